	.target	sm_80

	.elftype	@"ET_EXEC"


//--------------------- .note.nv.tkinfo           --------------------------
	.section	.note.nv.tkinfo,"",@"SHT_NOTE"
	.sectionflags	@"SHF_NOTE_NV_TKINFO"
	.tkinfo
        /*0018*/ 	.word	0x00000002
        /*0030*/ 	.string	""
        /*0030*/ 	.string	"ptxas"
        /*0030*/ 	.string	"Cuda compilation tools, release 13.0, V13.0.88"
        /*0030*/ 	.string	"Build cuda_13.0.r13.0/compiler.36424714_0"
        /*0030*/ 	.string	"-arch sm_80 -m 64 "



//--------------------- .note.nv.cuinfo           --------------------------
	.section	.note.nv.cuinfo,"",@"SHT_NOTE"
	.sectionflags	@"SHF_NOTE_NV_CUINFO"
        /*0018*/ 	.short	0x0002
        /*001a*/ 	.short	0x0050
        /*001c*/ 	.short	0x0082
	.zero		2


//--------------------- .nv.info                  --------------------------
	.section	.nv.info,"",@"SHT_CUDA_INFO"
	.align	4


	//----- nvinfo : EIATTR_REGCOUNT
	.align		4
        /*0000*/ 	.byte	0x04, 0x2f
        /*0002*/ 	.short	(.L_12 - .L_11)
	.align		4
.L_11:
        /*0004*/ 	.word	index@(_ZN7cutlass13device_kernelIN5flash19enable_sm80_to_sm89INS1_16FlashAttnFwdSm80INS1_25CollectiveMainloopFwdSm80ILi8ELi1ELb0EN4cute5tupleIJNS5_1CILi128EEENS7_ILi48EEENS7_ILi256EEEEEELi256ENS_10bfloat16_tEfNS_4arch4Sm80ELb1ELb0ELb0ELb1ELb1ELb1ELb1ELb0EEENS1_21CollectiveEpilogueFwdINS6_IJS8_SA_S9_EEENS6_IJNS7_ILi1EEESI_SI_EEESC_SE_Li256ELb1ELb1ELb0ELb0EEENS1_19SingleTileSchedulerILb1ELb0ELb1ELi128EEEEEEEEEvNT_6ParamsE)
        /*0008*/ 	.word	0x000000fd


	//----- nvinfo : EIATTR_FRAME_SIZE
	.align		4
.L_12:
        /*000c*/ 	.byte	0x04, 0x11
        /*000e*/ 	.short	(.L_14 - .L_13)
	.align		4
.L_13:
        /*0010*/ 	.word	index@($__internal_9_$__cuda_sm70_shflsync_idx_p)
        /*0014*/ 	.word	0x00000000


	//----- nvinfo : EIATTR_FRAME_SIZE
	.align		4
.L_14:
        /*0018*/ 	.byte	0x04, 0x11
        /*001a*/ 	.short	(.L_16 - .L_15)
	.align		4
.L_15:
        /*001c*/ 	.word	index@(_ZN7cutlass13device_kernelIN5flash19enable_sm80_to_sm89INS1_16FlashAttnFwdSm80INS1_25CollectiveMainloopFwdSm80ILi8ELi1ELb0EN4cute5tupleIJNS5_1CILi128EEENS7_ILi48EEENS7_ILi256EEEEEELi256ENS_10bfloat16_tEfNS_4arch4Sm80ELb1ELb0ELb0ELb1ELb1ELb1ELb1ELb0EEENS1_21CollectiveEpilogueFwdINS6_IJS8_SA_S9_EEENS6_IJNS7_ILi1EEESI_SI_EEESC_SE_Li256ELb1ELb1ELb0ELb0EEENS1_19SingleTileSchedulerILb1ELb0ELb1ELi128EEEEEEEEEvNT_6ParamsE)
        /*0020*/ 	.word	0x00000000


	//----- nvinfo : EIATTR_REGCOUNT
	.align		4
.L_16:
        /*0024*/ 	.byte	0x04, 0x2f
        /*0026*/ 	.short	(.L_18 - .L_17)
	.align		4
.L_17:
        /*0028*/ 	.word	index@(_ZN7cutlass13device_kernelIN5flash19enable_sm80_to_sm89INS1_16FlashAttnFwdSm80INS1_25CollectiveMainloopFwdSm80ILi8ELi1ELb0EN4cute5tupleIJNS5_1CILi128EEENS7_ILi96EEENS7_ILi256EEEEEELi256ENS_10bfloat16_tEfNS_4arch4Sm80ELb1ELb0ELb0ELb1ELb1ELb0ELb1ELb0EEENS1_21CollectiveEpilogueFwdINS6_IJS8_SA_S9_EEENS6_IJNS7_ILi1EEESI_SI_EEESC_SE_Li256ELb1ELb1ELb0ELb0EEENS1_19SingleTileSchedulerILb1ELb0ELb1ELi128EEEEEEEEEvNT_6ParamsE)
        /*002c*/ 	.word	0x000000ff


	//----- nvinfo : EIATTR_FRAME_SIZE
	.align		4
.L_18:
        /*0030*/ 	.byte	0x04, 0x11
        /*0032*/ 	.short	(.L_20 - .L_19)
	.align		4
.L_19:
        /*0034*/ 	.word	index@(_ZN7cutlass13device_kernelIN5flash19enable_sm80_to_sm89INS1_16FlashAttnFwdSm80INS1_25CollectiveMainloopFwdSm80ILi8ELi1ELb0EN4cute5tupleIJNS5_1CILi128EEENS7_ILi96EEENS7_ILi256EEEEEELi256ENS_10bfloat16_tEfNS_4arch4Sm80ELb1ELb0ELb0ELb1ELb1ELb0ELb1ELb0EEENS1_21CollectiveEpilogueFwdINS6_IJS8_SA_S9_EEENS6_IJNS7_ILi1EEESI_SI_EEESC_SE_Li256ELb1ELb1ELb0ELb0EEENS1_19SingleTileSchedulerILb1ELb0ELb1ELi128EEEEEEEEEvNT_6ParamsE)
        /*0038*/ 	.word	0x00000088


	//----- nvinfo : EIATTR_REGCOUNT
	.align		4
.L_20:
        /*003c*/ 	.byte	0x04, 0x2f
        /*003e*/ 	.short	(.L_22 - .L_21)
	.align		4
.L_21:
        /*0040*/ 	.word	index@(_ZN7cutlass13device_kernelIN5flash19enable_sm80_to_sm89INS1_16FlashAttnFwdSm80INS1_25CollectiveMainloopFwdSm80ILi8ELi1ELb0EN4cute5tupleIJNS5_1CILi128EEENS7_ILi96EEENS7_ILi256EEEEEELi256ENS_10bfloat16_tEfNS_4arch4Sm80ELb1ELb0ELb0ELb0ELb1ELb0ELb1ELb0EEENS1_21CollectiveEpilogueFwdINS6_IJS8_SA_S9_EEENS6_IJNS7_ILi1EEESI_SI_EEESC_SE_Li256ELb0ELb1ELb0ELb0EEENS1_30DynamicPersistentTileSchedulerILi256ELi256ELb0ELb1ELb0EEEEEEEEEvNT_6ParamsE)
        /*0044*/ 	.word	0x000000ff


	//----- nvinfo : EIATTR_FRAME_SIZE
	.align		4
.L_22:
        /*0048*/ 	.byte	0x04, 0x11
        /*004a*/ 	.short	(.L_24 - .L_23)
	.align		4
.L_23:
        /*004c*/ 	.word	index@($__internal_8_$__cuda_sm70_shflsync_idx_p)
        /*0050*/ 	.word	0x00000000


	//----- nvinfo : EIATTR_FRAME_SIZE
	.align		4
.L_24:
        /*0054*/ 	.byte	0x04, 0x11
        /*0056*/ 	.short	(.L_26 - .L_25)
	.align		4
.L_25:
        /*0058*/ 	.word	index@($__internal_7_$__cuda_sm70_shflsync_bfly_p)
        /*005c*/ 	.word	0x00000000


	//----- nvinfo : EIATTR_FRAME_SIZE
	.align		4
.L_26:
        /*0060*/ 	.byte	0x04, 0x11
        /*0062*/ 	.short	(.L_28 - .L_27)
	.align		4
.L_27:
        /*0064*/ 	.word	index@(_ZN7cutlass13device_kernelIN5flash19enable_sm80_to_sm89INS1_16FlashAttnFwdSm80INS1_25CollectiveMainloopFwdSm80ILi8ELi1ELb0EN4cute5tupleIJNS5_1CILi128EEENS7_ILi96EEENS7_ILi256EEEEEELi256ENS_10bfloat16_tEfNS_4arch4Sm80ELb1ELb0ELb0ELb0ELb1ELb0ELb1ELb0EEENS1_21CollectiveEpilogueFwdINS6_IJS8_SA_S9_EEENS6_IJNS7_ILi1EEESI_SI_EEESC_SE_Li256ELb0ELb1ELb0ELb0EEENS1_30DynamicPersistentTileSchedulerILi256ELi256ELb0ELb1ELb0EEEEEEEEEvNT_6ParamsE)
        /*0068*/ 	.word	0x00000088


	//----- nvinfo : EIATTR_REGCOUNT
	.align		4
.L_28:
        /*006c*/ 	.byte	0x04, 0x2f
        /*006e*/ 	.short	(.L_30 - .L_29)
	.align		4
.L_29:
        /*0070*/ 	.word	index@(_ZN7cutlass13device_kernelIN5flash19enable_sm80_to_sm89INS1_16FlashAttnFwdSm80INS1_25CollectiveMainloopFwdSm80ILi8ELi1ELb0EN4cute5tupleIJNS5_1CILi128EEENS7_ILi48EEENS7_ILi256EEEEEELi256ENS_10bfloat16_tEfNS_4arch4Sm80ELb0ELb1ELb0ELb1ELb1ELb1ELb1ELb0EEENS1_21CollectiveEpilogueFwdINS6_IJS8_SA_S9_EEENS6_IJNS7_ILi1EEESI_SI_EEESC_SE_Li256ELb1ELb1ELb0ELb0EEENS1_19SingleTileSchedulerILb1ELb0ELb1ELi128EEEEEEEEEvNT_6ParamsE)
        /*0074*/ 	.word	0x000000ff


	//----- nvinfo : EIATTR_FRAME_SIZE
	.align		4
.L_30:
        /*0078*/ 	.byte	0x04, 0x11
        /*007a*/ 	.short	(.L_32 - .L_31)
	.align		4
.L_31:
        /*007c*/ 	.word	index@($__internal_6_$__cuda_sm70_shflsync_idx_p)
        /*0080*/ 	.word	0x00000000


	//----- nvinfo : EIATTR_FRAME_SIZE
	.align		4
.L_32:
        /*0084*/ 	.byte	0x04, 0x11
        /*0086*/ 	.short	(.L_34 - .L_33)
	.align		4
.L_33:
        /*0088*/ 	.word	index@($__internal_5_$__cuda_sm70_shflsync_bfly_p)
        /*008c*/ 	.word	0x00000000


	//----- nvinfo : EIATTR_FRAME_SIZE
	.align		4
.L_34:
        /*0090*/ 	.byte	0x04, 0x11
        /*0092*/ 	.short	(.L_36 - .L_35)
	.align		4
.L_35:
        /*0094*/ 	.word	index@($_ZN7cutlass13device_kernelIN5flash19enable_sm80_to_sm89INS1_16FlashAttnFwdSm80INS1_25CollectiveMainloopFwdSm80ILi8ELi1ELb0EN4cute5tupleIJNS5_1CILi128EEENS7_ILi48EEENS7_ILi256EEEEEELi256ENS_10bfloat16_tEfNS_4arch4Sm80ELb0ELb1ELb0ELb1ELb1ELb1ELb1ELb0EEENS1_21CollectiveEpilogueFwdINS6_IJS8_SA_S9_EEENS6_IJNS7_ILi1EEESI_SI_EEESC_SE_Li256ELb1ELb1ELb0ELb0EEENS1_19SingleTileSchedulerILb1ELb0ELb1ELi128EEEEEEEEEvNT_6ParamsE$_ZZN5flash25CollectiveMainloopFwdSm80ILi8ELi1ELb0EN4cute5tupleIJNS1_1CILi128EEENS3_ILi48EEENS3_ILi256EEEEEELi256EN7cutlass10bfloat16_tEfNS8_4arch4Sm80ELb0ELb1ELb0ELb1ELb1ELb1ELb1ELb0EE3mmaINS_16FlashAttnFwdSm80ISC_NS_21CollectiveEpilogueFwdINS2_IJS4_S6_S5_EEENS2_IJNS3_ILi1EEESH_SH_EEES9_SB_Li256ELb1ELb1ELb0ELb0EEENS_19SingleTileSchedulerILb1ELb0ELb1ELi128EEEE13SharedStorageENS1_6TensorINS1_11ArrayEngineIfLm128EEENS1_6LayoutINS2_IJNS2_IJNS3_ILi2EEESS_EEESH_NS3_ILi32EEEEEENS2_IJNS2_IJSH_SS_EEENS3_ILi0EEENS3_ILi4EEEEEEEEEENS_7SoftmaxILi2ELi0EEEEEbRKNSC_6ParamsERT0_RT1_iRKNS_16SeqlenInfoQKNewKILb1ELb1EEENS2_IJiiiiEEERT_ENKUlvE_clEv)
        /*0098*/ 	.word	0x00000000


	//----- nvinfo : EIATTR_FRAME_SIZE
	.align		4
.L_36:
        /*009c*/ 	.byte	0x04, 0x11
        /*009e*/ 	.short	(.L_38 - .L_37)
	.align		4
.L_37:
        /*00a0*/ 	.word	index@(_ZN7cutlass13device_kernelIN5flash19enable_sm80_to_sm89INS1_16FlashAttnFwdSm80INS1_25CollectiveMainloopFwdSm80ILi8ELi1ELb0EN4cute5tupleIJNS5_1CILi128EEENS7_ILi48EEENS7_ILi256EEEEEELi256ENS_10bfloat16_tEfNS_4arch4Sm80ELb0ELb1ELb0ELb1ELb1ELb1ELb1ELb0EEENS1_21CollectiveEpilogueFwdINS6_IJS8_SA_S9_EEENS6_IJNS7_ILi1EEESI_SI_EEESC_SE_Li256ELb1ELb1ELb0ELb0EEENS1_19SingleTileSchedulerILb1ELb0ELb1ELi128EEEEEEEEEvNT_6ParamsE)
        /*00a4*/ 	.word	0x00000070


	//----- nvinfo : EIATTR_REGCOUNT
	.align		4
.L_38:
        /*00a8*/ 	.byte	0x04, 0x2f
        /*00aa*/ 	.short	(.L_40 - .L_39)
	.align		4
.L_39:
        /*00ac*/ 	.word	index@(_ZN7cutlass13device_kernelIN5flash19enable_sm80_to_sm89INS1_16FlashAttnFwdSm80INS1_25CollectiveMainloopFwdSm80ILi8ELi1ELb0EN4cute5tupleIJNS5_1CILi128EEENS7_ILi64EEENS7_ILi256EEEEEELi256ENS_10bfloat16_tEfNS_4arch4Sm80ELb0ELb1ELb0ELb1ELb1ELb0ELb1ELb0EEENS1_21CollectiveEpilogueFwdINS6_IJS8_SA_S9_EEENS6_IJNS7_ILi1EEESI_SI_EEESC_SE_Li256ELb1ELb1ELb0ELb0EEENS1_19SingleTileSchedulerILb1ELb0ELb1ELi128EEEEEEEEEvNT_6ParamsE)
        /*00b0*/ 	.word	0x000000ff


	//----- nvinfo : EIATTR_FRAME_SIZE
	.align		4
.L_40:
        /*00b4*/ 	.byte	0x04, 0x11
        /*00b6*/ 	.short	(.L_42 - .L_41)
	.align		4
.L_41:
        /*00b8*/ 	.word	index@(_ZN7cutlass13device_kernelIN5flash19enable_sm80_to_sm89INS1_16FlashAttnFwdSm80INS1_25CollectiveMainloopFwdSm80ILi8ELi1ELb0EN4cute5tupleIJNS5_1CILi128EEENS7_ILi64EEENS7_ILi256EEEEEELi256ENS_10bfloat16_tEfNS_4arch4Sm80ELb0ELb1ELb0ELb1ELb1ELb0ELb1ELb0EEENS1_21CollectiveEpilogueFwdINS6_IJS8_SA_S9_EEENS6_IJNS7_ILi1EEESI_SI_EEESC_SE_Li256ELb1ELb1ELb0ELb0EEENS1_19SingleTileSchedulerILb1ELb0ELb1ELi128EEEEEEEEEvNT_6ParamsE)
        /*00bc*/ 	.word	0x00000000


	//----- nvinfo : EIATTR_REGCOUNT
	.align		4
.L_42:
        /*00c0*/ 	.byte	0x04, 0x2f
        /*00c2*/ 	.short	(.L_44 - .L_43)
	.align		4
.L_43:
        /*00c4*/ 	.word	index@(_ZN7cutlass13device_kernelIN5flash19enable_sm80_to_sm89INS1_16FlashAttnFwdSm80INS1_25CollectiveMainloopFwdSm80ILi8ELi1ELb0EN4cute5tupleIJNS5_1CILi128EEENS7_ILi64EEENS7_ILi256EEEEEELi256ENS_10bfloat16_tEfNS_4arch4Sm80ELb0ELb1ELb0ELb0ELb1ELb0ELb1ELb0EEENS1_21CollectiveEpilogueFwdINS6_IJS8_SA_S9_EEENS6_IJNS7_ILi1EEESI_SI_EEESC_SE_Li256ELb0ELb1ELb0ELb0EEENS1_19SingleTileSchedulerILb0ELb0ELb1ELi128EEEEEEEEEvNT_6ParamsE)
        /*00c8*/ 	.word	0x000000ff


	//----- nvinfo : EIATTR_FRAME_SIZE
	.align		4
.L_44:
        /*00cc*/ 	.byte	0x04, 0x11
        /*00ce*/ 	.short	(.L_46 - .L_45)
	.align		4
.L_45:
        /*00d0*/ 	.word	index@(_ZN7cutlass13device_kernelIN5flash19enable_sm80_to_sm89INS1_16FlashAttnFwdSm80INS1_25CollectiveMainloopFwdSm80ILi8ELi1ELb0EN4cute5tupleIJNS5_1CILi128EEENS7_ILi64EEENS7_ILi256EEEEEELi256ENS_10bfloat16_tEfNS_4arch4Sm80ELb0ELb1ELb0ELb0ELb1ELb0ELb1ELb0EEENS1_21CollectiveEpilogueFwdINS6_IJS8_SA_S9_EEENS6_IJNS7_ILi1EEESI_SI_EEESC_SE_Li256ELb0ELb1ELb0ELb0EEENS1_19SingleTileSchedulerILb0ELb0ELb1ELi128EEEEEEEEEvNT_6ParamsE)
        /*00d4*/ 	.word	0x00000000


	//----- nvinfo : EIATTR_REGCOUNT
	.align		4
.L_46:
        /*00d8*/ 	.byte	0x04, 0x2f
        /*00da*/ 	.short	(.L_48 - .L_47)
	.align		4
.L_47:
        /*00dc*/ 	.word	index@(_ZN7cutlass13device_kernelIN5flash19enable_sm80_to_sm89INS1_16FlashAttnFwdSm80INS1_25CollectiveMainloopFwdSm80ILi8ELi1ELb0EN4cute5tupleIJNS5_1CILi128EEENS7_ILi48EEENS7_ILi256EEEEEELi256ENS_10bfloat16_tEfNS_4arch4Sm80ELb0ELb0ELb0ELb1ELb1ELb1ELb1ELb0EEENS1_21CollectiveEpilogueFwdINS6_IJS8_SA_S9_EEENS6_IJNS7_ILi1EEESI_SI_EEESC_SE_Li256ELb1ELb1ELb0ELb0EEENS1_19SingleTileSchedulerILb1ELb0ELb1ELi128EEEEEEEEEvNT_6ParamsE)
        /*00e0*/ 	.word	0x000000f8


	//----- nvinfo : EIATTR_FRAME_SIZE
	.align		4
.L_48:
        /*00e4*/ 	.byte	0x04, 0x11
        /*00e6*/ 	.short	(.L_50 - .L_49)
	.align		4
.L_49:
        /*00e8*/ 	.word	index@($__internal_4_$__cuda_sm70_shflsync_idx_p)
        /*00ec*/ 	.word	0x00000000


	//----- nvinfo : EIATTR_FRAME_SIZE
	.align		4
.L_50:
        /*00f0*/ 	.byte	0x04, 0x11
        /*00f2*/ 	.short	(.L_52 - .L_51)
	.align		4
.L_51:
        /*00f4*/ 	.word	index@(_ZN7cutlass13device_kernelIN5flash19enable_sm80_to_sm89INS1_16FlashAttnFwdSm80INS1_25CollectiveMainloopFwdSm80ILi8ELi1ELb0EN4cute5tupleIJNS5_1CILi128EEENS7_ILi48EEENS7_ILi256EEEEEELi256ENS_10bfloat16_tEfNS_4arch4Sm80ELb0ELb0ELb0ELb1ELb1ELb1ELb1ELb0EEENS1_21CollectiveEpilogueFwdINS6_IJS8_SA_S9_EEENS6_IJNS7_ILi1EEESI_SI_EEESC_SE_Li256ELb1ELb1ELb0ELb0EEENS1_19SingleTileSchedulerILb1ELb0ELb1ELi128EEEEEEEEEvNT_6ParamsE)
        /*00f8*/ 	.word	0x00000000


	//----- nvinfo : EIATTR_REGCOUNT
	.align		4
.L_52:
        /*00fc*/ 	.byte	0x04, 0x2f
        /*00fe*/ 	.short	(.L_54 - .L_53)
	.align		4
.L_53:
        /*0100*/ 	.word	index@(_ZN7cutlass13device_kernelIN5flash19enable_sm80_to_sm89INS1_16FlashAttnFwdSm80INS1_25CollectiveMainloopFwdSm80ILi8ELi1ELb0EN4cute5tupleIJNS5_1CILi128EEENS7_ILi96EEENS7_ILi256EEEEEELi256ENS_10bfloat16_tEfNS_4arch4Sm80ELb0ELb0ELb0ELb1ELb1ELb0ELb1ELb0EEENS1_21CollectiveEpilogueFwdINS6_IJS8_SA_S9_EEENS6_IJNS7_ILi1EEESI_SI_EEESC_SE_Li256ELb1ELb1ELb0ELb0EEENS1_19SingleTileSchedulerILb1ELb0ELb1ELi128EEEEEEEEEvNT_6ParamsE)
        /*0104*/ 	.word	0x000000ff


	//----- nvinfo : EIATTR_FRAME_SIZE
	.align		4
.L_54:
        /*0108*/ 	.byte	0x04, 0x11
        /*010a*/ 	.short	(.L_56 - .L_55)
	.align		4
.L_55:
        /*010c*/ 	.word	index@(_ZN7cutlass13device_kernelIN5flash19enable_sm80_to_sm89INS1_16FlashAttnFwdSm80INS1_25CollectiveMainloopFwdSm80ILi8ELi1ELb0EN4cute5tupleIJNS5_1CILi128EEENS7_ILi96EEENS7_ILi256EEEEEELi256ENS_10bfloat16_tEfNS_4arch4Sm80ELb0ELb0ELb0ELb1ELb1ELb0ELb1ELb0EEENS1_21CollectiveEpilogueFwdINS6_IJS8_SA_S9_EEENS6_IJNS7_ILi1EEESI_SI_EEESC_SE_Li256ELb1ELb1ELb0ELb0EEENS1_19SingleTileSchedulerILb1ELb0ELb1ELi128EEEEEEEEEvNT_6ParamsE)
        /*0110*/ 	.word	0x00000048


	//----- nvinfo : EIATTR_REGCOUNT
	.align		4
.L_56:
        /*0114*/ 	.byte	0x04, 0x2f
        /*0116*/ 	.short	(.L_58 - .L_57)
	.align		4
.L_57:
        /*0118*/ 	.word	index@(_ZN7cutlass13device_kernelIN5flash19enable_sm80_to_sm89INS1_16FlashAttnFwdSm80INS1_25CollectiveMainloopFwdSm80ILi8ELi1ELb0EN4cute5tupleIJNS5_1CILi128EEENS7_ILi96EEENS7_ILi256EEEEEELi256ENS_10bfloat16_tEfNS_4arch4Sm80ELb0ELb0ELb0ELb0ELb1ELb0ELb1ELb0EEENS1_21CollectiveEpilogueFwdINS6_IJS8_SA_S9_EEENS6_IJNS7_ILi1EEESI_SI_EEESC_SE_Li256ELb0ELb1ELb0ELb0EEENS1_19SingleTileSchedulerILb0ELb0ELb1ELi128EEEEEEEEEvNT_6ParamsE)
        /*011c*/ 	.word	0x000000ff


	//----- nvinfo : EIATTR_FRAME_SIZE
	.align		4
.L_58:
        /*0120*/ 	.byte	0x04, 0x11
        /*0122*/ 	.short	(.L_60 - .L_59)
	.align		4
.L_59:
        /*0124*/ 	.word	index@(_ZN7cutlass13device_kernelIN5flash19enable_sm80_to_sm89INS1_16FlashAttnFwdSm80INS1_25CollectiveMainloopFwdSm80ILi8ELi1ELb0EN4cute5tupleIJNS5_1CILi128EEENS7_ILi96EEENS7_ILi256EEEEEELi256ENS_10bfloat16_tEfNS_4arch4Sm80ELb0ELb0ELb0ELb0ELb1ELb0ELb1ELb0EEENS1_21CollectiveEpilogueFwdINS6_IJS8_SA_S9_EEENS6_IJNS7_ILi1EEESI_SI_EEESC_SE_Li256ELb0ELb1ELb0ELb0EEENS1_19SingleTileSchedulerILb0ELb0ELb1ELi128EEEEEEEEEvNT_6ParamsE)
        /*0128*/ 	.word	0x00000060


	//----- nvinfo : EIATTR_REGCOUNT
	.align		4
.L_60:
        /*012c*/ 	.byte	0x04, 0x2f
        /*012e*/ 	.short	(.L_62 - .L_61)
	.align		4
.L_61:
        /*0130*/ 	.word	index@(_ZN7cutlass13device_kernelIN5flash19enable_sm80_to_sm89INS1_16FlashAttnFwdSm80INS1_25CollectiveMainloopFwdSm80ILi8ELi1ELb0EN4cute5tupleIJNS5_1CILi128EEENS7_ILi32EEENS7_ILi256EEEEEELi256ENS_10bfloat16_tEfNS_4arch4Sm80ELb1ELb0ELb0ELb1ELb1ELb1ELb1ELb0EEENS1_21CollectiveEpilogueFwdINS6_IJS8_SA_S9_EEENS6_IJNS7_ILi1EEESI_SI_EEESC_SE_Li256ELb1ELb1ELb0ELb0EEENS1_19SingleTileSchedulerILb1ELb0ELb1ELi128EEEEEEEEEvNT_6ParamsE)
        /*0134*/ 	.word	0x000000fb


	//----- nvinfo : EIATTR_FRAME_SIZE
	.align		4
.L_62:
        /*0138*/ 	.byte	0x04, 0x11
        /*013a*/ 	.short	(.L_64 - .L_63)
	.align		4
.L_63:
        /*013c*/ 	.word	index@(_ZN7cutlass13device_kernelIN5flash19enable_sm80_to_sm89INS1_16FlashAttnFwdSm80INS1_25CollectiveMainloopFwdSm80ILi8ELi1ELb0EN4cute5tupleIJNS5_1CILi128EEENS7_ILi32EEENS7_ILi256EEEEEELi256ENS_10bfloat16_tEfNS_4arch4Sm80ELb1ELb0ELb0ELb1ELb1ELb1ELb1ELb0EEENS1_21CollectiveEpilogueFwdINS6_IJS8_SA_S9_EEENS6_IJNS7_ILi1EEESI_SI_EEESC_SE_Li256ELb1ELb1ELb0ELb0EEENS1_19SingleTileSchedulerILb1ELb0ELb1ELi128EEEEEEEEEvNT_6ParamsE)
        /*0140*/ 	.word	0x00000000


	//----- nvinfo : EIATTR_REGCOUNT
	.align		4
.L_64:
        /*0144*/ 	.byte	0x04, 0x2f
        /*0146*/ 	.short	(.L_66 - .L_65)
	.align		4
.L_65:
        /*0148*/ 	.word	index@(_ZN7cutlass13device_kernelIN5flash19enable_sm80_to_sm89INS1_16FlashAttnFwdSm80INS1_25CollectiveMainloopFwdSm80ILi8ELi1ELb1EN4cute5tupleIJNS5_1CILi128EEENS7_ILi64EEENS7_ILi256EEEEEELi256ENS_10bfloat16_tEfNS_4arch4Sm80ELb1ELb0ELb0ELb1ELb1ELb0ELb1ELb0EEENS1_21CollectiveEpilogueFwdINS6_IJS8_SA_S9_EEENS6_IJNS7_ILi1EEESI_SI_EEESC_SE_Li256ELb1ELb1ELb0ELb0EEENS1_19SingleTileSchedulerILb1ELb0ELb1ELi128EEEEEEEEEvNT_6ParamsE)
        /*014c*/ 	.word	0x000000ff


	//----- nvinfo : EIATTR_FRAME_SIZE
	.align		4
.L_66:
        /*0150*/ 	.byte	0x04, 0x11
        /*0152*/ 	.short	(.L_68 - .L_67)
	.align		4
.L_67:
        /*0154*/ 	.word	index@(_ZN7cutlass13device_kernelIN5flash19enable_sm80_to_sm89INS1_16FlashAttnFwdSm80INS1_25CollectiveMainloopFwdSm80ILi8ELi1ELb1EN4cute5tupleIJNS5_1CILi128EEENS7_ILi64EEENS7_ILi256EEEEEELi256ENS_10bfloat16_tEfNS_4arch4Sm80ELb1ELb0ELb0ELb1ELb1ELb0ELb1ELb0EEENS1_21CollectiveEpilogueFwdINS6_IJS8_SA_S9_EEENS6_IJNS7_ILi1EEESI_SI_EEESC_SE_Li256ELb1ELb1ELb0ELb0EEENS1_19SingleTileSchedulerILb1ELb0ELb1ELi128EEEEEEEEEvNT_6ParamsE)
        /*0158*/ 	.word	0x000000e0


	//----- nvinfo : EIATTR_REGCOUNT
	.align		4
.L_68:
        /*015c*/ 	.byte	0x04, 0x2f
        /*015e*/ 	.short	(.L_70 - .L_69)
	.align		4
.L_69:
        /*0160*/ 	.word	index@(_ZN7cutlass13device_kernelIN5flash19enable_sm80_to_sm89INS1_16FlashAttnFwdSm80INS1_25CollectiveMainloopFwdSm80ILi8ELi1ELb1EN4cute5tupleIJNS5_1CILi128EEENS7_ILi64EEENS7_ILi256EEEEEELi256ENS_10bfloat16_tEfNS_4arch4Sm80ELb1ELb0ELb0ELb0ELb1ELb0ELb1ELb0EEENS1_21CollectiveEpilogueFwdINS6_IJS8_SA_S9_EEENS6_IJNS7_ILi1EEESI_SI_EEESC_SE_Li256ELb0ELb1ELb0ELb0EEENS1_30DynamicPersistentTileSchedulerILi256ELi256ELb0ELb1ELb0EEEEEEEEEvNT_6ParamsE)
        /*0164*/ 	.word	0x000000ff


	//----- nvinfo : EIATTR_FRAME_SIZE
	.align		4
.L_70:
        /*0168*/ 	.byte	0x04, 0x11
        /*016a*/ 	.short	(.L_72 - .L_71)
	.align		4
.L_71:
        /*016c*/ 	.word	index@($__internal_3_$__cuda_sm70_shflsync_idx_p)
        /*0170*/ 	.word	0x00000000


	//----- nvinfo : EIATTR_FRAME_SIZE
	.align		4
.L_72:
        /*0174*/ 	.byte	0x04, 0x11
        /*0176*/ 	.short	(.L_74 - .L_73)
	.align		4
.L_73:
        /*0178*/ 	.word	index@($__internal_2_$__cuda_sm70_shflsync_bfly_p)
        /*017c*/ 	.word	0x00000000


	//----- nvinfo : EIATTR_FRAME_SIZE
	.align		4
.L_74:
        /*0180*/ 	.byte	0x04, 0x11
        /*0182*/ 	.short	(.L_76 - .L_75)
	.align		4
.L_75:
        /*0184*/ 	.word	index@(_ZN7cutlass13device_kernelIN5flash19enable_sm80_to_sm89INS1_16FlashAttnFwdSm80INS1_25CollectiveMainloopFwdSm80ILi8ELi1ELb1EN4cute5tupleIJNS5_1CILi128EEENS7_ILi64EEENS7_ILi256EEEEEELi256ENS_10bfloat16_tEfNS_4arch4Sm80ELb1ELb0ELb0ELb0ELb1ELb0ELb1ELb0EEENS1_21CollectiveEpilogueFwdINS6_IJS8_SA_S9_EEENS6_IJNS7_ILi1EEESI_SI_EEESC_SE_Li256ELb0ELb1ELb0ELb0EEENS1_30DynamicPersistentTileSchedulerILi256ELi256ELb0ELb1ELb0EEEEEEEEEvNT_6ParamsE)
        /*0188*/ 	.word	0x00000128


	//----- nvinfo : EIATTR_REGCOUNT
	.align		4
.L_76:
        /*018c*/ 	.byte	0x04, 0x2f
        /*018e*/ 	.short	(.L_78 - .L_77)
	.align		4
.L_77:
        /*0190*/ 	.word	index@(_ZN7cutlass13device_kernelIN5flash19enable_sm80_to_sm89INS1_16FlashAttnFwdSm80INS1_25CollectiveMainloopFwdSm80ILi8ELi1ELb0EN4cute5tupleIJNS5_1CILi128EEENS7_ILi32EEENS7_ILi256EEEEEELi256ENS_10bfloat16_tEfNS_4arch4Sm80ELb0ELb1ELb0ELb1ELb1ELb1ELb1ELb0EEENS1_21CollectiveEpilogueFwdINS6_IJS8_SA_S9_EEENS6_IJNS7_ILi1EEESI_SI_EEESC_SE_Li256ELb1ELb1ELb0ELb0EEENS1_19SingleTileSchedulerILb1ELb0ELb1ELi128EEEEEEEEEvNT_6ParamsE)
        /*0194*/ 	.word	0x000000f9


	//----- nvinfo : EIATTR_FRAME_SIZE
	.align		4
.L_78:
        /*0198*/ 	.byte	0x04, 0x11
        /*019a*/ 	.short	(.L_80 - .L_79)
	.align		4
.L_79:
        /*019c*/ 	.word	index@(_ZN7cutlass13device_kernelIN5flash19enable_sm80_to_sm89INS1_16FlashAttnFwdSm80INS1_25CollectiveMainloopFwdSm80ILi8ELi1ELb0EN4cute5tupleIJNS5_1CILi128EEENS7_ILi32EEENS7_ILi256EEEEEELi256ENS_10bfloat16_tEfNS_4arch4Sm80ELb0ELb1ELb0ELb1ELb1ELb1ELb1ELb0EEENS1_21CollectiveEpilogueFwdINS6_IJS8_SA_S9_EEENS6_IJNS7_ILi1EEESI_SI_EEESC_SE_Li256ELb1ELb1ELb0ELb0EEENS1_19SingleTileSchedulerILb1ELb0ELb1ELi128EEEEEEEEEvNT_6ParamsE)
        /*01a0*/ 	.word	0x00000000


	//----- nvinfo : EIATTR_REGCOUNT
	.align		4
.L_80:
        /*01a4*/ 	.byte	0x04, 0x2f
        /*01a6*/ 	.short	(.L_82 - .L_81)
	.align		4
.L_81:
        /*01a8*/ 	.word	index@(_ZN7cutlass13device_kernelIN5flash19enable_sm80_to_sm89INS1_16FlashAttnFwdSm80INS1_25CollectiveMainloopFwdSm80ILi8ELi1ELb1EN4cute5tupleIJNS5_1CILi128EEENS7_ILi48EEENS7_ILi256EEEEEELi256ENS_10bfloat16_tEfNS_4arch4Sm80ELb0ELb1ELb0ELb1ELb1ELb0ELb1ELb0EEENS1_21CollectiveEpilogueFwdINS6_IJS8_SA_S9_EEENS6_IJNS7_ILi1EEESI_SI_EEESC_SE_Li256ELb1ELb1ELb0ELb0EEENS1_19SingleTileSchedulerILb1ELb0ELb1ELi128EEEEEEEEEvNT_6ParamsE)
        /*01ac*/ 	.word	0x000000ff


	//----- nvinfo : EIATTR_FRAME_SIZE
	.align		4
.L_82:
        /*01b0*/ 	.byte	0x04, 0x11
        /*01b2*/ 	.short	(.L_84 - .L_83)
	.align		4
.L_83:
        /*01b4*/ 	.word	index@($__internal_1_$__cuda_sm70_shflsync_idx_p)
        /*01b8*/ 	.word	0x00000000


	//----- nvinfo : EIATTR_FRAME_SIZE
	.align		4
.L_84:
        /*01bc*/ 	.byte	0x04, 0x11
        /*01be*/ 	.short	(.L_86 - .L_85)
	.align		4
.L_85:
        /*01c0*/ 	.word	index@(_ZN7cutlass13device_kernelIN5flash19enable_sm80_to_sm89INS1_16FlashAttnFwdSm80INS1_25CollectiveMainloopFwdSm80ILi8ELi1ELb1EN4cute5tupleIJNS5_1CILi128EEENS7_ILi48EEENS7_ILi256EEEEEELi256ENS_10bfloat16_tEfNS_4arch4Sm80ELb0ELb1ELb0ELb1ELb1ELb0ELb1ELb0EEENS1_21CollectiveEpilogueFwdINS6_IJS8_SA_S9_EEENS6_IJNS7_ILi1EEESI_SI_EEESC_SE_Li256ELb1ELb1ELb0ELb0EEENS1_19SingleTileSchedulerILb1ELb0ELb1ELi128EEEEEEEEEvNT_6ParamsE)
        /*01c4*/ 	.word	0x00000080


	//----- nvinfo : EIATTR_REGCOUNT
	.align		4
.L_86:
        /*01c8*/ 	.byte	0x04, 0x2f
        /*01ca*/ 	.short	(.L_88 - .L_87)
	.align		4
.L_87:
        /*01cc*/ 	.word	index@(_ZN7cutlass13device_kernelIN5flash19enable_sm80_to_sm89INS1_16FlashAttnFwdSm80INS1_25CollectiveMainloopFwdSm80ILi8ELi1ELb1EN4cute5tupleIJNS5_1CILi128EEENS7_ILi48EEENS7_ILi256EEEEEELi256ENS_10bfloat16_tEfNS_4arch4Sm80ELb0ELb1ELb0ELb0ELb1ELb0ELb1ELb0EEENS1_21CollectiveEpilogueFwdINS6_IJS8_SA_S9_EEENS6_IJNS7_ILi1EEESI_SI_EEESC_SE_Li256ELb0ELb1ELb0ELb0EEENS1_19SingleTileSchedulerILb0ELb0ELb1ELi128EEEEEEEEEvNT_6ParamsE)
        /*01d0*/ 	.word	0x000000ff


	//----- nvinfo : EIATTR_FRAME_SIZE
	.align		4
.L_88:
        /*01d4*/ 	.byte	0x04, 0x11
        /*01d6*/ 	.short	(.L_90 - .L_89)
	.align		4
.L_89:
        /*01d8*/ 	.word	index@($__internal_0_$__cuda_sm70_shflsync_idx_p)
        /*01dc*/ 	.word	0x00000000


	//----- nvinfo : EIATTR_FRAME_SIZE
	.align		4
.L_90:
        /*01e0*/ 	.byte	0x04, 0x11
        /*01e2*/ 	.short	(.L_92 - .L_91)
	.align		4
.L_91:
        /*01e4*/ 	.word	index@(_ZN7cutlass13device_kernelIN5flash19enable_sm80_to_sm89INS1_16FlashAttnFwdSm80INS1_25CollectiveMainloopFwdSm80ILi8ELi1ELb1EN4cute5tupleIJNS5_1CILi128EEENS7_ILi48EEENS7_ILi256EEEEEELi256ENS_10bfloat16_tEfNS_4arch4Sm80ELb0ELb1ELb0ELb0ELb1ELb0ELb1ELb0EEENS1_21CollectiveEpilogueFwdINS6_IJS8_SA_S9_EEENS6_IJNS7_ILi1EEESI_SI_EEESC_SE_Li256ELb0ELb1ELb0ELb0EEENS1_19SingleTileSchedulerILb0ELb0ELb1ELi128EEEEEEEEEvNT_6ParamsE)
        /*01e8*/ 	.word	0x00000080


	//----- nvinfo : EIATTR_REGCOUNT
	.align		4
.L_92:
        /*01ec*/ 	.byte	0x04, 0x2f
        /*01ee*/ 	.short	(.L_94 - .L_93)
	.align		4
.L_93:
        /*01f0*/ 	.word	index@(_ZN7cutlass13device_kernelIN5flash19enable_sm80_to_sm89INS1_16FlashAttnFwdSm80INS1_25CollectiveMainloopFwdSm80ILi8ELi1ELb0EN4cute5tupleIJNS5_1CILi128EEENS7_ILi32EEENS7_ILi256EEEEEELi256ENS_10bfloat16_tEfNS_4arch4Sm80ELb0ELb0ELb0ELb1ELb1ELb1ELb1ELb0EEENS1_21CollectiveEpilogueFwdINS6_IJS8_SA_S9_EEENS6_IJNS7_ILi1EEESI_SI_EEESC_SE_Li256ELb1ELb1ELb0ELb0EEENS1_19SingleTileSchedulerILb1ELb0ELb1ELi128EEEEEEEEEvNT_6ParamsE)
        /*01f4*/ 	.word	0x000000f8


	//----- nvinfo : EIATTR_FRAME_SIZE
	.align		4
.L_94:
        /*01f8*/ 	.byte	0x04, 0x11
        /*01fa*/ 	.short	(.L_96 - .L_95)
	.align		4
.L_95:
        /*01fc*/ 	.word	index@(_ZN7cutlass13device_kernelIN5flash19enable_sm80_to_sm89INS1_16FlashAttnFwdSm80INS1_25CollectiveMainloopFwdSm80ILi8ELi1ELb0EN4cute5tupleIJNS5_1CILi128EEENS7_ILi32EEENS7_ILi256EEEEEELi256ENS_10bfloat16_tEfNS_4arch4Sm80ELb0ELb0ELb0ELb1ELb1ELb1ELb1ELb0EEENS1_21CollectiveEpilogueFwdINS6_IJS8_SA_S9_EEENS6_IJNS7_ILi1EEESI_SI_EEESC_SE_Li256ELb1ELb1ELb0ELb0EEENS1_19SingleTileSchedulerILb1ELb0ELb1ELi128EEEEEEEEEvNT_6ParamsE)
        /*0200*/ 	.word	0x00000000


	//----- nvinfo : EIATTR_REGCOUNT
	.align		4
.L_96:
        /*0204*/ 	.byte	0x04, 0x2f
        /*0206*/ 	.short	(.L_98 - .L_97)
	.align		4
.L_97:
        /*0208*/ 	.word	index@(_ZN7cutlass13device_kernelIN5flash19enable_sm80_to_sm89INS1_16FlashAttnFwdSm80INS1_25CollectiveMainloopFwdSm80ILi8ELi1ELb1EN4cute5tupleIJNS5_1CILi128EEENS7_ILi64EEENS7_ILi256EEEEEELi256ENS_10bfloat16_tEfNS_4arch4Sm80ELb0ELb0ELb0ELb1ELb1ELb0ELb1ELb0EEENS1_21CollectiveEpilogueFwdINS6_IJS8_SA_S9_EEENS6_IJNS7_ILi1EEESI_SI_EEESC_SE_Li256ELb1ELb1ELb0ELb0EEENS1_19SingleTileSchedulerILb1ELb0ELb1ELi128EEEEEEEEEvNT_6ParamsE)
        /*020c*/ 	.word	0x000000ff


	//----- nvinfo : EIATTR_FRAME_SIZE
	.align		4
.L_98:
        /*0210*/ 	.byte	0x04, 0x11
        /*0212*/ 	.short	(.L_100 - .L_99)
	.align		4
.L_99:
        /*0214*/ 	.word	index@(_ZN7cutlass13device_kernelIN5flash19enable_sm80_to_sm89INS1_16FlashAttnFwdSm80INS1_25CollectiveMainloopFwdSm80ILi8ELi1ELb1EN4cute5tupleIJNS5_1CILi128EEENS7_ILi64EEENS7_ILi256EEEEEELi256ENS_10bfloat16_tEfNS_4arch4Sm80ELb0ELb0ELb0ELb1ELb1ELb0ELb1ELb0EEENS1_21CollectiveEpilogueFwdINS6_IJS8_SA_S9_EEENS6_IJNS7_ILi1EEESI_SI_EEESC_SE_Li256ELb1ELb1ELb0ELb0EEENS1_19SingleTileSchedulerILb1ELb0ELb1ELi128EEEEEEEEEvNT_6ParamsE)
        /*0218*/ 	.word	0x00000098


	//----- nvinfo : EIATTR_REGCOUNT
	.align		4
.L_100:
        /*021c*/ 	.byte	0x04, 0x2f
        /*021e*/ 	.short	(.L_102 - .L_101)
	.align		4
.L_101:
        /*0220*/ 	.word	index@(_ZN7cutlass13device_kernelIN5flash19enable_sm80_to_sm89INS1_16FlashAttnFwdSm80INS1_25CollectiveMainloopFwdSm80ILi8ELi1ELb1EN4cute5tupleIJNS5_1CILi128EEENS7_ILi64EEENS7_ILi256EEEEEELi256ENS_10bfloat16_tEfNS_4arch4Sm80ELb0ELb0ELb0ELb0ELb1ELb0ELb1ELb0EEENS1_21CollectiveEpilogueFwdINS6_IJS8_SA_S9_EEENS6_IJNS7_ILi1EEESI_SI_EEESC_SE_Li256ELb0ELb1ELb0ELb0EEENS1_19SingleTileSchedulerILb0ELb0ELb1ELi128EEEEEEEEEvNT_6ParamsE)
        /*0224*/ 	.word	0x000000ff


	//----- nvinfo : EIATTR_FRAME_SIZE
	.align		4
.L_102:
        /*0228*/ 	.byte	0x04, 0x11
        /*022a*/ 	.short	(.L_104 - .L_103)
	.align		4
.L_103:
        /*022c*/ 	.word	index@(_ZN7cutlass13device_kernelIN5flash19enable_sm80_to_sm89INS1_16FlashAttnFwdSm80INS1_25CollectiveMainloopFwdSm80ILi8ELi1ELb1EN4cute5tupleIJNS5_1CILi128EEENS7_ILi64EEENS7_ILi256EEEEEELi256ENS_10bfloat16_tEfNS_4arch4Sm80ELb0ELb0ELb0ELb0ELb1ELb0ELb1ELb0EEENS1_21CollectiveEpilogueFwdINS6_IJS8_SA_S9_EEENS6_IJNS7_ILi1EEESI_SI_EEESC_SE_Li256ELb0ELb1ELb0ELb0EEENS1_19SingleTileSchedulerILb0ELb0ELb1ELi128EEEEEEEEEvNT_6ParamsE)
        /*0230*/ 	.word	0x000000b0


	//----- nvinfo : EIATTR_MIN_STACK_SIZE
	.align		4
.L_104:
        /*0234*/ 	.byte	0x04, 0x12
        /*0236*/ 	.short	(.L_106 - .L_105)
	.align		4
.L_105:
        /*0238*/ 	.word	index@(_ZN7cutlass13device_kernelIN5flash19enable_sm80_to_sm89INS1_16FlashAttnFwdSm80INS1_25CollectiveMainloopFwdSm80ILi8ELi1ELb1EN4cute5tupleIJNS5_1CILi128EEENS7_ILi64EEENS7_ILi256EEEEEELi256ENS_10bfloat16_tEfNS_4arch4Sm80ELb0ELb0ELb0ELb0ELb1ELb0ELb1ELb0EEENS1_21CollectiveEpilogueFwdINS6_IJS8_SA_S9_EEENS6_IJNS7_ILi1EEESI_SI_EEESC_SE_Li256ELb0ELb1ELb0ELb0EEENS1_19SingleTileSchedulerILb0ELb0ELb1ELi128EEEEEEEEEvNT_6ParamsE)
        /*023c*/ 	.word	0x000000b0


	//----- nvinfo : EIATTR_MIN_STACK_SIZE
	.align		4
.L_106:
        /*0240*/ 	.byte	0x04, 0x12
        /*0242*/ 	.short	(.L_108 - .L_107)
	.align		4
.L_107:
        /*0244*/ 	.word	index@(_ZN7cutlass13device_kernelIN5flash19enable_sm80_to_sm89INS1_16FlashAttnFwdSm80INS1_25CollectiveMainloopFwdSm80ILi8ELi1ELb1EN4cute5tupleIJNS5_1CILi128EEENS7_ILi64EEENS7_ILi256EEEEEELi256ENS_10bfloat16_tEfNS_4arch4Sm80ELb0ELb0ELb0ELb1ELb1ELb0ELb1ELb0EEENS1_21CollectiveEpilogueFwdINS6_IJS8_SA_S9_EEENS6_IJNS7_ILi1EEESI_SI_EEESC_SE_Li256ELb1ELb1ELb0ELb0EEENS1_19SingleTileSchedulerILb1ELb0ELb1ELi128EEEEEEEEEvNT_6ParamsE)
        /*0248*/ 	.word	0x00000098


	//----- nvinfo : EIATTR_MIN_STACK_SIZE
	.align		4
.L_108:
        /*024c*/ 	.byte	0x04, 0x12
        /*024e*/ 	.short	(.L_110 - .L_109)
	.align		4
.L_109:
        /*0250*/ 	.word	index@(_ZN7cutlass13device_kernelIN5flash19enable_sm80_to_sm89INS1_16FlashAttnFwdSm80INS1_25CollectiveMainloopFwdSm80ILi8ELi1ELb0EN4cute5tupleIJNS5_1CILi128EEENS7_ILi32EEENS7_ILi256EEEEEELi256ENS_10bfloat16_tEfNS_4arch4Sm80ELb0ELb0ELb0ELb1ELb1ELb1ELb1ELb0EEENS1_21CollectiveEpilogueFwdINS6_IJS8_SA_S9_EEENS6_IJNS7_ILi1EEESI_SI_EEESC_SE_Li256ELb1ELb1ELb0ELb0EEENS1_19SingleTileSchedulerILb1ELb0ELb1ELi128EEEEEEEEEvNT_6ParamsE)
        /*0254*/ 	.word	0x00000000


	//----- nvinfo : EIATTR_MIN_STACK_SIZE
	.align		4
.L_110:
        /*0258*/ 	.byte	0x04, 0x12
        /*025a*/ 	.short	(.L_112 - .L_111)
	.align		4
.L_111:
        /*025c*/ 	.word	index@(_ZN7cutlass13device_kernelIN5flash19enable_sm80_to_sm89INS1_16FlashAttnFwdSm80INS1_25CollectiveMainloopFwdSm80ILi8ELi1ELb1EN4cute5tupleIJNS5_1CILi128EEENS7_ILi48EEENS7_ILi256EEEEEELi256ENS_10bfloat16_tEfNS_4arch4Sm80ELb0ELb1ELb0ELb0ELb1ELb0ELb1ELb0EEENS1_21CollectiveEpilogueFwdINS6_IJS8_SA_S9_EEENS6_IJNS7_ILi1EEESI_SI_EEESC_SE_Li256ELb0ELb1ELb0ELb0EEENS1_19SingleTileSchedulerILb0ELb0ELb1ELi128EEEEEEEEEvNT_6ParamsE)
        /*0260*/ 	.word	0x00000080


	//----- nvinfo : EIATTR_MIN_STACK_SIZE
	.align		4
.L_112:
        /*0264*/ 	.byte	0x04, 0x12
        /*0266*/ 	.short	(.L_114 - .L_113)
	.align		4
.L_113:
        /*0268*/ 	.word	index@(_ZN7cutlass13device_kernelIN5flash19enable_sm80_to_sm89INS1_16FlashAttnFwdSm80INS1_25CollectiveMainloopFwdSm80ILi8ELi1ELb1EN4cute5tupleIJNS5_1CILi128EEENS7_ILi48EEENS7_ILi256EEEEEELi256ENS_10bfloat16_tEfNS_4arch4Sm80ELb0ELb1ELb0ELb1ELb1ELb0ELb1ELb0EEENS1_21CollectiveEpilogueFwdINS6_IJS8_SA_S9_EEENS6_IJNS7_ILi1EEESI_SI_EEESC_SE_Li256ELb1ELb1ELb0ELb0EEENS1_19SingleTileSchedulerILb1ELb0ELb1ELi128EEEEEEEEEvNT_6ParamsE)
        /*026c*/ 	.word	0x00000080


	//----- nvinfo : EIATTR_MIN_STACK_SIZE
	.align		4
.L_114:
        /*0270*/ 	.byte	0x04, 0x12
        /*0272*/ 	.short	(.L_116 - .L_115)
	.align		4
.L_115:
        /*0274*/ 	.word	index@(_ZN7cutlass13device_kernelIN5flash19enable_sm80_to_sm89INS1_16FlashAttnFwdSm80INS1_25CollectiveMainloopFwdSm80ILi8ELi1ELb0EN4cute5tupleIJNS5_1CILi128EEENS7_ILi32EEENS7_ILi256EEEEEELi256ENS_10bfloat16_tEfNS_4arch4Sm80ELb0ELb1ELb0ELb1ELb1ELb1ELb1ELb0EEENS1_21CollectiveEpilogueFwdINS6_IJS8_SA_S9_EEENS6_IJNS7_ILi1EEESI_SI_EEESC_SE_Li256ELb1ELb1ELb0ELb0EEENS1_19SingleTileSchedulerILb1ELb0ELb1ELi128EEEEEEEEEvNT_6ParamsE)
        /*0278*/ 	.word	0x00000000


	//----- nvinfo : EIATTR_MIN_STACK_SIZE
	.align		4
.L_116:
        /*027c*/ 	.byte	0x04, 0x12
        /*027e*/ 	.short	(.L_118 - .L_117)
	.align		4
.L_117:
        /*0280*/ 	.word	index@(_ZN7cutlass13device_kernelIN5flash19enable_sm80_to_sm89INS1_16FlashAttnFwdSm80INS1_25CollectiveMainloopFwdSm80ILi8ELi1ELb1EN4cute5tupleIJNS5_1CILi128EEENS7_ILi64EEENS7_ILi256EEEEEELi256ENS_10bfloat16_tEfNS_4arch4Sm80ELb1ELb0ELb0ELb0ELb1ELb0ELb1ELb0EEENS1_21CollectiveEpilogueFwdINS6_IJS8_SA_S9_EEENS6_IJNS7_ILi1EEESI_SI_EEESC_SE_Li256ELb0ELb1ELb0ELb0EEENS1_30DynamicPersistentTileSchedulerILi256ELi256ELb0ELb1ELb0EEEEEEEEEvNT_6ParamsE)
        /*0284*/ 	.word	0x00000128


	//----- nvinfo : EIATTR_MIN_STACK_SIZE
	.align		4
.L_118:
        /*0288*/ 	.byte	0x04, 0x12
        /*028a*/ 	.short	(.L_120 - .L_119)
	.align		4
.L_119:
        /*028c*/ 	.word	index@(_ZN7cutlass13device_kernelIN5flash19enable_sm80_to_sm89INS1_16FlashAttnFwdSm80INS1_25CollectiveMainloopFwdSm80ILi8ELi1ELb1EN4cute5tupleIJNS5_1CILi128EEENS7_ILi64EEENS7_ILi256EEEEEELi256ENS_10bfloat16_tEfNS_4arch4Sm80ELb1ELb0ELb0ELb1ELb1ELb0ELb1ELb0EEENS1_21CollectiveEpilogueFwdINS6_IJS8_SA_S9_EEENS6_IJNS7_ILi1EEESI_SI_EEESC_SE_Li256ELb1ELb1ELb0ELb0EEENS1_19SingleTileSchedulerILb1ELb0ELb1ELi128EEEEEEEEEvNT_6ParamsE)
        /*0290*/ 	.word	0x000000e0


	//----- nvinfo : EIATTR_MIN_STACK_SIZE
	.align		4
.L_120:
        /*0294*/ 	.byte	0x04, 0x12
        /*0296*/ 	.short	(.L_122 - .L_121)
	.align		4
.L_121:
        /*0298*/ 	.word	index@(_ZN7cutlass13device_kernelIN5flash19enable_sm80_to_sm89INS1_16FlashAttnFwdSm80INS1_25CollectiveMainloopFwdSm80ILi8ELi1ELb0EN4cute5tupleIJNS5_1CILi128EEENS7_ILi32EEENS7_ILi256EEEEEELi256ENS_10bfloat16_tEfNS_4arch4Sm80ELb1ELb0ELb0ELb1ELb1ELb1ELb1ELb0EEENS1_21CollectiveEpilogueFwdINS6_IJS8_SA_S9_EEENS6_IJNS7_ILi1EEESI_SI_EEESC_SE_Li256ELb1ELb1ELb0ELb0EEENS1_19SingleTileSchedulerILb1ELb0ELb1ELi128EEEEEEEEEvNT_6ParamsE)
        /*029c*/ 	.word	0x00000000


	//----- nvinfo : EIATTR_MIN_STACK_SIZE
	.align		4
.L_122:
        /*02a0*/ 	.byte	0x04, 0x12
        /*02a2*/ 	.short	(.L_124 - .L_123)
	.align		4
.L_123:
        /*02a4*/ 	.word	index@(_ZN7cutlass13device_kernelIN5flash19enable_sm80_to_sm89INS1_16FlashAttnFwdSm80INS1_25CollectiveMainloopFwdSm80ILi8ELi1ELb0EN4cute5tupleIJNS5_1CILi128EEENS7_ILi96EEENS7_ILi256EEEEEELi256ENS_10bfloat16_tEfNS_4arch4Sm80ELb0ELb0ELb0ELb0ELb1ELb0ELb1ELb0EEENS1_21CollectiveEpilogueFwdINS6_IJS8_SA_S9_EEENS6_IJNS7_ILi1EEESI_SI_EEESC_SE_Li256ELb0ELb1ELb0ELb0EEENS1_19SingleTileSchedulerILb0ELb0ELb1ELi128EEEEEEEEEvNT_6ParamsE)
        /*02a8*/ 	.word	0x00000060


	//----- nvinfo : EIATTR_MIN_STACK_SIZE
	.align		4
.L_124:
        /*02ac*/ 	.byte	0x04, 0x12
        /*02ae*/ 	.short	(.L_126 - .L_125)
	.align		4
.L_125:
        /*02b0*/ 	.word	index@(_ZN7cutlass13device_kernelIN5flash19enable_sm80_to_sm89INS1_16FlashAttnFwdSm80INS1_25CollectiveMainloopFwdSm80ILi8ELi1ELb0EN4cute5tupleIJNS5_1CILi128EEENS7_ILi96EEENS7_ILi256EEEEEELi256ENS_10bfloat16_tEfNS_4arch4Sm80ELb0ELb0ELb0ELb1ELb1ELb0ELb1ELb0EEENS1_21CollectiveEpilogueFwdINS6_IJS8_SA_S9_EEENS6_IJNS7_ILi1EEESI_SI_EEESC_SE_Li256ELb1ELb1ELb0ELb0EEENS1_19SingleTileSchedulerILb1ELb0ELb1ELi128EEEEEEEEEvNT_6ParamsE)
        /*02b4*/ 	.word	0x00000048


	//----- nvinfo : EIATTR_MIN_STACK_SIZE
	.align		4
.L_126:
        /*02b8*/ 	.byte	0x04, 0x12
        /*02ba*/ 	.short	(.L_128 - .L_127)
	.align		4
.L_127:
        /*02bc*/ 	.word	index@(_ZN7cutlass13device_kernelIN5flash19enable_sm80_to_sm89INS1_16FlashAttnFwdSm80INS1_25CollectiveMainloopFwdSm80ILi8ELi1ELb0EN4cute5tupleIJNS5_1CILi128EEENS7_ILi48EEENS7_ILi256EEEEEELi256ENS_10bfloat16_tEfNS_4arch4Sm80ELb0ELb0ELb0ELb1ELb1ELb1ELb1ELb0EEENS1_21CollectiveEpilogueFwdINS6_IJS8_SA_S9_EEENS6_IJNS7_ILi1EEESI_SI_EEESC_SE_Li256ELb1ELb1ELb0ELb0EEENS1_19SingleTileSchedulerILb1ELb0ELb1ELi128EEEEEEEEEvNT_6ParamsE)
        /*02c0*/ 	.word	0x00000000


	//----- nvinfo : EIATTR_MIN_STACK_SIZE
	.align		4
.L_128:
        /*02c4*/ 	.byte	0x04, 0x12
        /*02c6*/ 	.short	(.L_130 - .L_129)
	.align		4
.L_129:
        /*02c8*/ 	.word	index@(_ZN7cutlass13device_kernelIN5flash19enable_sm80_to_sm89INS1_16FlashAttnFwdSm80INS1_25CollectiveMainloopFwdSm80ILi8ELi1ELb0EN4cute5tupleIJNS5_1CILi128EEENS7_ILi64EEENS7_ILi256EEEEEELi256ENS_10bfloat16_tEfNS_4arch4Sm80ELb0ELb1ELb0ELb0ELb1ELb0ELb1ELb0EEENS1_21CollectiveEpilogueFwdINS6_IJS8_SA_S9_EEENS6_IJNS7_ILi1EEESI_SI_EEESC_SE_Li256ELb0ELb1ELb0ELb0EEENS1_19SingleTileSchedulerILb0ELb0ELb1ELi128EEEEEEEEEvNT_6ParamsE)
        /*02cc*/ 	.word	0x00000000


	//----- nvinfo : EIATTR_MIN_STACK_SIZE
	.align		4
.L_130:
        /*02d0*/ 	.byte	0x04, 0x12
        /*02d2*/ 	.short	(.L_132 - .L_131)
	.align		4
.L_131:
        /*02d4*/ 	.word	index@(_ZN7cutlass13device_kernelIN5flash19enable_sm80_to_sm89INS1_16FlashAttnFwdSm80INS1_25CollectiveMainloopFwdSm80ILi8ELi1ELb0EN4cute5tupleIJNS5_1CILi128EEENS7_ILi64EEENS7_ILi256EEEEEELi256ENS_10bfloat16_tEfNS_4arch4Sm80ELb0ELb1ELb0ELb1ELb1ELb0ELb1ELb0EEENS1_21CollectiveEpilogueFwdINS6_IJS8_SA_S9_EEENS6_IJNS7_ILi1EEESI_SI_EEESC_SE_Li256ELb1ELb1ELb0ELb0EEENS1_19SingleTileSchedulerILb1ELb0ELb1ELi128EEEEEEEEEvNT_6ParamsE)
        /*02d8*/ 	.word	0x00000000


	//----- nvinfo : EIATTR_MIN_STACK_SIZE
	.align		4
.L_132:
        /*02dc*/ 	.byte	0x04, 0x12
        /*02de*/ 	.short	(.L_134 - .L_133)
	.align		4
.L_133:
        /*02e0*/ 	.word	index@(_ZN7cutlass13device_kernelIN5flash19enable_sm80_to_sm89INS1_16FlashAttnFwdSm80INS1_25CollectiveMainloopFwdSm80ILi8ELi1ELb0EN4cute5tupleIJNS5_1CILi128EEENS7_ILi48EEENS7_ILi256EEEEEELi256ENS_10bfloat16_tEfNS_4arch4Sm80ELb0ELb1ELb0ELb1ELb1ELb1ELb1ELb0EEENS1_21CollectiveEpilogueFwdINS6_IJS8_SA_S9_EEENS6_IJNS7_ILi1EEESI_SI_EEESC_SE_Li256ELb1ELb1ELb0ELb0EEENS1_19SingleTileSchedulerILb1ELb0ELb1ELi128EEEEEEEEEvNT_6ParamsE)
        /*02e4*/ 	.word	0x00000070


	//----- nvinfo : EIATTR_MIN_STACK_SIZE
	.align		4
.L_134:
        /*02e8*/ 	.byte	0x04, 0x12
        /*02ea*/ 	.short	(.L_136 - .L_135)
	.align		4
.L_135:
        /*02ec*/ 	.word	index@(_ZN7cutlass13device_kernelIN5flash19enable_sm80_to_sm89INS1_16FlashAttnFwdSm80INS1_25CollectiveMainloopFwdSm80ILi8ELi1ELb0EN4cute5tupleIJNS5_1CILi128EEENS7_ILi96EEENS7_ILi256EEEEEELi256ENS_10bfloat16_tEfNS_4arch4Sm80ELb1ELb0ELb0ELb0ELb1ELb0ELb1ELb0EEENS1_21CollectiveEpilogueFwdINS6_IJS8_SA_S9_EEENS6_IJNS7_ILi1EEESI_SI_EEESC_SE_Li256ELb0ELb1ELb0ELb0EEENS1_30DynamicPersistentTileSchedulerILi256ELi256ELb0ELb1ELb0EEEEEEEEEvNT_6ParamsE)
        /*02f0*/ 	.word	0x00000088


	//----- nvinfo : EIATTR_MIN_STACK_SIZE
	.align		4
.L_136:
        /*02f4*/ 	.byte	0x04, 0x12
        /*02f6*/ 	.short	(.L_138 - .L_137)
	.align		4
.L_137:
        /*02f8*/ 	.word	index@(_ZN7cutlass13device_kernelIN5flash19enable_sm80_to_sm89INS1_16FlashAttnFwdSm80INS1_25CollectiveMainloopFwdSm80ILi8ELi1ELb0EN4cute5tupleIJNS5_1CILi128EEENS7_ILi96EEENS7_ILi256EEEEEELi256ENS_10bfloat16_tEfNS_4arch4Sm80ELb1ELb0ELb0ELb1ELb1ELb0ELb1ELb0EEENS1_21CollectiveEpilogueFwdINS6_IJS8_SA_S9_EEENS6_IJNS7_ILi1EEESI_SI_EEESC_SE_Li256ELb1ELb1ELb0ELb0EEENS1_19SingleTileSchedulerILb1ELb0ELb1ELi128EEEEEEEEEvNT_6ParamsE)
        /*02fc*/ 	.word	0x00000088


	//----- nvinfo : EIATTR_MIN_STACK_SIZE
	.align		4
.L_138:
        /*0300*/ 	.byte	0x04, 0x12
        /*0302*/ 	.short	(.L_140 - .L_139)
	.align		4
.L_139:
        /*0304*/ 	.word	index@(_ZN7cutlass13device_kernelIN5flash19enable_sm80_to_sm89INS1_16FlashAttnFwdSm80INS1_25CollectiveMainloopFwdSm80ILi8ELi1ELb0EN4cute5tupleIJNS5_1CILi128EEENS7_ILi48EEENS7_ILi256EEEEEELi256ENS_10bfloat16_tEfNS_4arch4Sm80ELb1ELb0ELb0ELb1ELb1ELb1ELb1ELb0EEENS1_21CollectiveEpilogueFwdINS6_IJS8_SA_S9_EEENS6_IJNS7_ILi1EEESI_SI_EEESC_SE_Li256ELb1ELb1ELb0ELb0EEENS1_19SingleTileSchedulerILb1ELb0ELb1ELi128EEEEEEEEEvNT_6ParamsE)
        /*0308*/ 	.word	0x00000000
.L_140:


//--------------------- .nv.info._ZN7cutlass13device_kernelIN5flash19enable_sm80_to_sm89INS1_16FlashAttnFwdSm80INS1_25CollectiveMainloopFwdSm80ILi8ELi1ELb1EN4cute5tupleIJNS5_1CILi128EEENS7_ILi64EEENS7_ILi256EEEEEELi256ENS_10bfloat16_tEfNS_4arch4Sm80ELb0ELb0ELb0ELb0ELb1ELb0ELb1ELb0EEENS1_21CollectiveEpilogueFwdINS6_IJS8_SA_S9_EEENS6_IJNS7_ILi1EEESI_SI_EEESC_SE_Li256ELb0ELb1ELb0ELb0EEENS1_19SingleTileSchedulerILb0ELb0ELb1ELi128EEEEEEEEEvNT_6ParamsE --------------------------
	.section	.nv.info._ZN7cutlass13device_kernelIN5flash19enable_sm80_to_sm89INS1_16FlashAttnFwdSm80INS1_25CollectiveMainloopFwdSm80ILi8ELi1ELb1EN4cute5tupleIJNS5_1CILi128EEENS7_ILi64EEENS7_ILi256EEEEEELi256ENS_10bfloat16_tEfNS_4arch4Sm80ELb0ELb0ELb0ELb0ELb1ELb0ELb1ELb0EEENS1_21CollectiveEpilogueFwdINS6_IJS8_SA_S9_EEENS6_IJNS7_ILi1EEESI_SI_EEESC_SE_Li256ELb0ELb1ELb0ELb0EEENS1_19SingleTileSchedulerILb0ELb0ELb1ELi128EEEEEEEEEvNT_6ParamsE,"",@"SHT_CUDA_INFO"
	.sectionflags	@""
	.align	4


	//----- nvinfo : EIATTR_CUDA_API_VERSION
	.align		4
        /*0000*/ 	.byte	0x04, 0x37
        /*0002*/ 	.short	(.L_142 - .L_141)
.L_141:
        /*0004*/ 	.word	0x00000082


	//----- nvinfo : EIATTR_SW2861232_WAR
	.align		4
.L_142:
        /*0008*/ 	.byte	0x01, 0x35
	.zero		2


	//----- nvinfo : EIATTR_PARAM_CBANK
	.align		4
        /*000c*/ 	.byte	0x04, 0x0a
        /*000e*/ 	.short	(.L_144 - .L_143)
	.align		4
.L_143:
        /*0010*/ 	.word	index@(.nv.constant0._ZN7cutlass13device_kernelIN5flash19enable_sm80_to_sm89INS1_16FlashAttnFwdSm80INS1_25CollectiveMainloopFwdSm80ILi8ELi1ELb1EN4cute5tupleIJNS5_1CILi128EEENS7_ILi64EEENS7_ILi256EEEEEELi256ENS_10bfloat16_tEfNS_4arch4Sm80ELb0ELb0ELb0ELb0ELb1ELb0ELb1ELb0EEENS1_21CollectiveEpilogueFwdINS6_IJS8_SA_S9_EEENS6_IJNS7_ILi1EEESI_SI_EEESC_SE_Li256ELb0ELb1ELb0ELb0EEENS1_19SingleTileSchedulerILb0ELb0ELb1ELi128EEEEEEEEEvNT_6ParamsE)
        /*0014*/ 	.short	0x0160
        /*0016*/ 	.short	0x0418


	//----- nvinfo : EIATTR_CBANK_PARAM_SIZE
	.align		4
.L_144:
        /*0018*/ 	.byte	0x03, 0x19
        /*001a*/ 	.short	0x0418


	//----- nvinfo : EIATTR_KPARAM_INFO
	.align		4
        /*001c*/ 	.byte	0x04, 0x17
        /*001e*/ 	.short	(.L_146 - .L_145)
.L_145:
        /*0020*/ 	.word	0x00000000
        /*0024*/ 	.short	0x0000
        /*0026*/ 	.short	0x0000
        /*0028*/ 	.byte	0x00, 0xf0, 0x61, 0x10


	//----- nvinfo : EIATTR_MAXREG_COUNT
	.align		4
.L_146:
        /*002c*/ 	.byte	0x03, 0x1b
        /*002e*/ 	.short	0x00ff


	//----- nvinfo : EIATTR_NUM_BARRIERS
	.align		4
        /*0030*/ 	.byte	0x02, 0x4c
        /*0032*/ 	.byte	0x02
	.zero		1


	//----- nvinfo : EIATTR_ANNOTATIONS
	.align		4
        /*0034*/ 	.byte	0x04, 0x55
        /*0036*/ 	.short	(.L_148 - .L_147)


	//   ....[0]....
.L_147:
        /*0038*/ 	.word	0x00000001
        /*003c*/ 	.byte	0x20, 0x06, 0x00, 0x00, 0x01, 0x00, 0x00, 0x00, 0xb0, 0x08, 0x00, 0x00, 0x01, 0x00, 0x00, 0x00
        /* <DEDUP_REMOVED lines=49> */
        /*035c*/ 	.byte	0xa0, 0x8f, 0x00, 0x00


	//----- nvinfo : EIATTR_MERCURY_ISA_VERSION
	.align		4
.L_148:
        /*0360*/ 	.byte	0x03, 0x5f
        /*0362*/ 	.short	0x0000


	//----- nvinfo : EIATTR_COOP_GROUP_MASK_REGIDS
	.align		4
        /*0364*/ 	.byte	0x04, 0x29
        /*0366*/ 	.short	(.L_150 - .L_149)


	//   ....[0]....
.L_149:
        /*0368*/ 	.word	0xffffffff


	//   ....[1]....
        /*036c*/ 	.word	0xffffffff


	//   ....[2]....
        /*0370*/ 	.word	0xffffffff


	//   ....[3]....
        /*0374*/ 	.word	0xffffffff


	//   ....[4]....
        /*0378*/ 	.word	0xffffffff


	//   ....[5]....
        /*037c*/ 	.word	0xffffffff


	//   ....[6]....
        /*0380*/ 	.word	0xffffffff


	//   ....[7]....
        /*0384*/ 	.word	0xffffffff


	//   ....[8]....
        /*0388*/ 	.word	0xffffffff


	//   ....[9]....
        /*038c*/ 	.word	0xffffffff


	//   ....[10]....
        /*0390*/ 	.word	0xffffffff


	//   ....[11]....
        /*0394*/ 	.word	0xffffffff


	//   ....[12]....
        /*0398*/ 	.word	0xffffffff


	//   ....[13]....
        /*039c*/ 	.word	0xffffffff


	//   ....[14]....
        /*03a0*/ 	.word	0xffffffff


	//   ....[15]....
        /*03a4*/ 	.word	0xffffffff


	//   ....[16]....
        /*03a8*/ 	.word	0xffffffff


	//   ....[17]....
        /*03ac*/ 	.word	0xffffffff


	//   ....[18]....
        /*03b0*/ 	.word	0xffffffff


	//   ....[19]....
        /*03b4*/ 	.word	0xffffffff


	//   ....[20]....
        /*03b8*/ 	.word	0xffffffff


	//   ....[21]....
        /*03bc*/ 	.word	0xffffffff


	//   ....[22]....
        /*03c0*/ 	.word	0xffffffff


	//   ....[23]....
        /*03c4*/ 	.word	0xffffffff


	//   ....[24]....
        /*03c8*/ 	.word	0xffffffff


	//   ....[25]....
        /*03cc*/ 	.word	0xffffffff


	//   ....[26]....
        /*03d0*/ 	.word	0xffffffff


	//   ....[27]....
        /*03d4*/ 	.word	0xffffffff


	//   ....[28]....
        /*03d8*/ 	.word	0xffffffff


	//   ....[29]....
        /*03dc*/ 	.word	0xffffffff


	//   ....[30]....
        /*03e0*/ 	.word	0xffffffff


	//   ....[31]....
        /*03e4*/ 	.word	0xffffffff


	//   ....[32]....
        /*03e8*/ 	.word	0xffffffff


	//   ....[33]....
        /*03ec*/ 	.word	0xffffffff


	//   ....[34]....
        /*03f0*/ 	.word	0xffffffff


	//   ....[35]....
        /*03f4*/ 	.word	0xffffffff


	//   ....[36]....
        /*03f8*/ 	.word	0xffffffff


	//   ....[37]....
        /*03fc*/ 	.word	0xffffffff


	//   ....[38]....
        /*0400*/ 	.word	0xffffffff


	//   ....[39]....
        /*0404*/ 	.word	0xffffffff


	//   ....[40]....
        /*0408*/ 	.word	0xffffffff


	//   ....[41]....
        /*040c*/ 	.word	0xffffffff


	//   ....[42]....
        /*0410*/ 	.word	0xffffffff


	//   ....[43]....
        /*0414*/ 	.word	0xffffffff


	//   ....[44]....
        /*0418*/ 	.word	0xffffffff


	//   ....[45]....
        /*041c*/ 	.word	0xffffffff


	//   ....[46]....
        /*0420*/ 	.word	0xffffffff


	//   ....[47]....
        /*0424*/ 	.word	0xffffffff


	//   ....[48]....
        /*0428*/ 	.word	0xffffffff


	//   ....[49]....
        /*042c*/ 	.word	0xffffffff


	//   ....[50]....
        /*0430*/ 	.word	0xffffffff


	//   ....[51]....
        /*0434*/ 	.word	0xffffffff


	//----- nvinfo : EIATTR_COOP_GROUP_INSTR_OFFSETS
	.align		4
.L_150:
        /*0438*/ 	.byte	0x04, 0x28
        /*043a*/ 	.short	(.L_152 - .L_151)


	//   ....[0]....
.L_151:
        /*043c*/ 	.word	0x00000740


	//   ....[1]....
        /*0440*/ 	.word	0x00000770


	//   ....[2]....
        /*0444*/ 	.word	0x000009a0


	//   ....[3]....
        /*0448*/ 	.word	0x000009b0


	//   ....[4]....
        /*044c*/ 	.word	0x00000b10


	//   ....[5]....
        /*0450*/ 	.word	0x00000b30


	//   ....[6]....
        /*0454*/ 	.word	0x00000db0


	//   ....[7]....
        /*0458*/ 	.word	0x00000de0


	//   ....[8]....
        /*045c*/ 	.word	0x00000fb0


	//   ....[9]....
        /*0460*/ 	.word	0x00000fd0


	//   ....[10]....
        /*0464*/ 	.word	0x00001130


	//   ....[11]....
        /*0468*/ 	.word	0x00001150


	//   ....[12]....
        /*046c*/ 	.word	0x00001940


	//   ....[13]....
        /*0470*/ 	.word	0x00001960


	//   ....[14]....
        /*0474*/ 	.word	0x00001980


	//   ....[15]....
        /*0478*/ 	.word	0x00001990


	//   ....[16]....
        /*047c*/ 	.word	0x00002c60


	//   ....[17]....
        /*0480*/ 	.word	0x00002c80


	//   ....[18]....
        /*0484*/ 	.word	0x00002e00


	//   ....[19]....
        /*0488*/ 	.word	0x00002e20


	//   ....[20]....
        /*048c*/ 	.word	0x00003540


	//   ....[21]....
        /*0490*/ 	.word	0x000035e0


	//   ....[22]....
        /*0494*/ 	.word	0x000035f0


	//   ....[23]....
        /*0498*/ 	.word	0x00003640


	//   ....[24]....
        /*049c*/ 	.word	0x00005800


	//   ....[25]....
        /*04a0*/ 	.word	0x00005810


	//   ....[26]....
        /*04a4*/ 	.word	0x000058c0


	//   ....[27]....
        /*04a8*/ 	.word	0x000058f0


	//   ....[28]....
        /*04ac*/ 	.word	0x00005c40


	//   ....[29]....
        /*04b0*/ 	.word	0x00005c50


	//   ....[30]....
        /*04b4*/ 	.word	0x00005d10


	//   ....[31]....
        /*04b8*/ 	.word	0x00005d30


	//   ....[32]....
        /*04bc*/ 	.word	0x00006cd0


	//   ....[33]....
        /*04c0*/ 	.word	0x00006cf0


	//   ....[34]....
        /*04c4*/ 	.word	0x00007370


	//   ....[35]....
        /*04c8*/ 	.word	0x00007390


	//   ....[36]....
        /*04cc*/ 	.word	0x00008ce0


	//   ....[37]....
        /*04d0*/ 	.word	0x00008cf0


	//   ....[38]....
        /*04d4*/ 	.word	0x00008d30


	//   ....[39]....
        /*04d8*/ 	.word	0x00008d50


	//   ....[40]....
        /*04dc*/ 	.word	0x0000a4d0


	//   ....[41]....
        /*04e0*/ 	.word	0x0000a4e0


	//   ....[42]....
        /*04e4*/ 	.word	0x0000a500


	//   ....[43]....
        /*04e8*/ 	.word	0x0000a510


	//   ....[44]....
        /*04ec*/ 	.word	0x0000a650


	//   ....[45]....
        /*04f0*/ 	.word	0x0000a670


	//   ....[46]....
        /*04f4*/ 	.word	0x0000a870


	//   ....[47]....
        /*04f8*/ 	.word	0x0000a8a0


	//   ....[48]....
        /*04fc*/ 	.word	0x0000aa60


	//   ....[49]....
        /*0500*/ 	.word	0x0000aa90


	//   ....[50]....
        /*0504*/ 	.word	0x0000ac50


	//   ....[51]....
        /*0508*/ 	.word	0x0000ac70


	//----- nvinfo : EIATTR_EXIT_INSTR_OFFSETS
	.align		4
.L_152:
        /*050c*/ 	.byte	0x04, 0x1c
        /*050e*/ 	.short	(.L_154 - .L_153)


	//   ....[0]....
.L_153:
        /*0510*/ 	.word	0x00000040


	//   ....[1]....
        /*0514*/ 	.word	0x0000ac80


	//   ....[2]....
        /*0518*/ 	.word	0x0000adc0


	//   ....[3]....
        /*051c*/ 	.word	0x0000ae20


	//----- nvinfo : EIATTR_CTAIDZ_USED
	.align		4
.L_154:
        /*0520*/ 	.byte	0x01, 0x04
	.zero		2


	//----- nvinfo : EIATTR_MAX_THREADS
	.align		4
        /*0524*/ 	.byte	0x04, 0x05
        /*0526*/ 	.short	(.L_156 - .L_155)
.L_155:
        /*0528*/ 	.word	0x00000100
        /*052c*/ 	.word	0x00000001
        /*0530*/ 	.word	0x00000001


	//----- nvinfo : EIATTR_CRS_STACK_SIZE
	.align		4
.L_156:
        /*0534*/ 	.byte	0x04, 0x1e
        /*0536*/ 	.short	(.L_158 - .L_157)
.L_157:
        /*0538*/ 	.word	0x00000000
.L_158:


//--------------------- .nv.info._ZN7cutlass13device_kernelIN5flash19enable_sm80_to_sm89INS1_16FlashAttnFwdSm80INS1_25CollectiveMainloopFwdSm80ILi8ELi1ELb1EN4cute5tupleIJNS5_1CILi128EEENS7_ILi64EEENS7_ILi256EEEEEELi256ENS_10bfloat16_tEfNS_4arch4Sm80ELb0ELb0ELb0ELb1ELb1ELb0ELb1ELb0EEENS1_21CollectiveEpilogueFwdINS6_IJS8_SA_S9_EEENS6_IJNS7_ILi1EEESI_SI_EEESC_SE_Li256ELb1ELb1ELb0ELb0EEENS1_19SingleTileSchedulerILb1ELb0ELb1ELi128EEEEEEEEEvNT_6ParamsE --------------------------
	.section	.nv.info._ZN7cutlass13device_kernelIN5flash19enable_sm80_to_sm89INS1_16FlashAttnFwdSm80INS1_25CollectiveMainloopFwdSm80ILi8ELi1ELb1EN4cute5tupleIJNS5_1CILi128EEENS7_ILi64EEENS7_ILi256EEEEEELi256ENS_10bfloat16_tEfNS_4arch4Sm80ELb0ELb0ELb0ELb1ELb1ELb0ELb1ELb0EEENS1_21CollectiveEpilogueFwdINS6_IJS8_SA_S9_EEENS6_IJNS7_ILi1EEESI_SI_EEESC_SE_Li256ELb1ELb1ELb0ELb0EEENS1_19SingleTileSchedulerILb1ELb0ELb1ELi128EEEEEEEEEvNT_6ParamsE,"",@"SHT_CUDA_INFO"
	.sectionflags	@""
	.align	4


	//----- nvinfo : EIATTR_CUDA_API_VERSION
	.align		4
        /*0000*/ 	.byte	0x04, 0x37
        /*0002*/ 	.short	(.L_160 - .L_159)
.L_159:
        /*0004*/ 	.word	0x00000082


	//----- nvinfo : EIATTR_SW2861232_WAR
	.align		4
.L_160:
        /*0008*/ 	.byte	0x01, 0x35
	.zero		2


	//----- nvinfo : EIATTR_PARAM_CBANK
	.align		4
        /*000c*/ 	.byte	0x04, 0x0a
        /*000e*/ 	.short	(.L_162 - .L_161)
	.align		4
.L_161:
        /*0010*/ 	.word	index@(.nv.constant0._ZN7cutlass13device_kernelIN5flash19enable_sm80_to_sm89INS1_16FlashAttnFwdSm80INS1_25CollectiveMainloopFwdSm80ILi8ELi1ELb1EN4cute5tupleIJNS5_1CILi128EEENS7_ILi64EEENS7_ILi256EEEEEELi256ENS_10bfloat16_tEfNS_4arch4Sm80ELb0ELb0ELb0ELb1ELb1ELb0ELb1ELb0EEENS1_21CollectiveEpilogueFwdINS6_IJS8_SA_S9_EEENS6_IJNS7_ILi1EEESI_SI_EEESC_SE_Li256ELb1ELb1ELb0ELb0EEENS1_19SingleTileSchedulerILb1ELb0ELb1ELi128EEEEEEEEEvNT_6ParamsE)
        /*0014*/ 	.short	0x0160
        /*0016*/ 	.short	0x0418


	//----- nvinfo : EIATTR_CBANK_PARAM_SIZE
	.align		4
.L_162:
        /*0018*/ 	.byte	0x03, 0x19
        /*001a*/ 	.short	0x0418


	//----- nvinfo : EIATTR_KPARAM_INFO
	.align		4
        /*001c*/ 	.byte	0x04, 0x17
        /*001e*/ 	.short	(.L_164 - .L_163)
.L_163:
        /*0020*/ 	.word	0x00000000
        /*0024*/ 	.short	0x0000
        /*0026*/ 	.short	0x0000
        /*0028*/ 	.byte	0x00, 0xf0, 0x61, 0x10


	//----- nvinfo : EIATTR_MAXREG_COUNT
	.align		4
.L_164:
        /*002c*/ 	.byte	0x03, 0x1b
        /*002e*/ 	.short	0x00ff


	//----- nvinfo : EIATTR_NUM_BARRIERS
	.align		4
        /*0030*/ 	.byte	0x02, 0x4c
        /*0032*/ 	.byte	0x02
	.zero		1


	//----- nvinfo : EIATTR_ANNOTATIONS
	.align		4
        /*0034*/ 	.byte	0x04, 0x55
        /*0036*/ 	.short	(.L_166 - .L_165)


	//   ....[0]....
.L_165:
        /* <DEDUP_REMOVED lines=47> */


	//----- nvinfo : EIATTR_MERCURY_ISA_VERSION
	.align		4
.L_166:
        /*0310*/ 	.byte	0x03, 0x5f
        /*0312*/ 	.short	0x0000


	//----- nvinfo : EIATTR_COOP_GROUP_MASK_REGIDS
	.align		4
        /*0314*/ 	.byte	0x04, 0x29
        /*0316*/ 	.short	(.L_168 - .L_167)


	//   ....[0]....
.L_167:
        /*0318*/ 	.word	0xffffffff


	//   ....[1]....
        /*031c*/ 	.word	0xffffffff


	//   ....[2]....
        /*0320*/ 	.word	0xffffffff


	//   ....[3]....
        /*0324*/ 	.word	0xffffffff


	//   ....[4]....
        /*0328*/ 	.word	0xffffffff


	//   ....[5]....
        /*032c*/ 	.word	0xffffffff


	//   ....[6]....
        /*0330*/ 	.word	0xffffffff


	//   ....[7]....
        /*0334*/ 	.word	0xffffffff


	//   ....[8]....
        /*0338*/ 	.word	0xffffffff


	//   ....[9]....
        /*033c*/ 	.word	0xffffffff


	//   ....[10]....
        /*0340*/ 	.word	0xffffffff


	//   ....[11]....
        /*0344*/ 	.word	0xffffffff


	//   ....[12]....
        /*0348*/ 	.word	0xffffffff


	//   ....[13]....
        /*034c*/ 	.word	0xffffffff


	//   ....[14]....
        /*0350*/ 	.word	0xffffffff


	//   ....[15]....
        /*0354*/ 	.word	0xffffffff


	//   ....[16]....
        /*0358*/ 	.word	0xffffffff


	//   ....[17]....
        /*035c*/ 	.word	0xffffffff


	//   ....[18]....
        /*0360*/ 	.word	0xffffffff


	//   ....[19]....
        /*0364*/ 	.word	0xffffffff


	//   ....[20]....
        /*0368*/ 	.word	0xffffffff


	//   ....[21]....
        /*036c*/ 	.word	0xffffffff


	//   ....[22]....
        /*0370*/ 	.word	0xffffffff


	//   ....[23]....
        /*0374*/ 	.word	0xffffffff


	//   ....[24]....
        /*0378*/ 	.word	0xffffffff


	//   ....[25]....
        /*037c*/ 	.word	0xffffffff


	//   ....[26]....
        /*0380*/ 	.word	0xffffffff


	//   ....[27]....
        /*0384*/ 	.word	0xffffffff


	//   ....[28]....
        /*0388*/ 	.word	0xffffffff


	//   ....[29]....
        /*038c*/ 	.word	0xffffffff


	//   ....[30]....
        /*0390*/ 	.word	0xffffffff


	//   ....[31]....
        /*0394*/ 	.word	0xffffffff


	//   ....[32]....
        /*0398*/ 	.word	0xffffffff


	//   ....[33]....
        /*039c*/ 	.word	0xffffffff


	//   ....[34]....
        /*03a0*/ 	.word	0xffffffff


	//   ....[35]....
        /*03a4*/ 	.word	0xffffffff


	//   ....[36]....
        /*03a8*/ 	.word	0xffffffff


	//   ....[37]....
        /*03ac*/ 	.word	0xffffffff


	//   ....[38]....
        /*03b0*/ 	.word	0xffffffff


	//   ....[39]....
        /*03b4*/ 	.word	0xffffffff


	//   ....[40]....
        /*03b8*/ 	.word	0xffffffff


	//   ....[41]....
        /*03bc*/ 	.word	0xffffffff


	//   ....[42]....
        /*03c0*/ 	.word	0xffffffff


	//   ....[43]....
        /*03c4*/ 	.word	0xffffffff


	//   ....[44]....
        /*03c8*/ 	.word	0xffffffff


	//   ....[45]....
        /*03cc*/ 	.word	0xffffffff


	//   ....[46]....
        /*03d0*/ 	.word	0xffffffff


	//   ....[47]....
        /*03d4*/ 	.word	0xffffffff


	//   ....[48]....
        /*03d8*/ 	.word	0xffffffff


	//   ....[49]....
        /*03dc*/ 	.word	0xffffffff


	//   ....[50]....
        /*03e0*/ 	.word	0xffffffff


	//   ....[51]....
        /*03e4*/ 	.word	0xffffffff


	//   ....[52]....
        /*03e8*/ 	.word	0xffffffff


	//   ....[53]....
        /*03ec*/ 	.word	0xffffffff


	//   ....[54]....
        /*03f0*/ 	.word	0xffffffff


	//   ....[55]....
        /*03f4*/ 	.word	0xffffffff


	//   ....[56]....
        /*03f8*/ 	.word	0xffffffff


	//   ....[57]....
        /*03fc*/ 	.word	0xffffffff


	//   ....[58]....
        /*0400*/ 	.word	0xffffffff


	//   ....[59]....
        /*0404*/ 	.word	0xffffffff


	//   ....[60]....
        /*0408*/ 	.word	0xffffffff


	//----- nvinfo : EIATTR_COOP_GROUP_INSTR_OFFSETS
	.align		4
.L_168:
        /*040c*/ 	.byte	0x04, 0x28
        /*040e*/ 	.short	(.L_170 - .L_169)


	//   ....[0]....
.L_169:
        /*0410*/ 	.word	0x000000a0


	//   ....[1]....
        /*0414*/ 	.word	0x00001510


	//   ....[2]....
        /*0418*/ 	.word	0x00001540


	//   ....[3]....
        /*041c*/ 	.word	0x00001600


	//   ....[4]....
        /*0420*/ 	.word	0x00001630


	//   ....[5]....
        /*0424*/ 	.word	0x00001770


	//   ....[6]....
        /*0428*/ 	.word	0x00001780


	//   ....[7]....
        /*042c*/ 	.word	0x00001920


	//   ....[8]....
        /*0430*/ 	.word	0x000019e0


	//   ....[9]....
        /*0434*/ 	.word	0x00001b20


	//   ....[10]....
        /*0438*/ 	.word	0x00001b60


	//   ....[11]....
        /*043c*/ 	.word	0x00001ba0


	//   ....[12]....
        /*0440*/ 	.word	0x00001bb0


	//   ....[13]....
        /*0444*/ 	.word	0x00001bd0


	//   ....[14]....
        /*0448*/ 	.word	0x00001c60


	//   ....[15]....
        /*044c*/ 	.word	0x00001d50


	//   ....[16]....
        /*0450*/ 	.word	0x00001da0


	//   ....[17]....
        /*0454*/ 	.word	0x00003540


	//   ....[18]....
        /*0458*/ 	.word	0x00003550


	//   ....[19]....
        /*045c*/ 	.word	0x00003620


	//   ....[20]....
        /*0460*/ 	.word	0x00003640


	//   ....[21]....
        /*0464*/ 	.word	0x00003d70


	//   ....[22]....
        /*0468*/ 	.word	0x00003e10


	//   ....[23]....
        /*046c*/ 	.word	0x00003e30


	//   ....[24]....
        /*0470*/ 	.word	0x00003e90


	//   ....[25]....
        /*0474*/ 	.word	0x00005da0


	//   ....[26]....
        /*0478*/ 	.word	0x00005db0


	//   ....[27]....
        /*047c*/ 	.word	0x00005e30


	//   ....[28]....
        /*0480*/ 	.word	0x00005e40


	//   ....[29]....
        /*0484*/ 	.word	0x00006220


	//   ....[30]....
        /*0488*/ 	.word	0x00006230


	//   ....[31]....
        /*048c*/ 	.word	0x00006280


	//   ....[32]....
        /*0490*/ 	.word	0x000062a0


	//   ....[33]....
        /*0494*/ 	.word	0x00007280


	//   ....[34]....
        /*0498*/ 	.word	0x000072a0


	//   ....[35]....
        /*049c*/ 	.word	0x00007940


	//   ....[36]....
        /*04a0*/ 	.word	0x00007960


	//   ....[37]....
        /*04a4*/ 	.word	0x00009160


	//   ....[38]....
        /*04a8*/ 	.word	0x00009170


	//   ....[39]....
        /*04ac*/ 	.word	0x000091a0


	//   ....[40]....
        /*04b0*/ 	.word	0x000091c0


	//   ....[41]....
        /*04b4*/ 	.word	0x0000ac30


	//   ....[42]....
        /*04b8*/ 	.word	0x0000ac70


	//   ....[43]....
        /*04bc*/ 	.word	0x0000acd0


	//   ....[44]....
        /*04c0*/ 	.word	0x0000ad00


	//   ....[45]....
        /*04c4*/ 	.word	0x0000af30


	//   ....[46]....
        /*04c8*/ 	.word	0x0000af40


	//   ....[47]....
        /*04cc*/ 	.word	0x0000b140


	//   ....[48]....
        /*04d0*/ 	.word	0x0000b170


	//   ....[49]....
        /*04d4*/ 	.word	0x0000b330


	//   ....[50]....
        /*04d8*/ 	.word	0x0000b360


	//   ....[51]....
        /*04dc*/ 	.word	0x0000b520


	//   ....[52]....
        /*04e0*/ 	.word	0x0000b540


	//   ....[53]....
        /*04e4*/ 	.word	0x0000bec0


	//   ....[54]....
        /*04e8*/ 	.word	0x0000bee0


	//   ....[55]....
        /*04ec*/ 	.word	0x0000c0a0


	//   ....[56]....
        /*04f0*/ 	.word	0x0000c0d0


	//   ....[57]....
        /*04f4*/ 	.word	0x0000c260


	//   ....[58]....
        /*04f8*/ 	.word	0x0000c290


	//   ....[59]....
        /*04fc*/ 	.word	0x0000c420


	//   ....[60]....
        /*0500*/ 	.word	0x0000c440


	//----- nvinfo : EIATTR_EXIT_INSTR_OFFSETS
	.align		4
.L_170:
        /*0504*/ 	.byte	0x04, 0x1c
        /*0506*/ 	.short	(.L_172 - .L_171)


	//   ....[0]....
.L_171:
        /*0508*/ 	.word	0x00000450


	//   ....[1]....
        /*050c*/ 	.word	0x0000b550


	//   ....[2]....
        /*0510*/ 	.word	0x0000b690


	//   ....[3]....
        /*0514*/ 	.word	0x0000b6f0


	//   ....[4]....
        /*0518*/ 	.word	0x0000c450


	//   ....[5]....
        /*051c*/ 	.word	0x0000c560


	//   ....[6]....
        /*0520*/ 	.word	0x0000c5c0


	//----- nvinfo : EIATTR_CTAIDZ_USED
	.align		4
.L_172:
        /*0524*/ 	.byte	0x01, 0x04
	.zero		2


	//----- nvinfo : EIATTR_MAX_THREADS
	.align		4
        /*0528*/ 	.byte	0x04, 0x05
        /*052a*/ 	.short	(.L_174 - .L_173)
.L_173:
        /*052c*/ 	.word	0x00000100
        /*0530*/ 	.word	0x00000001
        /*0534*/ 	.word	0x00000001


	//----- nvinfo : EIATTR_CRS_STACK_SIZE
	.align		4
.L_174:
        /*0538*/ 	.byte	0x04, 0x1e
        /*053a*/ 	.short	(.L_176 - .L_175)
.L_175:
        /*053c*/ 	.word	0x00000000
.L_176:


//--------------------- .nv.info._ZN7cutlass13device_kernelIN5flash19enable_sm80_to_sm89INS1_16FlashAttnFwdSm80INS1_25CollectiveMainloopFwdSm80ILi8ELi1ELb0EN4cute5tupleIJNS5_1CILi128EEENS7_ILi32EEENS7_ILi256EEEEEELi256ENS_10bfloat16_tEfNS_4arch4Sm80ELb0ELb0ELb0ELb1ELb1ELb1ELb1ELb0EEENS1_21CollectiveEpilogueFwdINS6_IJS8_SA_S9_EEENS6_IJNS7_ILi1EEESI_SI_EEESC_SE_Li256ELb1ELb1ELb0ELb0EEENS1_19SingleTileSchedulerILb1ELb0ELb1ELi128EEEEEEEEEvNT_6ParamsE --------------------------
	.section	.nv.info._ZN7cutlass13device_kernelIN5flash19enable_sm80_to_sm89INS1_16FlashAttnFwdSm80INS1_25CollectiveMainloopFwdSm80ILi8ELi1ELb0EN4cute5tupleIJNS5_1CILi128EEENS7_ILi32EEENS7_ILi256EEEEEELi256ENS_10bfloat16_tEfNS_4arch4Sm80ELb0ELb0ELb0ELb1ELb1ELb1ELb1ELb0EEENS1_21CollectiveEpilogueFwdINS6_IJS8_SA_S9_EEENS6_IJNS7_ILi1EEESI_SI_EEESC_SE_Li256ELb1ELb1ELb0ELb0EEENS1_19SingleTileSchedulerILb1ELb0ELb1ELi128EEEEEEEEEvNT_6ParamsE,"",@"SHT_CUDA_INFO"
	.sectionflags	@""
	.align	4


	//----- nvinfo : EIATTR_CUDA_API_VERSION
	.align		4
        /*0000*/ 	.byte	0x04, 0x37
        /*0002*/ 	.short	(.L_178 - .L_177)
.L_177:
        /*0004*/ 	.word	0x00000082


	//----- nvinfo : EIATTR_SW2861232_WAR
	.align		4
.L_178:
        /*0008*/ 	.byte	0x01, 0x35
	.zero		2


	//----- nvinfo : EIATTR_PARAM_CBANK
	.align		4
        /*000c*/ 	.byte	0x04, 0x0a
        /*000e*/ 	.short	(.L_180 - .L_179)
	.align		4
.L_179:
        /*0010*/ 	.word	index@(.nv.constant0._ZN7cutlass13device_kernelIN5flash19enable_sm80_to_sm89INS1_16FlashAttnFwdSm80INS1_25CollectiveMainloopFwdSm80ILi8ELi1ELb0EN4cute5tupleIJNS5_1CILi128EEENS7_ILi32EEENS7_ILi256EEEEEELi256ENS_10bfloat16_tEfNS_4arch4Sm80ELb0ELb0ELb0ELb1ELb1ELb1ELb1ELb0EEENS1_21CollectiveEpilogueFwdINS6_IJS8_SA_S9_EEENS6_IJNS7_ILi1EEESI_SI_EEESC_SE_Li256ELb1ELb1ELb0ELb0EEENS1_19SingleTileSchedulerILb1ELb0ELb1ELi128EEEEEEEEEvNT_6ParamsE)
        /*0014*/ 	.short	0x0160
        /*0016*/ 	.short	0x0418


	//----- nvinfo : EIATTR_CBANK_PARAM_SIZE
	.align		4
.L_180:
        /*0018*/ 	.byte	0x03, 0x19
        /*001a*/ 	.short	0x0418


	//----- nvinfo : EIATTR_KPARAM_INFO
	.align		4
        /*001c*/ 	.byte	0x04, 0x17
        /*001e*/ 	.short	(.L_182 - .L_181)
.L_181:
        /*0020*/ 	.word	0x00000000
        /*0024*/ 	.short	0x0000
        /*0026*/ 	.short	0x0000
        /*0028*/ 	.byte	0x00, 0xf0, 0x61, 0x10


	//----- nvinfo : EIATTR_MAXREG_COUNT
	.align		4
.L_182:
        /*002c*/ 	.byte	0x03, 0x1b
        /*002e*/ 	.short	0x00ff


	//----- nvinfo : EIATTR_NUM_BARRIERS
	.align		4
        /*0030*/ 	.byte	0x02, 0x4c
        /*0032*/ 	.byte	0x02
	.zero		1


	//----- nvinfo : EIATTR_MERCURY_ISA_VERSION
	.align		4
        /*0034*/ 	.byte	0x03, 0x5f
        /*0036*/ 	.short	0x0000


	//----- nvinfo : EIATTR_COOP_GROUP_MASK_REGIDS
	.align		4
        /*0038*/ 	.byte	0x04, 0x29
        /*003a*/ 	.short	(.L_184 - .L_183)


	//   ....[0]....
.L_183:
        /*003c*/ 	.word	0xffffffff


	//   ....[1]....
        /*0040*/ 	.word	0xffffffff


	//   ....[2]....
        /*0044*/ 	.word	0xffffffff


	//   ....[3]....
        /*0048*/ 	.word	0xffffffff


	//   ....[4]....
        /*004c*/ 	.word	0xffffffff


	//   ....[5]....
        /*0050*/ 	.word	0xffffffff


	//   ....[6]....
        /*0054*/ 	.word	0xffffffff


	//   ....[7]....
        /*0058*/ 	.word	0xffffffff


	//   ....[8]....
        /*005c*/ 	.word	0xffffffff


	//   ....[9]....
        /*0060*/ 	.word	0xffffffff


	//   ....[10]....
        /*0064*/ 	.word	0xffffffff


	//   ....[11]....
        /*0068*/ 	.word	0xffffffff


	//   ....[12]....
        /*006c*/ 	.word	0xffffffff


	//   ....[13]....
        /*0070*/ 	.word	0xffffffff


	//   ....[14]....
        /*0074*/ 	.word	0xffffffff


	//   ....[15]....
        /*0078*/ 	.word	0xffffffff


	//   ....[16]....
        /*007c*/ 	.word	0xffffffff


	//   ....[17]....
        /*0080*/ 	.word	0xffffffff


	//   ....[18]....
        /*0084*/ 	.word	0xffffffff


	//   ....[19]....
        /*0088*/ 	.word	0xffffffff


	//   ....[20]....
        /*008c*/ 	.word	0xffffffff


	//   ....[21]....
        /*0090*/ 	.word	0xffffffff


	//   ....[22]....
        /*0094*/ 	.word	0xffffffff


	//   ....[23]....
        /*0098*/ 	.word	0xffffffff


	//   ....[24]....
        /*009c*/ 	.word	0xffffffff


	//   ....[25]....
        /*00a0*/ 	.word	0xffffffff


	//   ....[26]....
        /*00a4*/ 	.word	0xffffffff


	//   ....[27]....
        /*00a8*/ 	.word	0xffffffff


	//   ....[28]....
        /*00ac*/ 	.word	0xffffffff


	//   ....[29]....
        /*00b0*/ 	.word	0xffffffff


	//   ....[30]....
        /*00b4*/ 	.word	0xffffffff


	//   ....[31]....
        /*00b8*/ 	.word	0xffffffff


	//   ....[32]....
        /*00bc*/ 	.word	0xffffffff


	//   ....[33]....
        /*00c0*/ 	.word	0xffffffff


	//   ....[34]....
        /*00c4*/ 	.word	0xffffffff


	//   ....[35]....
        /*00c8*/ 	.word	0xffffffff


	//   ....[36]....
        /*00cc*/ 	.word	0xffffffff


	//   ....[37]....
        /*00d0*/ 	.word	0xffffffff


	//   ....[38]....
        /*00d4*/ 	.word	0xffffffff


	//   ....[39]....
        /*00d8*/ 	.word	0xffffffff


	//   ....[40]....
        /*00dc*/ 	.word	0xffffffff


	//   ....[41]....
        /*00e0*/ 	.word	0xffffffff


	//   ....[42]....
        /*00e4*/ 	.word	0xffffffff


	//   ....[43]....
        /*00e8*/ 	.word	0xffffffff


	//   ....[44]....
        /*00ec*/ 	.word	0xffffffff


	//   ....[45]....
        /*00f0*/ 	.word	0xffffffff


	//   ....[46]....
        /*00f4*/ 	.word	0xffffffff


	//   ....[47]....
        /*00f8*/ 	.word	0xffffffff


	//   ....[48]....
        /*00fc*/ 	.word	0xffffffff


	//   ....[49]....
        /*0100*/ 	.word	0xffffffff


	//   ....[50]....
        /*0104*/ 	.word	0xffffffff


	//   ....[51]....
        /*0108*/ 	.word	0xffffffff


	//   ....[52]....
        /*010c*/ 	.word	0xffffffff


	//   ....[53]....
        /*0110*/ 	.word	0xffffffff


	//   ....[54]....
        /*0114*/ 	.word	0xffffffff


	//   ....[55]....
        /*0118*/ 	.word	0xffffffff


	//   ....[56]....
        /*011c*/ 	.word	0xffffffff


	//   ....[57]....
        /*0120*/ 	.word	0xffffffff


	//   ....[58]....
        /*0124*/ 	.word	0xffffffff


	//----- nvinfo : EIATTR_COOP_GROUP_INSTR_OFFSETS
	.align		4
.L_184:
        /*0128*/ 	.byte	0x04, 0x28
        /*012a*/ 	.short	(.L_186 - .L_185)


	//   ....[0]....
.L_185:
        /*012c*/ 	.word	0x00000090


	//   ....[1]....
        /*0130*/ 	.word	0x00001f60


	//   ....[2]....
        /*0134*/ 	.word	0x00001f70


	//   ....[3]....
        /*0138*/ 	.word	0x00003190


	//   ....[4]....
        /*013c*/ 	.word	0x000031a0


	//   ....[5]....
        /*0140*/ 	.word	0x000042b0


	//   ....[6]....
        /*0144*/ 	.word	0x000042d0


	//   ....[7]....
        /*0148*/ 	.word	0x000046a0


	//   ....[8]....
        /*014c*/ 	.word	0x000046c0


	//   ....[9]....
        /*0150*/ 	.word	0x00005370


	//   ....[10]....
        /*0154*/ 	.word	0x000053a0


	//   ....[11]....
        /*0158*/ 	.word	0x00005600


	//   ....[12]....
        /*015c*/ 	.word	0x00005630


	//   ....[13]....
        /*0160*/ 	.word	0x000057a0


	//   ....[14]....
        /*0164*/ 	.word	0x000057d0


	//   ....[15]....
        /*0168*/ 	.word	0x00005940


	//   ....[16]....
        /*016c*/ 	.word	0x00005980


	//   ....[17]....
        /*0170*/ 	.word	0x00005e40


	//   ....[18]....
        /*0174*/ 	.word	0x00005e90


	//   ....[19]....
        /*0178*/ 	.word	0x0000cee0


	//   ....[20]....
        /*017c*/ 	.word	0x0000cf20


	//   ....[21]....
        /*0180*/ 	.word	0x0000daf0


	//   ....[22]....
        /*0184*/ 	.word	0x0000db00


	//   ....[23]....
        /*0188*/ 	.word	0x0000e060


	//   ....[24]....
        /*018c*/ 	.word	0x0000e0b0


	//   ....[25]....
        /*0190*/ 	.word	0x0000e0d0


	//   ....[26]....
        /*0194*/ 	.word	0x0000e0f0


	//   ....[27]....
        /*0198*/ 	.word	0x0000ec30


	//   ....[28]....
        /*019c*/ 	.word	0x0000ec40


	//   ....[29]....
        /*01a0*/ 	.word	0x0000ee60


	//   ....[30]....
        /*01a4*/ 	.word	0x0000ee70


	//   ....[31]....
        /*01a8*/ 	.word	0x0000f7e0


	//   ....[32]....
        /*01ac*/ 	.word	0x0000f800


	//   ....[33]....
        /*01b0*/ 	.word	0x0000f8a0


	//   ....[34]....
        /*01b4*/ 	.word	0x0000f8b0


	//   ....[35]....
        /*01b8*/ 	.word	0x00010a70


	//   ....[36]....
        /*01bc*/ 	.word	0x00010aa0


	//   ....[37]....
        /*01c0*/ 	.word	0x00010af0


	//   ....[38]....
        /*01c4*/ 	.word	0x00010b00


	//   ....[39]....
        /*01c8*/ 	.word	0x00012580


	//   ....[40]....
        /*01cc*/ 	.word	0x000125c0


	//   ....[41]....
        /*01d0*/ 	.word	0x000125f0


	//   ....[42]....
        /*01d4*/ 	.word	0x00012620


	//   ....[43]....
        /*01d8*/ 	.word	0x00012860


	//   ....[44]....
        /*01dc*/ 	.word	0x00012870


	//   ....[45]....
        /*01e0*/ 	.word	0x00012a70


	//   ....[46]....
        /*01e4*/ 	.word	0x00012aa0


	//   ....[47]....
        /*01e8*/ 	.word	0x00012c60


	//   ....[48]....
        /*01ec*/ 	.word	0x00012c90


	//   ....[49]....
        /*01f0*/ 	.word	0x00012e50


	//   ....[50]....
        /*01f4*/ 	.word	0x00012e70


	//   ....[51]....
        /*01f8*/ 	.word	0x00013810


	//   ....[52]....
        /*01fc*/ 	.word	0x00013840


	//   ....[53]....
        /*0200*/ 	.word	0x000139d0


	//   ....[54]....
        /*0204*/ 	.word	0x00013a00


	//   ....[55]....
        /*0208*/ 	.word	0x00013b90


	//   ....[56]....
        /*020c*/ 	.word	0x00013bc0


	//   ....[57]....
        /*0210*/ 	.word	0x00013d50


	//   ....[58]....
        /*0214*/ 	.word	0x00013d70


	//----- nvinfo : EIATTR_EXIT_INSTR_OFFSETS
	.align		4
.L_186:
        /*0218*/ 	.byte	0x04, 0x1c
        /*021a*/ 	.short	(.L_188 - .L_187)


	//   ....[0]....
.L_187:
        /*021c*/ 	.word	0x00000440


	//   ....[1]....
        /*0220*/ 	.word	0x00012e80


	//   ....[2]....
        /*0224*/ 	.word	0x00012fc0


	//   ....[3]....
        /*0228*/ 	.word	0x00013020


	//   ....[4]....
        /*022c*/ 	.word	0x00013d80


	//   ....[5]....
        /*0230*/ 	.word	0x00013e90


	//   ....[6]....
        /*0234*/ 	.word	0x00013ef0


	//----- nvinfo : EIATTR_CTAIDZ_USED
	.align		4
.L_188:
        /*0238*/ 	.byte	0x01, 0x04
	.zero		2


	//----- nvinfo : EIATTR_MAX_THREADS
	.align		4
        /*023c*/ 	.byte	0x04, 0x05
        /*023e*/ 	.short	(.L_190 - .L_189)
.L_189:
        /*0240*/ 	.word	0x00000100
        /*0244*/ 	.word	0x00000001
        /*0248*/ 	.word	0x00000001


	//----- nvinfo : EIATTR_CRS_STACK_SIZE
	.align		4
.L_190:
        /*024c*/ 	.byte	0x04, 0x1e
        /*024e*/ 	.short	(.L_192 - .L_191)
.L_191:
        /*0250*/ 	.word	0x00000000
.L_192:


//--------------------- .nv.info._ZN7cutlass13device_kernelIN5flash19enable_sm80_to_sm89INS1_16FlashAttnFwdSm80INS1_25CollectiveMainloopFwdSm80ILi8ELi1ELb1EN4cute5tupleIJNS5_1CILi128EEENS7_ILi48EEENS7_ILi256EEEEEELi256ENS_10bfloat16_tEfNS_4arch4Sm80ELb0ELb1ELb0ELb0ELb1ELb0ELb1ELb0EEENS1_21CollectiveEpilogueFwdINS6_IJS8_SA_S9_EEENS6_IJNS7_ILi1EEESI_SI_EEESC_SE_Li256ELb0ELb1ELb0ELb0EEENS1_19SingleTileSchedulerILb0ELb0ELb1ELi128EEEEEEEEEvNT_6ParamsE --------------------------
	.section	.nv.info._ZN7cutlass13device_kernelIN5flash19enable_sm80_to_sm89INS1_16FlashAttnFwdSm80INS1_25CollectiveMainloopFwdSm80ILi8ELi1ELb1EN4cute5tupleIJNS5_1CILi128EEENS7_ILi48EEENS7_ILi256EEEEEELi256ENS_10bfloat16_tEfNS_4arch4Sm80ELb0ELb1ELb0ELb0ELb1ELb0ELb1ELb0EEENS1_21CollectiveEpilogueFwdINS6_IJS8_SA_S9_EEENS6_IJNS7_ILi1EEESI_SI_EEESC_SE_Li256ELb0ELb1ELb0ELb0EEENS1_19SingleTileSchedulerILb0ELb0ELb1ELi128EEEEEEEEEvNT_6ParamsE,"",@"SHT_CUDA_INFO"
	.sectionflags	@""
	.align	4


	//----- nvinfo : EIATTR_CUDA_API_VERSION
	.align		4
        /*0000*/ 	.byte	0x04, 0x37
        /*0002*/ 	.short	(.L_194 - .L_193)
.L_193:
        /*0004*/ 	.word	0x00000082


	//----- nvinfo : EIATTR_SW2861232_WAR
	.align		4
.L_194:
        /*0008*/ 	.byte	0x01, 0x35
	.zero		2


	//----- nvinfo : EIATTR_PARAM_CBANK
	.align		4
        /*000c*/ 	.byte	0x04, 0x0a
        /*000e*/ 	.short	(.L_196 - .L_195)
	.align		4
.L_195:
        /*0010*/ 	.word	index@(.nv.constant0._ZN7cutlass13device_kernelIN5flash19enable_sm80_to_sm89INS1_16FlashAttnFwdSm80INS1_25CollectiveMainloopFwdSm80ILi8ELi1ELb1EN4cute5tupleIJNS5_1CILi128EEENS7_ILi48EEENS7_ILi256EEEEEELi256ENS_10bfloat16_tEfNS_4arch4Sm80ELb0ELb1ELb0ELb0ELb1ELb0ELb1ELb0EEENS1_21CollectiveEpilogueFwdINS6_IJS8_SA_S9_EEENS6_IJNS7_ILi1EEESI_SI_EEESC_SE_Li256ELb0ELb1ELb0ELb0EEENS1_19SingleTileSchedulerILb0ELb0ELb1ELi128EEEEEEEEEvNT_6ParamsE)
        /*0014*/ 	.short	0x0160
        /*0016*/ 	.short	0x0418


	//----- nvinfo : EIATTR_CBANK_PARAM_SIZE
	.align		4
.L_196:
        /*0018*/ 	.byte	0x03, 0x19
        /*001a*/ 	.short	0x0418


	//----- nvinfo : EIATTR_KPARAM_INFO
	.align		4
        /*001c*/ 	.byte	0x04, 0x17
        /*001e*/ 	.short	(.L_198 - .L_197)
.L_197:
        /*0020*/ 	.word	0x00000000
        /*0024*/ 	.short	0x0000
        /*0026*/ 	.short	0x0000
        /*0028*/ 	.byte	0x00, 0xf0, 0x61, 0x10


	//----- nvinfo : EIATTR_MAXREG_COUNT
	.align		4
.L_198:
        /*002c*/ 	.byte	0x03, 0x1b
        /*002e*/ 	.short	0x00ff


	//----- nvinfo : EIATTR_NUM_BARRIERS
	.align		4
        /*0030*/ 	.byte	0x02, 0x4c
        /*0032*/ 	.byte	0x02
	.zero		1


	//----- nvinfo : EIATTR_ANNOTATIONS
	.align		4
        /*0034*/ 	.byte	0x04, 0x55
        /*0036*/ 	.short	(.L_200 - .L_199)


	//   ....[0]....
.L_199:
        /* <DEDUP_REMOVED lines=100> */
        /*066c*/ 	.byte	0x70, 0x3b, 0x01, 0x00, 0x01, 0x00, 0x00, 0x00, 0x80, 0x3b, 0x01, 0x00


	//----- nvinfo : EIATTR_MERCURY_ISA_VERSION
	.align		4
.L_200:
        /*0678*/ 	.byte	0x03, 0x5f
        /*067a*/ 	.short	0x0000


	//----- nvinfo : EIATTR_COOP_GROUP_MASK_REGIDS
	.align		4
        /*067c*/ 	.byte	0x04, 0x29
        /*067e*/ 	.short	(.L_202 - .L_201)


	//   ....[0]....
.L_201:
        /*0680*/ 	.word	0xffffffff


	//   ....[1]....
        /*0684*/ 	.word	0xffffffff


	//   ....[2]....
        /*0688*/ 	.word	0xffffffff


	//   ....[3]....
        /*068c*/ 	.word	0xffffffff


	//   ....[4]....
        /*0690*/ 	.word	0xffffffff


	//   ....[5]....
        /*0694*/ 	.word	0xffffffff


	//   ....[6]....
        /*0698*/ 	.word	0xffffffff


	//   ....[7]....
        /*069c*/ 	.word	0xffffffff


	//   ....[8]....
        /*06a0*/ 	.word	0xffffffff


	//   ....[9]....
        /*06a4*/ 	.word	0xffffffff


	//   ....[10]....
        /*06a8*/ 	.word	0xffffffff


	//   ....[11]....
        /*06ac*/ 	.word	0xffffffff


	//   ....[12]....
        /*06b0*/ 	.word	0xffffffff


	//   ....[13]....
        /*06b4*/ 	.word	0xffffffff


	//   ....[14]....
        /*06b8*/ 	.word	0xffffffff


	//   ....[15]....
        /*06bc*/ 	.word	0xffffffff


	//   ....[16]....
        /*06c0*/ 	.word	0xffffffff


	//   ....[17]....
        /*06c4*/ 	.word	0xffffffff


	//   ....[18]....
        /*06c8*/ 	.word	0xffffffff


	//   ....[19]....
        /*06cc*/ 	.word	0xffffffff


	//   ....[20]....
        /*06d0*/ 	.word	0xffffffff


	//   ....[21]....
        /*06d4*/ 	.word	0xffffffff


	//   ....[22]....
        /*06d8*/ 	.word	0xffffffff


	//   ....[23]....
        /*06dc*/ 	.word	0xffffffff


	//   ....[24]....
        /*06e0*/ 	.word	0xffffffff


	//   ....[25]....
        /*06e4*/ 	.word	0xffffffff


	//   ....[26]....
        /*06e8*/ 	.word	0xffffffff


	//   ....[27]....
        /*06ec*/ 	.word	0xffffffff


	//   ....[28]....
        /*06f0*/ 	.word	0xffffffff


	//   ....[29]....
        /*06f4*/ 	.word	0xffffffff


	//   ....[30]....
        /*06f8*/ 	.word	0xffffffff


	//   ....[31]....
        /*06fc*/ 	.word	0xffffffff


	//   ....[32]....
        /*0700*/ 	.word	0xffffffff


	//   ....[33]....
        /*0704*/ 	.word	0xffffffff


	//   ....[34]....
        /*0708*/ 	.word	0xffffffff


	//   ....[35]....
        /*070c*/ 	.word	0xffffffff


	//   ....[36]....
        /*0710*/ 	.word	0xffffffff


	//   ....[37]....
        /*0714*/ 	.word	0xffffffff


	//   ....[38]....
        /*0718*/ 	.word	0xffffffff


	//   ....[39]....
        /*071c*/ 	.word	0xffffffff


	//   ....[40]....
        /*0720*/ 	.word	0xffffffff


	//   ....[41]....
        /*0724*/ 	.word	0xffffffff


	//   ....[42]....
        /*0728*/ 	.word	0xffffffff


	//   ....[43]....
        /*072c*/ 	.word	0xffffffff


	//   ....[44]....
        /*0730*/ 	.word	0xffffffff


	//   ....[45]....
        /*0734*/ 	.word	0xffffffff


	//   ....[46]....
        /*0738*/ 	.word	0xffffffff


	//   ....[47]....
        /*073c*/ 	.word	0xffffffff


	//   ....[48]....
        /*0740*/ 	.word	0xffffffff


	//   ....[49]....
        /*0744*/ 	.word	0xffffffff


	//   ....[50]....
        /*0748*/ 	.word	0xffffffff


	//   ....[51]....
        /*074c*/ 	.word	0xffffffff


	//   ....[52]....
        /*0750*/ 	.word	0xffffffff


	//   ....[53]....
        /*0754*/ 	.word	0xffffffff


	//   ....[54]....
        /*0758*/ 	.word	0xffffffff


	//   ....[55]....
        /*075c*/ 	.word	0xffffffff


	//   ....[56]....
        /*0760*/ 	.word	0xffffffff


	//   ....[57]....
        /*0764*/ 	.word	0xffffffff


	//   ....[58]....
        /*0768*/ 	.word	0xffffffff


	//   ....[59]....
        /*076c*/ 	.word	0xffffffff


	//   ....[60]....
        /*0770*/ 	.word	0xffffffff


	//   ....[61]....
        /*0774*/ 	.word	0xffffffff


	//   ....[62]....
        /*0778*/ 	.word	0xffffffff


	//   ....[63]....
        /*077c*/ 	.word	0xffffffff


	//   ....[64]....
        /*0780*/ 	.word	0xffffffff


	//   ....[65]....
        /*0784*/ 	.word	0xffffffff


	//   ....[66]....
        /*0788*/ 	.word	0xffffffff


	//   ....[67]....
        /*078c*/ 	.word	0xffffffff


	//   ....[68]....
        /*0790*/ 	.word	0xffffffff


	//   ....[69]....
        /*0794*/ 	.word	0xffffffff


	//   ....[70]....
        /*0798*/ 	.word	0xffffffff


	//   ....[71]....
        /*079c*/ 	.word	0xffffffff


	//   ....[72]....
        /*07a0*/ 	.word	0xffffffff


	//   ....[73]....
        /*07a4*/ 	.word	0xffffffff


	//   ....[74]....
        /*07a8*/ 	.word	0xffffffff


	//   ....[75]....
        /*07ac*/ 	.word	0xffffffff


	//   ....[76]....
        /*07b0*/ 	.word	0xffffffff


	//   ....[77]....
        /*07b4*/ 	.word	0xffffffff


	//   ....[78]....
        /*07b8*/ 	.word	0xffffffff


	//   ....[79]....
        /*07bc*/ 	.word	0xffffffff


	//   ....[80]....
        /*07c0*/ 	.word	0xffffffff


	//   ....[81]....
        /*07c4*/ 	.word	0xffffffff


	//   ....[82]....
        /*07c8*/ 	.word	0xffffffff


	//   ....[83]....
        /*07cc*/ 	.word	0xffffffff


	//   ....[84]....
        /*07d0*/ 	.word	0xffffffff


	//   ....[85]....
        /*07d4*/ 	.word	0xffffffff


	//   ....[86]....
        /*07d8*/ 	.word	0xffffffff


	//   ....[87]....
        /*07dc*/ 	.word	0xffffffff


	//   ....[88]....
        /*07e0*/ 	.word	0xffffffff


	//   ....[89]....
        /*07e4*/ 	.word	0xffffffff


	//   ....[90]....
        /*07e8*/ 	.word	0xffffffff


	//   ....[91]....
        /*07ec*/ 	.word	0xffffffff


	//   ....[92]....
        /*07f0*/ 	.word	0xffffffff


	//   ....[93]....
        /*07f4*/ 	.word	0xffffffff


	//   ....[94]....
        /*07f8*/ 	.word	0xffffffff


	//   ....[95]....
        /*07fc*/ 	.word	0xffffffff


	//   ....[96]....
        /*0800*/ 	.word	0xffffffff


	//   ....[97]....
        /*0804*/ 	.word	0xffffffff


	//----- nvinfo : EIATTR_COOP_GROUP_INSTR_OFFSETS
	.align		4
.L_202:
        /*0808*/ 	.byte	0x04, 0x28
        /*080a*/ 	.short	(.L_204 - .L_203)


	//   ....[0]....
.L_203:
        /*080c*/ 	.word	0x000012c0


	//   ....[1]....
        /*0810*/ 	.word	0x000012f0


	//   ....[2]....
        /*0814*/ 	.word	0x00001330


	//   ....[3]....
        /*0818*/ 	.word	0x000013d0


	//   ....[4]....
        /*081c*/ 	.word	0x00001570


	//   ....[5]....
        /*0820*/ 	.word	0x00001590


	//   ....[6]....
        /*0824*/ 	.word	0x000015a0


	//   ....[7]....
        /*0828*/ 	.word	0x000015b0


	//   ....[8]....
        /*082c*/ 	.word	0x00001700


	//   ....[9]....
        /*0830*/ 	.word	0x00001720


	//   ....[10]....
        /*0834*/ 	.word	0x000019f0


	//   ....[11]....
        /*0838*/ 	.word	0x00001a00


	//   ....[12]....
        /*083c*/ 	.word	0x00001d60


	//   ....[13]....
        /*0840*/ 	.word	0x00001d90


	//   ....[14]....
        /*0844*/ 	.word	0x00002180


	//   ....[15]....
        /*0848*/ 	.word	0x00002190


	//   ....[16]....
        /*084c*/ 	.word	0x00003180


	//   ....[17]....
        /*0850*/ 	.word	0x00003190


	//   ....[18]....
        /*0854*/ 	.word	0x00003210


	//   ....[19]....
        /*0858*/ 	.word	0x00003230


	//   ....[20]....
        /*085c*/ 	.word	0x00003560


	//   ....[21]....
        /*0860*/ 	.word	0x000037d0


	//   ....[22]....
        /*0864*/ 	.word	0x00004410


	//   ....[23]....
        /*0868*/ 	.word	0x00004470


	//   ....[24]....
        /*086c*/ 	.word	0x00004490


	//   ....[25]....
        /*0870*/ 	.word	0x00004580


	//   ....[26]....
        /*0874*/ 	.word	0x000060b0


	//   ....[27]....
        /*0878*/ 	.word	0x000060c0


	//   ....[28]....
        /*087c*/ 	.word	0x00006200


	//   ....[29]....
        /*0880*/ 	.word	0x00006210


	//   ....[30]....
        /*0884*/ 	.word	0x00006f90


	//   ....[31]....
        /*0888*/ 	.word	0x00006fb0


	//   ....[32]....
        /*088c*/ 	.word	0x000070c0


	//   ....[33]....
        /*0890*/ 	.word	0x000070e0


	//   ....[34]....
        /*0894*/ 	.word	0x000072e0


	//   ....[35]....
        /*0898*/ 	.word	0x00007920


	//   ....[36]....
        /*089c*/ 	.word	0x00007ca0


	//   ....[37]....
        /*08a0*/ 	.word	0x00007cc0


	//   ....[38]....
        /*08a4*/ 	.word	0x000087e0


	//   ....[39]....
        /*08a8*/ 	.word	0x00008800


	//   ....[40]....
        /*08ac*/ 	.word	0x0000a0b0


	//   ....[41]....
        /*08b0*/ 	.word	0x0000a0c0


	//   ....[42]....
        /*08b4*/ 	.word	0x0000a200


	//   ....[43]....
        /*08b8*/ 	.word	0x0000a210


	//   ....[44]....
        /*08bc*/ 	.word	0x0000afc0


	//   ....[45]....
        /*08c0*/ 	.word	0x0000afe0


	//   ....[46]....
        /*08c4*/ 	.word	0x0000b0d0


	//   ....[47]....
        /*08c8*/ 	.word	0x0000b0e0


	//   ....[48]....
        /*08cc*/ 	.word	0x0000b2e0


	//   ....[49]....
        /*08d0*/ 	.word	0x0000b300


	//   ....[50]....
        /*08d4*/ 	.word	0x0000b900


	//   ....[51]....
        /*08d8*/ 	.word	0x0000b920


	//   ....[52]....
        /*08dc*/ 	.word	0x0000cf60


	//   ....[53]....
        /*08e0*/ 	.word	0x0000cf70


	//   ....[54]....
        /*08e4*/ 	.word	0x0000d140


	//   ....[55]....
        /*08e8*/ 	.word	0x0000d150


	//   ....[56]....
        /*08ec*/ 	.word	0x0000df30


	//   ....[57]....
        /*08f0*/ 	.word	0x0000df40


	//   ....[58]....
        /*08f4*/ 	.word	0x0000e000


	//   ....[59]....
        /*08f8*/ 	.word	0x0000e030


	//   ....[60]....
        /*08fc*/ 	.word	0x0000e210


	//   ....[61]....
        /*0900*/ 	.word	0x0000e830


	//   ....[62]....
        /*0904*/ 	.word	0x0000eba0


	//   ....[63]....
        /*0908*/ 	.word	0x0000ebc0


	//   ....[64]....
        /*090c*/ 	.word	0x0000f6e0


	//   ....[65]....
        /*0910*/ 	.word	0x0000f700


	//   ....[66]....
        /*0914*/ 	.word	0x00010930


	//   ....[67]....
        /*0918*/ 	.word	0x00010940


	//   ....[68]....
        /*091c*/ 	.word	0x00010970


	//   ....[69]....
        /*0920*/ 	.word	0x00010980


	//   ....[70]....
        /*0924*/ 	.word	0x00012380


	//   ....[71]....
        /*0928*/ 	.word	0x00012390


	//   ....[72]....
        /*092c*/ 	.word	0x000123b0


	//   ....[73]....
        /*0930*/ 	.word	0x000123c0


	//   ....[74]....
        /*0934*/ 	.word	0x000123d0


	//   ....[75]....
        /*0938*/ 	.word	0x000123e0


	//   ....[76]....
        /*093c*/ 	.word	0x000126c0


	//   ....[77]....
        /*0940*/ 	.word	0x000126f0


	//   ....[78]....
        /*0944*/ 	.word	0x000128b0


	//   ....[79]....
        /*0948*/ 	.word	0x000128e0


	//   ....[80]....
        /*094c*/ 	.word	0x00012aa0


	//   ....[81]....
        /*0950*/ 	.word	0x00012ac0


	//   ....[82]....
        /*0954*/ 	.word	0x000131e0


	//   ....[83]....
        /*0958*/ 	.word	0x00013200


	//   ....[84]....
        /*095c*/ 	.word	0x000133b0


	//   ....[85]....
        /*0960*/ 	.word	0x000133e0


	//   ....[86]....
        /*0964*/ 	.word	0x00013570


	//   ....[87]....
        /*0968*/ 	.word	0x000135a0


	//   ....[88]....
        /*096c*/ 	.word	0x00013730


	//   ....[89]....
        /*0970*/ 	.word	0x00013750


	//   ....[90]....
        /*0974*/ 	.word	0x00013900


	//   ....[91]....
        /*0978*/ 	.word	0x00013940


	//   ....[92]....
        /*097c*/ 	.word	0x00013980


	//   ....[93]....
        /*0980*/ 	.word	0x000139c0


	//   ....[94]....
        /*0984*/ 	.word	0x00013a10


	//   ....[95]....
        /*0988*/ 	.word	0x00013a50


	//   ....[96]....
        /*098c*/ 	.word	0x00013a90


	//   ....[97]....
        /*0990*/ 	.word	0x00013ad0


	//----- nvinfo : EIATTR_EXIT_INSTR_OFFSETS
	.align		4
.L_204:
        /*0994*/ 	.byte	0x04, 0x1c
        /*0996*/ 	.short	(.L_206 - .L_205)


	//   ....[0]....
.L_205:
        /*0998*/ 	.word	0x00000040


	//   ....[1]....
        /*099c*/ 	.word	0x00012ad0


	//   ....[2]....
        /*09a0*/ 	.word	0x00012c10


	//   ....[3]....
        /*09a4*/ 	.word	0x00012c70


	//   ....[4]....
        /*09a8*/ 	.word	0x00013760


	//   ....[5]....
        /*09ac*/ 	.word	0x00013870


	//   ....[6]....
        /*09b0*/ 	.word	0x000138d0


	//----- nvinfo : EIATTR_CTAIDZ_USED
	.align		4
.L_206:
        /*09b4*/ 	.byte	0x01, 0x04
	.zero		2


	//----- nvinfo : EIATTR_MAX_THREADS
	.align		4
        /*09b8*/ 	.byte	0x04, 0x05
        /*09ba*/ 	.short	(.L_208 - .L_207)
.L_207:
        /*09bc*/ 	.word	0x00000100
        /*09c0*/ 	.word	0x00000001
        /*09c4*/ 	.word	0x00000001


	//----- nvinfo : EIATTR_CRS_STACK_SIZE
	.align		4
.L_208:
        /*09c8*/ 	.byte	0x04, 0x1e
        /*09ca*/ 	.short	(.L_210 - .L_209)
.L_209:
        /*09cc*/ 	.word	0x00000000
.L_210:


//--------------------- .nv.info._ZN7cutlass13device_kernelIN5flash19enable_sm80_to_sm89INS1_16FlashAttnFwdSm80INS1_25CollectiveMainloopFwdSm80ILi8ELi1ELb1EN4cute5tupleIJNS5_1CILi128EEENS7_ILi48EEENS7_ILi256EEEEEELi256ENS_10bfloat16_tEfNS_4arch4Sm80ELb0ELb1ELb0ELb1ELb1ELb0ELb1ELb0EEENS1_21CollectiveEpilogueFwdINS6_IJS8_SA_S9_EEENS6_IJNS7_ILi1EEESI_SI_EEESC_SE_Li256ELb1ELb1ELb0ELb0EEENS1_19SingleTileSchedulerILb1ELb0ELb1ELi128EEEEEEEEEvNT_6ParamsE --------------------------
	.section	.nv.info._ZN7cutlass13device_kernelIN5flash19enable_sm80_to_sm89INS1_16FlashAttnFwdSm80INS1_25CollectiveMainloopFwdSm80ILi8ELi1ELb1EN4cute5tupleIJNS5_1CILi128EEENS7_ILi48EEENS7_ILi256EEEEEELi256ENS_10bfloat16_tEfNS_4arch4Sm80ELb0ELb1ELb0ELb1ELb1ELb0ELb1ELb0EEENS1_21CollectiveEpilogueFwdINS6_IJS8_SA_S9_EEENS6_IJNS7_ILi1EEESI_SI_EEESC_SE_Li256ELb1ELb1ELb0ELb0EEENS1_19SingleTileSchedulerILb1ELb0ELb1ELi128EEEEEEEEEvNT_6ParamsE,"",@"SHT_CUDA_INFO"
	.sectionflags	@""
	.align	4


	//----- nvinfo : EIATTR_CUDA_API_VERSION
	.align		4
        /*0000*/ 	.byte	0x04, 0x37
        /*0002*/ 	.short	(.L_212 - .L_211)
.L_211:
        /*0004*/ 	.word	0x00000082


	//----- nvinfo : EIATTR_SW2861232_WAR
	.align		4
.L_212:
        /*0008*/ 	.byte	0x01, 0x35
	.zero		2


	//----- nvinfo : EIATTR_PARAM_CBANK
	.align		4
        /*000c*/ 	.byte	0x04, 0x0a
        /*000e*/ 	.short	(.L_214 - .L_213)
	.align		4
.L_213:
        /*0010*/ 	.word	index@(.nv.constant0._ZN7cutlass13device_kernelIN5flash19enable_sm80_to_sm89INS1_16FlashAttnFwdSm80INS1_25CollectiveMainloopFwdSm80ILi8ELi1ELb1EN4cute5tupleIJNS5_1CILi128EEENS7_ILi48EEENS7_ILi256EEEEEELi256ENS_10bfloat16_tEfNS_4arch4Sm80ELb0ELb1ELb0ELb1ELb1ELb0ELb1ELb0EEENS1_21CollectiveEpilogueFwdINS6_IJS8_SA_S9_EEENS6_IJNS7_ILi1EEESI_SI_EEESC_SE_Li256ELb1ELb1ELb0ELb0EEENS1_19SingleTileSchedulerILb1ELb0ELb1ELi128EEEEEEEEEvNT_6ParamsE)
        /*0014*/ 	.short	0x0160
        /*0016*/ 	.short	0x0418


	//----- nvinfo : EIATTR_CBANK_PARAM_SIZE
	.align		4
.L_214:
        /*0018*/ 	.byte	0x03, 0x19
        /*001a*/ 	.short	0x0418


	//----- nvinfo : EIATTR_KPARAM_INFO
	.align		4
        /*001c*/ 	.byte	0x04, 0x17
        /*001e*/ 	.short	(.L_216 - .L_215)
.L_215:
        /*0020*/ 	.word	0x00000000
        /*0024*/ 	.short	0x0000
        /*0026*/ 	.short	0x0000
        /*0028*/ 	.byte	0x00, 0xf0, 0x61, 0x10


	//----- nvinfo : EIATTR_MAXREG_COUNT
	.align		4
.L_216:
        /*002c*/ 	.byte	0x03, 0x1b
        /*002e*/ 	.short	0x00ff


	//----- nvinfo : EIATTR_NUM_BARRIERS
	.align		4
        /*0030*/ 	.byte	0x02, 0x4c
        /*0032*/ 	.byte	0x02
	.zero		1


	//----- nvinfo : EIATTR_ANNOTATIONS
	.align		4
        /*0034*/ 	.byte	0x04, 0x55
        /*0036*/ 	.short	(.L_218 - .L_217)


	//   ....[0]....
.L_217:
        /* <DEDUP_REMOVED lines=102> */


	//----- nvinfo : EIATTR_MERCURY_ISA_VERSION
	.align		4
.L_218:
        /*0680*/ 	.byte	0x03, 0x5f
        /*0682*/ 	.short	0x0000


	//----- nvinfo : EIATTR_COOP_GROUP_MASK_REGIDS
	.align		4
        /*0684*/ 	.byte	0x04, 0x29
        /*0686*/ 	.short	(.L_220 - .L_219)


	//   ....[0]....
.L_219:
        /*0688*/ 	.word	0xffffffff


	//   ....[1]....
        /*068c*/ 	.word	0xffffffff


	//   ....[2]....
        /*0690*/ 	.word	0xffffffff


	//   ....[3]....
        /*0694*/ 	.word	0xffffffff


	//   ....[4]....
        /*0698*/ 	.word	0xffffffff


	//   ....[5]....
        /*069c*/ 	.word	0xffffffff


	//   ....[6]....
        /*06a0*/ 	.word	0xffffffff


	//   ....[7]....
        /*06a4*/ 	.word	0xffffffff


	//   ....[8]....
        /*06a8*/ 	.word	0xffffffff


	//   ....[9]....
        /*06ac*/ 	.word	0xffffffff


	//   ....[10]....
        /*06b0*/ 	.word	0xffffffff


	//   ....[11]....
        /*06b4*/ 	.word	0xffffffff


	//   ....[12]....
        /*06b8*/ 	.word	0xffffffff


	//   ....[13]....
        /*06bc*/ 	.word	0xffffffff


	//   ....[14]....
        /*06c0*/ 	.word	0xffffffff


	//   ....[15]....
        /*06c4*/ 	.word	0xffffffff


	//   ....[16]....
        /*06c8*/ 	.word	0xffffffff


	//   ....[17]....
        /*06cc*/ 	.word	0xffffffff


	//   ....[18]....
        /*06d0*/ 	.word	0xffffffff


	//   ....[19]....
        /*06d4*/ 	.word	0xffffffff


	//   ....[20]....
        /*06d8*/ 	.word	0xffffffff


	//   ....[21]....
        /*06dc*/ 	.word	0xffffffff


	//   ....[22]....
        /*06e0*/ 	.word	0xffffffff


	//   ....[23]....
        /*06e4*/ 	.word	0xffffffff


	//   ....[24]....
        /*06e8*/ 	.word	0xffffffff


	//   ....[25]....
        /*06ec*/ 	.word	0xffffffff


	//   ....[26]....
        /*06f0*/ 	.word	0xffffffff


	//   ....[27]....
        /*06f4*/ 	.word	0xffffffff


	//   ....[28]....
        /*06f8*/ 	.word	0xffffffff


	//   ....[29]....
        /*06fc*/ 	.word	0xffffffff


	//   ....[30]....
        /*0700*/ 	.word	0xffffffff


	//   ....[31]....
        /*0704*/ 	.word	0xffffffff


	//   ....[32]....
        /*0708*/ 	.word	0xffffffff


	//   ....[33]....
        /*070c*/ 	.word	0xffffffff


	//   ....[34]....
        /*0710*/ 	.word	0xffffffff


	//   ....[35]....
        /*0714*/ 	.word	0xffffffff


	//   ....[36]....
        /*0718*/ 	.word	0xffffffff


	//   ....[37]....
        /*071c*/ 	.word	0xffffffff


	//   ....[38]....
        /*0720*/ 	.word	0xffffffff


	//   ....[39]....
        /*0724*/ 	.word	0xffffffff


	//   ....[40]....
        /*0728*/ 	.word	0xffffffff


	//   ....[41]....
        /*072c*/ 	.word	0xffffffff


	//   ....[42]....
        /*0730*/ 	.word	0xffffffff


	//   ....[43]....
        /*0734*/ 	.word	0xffffffff


	//   ....[44]....
        /*0738*/ 	.word	0xffffffff


	//   ....[45]....
        /*073c*/ 	.word	0xffffffff


	//   ....[46]....
        /*0740*/ 	.word	0xffffffff


	//   ....[47]....
        /*0744*/ 	.word	0xffffffff


	//   ....[48]....
        /*0748*/ 	.word	0xffffffff


	//   ....[49]....
        /*074c*/ 	.word	0xffffffff


	//   ....[50]....
        /*0750*/ 	.word	0xffffffff


	//   ....[51]....
        /*0754*/ 	.word	0xffffffff


	//   ....[52]....
        /*0758*/ 	.word	0xffffffff


	//   ....[53]....
        /*075c*/ 	.word	0xffffffff


	//   ....[54]....
        /*0760*/ 	.word	0xffffffff


	//   ....[55]....
        /*0764*/ 	.word	0xffffffff


	//   ....[56]....
        /*0768*/ 	.word	0xffffffff


	//   ....[57]....
        /*076c*/ 	.word	0xffffffff


	//   ....[58]....
        /*0770*/ 	.word	0xffffffff


	//   ....[59]....
        /*0774*/ 	.word	0xffffffff


	//   ....[60]....
        /*0778*/ 	.word	0xffffffff


	//   ....[61]....
        /*077c*/ 	.word	0xffffffff


	//   ....[62]....
        /*0780*/ 	.word	0xffffffff


	//   ....[63]....
        /*0784*/ 	.word	0xffffffff


	//   ....[64]....
        /*0788*/ 	.word	0xffffffff


	//   ....[65]....
        /*078c*/ 	.word	0xffffffff


	//   ....[66]....
        /*0790*/ 	.word	0xffffffff


	//   ....[67]....
        /*0794*/ 	.word	0xffffffff


	//   ....[68]....
        /*0798*/ 	.word	0xffffffff


	//   ....[69]....
        /*079c*/ 	.word	0xffffffff


	//   ....[70]....
        /*07a0*/ 	.word	0xffffffff


	//   ....[71]....
        /*07a4*/ 	.word	0xffffffff


	//   ....[72]....
        /*07a8*/ 	.word	0xffffffff


	//   ....[73]....
        /*07ac*/ 	.word	0xffffffff


	//   ....[74]....
        /*07b0*/ 	.word	0xffffffff


	//   ....[75]....
        /*07b4*/ 	.word	0xffffffff


	//   ....[76]....
        /*07b8*/ 	.word	0xffffffff


	//   ....[77]....
        /*07bc*/ 	.word	0xffffffff


	//   ....[78]....
        /*07c0*/ 	.word	0xffffffff


	//   ....[79]....
        /*07c4*/ 	.word	0xffffffff


	//   ....[80]....
        /*07c8*/ 	.word	0xffffffff


	//   ....[81]....
        /*07cc*/ 	.word	0xffffffff


	//   ....[82]....
        /*07d0*/ 	.word	0xffffffff


	//   ....[83]....
        /*07d4*/ 	.word	0xffffffff


	//   ....[84]....
        /*07d8*/ 	.word	0xffffffff


	//   ....[85]....
        /*07dc*/ 	.word	0xffffffff


	//   ....[86]....
        /*07e0*/ 	.word	0xffffffff


	//   ....[87]....
        /*07e4*/ 	.word	0xffffffff


	//   ....[88]....
        /*07e8*/ 	.word	0xffffffff


	//   ....[89]....
        /*07ec*/ 	.word	0xffffffff


	//   ....[90]....
        /*07f0*/ 	.word	0xffffffff


	//   ....[91]....
        /*07f4*/ 	.word	0xffffffff


	//   ....[92]....
        /*07f8*/ 	.word	0xffffffff


	//   ....[93]....
        /*07fc*/ 	.word	0xffffffff


	//   ....[94]....
        /*0800*/ 	.word	0xffffffff


	//   ....[95]....
        /*0804*/ 	.word	0xffffffff


	//   ....[96]....
        /*0808*/ 	.word	0xffffffff


	//   ....[97]....
        /*080c*/ 	.word	0xffffffff


	//   ....[98]....
        /*0810*/ 	.word	0xffffffff


	//----- nvinfo : EIATTR_COOP_GROUP_INSTR_OFFSETS
	.align		4
.L_220:
        /*0814*/ 	.byte	0x04, 0x28
        /*0816*/ 	.short	(.L_222 - .L_221)


	//   ....[0]....
.L_221:
        /*0818*/ 	.word	0x000000a0


	//   ....[1]....
        /*081c*/ 	.word	0x000019c0


	//   ....[2]....
        /*0820*/ 	.word	0x000019f0


	//   ....[3]....
        /*0824*/ 	.word	0x00001b00


	//   ....[4]....
        /*0828*/ 	.word	0x00001b30


	//   ....[5]....
        /*082c*/ 	.word	0x00001d30


	//   ....[6]....
        /*0830*/ 	.word	0x00001d50


	//   ....[7]....
        /*0834*/ 	.word	0x00001d90


	//   ....[8]....
        /*0838*/ 	.word	0x00001dc0


	//   ....[9]....
        /*083c*/ 	.word	0x00001e30


	//   ....[10]....
        /*0840*/ 	.word	0x00001e60


	//   ....[11]....
        /*0844*/ 	.word	0x000021f0


	//   ....[12]....
        /*0848*/ 	.word	0x00002230


	//   ....[13]....
        /*084c*/ 	.word	0x00002310


	//   ....[14]....
        /*0850*/ 	.word	0x00002330


	//   ....[15]....
        /*0854*/ 	.word	0x00002890


	//   ....[16]....
        /*0858*/ 	.word	0x000028a0


	//   ....[17]....
        /*085c*/ 	.word	0x000038c0


	//   ....[18]....
        /*0860*/ 	.word	0x000038d0


	//   ....[19]....
        /*0864*/ 	.word	0x000039e0


	//   ....[20]....
        /*0868*/ 	.word	0x00003a00


	//   ....[21]....
        /*086c*/ 	.word	0x00003cf0


	//   ....[22]....
        /*0870*/ 	.word	0x00003f50


	//   ....[23]....
        /*0874*/ 	.word	0x00004ae0


	//   ....[24]....
        /*0878*/ 	.word	0x00004b30


	//   ....[25]....
        /*087c*/ 	.word	0x00004cd0


	//   ....[26]....
        /*0880*/ 	.word	0x00004d40


	//   ....[27]....
        /*0884*/ 	.word	0x00006860


	//   ....[28]....
        /*0888*/ 	.word	0x00006870


	//   ....[29]....
        /*088c*/ 	.word	0x000069b0


	//   ....[30]....
        /*0890*/ 	.word	0x000069c0


	//   ....[31]....
        /*0894*/ 	.word	0x00007740


	//   ....[32]....
        /*0898*/ 	.word	0x00007760


	//   ....[33]....
        /*089c*/ 	.word	0x00007870


	//   ....[34]....
        /*08a0*/ 	.word	0x00007890


	//   ....[35]....
        /*08a4*/ 	.word	0x00007a90


	//   ....[36]....
        /*08a8*/ 	.word	0x000080b0


	//   ....[37]....
        /*08ac*/ 	.word	0x00008430


	//   ....[38]....
        /*08b0*/ 	.word	0x00008450


	//   ....[39]....
        /*08b4*/ 	.word	0x00008f60


	//   ....[40]....
        /*08b8*/ 	.word	0x00008f80


	//   ....[41]....
        /*08bc*/ 	.word	0x0000a800


	//   ....[42]....
        /*08c0*/ 	.word	0x0000a810


	//   ....[43]....
        /*08c4*/ 	.word	0x0000a950


	//   ....[44]....
        /*08c8*/ 	.word	0x0000a960


	//   ....[45]....
        /*08cc*/ 	.word	0x0000b710


	//   ....[46]....
        /*08d0*/ 	.word	0x0000b730


	//   ....[47]....
        /*08d4*/ 	.word	0x0000b820


	//   ....[48]....
        /*08d8*/ 	.word	0x0000b830


	//   ....[49]....
        /*08dc*/ 	.word	0x0000ba30


	//   ....[50]....
        /*08e0*/ 	.word	0x0000ba50


	//   ....[51]....
        /*08e4*/ 	.word	0x0000c050


	//   ....[52]....
        /*08e8*/ 	.word	0x0000c070


	//   ....[53]....
        /*08ec*/ 	.word	0x0000d6b0


	//   ....[54]....
        /*08f0*/ 	.word	0x0000d6c0


	//   ....[55]....
        /*08f4*/ 	.word	0x0000d890


	//   ....[56]....
        /*08f8*/ 	.word	0x0000d8a0


	//   ....[57]....
        /*08fc*/ 	.word	0x0000e680


	//   ....[58]....
        /*0900*/ 	.word	0x0000e690


	//   ....[59]....
        /*0904*/ 	.word	0x0000e750


	//   ....[60]....
        /*0908*/ 	.word	0x0000e780


	//   ....[61]....
        /*090c*/ 	.word	0x0000e960


	//   ....[62]....
        /*0910*/ 	.word	0x0000ef70


	//   ....[63]....
        /*0914*/ 	.word	0x0000f2d0


	//   ....[64]....
        /*0918*/ 	.word	0x0000f2f0


	//   ....[65]....
        /*091c*/ 	.word	0x0000fe10


	//   ....[66]....
        /*0920*/ 	.word	0x0000fe30


	//   ....[67]....
        /*0924*/ 	.word	0x00011060


	//   ....[68]....
        /*0928*/ 	.word	0x00011070


	//   ....[69]....
        /*092c*/ 	.word	0x000110a0


	//   ....[70]....
        /*0930*/ 	.word	0x000110c0


	//   ....[71]....
        /*0934*/ 	.word	0x00012b20


	//   ....[72]....
        /*0938*/ 	.word	0x00012b60


	//   ....[73]....
        /*093c*/ 	.word	0x00012bc0


	//   ....[74]....
        /*0940*/ 	.word	0x00012bf0


	//   ....[75]....
        /*0944*/ 	.word	0x00012e20


	//   ....[76]....
        /*0948*/ 	.word	0x00012e30


	//   ....[77]....
        /*094c*/ 	.word	0x00013030


	//   ....[78]....
        /*0950*/ 	.word	0x00013060


	//   ....[79]....
        /*0954*/ 	.word	0x00013220


	//   ....[80]....
        /*0958*/ 	.word	0x00013250


	//   ....[81]....
        /*095c*/ 	.word	0x00013410


	//   ....[82]....
        /*0960*/ 	.word	0x00013430


	//   ....[83]....
        /*0964*/ 	.word	0x00013db0


	//   ....[84]....
        /*0968*/ 	.word	0x00013dd0


	//   ....[85]....
        /*096c*/ 	.word	0x00013f90


	//   ....[86]....
        /*0970*/ 	.word	0x00013fc0


	//   ....[87]....
        /*0974*/ 	.word	0x00014150


	//   ....[88]....
        /*0978*/ 	.word	0x00014180


	//   ....[89]....
        /*097c*/ 	.word	0x00014310


	//   ....[90]....
        /*0980*/ 	.word	0x00014330


	//   ....[91]....
        /*0984*/ 	.word	0x00014500


	//   ....[92]....
        /*0988*/ 	.word	0x00014560


	//   ....[93]....
        /*098c*/ 	.word	0x000145c0


	//   ....[94]....
        /*0990*/ 	.word	0x00014620


	//   ....[95]....
        /*0994*/ 	.word	0x00014690


	//   ....[96]....
        /*0998*/ 	.word	0x000146f0


	//   ....[97]....
        /*099c*/ 	.word	0x00014750


	//   ....[98]....
        /*09a0*/ 	.word	0x000147b0


	//----- nvinfo : EIATTR_EXIT_INSTR_OFFSETS
	.align		4
.L_222:
        /*09a4*/ 	.byte	0x04, 0x1c
        /*09a6*/ 	.short	(.L_224 - .L_223)


	//   ....[0]....
.L_223:
        /*09a8*/ 	.word	0x00000450


	//   ....[1]....
        /*09ac*/ 	.word	0x00013440


	//   ....[2]....
        /*09b0*/ 	.word	0x00013580


	//   ....[3]....
        /*09b4*/ 	.word	0x000135e0


	//   ....[4]....
        /*09b8*/ 	.word	0x00014340


	//   ....[5]....
        /*09bc*/ 	.word	0x00014450


	//   ....[6]....
        /*09c0*/ 	.word	0x000144b0


	//----- nvinfo : EIATTR_CTAIDZ_USED
	.align		4
.L_224:
        /*09c4*/ 	.byte	0x01, 0x04
	.zero		2


	//----- nvinfo : EIATTR_MAX_THREADS
	.align		4
        /*09c8*/ 	.byte	0x04, 0x05
        /*09ca*/ 	.short	(.L_226 - .L_225)
.L_225:
        /*09cc*/ 	.word	0x00000100
        /*09d0*/ 	.word	0x00000001
        /*09d4*/ 	.word	0x00000001


	//----- nvinfo : EIATTR_CRS_STACK_SIZE
	.align		4
.L_226:
        /*09d8*/ 	.byte	0x04, 0x1e
        /*09da*/ 	.short	(.L_228 - .L_227)
.L_227:
        /*09dc*/ 	.word	0x00000000
.L_228:


//--------------------- .nv.info._ZN7cutlass13device_kernelIN5flash19enable_sm80_to_sm89INS1_16FlashAttnFwdSm80INS1_25CollectiveMainloopFwdSm80ILi8ELi1ELb0EN4cute5tupleIJNS5_1CILi128EEENS7_ILi32EEENS7_ILi256EEEEEELi256ENS_10bfloat16_tEfNS_4arch4Sm80ELb0ELb1ELb0ELb1ELb1ELb1ELb1ELb0EEENS1_21CollectiveEpilogueFwdINS6_IJS8_SA_S9_EEENS6_IJNS7_ILi1EEESI_SI_EEESC_SE_Li256ELb1ELb1ELb0ELb0EEENS1_19SingleTileSchedulerILb1ELb0ELb1ELi128EEEEEEEEEvNT_6ParamsE --------------------------
	.section	.nv.info._ZN7cutlass13device_kernelIN5flash19enable_sm80_to_sm89INS1_16FlashAttnFwdSm80INS1_25CollectiveMainloopFwdSm80ILi8ELi1ELb0EN4cute5tupleIJNS5_1CILi128EEENS7_ILi32EEENS7_ILi256EEEEEELi256ENS_10bfloat16_tEfNS_4arch4Sm80ELb0ELb1ELb0ELb1ELb1ELb1ELb1ELb0EEENS1_21CollectiveEpilogueFwdINS6_IJS8_SA_S9_EEENS6_IJNS7_ILi1EEESI_SI_EEESC_SE_Li256ELb1ELb1ELb0ELb0EEENS1_19SingleTileSchedulerILb1ELb0ELb1ELi128EEEEEEEEEvNT_6ParamsE,"",@"SHT_CUDA_INFO"
	.sectionflags	@""
	.align	4


	//----- nvinfo : EIATTR_CUDA_API_VERSION
	.align		4
        /*0000*/ 	.byte	0x04, 0x37
        /*0002*/ 	.short	(.L_230 - .L_229)
.L_229:
        /*0004*/ 	.word	0x00000082


	//----- nvinfo : EIATTR_SW2861232_WAR
	.align		4
.L_230:
        /*0008*/ 	.byte	0x01, 0x35
	.zero		2


	//----- nvinfo : EIATTR_PARAM_CBANK
	.align		4
        /*000c*/ 	.byte	0x04, 0x0a
        /*000e*/ 	.short	(.L_232 - .L_231)
	.align		4
.L_231:
        /*0010*/ 	.word	index@(.nv.constant0._ZN7cutlass13device_kernelIN5flash19enable_sm80_to_sm89INS1_16FlashAttnFwdSm80INS1_25CollectiveMainloopFwdSm80ILi8ELi1ELb0EN4cute5tupleIJNS5_1CILi128EEENS7_ILi32EEENS7_ILi256EEEEEELi256ENS_10bfloat16_tEfNS_4arch4Sm80ELb0ELb1ELb0ELb1ELb1ELb1ELb1ELb0EEENS1_21CollectiveEpilogueFwdINS6_IJS8_SA_S9_EEENS6_IJNS7_ILi1EEESI_SI_EEESC_SE_Li256ELb1ELb1ELb0ELb0EEENS1_19SingleTileSchedulerILb1ELb0ELb1ELi128EEEEEEEEEvNT_6ParamsE)
        /*0014*/ 	.short	0x0160
        /*0016*/ 	.short	0x0418


	//----- nvinfo : EIATTR_CBANK_PARAM_SIZE
	.align		4
.L_232:
        /*0018*/ 	.byte	0x03, 0x19
        /*001a*/ 	.short	0x0418


	//----- nvinfo : EIATTR_KPARAM_INFO
	.align		4
        /*001c*/ 	.byte	0x04, 0x17
        /*001e*/ 	.short	(.L_234 - .L_233)
.L_233:
        /*0020*/ 	.word	0x00000000
        /*0024*/ 	.short	0x0000
        /*0026*/ 	.short	0x0000
        /*0028*/ 	.byte	0x00, 0xf0, 0x61, 0x10


	//----- nvinfo : EIATTR_MAXREG_COUNT
	.align		4
.L_234:
        /*002c*/ 	.byte	0x03, 0x1b
        /*002e*/ 	.short	0x00ff


	//----- nvinfo : EIATTR_NUM_BARRIERS
	.align		4
        /*0030*/ 	.byte	0x02, 0x4c
        /*0032*/ 	.byte	0x02
	.zero		1


	//----- nvinfo : EIATTR_MERCURY_ISA_VERSION
	.align		4
        /*0034*/ 	.byte	0x03, 0x5f
        /*0036*/ 	.short	0x0000


	//----- nvinfo : EIATTR_COOP_GROUP_MASK_REGIDS
	.align		4
        /*0038*/ 	.byte	0x04, 0x29
        /*003a*/ 	.short	(.L_236 - .L_235)


	//   ....[0]....
.L_235:
        /*003c*/ 	.word	0xffffffff


	//   ....[1]....
        /*0040*/ 	.word	0xffffffff


	//   ....[2]....
        /*0044*/ 	.word	0xffffffff


	//   ....[3]....
        /*0048*/ 	.word	0xffffffff


	//   ....[4]....
        /*004c*/ 	.word	0xffffffff


	//   ....[5]....
        /*0050*/ 	.word	0xffffffff


	//   ....[6]....
        /*0054*/ 	.word	0xffffffff


	//   ....[7]....
        /*0058*/ 	.word	0xffffffff


	//   ....[8]....
        /*005c*/ 	.word	0xffffffff


	//   ....[9]....
        /*0060*/ 	.word	0xffffffff


	//   ....[10]....
        /*0064*/ 	.word	0xffffffff


	//   ....[11]....
        /*0068*/ 	.word	0xffffffff


	//   ....[12]....
        /*006c*/ 	.word	0xffffffff


	//   ....[13]....
        /*0070*/ 	.word	0xffffffff


	//   ....[14]....
        /*0074*/ 	.word	0xffffffff


	//   ....[15]....
        /*0078*/ 	.word	0xffffffff


	//   ....[16]....
        /*007c*/ 	.word	0xffffffff


	//   ....[17]....
        /*0080*/ 	.word	0xffffffff


	//   ....[18]....
        /*0084*/ 	.word	0xffffffff


	//   ....[19]....
        /*0088*/ 	.word	0xffffffff


	//   ....[20]....
        /*008c*/ 	.word	0xffffffff


	//   ....[21]....
        /*0090*/ 	.word	0xffffffff


	//   ....[22]....
        /*0094*/ 	.word	0xffffffff


	//   ....[23]....
        /*0098*/ 	.word	0xffffffff


	//   ....[24]....
        /*009c*/ 	.word	0xffffffff


	//   ....[25]....
        /*00a0*/ 	.word	0xffffffff


	//   ....[26]....
        /*00a4*/ 	.word	0xffffffff


	//   ....[27]....
        /*00a8*/ 	.word	0xffffffff


	//   ....[28]....
        /*00ac*/ 	.word	0xffffffff


	//   ....[29]....
        /*00b0*/ 	.word	0xffffffff


	//   ....[30]....
        /*00b4*/ 	.word	0xffffffff


	//   ....[31]....
        /*00b8*/ 	.word	0xffffffff


	//   ....[32]....
        /*00bc*/ 	.word	0xffffffff


	//   ....[33]....
        /*00c0*/ 	.word	0xffffffff


	//   ....[34]....
        /*00c4*/ 	.word	0xffffffff


	//   ....[35]....
        /*00c8*/ 	.word	0xffffffff


	//   ....[36]....
        /*00cc*/ 	.word	0xffffffff


	//   ....[37]....
        /*00d0*/ 	.word	0xffffffff


	//   ....[38]....
        /*00d4*/ 	.word	0xffffffff


	//   ....[39]....
        /*00d8*/ 	.word	0xffffffff


	//   ....[40]....
        /*00dc*/ 	.word	0xffffffff


	//   ....[41]....
        /*00e0*/ 	.word	0xffffffff


	//   ....[42]....
        /*00e4*/ 	.word	0xffffffff


	//   ....[43]....
        /*00e8*/ 	.word	0xffffffff


	//   ....[44]....
        /*00ec*/ 	.word	0xffffffff


	//   ....[45]....
        /*00f0*/ 	.word	0xffffffff


	//   ....[46]....
        /*00f4*/ 	.word	0xffffffff


	//   ....[47]....
        /*00f8*/ 	.word	0xffffffff


	//   ....[48]....
        /*00fc*/ 	.word	0xffffffff


	//   ....[49]....
        /*0100*/ 	.word	0xffffffff


	//   ....[50]....
        /*0104*/ 	.word	0xffffffff


	//   ....[51]....
        /*0108*/ 	.word	0xffffffff


	//   ....[52]....
        /*010c*/ 	.word	0xffffffff


	//   ....[53]....
        /*0110*/ 	.word	0xffffffff


	//   ....[54]....
        /*0114*/ 	.word	0xffffffff


	//   ....[55]....
        /*0118*/ 	.word	0xffffffff


	//   ....[56]....
        /*011c*/ 	.word	0xffffffff


	//   ....[57]....
        /*0120*/ 	.word	0xffffffff


	//   ....[58]....
        /*0124*/ 	.word	0xffffffff


	//   ....[59]....
        /*0128*/ 	.word	0xffffffff


	//   ....[60]....
        /*012c*/ 	.word	0xffffffff


	//   ....[61]....
        /*0130*/ 	.word	0xffffffff


	//   ....[62]....
        /*0134*/ 	.word	0xffffffff


	//   ....[63]....
        /*0138*/ 	.word	0xffffffff


	//   ....[64]....
        /*013c*/ 	.word	0xffffffff


	//   ....[65]....
        /*0140*/ 	.word	0xffffffff


	//   ....[66]....
        /*0144*/ 	.word	0xffffffff


	//   ....[67]....
        /*0148*/ 	.word	0xffffffff


	//   ....[68]....
        /*014c*/ 	.word	0xffffffff


	//   ....[69]....
        /*0150*/ 	.word	0xffffffff


	//   ....[70]....
        /*0154*/ 	.word	0xffffffff


	//   ....[71]....
        /*0158*/ 	.word	0xffffffff


	//   ....[72]....
        /*015c*/ 	.word	0xffffffff


	//   ....[73]....
        /*0160*/ 	.word	0xffffffff


	//   ....[74]....
        /*0164*/ 	.word	0xffffffff


	//   ....[75]....
        /*0168*/ 	.word	0xffffffff


	//   ....[76]....
        /*016c*/ 	.word	0xffffffff


	//   ....[77]....
        /*0170*/ 	.word	0xffffffff


	//   ....[78]....
        /*0174*/ 	.word	0xffffffff


	//   ....[79]....
        /*0178*/ 	.word	0xffffffff


	//   ....[80]....
        /*017c*/ 	.word	0xffffffff


	//   ....[81]....
        /*0180*/ 	.word	0xffffffff


	//   ....[82]....
        /*0184*/ 	.word	0xffffffff


	//   ....[83]....
        /*0188*/ 	.word	0xffffffff


	//   ....[84]....
        /*018c*/ 	.word	0xffffffff


	//   ....[85]....
        /*0190*/ 	.word	0xffffffff


	//   ....[86]....
        /*0194*/ 	.word	0xffffffff


	//   ....[87]....
        /*0198*/ 	.word	0xffffffff


	//   ....[88]....
        /*019c*/ 	.word	0xffffffff


	//   ....[89]....
        /*01a0*/ 	.word	0xffffffff


	//   ....[90]....
        /*01a4*/ 	.word	0xffffffff


	//   ....[91]....
        /*01a8*/ 	.word	0xffffffff


	//   ....[92]....
        /*01ac*/ 	.word	0xffffffff


	//   ....[93]....
        /*01b0*/ 	.word	0xffffffff


	//   ....[94]....
        /*01b4*/ 	.word	0xffffffff


	//   ....[95]....
        /*01b8*/ 	.word	0xffffffff


	//   ....[96]....
        /*01bc*/ 	.word	0xffffffff


	//   ....[97]....
        /*01c0*/ 	.word	0xffffffff


	//   ....[98]....
        /*01c4*/ 	.word	0xffffffff


	//   ....[99]....
        /*01c8*/ 	.word	0xffffffff


	//   ....[100]....
        /*01cc*/ 	.word	0xffffffff


	//   ....[101]....
        /*01d0*/ 	.word	0xffffffff


	//   ....[102]....
        /*01d4*/ 	.word	0xffffffff


	//   ....[103]....
        /*01d8*/ 	.word	0xffffffff


	//   ....[104]....
        /*01dc*/ 	.word	0xffffffff


	//   ....[105]....
        /*01e0*/ 	.word	0xffffffff


	//   ....[106]....
        /*01e4*/ 	.word	0xffffffff


	//   ....[107]....
        /*01e8*/ 	.word	0xffffffff


	//   ....[108]....
        /*01ec*/ 	.word	0xffffffff


	//   ....[109]....
        /*01f0*/ 	.word	0xffffffff


	//   ....[110]....
        /*01f4*/ 	.word	0xffffffff


	//   ....[111]....
        /*01f8*/ 	.word	0xffffffff


	//   ....[112]....
        /*01fc*/ 	.word	0xffffffff


	//----- nvinfo : EIATTR_COOP_GROUP_INSTR_OFFSETS
	.align		4
.L_236:
        /*0200*/ 	.byte	0x04, 0x28
        /*0202*/ 	.short	(.L_238 - .L_237)


	//   ....[0]....
.L_237:
        /*0204*/ 	.word	0x00000090


	//   ....[1]....
        /*0208*/ 	.word	0x00002380


	//   ....[2]....
        /*020c*/ 	.word	0x00002390


	//   ....[3]....
        /*0210*/ 	.word	0x000035b0


	//   ....[4]....
        /*0214*/ 	.word	0x000035c0


	//   ....[5]....
        /*0218*/ 	.word	0x000046d0


	//   ....[6]....
        /*021c*/ 	.word	0x000046f0


	//   ....[7]....
        /*0220*/ 	.word	0x00004ac0


	//   ....[8]....
        /*0224*/ 	.word	0x00004ae0


	//   ....[9]....
        /*0228*/ 	.word	0x00005c30


	//   ....[10]....
        /*022c*/ 	.word	0x00005c70


	//   ....[11]....
        /*0230*/ 	.word	0x00005e60


	//   ....[12]....
        /*0234*/ 	.word	0x00005e90


	//   ....[13]....
        /*0238*/ 	.word	0x00006010


	//   ....[14]....
        /*023c*/ 	.word	0x00006040


	//   ....[15]....
        /*0240*/ 	.word	0x000061c0


	//   ....[16]....
        /*0244*/ 	.word	0x00006200


	//   ....[17]....
        /*0248*/ 	.word	0x00006710


	//   ....[18]....
        /*024c*/ 	.word	0x00006760


	//   ....[19]....
        /*0250*/ 	.word	0x00006b70


	//   ....[20]....
        /*0254*/ 	.word	0x00006bd0


	//   ....[21]....
        /*0258*/ 	.word	0x00006c00


	//   ....[22]....
        /*025c*/ 	.word	0x00006c10


	//   ....[23]....
        /*0260*/ 	.word	0x00006ee0


	//   ....[24]....
        /*0264*/ 	.word	0x000070a0


	//   ....[25]....
        /*0268*/ 	.word	0x000070e0


	//   ....[26]....
        /*026c*/ 	.word	0x00007120


	//   ....[27]....
        /*0270*/ 	.word	0x00007450


	//   ....[28]....
        /*0274*/ 	.word	0x00007610


	//   ....[29]....
        /*0278*/ 	.word	0x00007650


	//   ....[30]....
        /*027c*/ 	.word	0x00007690


	//   ....[31]....
        /*0280*/ 	.word	0x000079d0


	//   ....[32]....
        /*0284*/ 	.word	0x00007b90


	//   ....[33]....
        /*0288*/ 	.word	0x00007bd0


	//   ....[34]....
        /*028c*/ 	.word	0x00007c10


	//   ....[35]....
        /*0290*/ 	.word	0x0000b630


	//   ....[36]....
        /*0294*/ 	.word	0x0000b690


	//   ....[37]....
        /*0298*/ 	.word	0x0000b6d0


	//   ....[38]....
        /*029c*/ 	.word	0x0000b6f0


	//   ....[39]....
        /*02a0*/ 	.word	0x0000b890


	//   ....[40]....
        /*02a4*/ 	.word	0x0000ba50


	//   ....[41]....
        /*02a8*/ 	.word	0x0000ba90


	//   ....[42]....
        /*02ac*/ 	.word	0x0000bad0


	//   ....[43]....
        /*02b0*/ 	.word	0x0000bcd0


	//   ....[44]....
        /*02b4*/ 	.word	0x0000be90


	//   ....[45]....
        /*02b8*/ 	.word	0x0000bed0


	//   ....[46]....
        /*02bc*/ 	.word	0x0000bf10


	//   ....[47]....
        /*02c0*/ 	.word	0x0000c120


	//   ....[48]....
        /*02c4*/ 	.word	0x0000c230


	//   ....[49]....
        /*02c8*/ 	.word	0x0000c270


	//   ....[50]....
        /*02cc*/ 	.word	0x0000c2b0


	//   ....[51]....
        /*02d0*/ 	.word	0x00010620


	//   ....[52]....
        /*02d4*/ 	.word	0x00010650


	//   ....[53]....
        /*02d8*/ 	.word	0x00011200


	//   ....[54]....
        /*02dc*/ 	.word	0x00011210


	//   ....[55]....
        /*02e0*/ 	.word	0x00011520


	//   ....[56]....
        /*02e4*/ 	.word	0x00011830


	//   ....[57]....
        /*02e8*/ 	.word	0x00011e90


	//   ....[58]....
        /*02ec*/ 	.word	0x00011ec0


	//   ....[59]....
        /*02f0*/ 	.word	0x00011f20


	//   ....[60]....
        /*02f4*/ 	.word	0x00011f50


	//   ....[61]....
        /*02f8*/ 	.word	0x00012c00


	//   ....[62]....
        /*02fc*/ 	.word	0x00012c10


	//   ....[63]....
        /*0300*/ 	.word	0x000135b0


	//   ....[64]....
        /*0304*/ 	.word	0x000135c0


	//   ....[65]....
        /*0308*/ 	.word	0x00013750


	//   ....[66]....
        /*030c*/ 	.word	0x000139f0


	//   ....[67]....
        /*0310*/ 	.word	0x00013ef0


	//   ....[68]....
        /*0314*/ 	.word	0x00014040


	//   ....[69]....
        /*0318*/ 	.word	0x00014110


	//   ....[70]....
        /*031c*/ 	.word	0x00014220


	//   ....[71]....
        /*0320*/ 	.word	0x000158c0


	//   ....[72]....
        /*0324*/ 	.word	0x000158d0


	//   ....[73]....
        /*0328*/ 	.word	0x00016270


	//   ....[74]....
        /*032c*/ 	.word	0x00016280


	//   ....[75]....
        /*0330*/ 	.word	0x000164c0


	//   ....[76]....
        /*0334*/ 	.word	0x000164e0


	//   ....[77]....
        /*0338*/ 	.word	0x00016570


	//   ....[78]....
        /*033c*/ 	.word	0x00016580


	//   ....[79]....
        /*0340*/ 	.word	0x000179a0


	//   ....[80]....
        /*0344*/ 	.word	0x000179b0


	//   ....[81]....
        /*0348*/ 	.word	0x00018390


	//   ....[82]....
        /*034c*/ 	.word	0x000183a0


	//   ....[83]....
        /*0350*/ 	.word	0x00018530


	//   ....[84]....
        /*0354*/ 	.word	0x000187d0


	//   ....[85]....
        /*0358*/ 	.word	0x00018d90


	//   ....[86]....
        /*035c*/ 	.word	0x00018e30


	//   ....[87]....
        /*0360*/ 	.word	0x00018f00


	//   ....[88]....
        /*0364*/ 	.word	0x00019010


	//   ....[89]....
        /*0368*/ 	.word	0x0001a170


	//   ....[90]....
        /*036c*/ 	.word	0x0001a1a0


	//   ....[91]....
        /*0370*/ 	.word	0x0001a1f0


	//   ....[92]....
        /*0374*/ 	.word	0x0001a200


	//   ....[93]....
        /*0378*/ 	.word	0x0001bc60


	//   ....[94]....
        /*037c*/ 	.word	0x0001bca0


	//   ....[95]....
        /*0380*/ 	.word	0x0001bce0


	//   ....[96]....
        /*0384*/ 	.word	0x0001bd10


	//   ....[97]....
        /*0388*/ 	.word	0x0001bf50


	//   ....[98]....
        /*038c*/ 	.word	0x0001bf60


	//   ....[99]....
        /*0390*/ 	.word	0x0001c160


	//   ....[100]....
        /*0394*/ 	.word	0x0001c190


	//   ....[101]....
        /*0398*/ 	.word	0x0001c350


	//   ....[102]....
        /*039c*/ 	.word	0x0001c380


	//   ....[103]....
        /*03a0*/ 	.word	0x0001c540


	//   ....[104]....
        /*03a4*/ 	.word	0x0001c560


	//   ....[105]....
        /*03a8*/ 	.word	0x0001cf10


	//   ....[106]....
        /*03ac*/ 	.word	0x0001cf30


	//   ....[107]....
        /*03b0*/ 	.word	0x0001d0c0


	//   ....[108]....
        /*03b4*/ 	.word	0x0001d0f0


	//   ....[109]....
        /*03b8*/ 	.word	0x0001d280


	//   ....[110]....
        /*03bc*/ 	.word	0x0001d2b0


	//   ....[111]....
        /*03c0*/ 	.word	0x0001d440


	//   ....[112]....
        /*03c4*/ 	.word	0x0001d460


	//----- nvinfo : EIATTR_EXIT_INSTR_OFFSETS
	.align		4
.L_238:
        /*03c8*/ 	.byte	0x04, 0x1c
        /*03ca*/ 	.short	(.L_240 - .L_239)


	//   ....[0]....
.L_239:
        /*03cc*/ 	.word	0x00000440


	//   ....[1]....
        /*03d0*/ 	.word	0x0001c570


	//   ....[2]....
        /*03d4*/ 	.word	0x0001c6b0


	//   ....[3]....
        /*03d8*/ 	.word	0x0001c710


	//   ....[4]....
        /*03dc*/ 	.word	0x0001d470


	//   ....[5]....
        /*03e0*/ 	.word	0x0001d580


	//   ....[6]....
        /*03e4*/ 	.word	0x0001d5e0


	//----- nvinfo : EIATTR_CTAIDZ_USED
	.align		4
.L_240:
        /*03e8*/ 	.byte	0x01, 0x04
	.zero		2


	//----- nvinfo : EIATTR_MAX_THREADS
	.align		4
        /*03ec*/ 	.byte	0x04, 0x05
        /*03ee*/ 	.short	(.L_242 - .L_241)
.L_241:
        /*03f0*/ 	.word	0x00000100
        /*03f4*/ 	.word	0x00000001
        /*03f8*/ 	.word	0x00000001


	//----- nvinfo : EIATTR_CRS_STACK_SIZE
	.align		4
.L_242:
        /*03fc*/ 	.byte	0x04, 0x1e
        /*03fe*/ 	.short	(.L_244 - .L_243)
.L_243:
        /*0400*/ 	.word	0x00000000
.L_244:


//--------------------- .nv.info._ZN7cutlass13device_kernelIN5flash19enable_sm80_to_sm89INS1_16FlashAttnFwdSm80INS1_25CollectiveMainloopFwdSm80ILi8ELi1ELb1EN4cute5tupleIJNS5_1CILi128EEENS7_ILi64EEENS7_ILi256EEEEEELi256ENS_10bfloat16_tEfNS_4arch4Sm80ELb1ELb0ELb0ELb0ELb1ELb0ELb1ELb0EEENS1_21CollectiveEpilogueFwdINS6_IJS8_SA_S9_EEENS6_IJNS7_ILi1EEESI_SI_EEESC_SE_Li256ELb0ELb1ELb0ELb0EEENS1_30DynamicPersistentTileSchedulerILi256ELi256ELb0ELb1ELb0EEEEEEEEEvNT_6ParamsE --------------------------
	.section	.nv.info._ZN7cutlass13device_kernelIN5flash19enable_sm80_to_sm89INS1_16FlashAttnFwdSm80INS1_25CollectiveMainloopFwdSm80ILi8ELi1ELb1EN4cute5tupleIJNS5_1CILi128EEENS7_ILi64EEENS7_ILi256EEEEEELi256ENS_10bfloat16_tEfNS_4arch4Sm80ELb1ELb0ELb0ELb0ELb1ELb0ELb1ELb0EEENS1_21CollectiveEpilogueFwdINS6_IJS8_SA_S9_EEENS6_IJNS7_ILi1EEESI_SI_EEESC_SE_Li256ELb0ELb1ELb0ELb0EEENS1_30DynamicPersistentTileSchedulerILi256ELi256ELb0ELb1ELb0EEEEEEEEEvNT_6ParamsE,"",@"SHT_CUDA_INFO"
	.sectionflags	@""
	.align	4


	//----- nvinfo : EIATTR_CUDA_API_VERSION
	.align		4
        /*0000*/ 	.byte	0x04, 0x37
        /*0002*/ 	.short	(.L_246 - .L_245)
.L_245:
        /*0004*/ 	.word	0x00000082


	//----- nvinfo : EIATTR_SW2861232_WAR
	.align		4
.L_246:
        /*0008*/ 	.byte	0x01, 0x35
	.zero		2


	//----- nvinfo : EIATTR_PARAM_CBANK
	.align		4
        /*000c*/ 	.byte	0x04, 0x0a
        /*000e*/ 	.short	(.L_248 - .L_247)
	.align		4
.L_247:
        /*0010*/ 	.word	index@(.nv.constant0._ZN7cutlass13device_kernelIN5flash19enable_sm80_to_sm89INS1_16FlashAttnFwdSm80INS1_25CollectiveMainloopFwdSm80ILi8ELi1ELb1EN4cute5tupleIJNS5_1CILi128EEENS7_ILi64EEENS7_ILi256EEEEEELi256ENS_10bfloat16_tEfNS_4arch4Sm80ELb1ELb0ELb0ELb0ELb1ELb0ELb1ELb0EEENS1_21CollectiveEpilogueFwdINS6_IJS8_SA_S9_EEENS6_IJNS7_ILi1EEESI_SI_EEESC_SE_Li256ELb0ELb1ELb0ELb0EEENS1_30DynamicPersistentTileSchedulerILi256ELi256ELb0ELb1ELb0EEEEEEEEEvNT_6ParamsE)
        /*0014*/ 	.short	0x0160
        /*0016*/ 	.short	0x0428


	//----- nvinfo : EIATTR_CBANK_PARAM_SIZE
	.align		4
.L_248:
        /*0018*/ 	.byte	0x03, 0x19
        /*001a*/ 	.short	0x0428


	//----- nvinfo : EIATTR_KPARAM_INFO
	.align		4
        /*001c*/ 	.byte	0x04, 0x17
        /*001e*/ 	.short	(.L_250 - .L_249)
.L_249:
        /*0020*/ 	.word	0x00000000
        /*0024*/ 	.short	0x0000
        /*0026*/ 	.short	0x0000
        /*0028*/ 	.byte	0x00, 0xf0, 0xa1, 0x10


	//----- nvinfo : EIATTR_MAXREG_COUNT
	.align		4
.L_250:
        /*002c*/ 	.byte	0x03, 0x1b
        /*002e*/ 	.short	0x00ff


	//----- nvinfo : EIATTR_NUM_BARRIERS
	.align		4
        /*0030*/ 	.byte	0x02, 0x4c
        /*0032*/ 	.byte	0x06
	.zero		1


	//----- nvinfo : EIATTR_ANNOTATIONS
	.align		4
        /*0034*/ 	.byte	0x04, 0x55
        /*0036*/ 	.short	(.L_252 - .L_251)


	//   ....[0]....
.L_251:
        /* <DEDUP_REMOVED lines=174> */


	//----- nvinfo : EIATTR_MERCURY_ISA_VERSION
	.align		4
.L_252:
        /*0b08*/ 	.byte	0x03, 0x5f
        /*0b0a*/ 	.short	0x0000


	//----- nvinfo : EIATTR_INT_WARP_WIDE_INSTR_OFFSETS
	.align		4
        /*0b0c*/ 	.byte	0x04, 0x31
        /*0b0e*/ 	.short	(.L_254 - .L_253)


	//   ....[0]....
.L_253:
        /*0b10*/ 	.word	0x0000e110


	//   ....[1]....
        /*0b14*/ 	.word	0x0000e190


	//----- nvinfo : EIATTR_COOP_GROUP_MASK_REGIDS
	.align		4
.L_254:
        /*0b18*/ 	.byte	0x04, 0x29
        /*0b1a*/ 	.short	(.L_256 - .L_255)


	//   ....[0]....
.L_255:
        /*0b1c*/ 	.word	0xffffffff


	//   ....[1]....
        /*0b20*/ 	.word	0xffffffff


	//   ....[2]....
        /*0b24*/ 	.word	0xffffffff


	//   ....[3]....
        /*0b28*/ 	.word	0xffffffff


	//   ....[4]....
        /*0b2c*/ 	.word	0xffffffff


	//   ....[5]....
        /*0b30*/ 	.word	0xffffffff


	//   ....[6]....
        /*0b34*/ 	.word	0xffffffff


	//   ....[7]....
        /*0b38*/ 	.word	0xffffffff


	//   ....[8]....
        /*0b3c*/ 	.word	0xffffffff


	//   ....[9]....
        /*0b40*/ 	.word	0xffffffff


	//   ....[10]....
        /*0b44*/ 	.word	0xffffffff


	//   ....[11]....
        /*0b48*/ 	.word	0xffffffff


	//   ....[12]....
        /*0b4c*/ 	.word	0xffffffff


	//   ....[13]....
        /*0b50*/ 	.word	0xffffffff


	//   ....[14]....
        /*0b54*/ 	.word	0xffffffff


	//   ....[15]....
        /*0b58*/ 	.word	0xffffffff


	//   ....[16]....
        /*0b5c*/ 	.word	0xffffffff


	//   ....[17]....
        /*0b60*/ 	.word	0xffffffff


	//   ....[18]....
        /*0b64*/ 	.word	0xffffffff


	//   ....[19]....
        /*0b68*/ 	.word	0xffffffff


	//   ....[20]....
        /*0b6c*/ 	.word	0xffffffff


	//   ....[21]....
        /*0b70*/ 	.word	0xffffffff


	//   ....[22]....
        /*0b74*/ 	.word	0xffffffff


	//   ....[23]....
        /*0b78*/ 	.word	0xffffffff


	//   ....[24]....
        /*0b7c*/ 	.word	0xffffffff


	//   ....[25]....
        /*0b80*/ 	.word	0xffffffff


	//   ....[26]....
        /*0b84*/ 	.word	0xffffffff


	//   ....[27]....
        /*0b88*/ 	.word	0xffffffff


	//   ....[28]....
        /*0b8c*/ 	.word	0xffffffff


	//   ....[29]....
        /*0b90*/ 	.word	0xffffffff


	//   ....[30]....
        /*0b94*/ 	.word	0xffffffff


	//   ....[31]....
        /*0b98*/ 	.word	0xffffffff


	//   ....[32]....
        /*0b9c*/ 	.word	0xffffffff


	//   ....[33]....
        /*0ba0*/ 	.word	0xffffffff


	//   ....[34]....
        /*0ba4*/ 	.word	0xffffffff


	//   ....[35]....
        /*0ba8*/ 	.word	0xffffffff


	//   ....[36]....
        /*0bac*/ 	.word	0xffffffff


	//   ....[37]....
        /*0bb0*/ 	.word	0xffffffff


	//   ....[38]....
        /*0bb4*/ 	.word	0xffffffff


	//   ....[39]....
        /*0bb8*/ 	.word	0xffffffff


	//   ....[40]....
        /*0bbc*/ 	.word	0xffffffff


	//   ....[41]....
        /*0bc0*/ 	.word	0xffffffff


	//   ....[42]....
        /*0bc4*/ 	.word	0xffffffff


	//   ....[43]....
        /*0bc8*/ 	.word	0xffffffff


	//   ....[44]....
        /*0bcc*/ 	.word	0xffffffff


	//   ....[45]....
        /*0bd0*/ 	.word	0xffffffff


	//   ....[46]....
        /*0bd4*/ 	.word	0xffffffff


	//   ....[47]....
        /*0bd8*/ 	.word	0xffffffff


	//   ....[48]....
        /*0bdc*/ 	.word	0xffffffff


	//   ....[49]....
        /*0be0*/ 	.word	0xffffffff


	//   ....[50]....
        /*0be4*/ 	.word	0xffffffff


	//   ....[51]....
        /*0be8*/ 	.word	0xffffffff


	//   ....[52]....
        /*0bec*/ 	.word	0xffffffff


	//   ....[53]....
        /*0bf0*/ 	.word	0xffffffff


	//   ....[54]....
        /*0bf4*/ 	.word	0xffffffff


	//   ....[55]....
        /*0bf8*/ 	.word	0xffffffff


	//   ....[56]....
        /*0bfc*/ 	.word	0xffffffff


	//   ....[57]....
        /*0c00*/ 	.word	0xffffffff


	//   ....[58]....
        /*0c04*/ 	.word	0xffffffff


	//   ....[59]....
        /*0c08*/ 	.word	0xffffffff


	//   ....[60]....
        /*0c0c*/ 	.word	0xffffffff


	//   ....[61]....
        /*0c10*/ 	.word	0xffffffff


	//   ....[62]....
        /*0c14*/ 	.word	0xffffffff


	//   ....[63]....
        /*0c18*/ 	.word	0xffffffff


	//   ....[64]....
        /*0c1c*/ 	.word	0xffffffff


	//   ....[65]....
        /*0c20*/ 	.word	0xffffffff


	//   ....[66]....
        /*0c24*/ 	.word	0xffffffff


	//   ....[67]....
        /*0c28*/ 	.word	0xffffffff


	//   ....[68]....
        /*0c2c*/ 	.word	0xffffffff


	//   ....[69]....
        /*0c30*/ 	.word	0xffffffff


	//   ....[70]....
        /*0c34*/ 	.word	0xffffffff


	//   ....[71]....
        /*0c38*/ 	.word	0xffffffff


	//   ....[72]....
        /*0c3c*/ 	.word	0xffffffff


	//   ....[73]....
        /*0c40*/ 	.word	0xffffffff


	//   ....[74]....
        /*0c44*/ 	.word	0xffffffff


	//   ....[75]....
        /*0c48*/ 	.word	0xffffffff


	//   ....[76]....
        /*0c4c*/ 	.word	0xffffffff


	//   ....[77]....
        /*0c50*/ 	.word	0xffffffff


	//   ....[78]....
        /*0c54*/ 	.word	0xffffffff


	//   ....[79]....
        /*0c58*/ 	.word	0xffffffff


	//   ....[80]....
        /*0c5c*/ 	.word	0xffffffff


	//   ....[81]....
        /*0c60*/ 	.word	0xffffffff


	//   ....[82]....
        /*0c64*/ 	.word	0xffffffff


	//   ....[83]....
        /*0c68*/ 	.word	0xffffffff


	//   ....[84]....
        /*0c6c*/ 	.word	0xffffffff


	//   ....[85]....
        /*0c70*/ 	.word	0xffffffff


	//   ....[86]....
        /*0c74*/ 	.word	0xffffffff


	//   ....[87]....
        /*0c78*/ 	.word	0xffffffff


	//   ....[88]....
        /*0c7c*/ 	.word	0xffffffff


	//   ....[89]....
        /*0c80*/ 	.word	0xffffffff


	//   ....[90]....
        /*0c84*/ 	.word	0xffffffff


	//   ....[91]....
        /*0c88*/ 	.word	0xffffffff


	//   ....[92]....
        /*0c8c*/ 	.word	0xffffffff


	//   ....[93]....
        /*0c90*/ 	.word	0xffffffff


	//   ....[94]....
        /*0c94*/ 	.word	0xffffffff


	//   ....[95]....
        /*0c98*/ 	.word	0xffffffff


	//   ....[96]....
        /*0c9c*/ 	.word	0xffffffff


	//   ....[97]....
        /*0ca0*/ 	.word	0xffffffff


	//   ....[98]....
        /*0ca4*/ 	.word	0xffffffff


	//   ....[99]....
        /*0ca8*/ 	.word	0xffffffff


	//   ....[100]....
        /*0cac*/ 	.word	0xffffffff


	//   ....[101]....
        /*0cb0*/ 	.word	0xffffffff


	//   ....[102]....
        /*0cb4*/ 	.word	0xffffffff


	//   ....[103]....
        /*0cb8*/ 	.word	0xffffffff


	//   ....[104]....
        /*0cbc*/ 	.word	0xffffffff


	//   ....[105]....
        /*0cc0*/ 	.word	0xffffffff


	//   ....[106]....
        /*0cc4*/ 	.word	0xffffffff


	//   ....[107]....
        /*0cc8*/ 	.word	0xffffffff


	//   ....[108]....
        /*0ccc*/ 	.word	0xffffffff


	//   ....[109]....
        /*0cd0*/ 	.word	0xffffffff


	//   ....[110]....
        /*0cd4*/ 	.word	0xffffffff


	//   ....[111]....
        /*0cd8*/ 	.word	0xffffffff


	//   ....[112]....
        /*0cdc*/ 	.word	0xffffffff


	//   ....[113]....
        /*0ce0*/ 	.word	0xffffffff


	//   ....[114]....
        /*0ce4*/ 	.word	0xffffffff


	//   ....[115]....
        /*0ce8*/ 	.word	0xffffffff


	//   ....[116]....
        /*0cec*/ 	.word	0xffffffff


	//   ....[117]....
        /*0cf0*/ 	.word	0xffffffff


	//   ....[118]....
        /*0cf4*/ 	.word	0xffffffff


	//   ....[119]....
        /*0cf8*/ 	.word	0xffffffff


	//   ....[120]....
        /*0cfc*/ 	.word	0xffffffff


	//   ....[121]....
        /*0d00*/ 	.word	0xffffffff


	//   ....[122]....
        /*0d04*/ 	.word	0xffffffff


	//   ....[123]....
        /*0d08*/ 	.word	0xffffffff


	//   ....[124]....
        /*0d0c*/ 	.word	0xffffffff


	//----- nvinfo : EIATTR_COOP_GROUP_INSTR_OFFSETS
	.align		4
.L_256:
        /*0d10*/ 	.byte	0x04, 0x28
        /*0d12*/ 	.short	(.L_258 - .L_257)


	//   ....[0]....
.L_257:
        /*0d14*/ 	.word	0x00000050


	//   ....[1]....
        /*0d18*/ 	.word	0x000017d0


	//   ....[2]....
        /*0d1c*/ 	.word	0x00001800


	//   ....[3]....
        /*0d20*/ 	.word	0x00001830


	//   ....[4]....
        /*0d24*/ 	.word	0x00001850


	//   ....[5]....
        /*0d28*/ 	.word	0x00001a20


	//   ....[6]....
        /*0d2c*/ 	.word	0x00001a40


	//   ....[7]....
        /*0d30*/ 	.word	0x00001b70


	//   ....[8]....
        /*0d34*/ 	.word	0x00001b90


	//   ....[9]....
        /*0d38*/ 	.word	0x00001db0


	//   ....[10]....
        /*0d3c*/ 	.word	0x00001dd0


	//   ....[11]....
        /*0d40*/ 	.word	0x00001e20


	//   ....[12]....
        /*0d44*/ 	.word	0x00001e80


	//   ....[13]....
        /*0d48*/ 	.word	0x00002480


	//   ....[14]....
        /*0d4c*/ 	.word	0x00002490


	//   ....[15]....
        /*0d50*/ 	.word	0x000024a0


	//   ....[16]....
        /*0d54*/ 	.word	0x000024b0


	//   ....[17]....
        /*0d58*/ 	.word	0x00003570


	//   ....[18]....
        /*0d5c*/ 	.word	0x000035e0


	//   ....[19]....
        /*0d60*/ 	.word	0x00003700


	//   ....[20]....
        /*0d64*/ 	.word	0x00003740


	//   ....[21]....
        /*0d68*/ 	.word	0x00003a50


	//   ....[22]....
        /*0d6c*/ 	.word	0x00003c90


	//   ....[23]....
        /*0d70*/ 	.word	0x00004090


	//   ....[24]....
        /*0d74*/ 	.word	0x000040b0


	//   ....[25]....
        /*0d78*/ 	.word	0x000040d0


	//   ....[26]....
        /*0d7c*/ 	.word	0x000040f0


	//   ....[27]....
        /*0d80*/ 	.word	0x00005ce0


	//   ....[28]....
        /*0d84*/ 	.word	0x00005d50


	//   ....[29]....
        /*0d88*/ 	.word	0x00005e50


	//   ....[30]....
        /*0d8c*/ 	.word	0x00005e80


	//   ....[31]....
        /*0d90*/ 	.word	0x00007040


	//   ....[32]....
        /*0d94*/ 	.word	0x000070b0


	//   ....[33]....
        /*0d98*/ 	.word	0x000071b0


	//   ....[34]....
        /*0d9c*/ 	.word	0x000071e0


	//   ....[35]....
        /*0da0*/ 	.word	0x00007520


	//   ....[36]....
        /*0da4*/ 	.word	0x00007750


	//   ....[37]....
        /*0da8*/ 	.word	0x00007a70


	//   ....[38]....
        /*0dac*/ 	.word	0x00007a90


	//   ....[39]....
        /*0db0*/ 	.word	0x00007bb0


	//   ....[40]....
        /*0db4*/ 	.word	0x00007bd0


	//   ....[41]....
        /*0db8*/ 	.word	0x00009ee0


	//   ....[42]....
        /*0dbc*/ 	.word	0x00009f50


	//   ....[43]....
        /*0dc0*/ 	.word	0x00009fa0


	//   ....[44]....
        /*0dc4*/ 	.word	0x00009fd0


	//   ....[45]....
        /*0dc8*/ 	.word	0x0000b340


	//   ....[46]....
        /*0dcc*/ 	.word	0x0000b380


	//   ....[47]....
        /*0dd0*/ 	.word	0x0000b490


	//   ....[48]....
        /*0dd4*/ 	.word	0x0000b4b0


	//   ....[49]....
        /*0dd8*/ 	.word	0x0000b840


	//   ....[50]....
        /*0ddc*/ 	.word	0x0000b860


	//   ....[51]....
        /*0de0*/ 	.word	0x0000b880


	//   ....[52]....
        /*0de4*/ 	.word	0x0000b8a0


	//   ....[53]....
        /*0de8*/ 	.word	0x0000d6c0


	//   ....[54]....
        /*0dec*/ 	.word	0x0000d710


	//   ....[55]....
        /*0df0*/ 	.word	0x0000d730


	//   ....[56]....
        /*0df4*/ 	.word	0x0000d750


	//   ....[57]....
        /*0df8*/ 	.word	0x0000eb70


	//   ....[58]....
        /*0dfc*/ 	.word	0x0000ef20


	//   ....[59]....
        /*0e00*/ 	.word	0x0000ef40


	//   ....[60]....
        /*0e04*/ 	.word	0x0000ef60


	//   ....[61]....
        /*0e08*/ 	.word	0x0000ef80


	//   ....[62]....
        /*0e0c*/ 	.word	0x0000f220


	//   ....[63]....
        /*0e10*/ 	.word	0x0000f240


	//   ....[64]....
        /*0e14*/ 	.word	0x0000f3c0


	//   ....[65]....
        /*0e18*/ 	.word	0x0000f3f0


	//   ....[66]....
        /*0e1c*/ 	.word	0x0000f530


	//   ....[67]....
        /*0e20*/ 	.word	0x0000f560


	//   ....[68]....
        /*0e24*/ 	.word	0x0000f6a0


	//   ....[69]....
        /*0e28*/ 	.word	0x0000f6c0


	//   ....[70]....
        /*0e2c*/ 	.word	0x0000fc90


	//   ....[71]....
        /*0e30*/ 	.word	0x0000fcb0


	//   ....[72]....
        /*0e34*/ 	.word	0x0000ff10


	//   ....[73]....
        /*0e38*/ 	.word	0x0000ff20


	//   ....[74]....
        /*0e3c*/ 	.word	0x00010110


	//   ....[75]....
        /*0e40*/ 	.word	0x00010130


	//   ....[76]....
        /*0e44*/ 	.word	0x00010320


	//   ....[77]....
        /*0e48*/ 	.word	0x00010330


	//   ....[78]....
        /*0e4c*/ 	.word	0x00010590


	//   ....[79]....
        /*0e50*/ 	.word	0x000106a0


	//   ....[80]....
        /*0e54*/ 	.word	0x00010710


	//   ....[81]....
        /*0e58*/ 	.word	0x00010930


	//   ....[82]....
        /*0e5c*/ 	.word	0x000109a0


	//   ....[83]....
        /*0e60*/ 	.word	0x00010a10


	//   ....[84]....
        /*0e64*/ 	.word	0x00010a90


	//   ....[85]....
        /*0e68*/ 	.word	0x00010ed0


	//   ....[86]....
        /*0e6c*/ 	.word	0x00010f20


	//   ....[87]....
        /*0e70*/ 	.word	0x00010f70


	//   ....[88]....
        /*0e74*/ 	.word	0x00010fc0


	//   ....[89]....
        /*0e78*/ 	.word	0x00011030


	//   ....[90]....
        /*0e7c*/ 	.word	0x000110a0


	//   ....[91]....
        /*0e80*/ 	.word	0x000112c0


	//   ....[92]....
        /*0e84*/ 	.word	0x00011330


	//   ....[93]....
        /*0e88*/ 	.word	0x000113a0


	//   ....[94]....
        /*0e8c*/ 	.word	0x00011410


	//   ....[95]....
        /*0e90*/ 	.word	0x00011630


	//   ....[96]....
        /*0e94*/ 	.word	0x000116a0


	//   ....[97]....
        /*0e98*/ 	.word	0x00011710


	//   ....[98]....
        /*0e9c*/ 	.word	0x00011790


	//   ....[99]....
        /*0ea0*/ 	.word	0x00011bd0


	//   ....[100]....
        /*0ea4*/ 	.word	0x00011c10


	//   ....[101]....
        /*0ea8*/ 	.word	0x00011c60


	//   ....[102]....
        /*0eac*/ 	.word	0x00011ca0


	//   ....[103]....
        /*0eb0*/ 	.word	0x00011d00


	//   ....[104]....
        /*0eb4*/ 	.word	0x00011d70


	//   ....[105]....
        /*0eb8*/ 	.word	0x00011de0


	//   ....[106]....
        /*0ebc*/ 	.word	0x00011f90


	//   ....[107]....
        /*0ec0*/ 	.word	0x00012000


	//   ....[108]....
        /*0ec4*/ 	.word	0x00012050


	//   ....[109]....
        /*0ec8*/ 	.word	0x00012090


	//   ....[110]....
        /*0ecc*/ 	.word	0x000120e0


	//   ....[111]....
        /*0ed0*/ 	.word	0x00012120


	//   ....[112]....
        /*0ed4*/ 	.word	0x00012170


	//   ....[113]....
        /*0ed8*/ 	.word	0x000121d0


	//   ....[114]....
        /*0edc*/ 	.word	0x00012220


	//   ....[115]....
        /*0ee0*/ 	.word	0x00012280


	//   ....[116]....
        /*0ee4*/ 	.word	0x000122f0


	//   ....[117]....
        /*0ee8*/ 	.word	0x00012360


	//   ....[118]....
        /*0eec*/ 	.word	0x000123e0


	//   ....[119]....
        /*0ef0*/ 	.word	0x00012450


	//   ....[120]....
        /*0ef4*/ 	.word	0x000124d0


	//   ....[121]....
        /*0ef8*/ 	.word	0x00012550


	//   ....[122]....
        /*0efc*/ 	.word	0x000125d0


	//   ....[123]....
        /*0f00*/ 	.word	0x00012640


	//   ....[124]....
        /*0f04*/ 	.word	0x000126b0


	//----- nvinfo : EIATTR_EXIT_INSTR_OFFSETS
	.align		4
.L_258:
        /*0f08*/ 	.byte	0x04, 0x1c
        /*0f0a*/ 	.short	(.L_260 - .L_259)


	//   ....[0]....
.L_259:
        /*0f0c*/ 	.word	0x000000a0


	//   ....[1]....
        /*0f10*/ 	.word	0x00010650


	//----- nvinfo : EIATTR_MAX_THREADS
	.align		4
.L_260:
        /*0f14*/ 	.byte	0x04, 0x05
        /*0f16*/ 	.short	(.L_262 - .L_261)
.L_261:
        /*0f18*/ 	.word	0x00000100
        /*0f1c*/ 	.word	0x00000001
        /*0f20*/ 	.word	0x00000001


	//----- nvinfo : EIATTR_CRS_STACK_SIZE
	.align		4
.L_262:
        /*0f24*/ 	.byte	0x04, 0x1e
        /*0f26*/ 	.short	(.L_264 - .L_263)
.L_263:
        /*0f28*/ 	.word	0x00000000
.L_264:


//--------------------- .nv.info._ZN7cutlass13device_kernelIN5flash19enable_sm80_to_sm89INS1_16FlashAttnFwdSm80INS1_25CollectiveMainloopFwdSm80ILi8ELi1ELb1EN4cute5tupleIJNS5_1CILi128EEENS7_ILi64EEENS7_ILi256EEEEEELi256ENS_10bfloat16_tEfNS_4arch4Sm80ELb1ELb0ELb0ELb1ELb1ELb0ELb1ELb0EEENS1_21CollectiveEpilogueFwdINS6_IJS8_SA_S9_EEENS6_IJNS7_ILi1EEESI_SI_EEESC_SE_Li256ELb1ELb1ELb0ELb0EEENS1_19SingleTileSchedulerILb1ELb0ELb1ELi128EEEEEEEEEvNT_6ParamsE --------------------------
	.section	.nv.info._ZN7cutlass13device_kernelIN5flash19enable_sm80_to_sm89INS1_16FlashAttnFwdSm80INS1_25CollectiveMainloopFwdSm80ILi8ELi1ELb1EN4cute5tupleIJNS5_1CILi128EEENS7_ILi64EEENS7_ILi256EEEEEELi256ENS_10bfloat16_tEfNS_4arch4Sm80ELb1ELb0ELb0ELb1ELb1ELb0ELb1ELb0EEENS1_21CollectiveEpilogueFwdINS6_IJS8_SA_S9_EEENS6_IJNS7_ILi1EEESI_SI_EEESC_SE_Li256ELb1ELb1ELb0ELb0EEENS1_19SingleTileSchedulerILb1ELb0ELb1ELi128EEEEEEEEEvNT_6ParamsE,"",@"SHT_CUDA_INFO"
	.sectionflags	@""
	.align	4


	//----- nvinfo : EIATTR_CUDA_API_VERSION
	.align		4
        /*0000*/ 	.byte	0x04, 0x37
        /*0002*/ 	.short	(.L_266 - .L_265)
.L_265:
        /*0004*/ 	.word	0x00000082


	//----- nvinfo : EIATTR_SW2861232_WAR
	.align		4
.L_266:
        /*0008*/ 	.byte	0x01, 0x35
	.zero		2


	//----- nvinfo : EIATTR_PARAM_CBANK
	.align		4
        /*000c*/ 	.byte	0x04, 0x0a
        /*000e*/ 	.short	(.L_268 - .L_267)
	.align		4
.L_267:
        /*0010*/ 	.word	index@(.nv.constant0._ZN7cutlass13device_kernelIN5flash19enable_sm80_to_sm89INS1_16FlashAttnFwdSm80INS1_25CollectiveMainloopFwdSm80ILi8ELi1ELb1EN4cute5tupleIJNS5_1CILi128EEENS7_ILi64EEENS7_ILi256EEEEEELi256ENS_10bfloat16_tEfNS_4arch4Sm80ELb1ELb0ELb0ELb1ELb1ELb0ELb1ELb0EEENS1_21CollectiveEpilogueFwdINS6_IJS8_SA_S9_EEENS6_IJNS7_ILi1EEESI_SI_EEESC_SE_Li256ELb1ELb1ELb0ELb0EEENS1_19SingleTileSchedulerILb1ELb0ELb1ELi128EEEEEEEEEvNT_6ParamsE)
        /*0014*/ 	.short	0x0160
        /*0016*/ 	.short	0x0418


	//----- nvinfo : EIATTR_CBANK_PARAM_SIZE
	.align		4
.L_268:
        /*0018*/ 	.byte	0x03, 0x19
        /*001a*/ 	.short	0x0418


	//----- nvinfo : EIATTR_KPARAM_INFO
	.align		4
        /*001c*/ 	.byte	0x04, 0x17
        /*001e*/ 	.short	(.L_270 - .L_269)
.L_269:
        /*0020*/ 	.word	0x00000000
        /*0024*/ 	.short	0x0000
        /*0026*/ 	.short	0x0000
        /*0028*/ 	.byte	0x00, 0xf0, 0x61, 0x10


	//----- nvinfo : EIATTR_MAXREG_COUNT
	.align		4
.L_270:
        /*002c*/ 	.byte	0x03, 0x1b
        /*002e*/ 	.short	0x00ff


	//----- nvinfo : EIATTR_NUM_BARRIERS
	.align		4
        /*0030*/ 	.byte	0x02, 0x4c
        /*0032*/ 	.byte	0x02
	.zero		1


	//----- nvinfo : EIATTR_ANNOTATIONS
	.align		4
        /*0034*/ 	.byte	0x04, 0x55
        /*0036*/ 	.short	(.L_272 - .L_271)


	//   ....[0]....
.L_271:
        /* <DEDUP_REMOVED lines=97> */


	//----- nvinfo : EIATTR_MERCURY_ISA_VERSION
	.align		4
.L_272:
        /*0630*/ 	.byte	0x03, 0x5f
        /*0632*/ 	.short	0x0000


	//----- nvinfo : EIATTR_COOP_GROUP_MASK_REGIDS
	.align		4
        /*0634*/ 	.byte	0x04, 0x29
        /*0636*/ 	.short	(.L_274 - .L_273)


	//   ....[0]....
.L_273:
        /*0638*/ 	.word	0xffffffff


	//   ....[1]....
        /*063c*/ 	.word	0xffffffff


	//   ....[2]....
        /*0640*/ 	.word	0xffffffff


	//   ....[3]....
        /*0644*/ 	.word	0xffffffff


	//   ....[4]....
        /*0648*/ 	.word	0xffffffff


	//   ....[5]....
        /*064c*/ 	.word	0xffffffff


	//   ....[6]....
        /*0650*/ 	.word	0xffffffff


	//   ....[7]....
        /*0654*/ 	.word	0xffffffff


	//   ....[8]....
        /*0658*/ 	.word	0xffffffff


	//   ....[9]....
        /*065c*/ 	.word	0xffffffff


	//   ....[10]....
        /*0660*/ 	.word	0xffffffff


	//   ....[11]....
        /*0664*/ 	.word	0xffffffff


	//   ....[12]....
        /*0668*/ 	.word	0xffffffff


	//   ....[13]....
        /*066c*/ 	.word	0xffffffff


	//   ....[14]....
        /*0670*/ 	.word	0xffffffff


	//   ....[15]....
        /*0674*/ 	.word	0xffffffff


	//   ....[16]....
        /*0678*/ 	.word	0xffffffff


	//   ....[17]....
        /*067c*/ 	.word	0xffffffff


	//   ....[18]....
        /*0680*/ 	.word	0xffffffff


	//   ....[19]....
        /*0684*/ 	.word	0xffffffff


	//   ....[20]....
        /*0688*/ 	.word	0xffffffff


	//   ....[21]....
        /*068c*/ 	.word	0xffffffff


	//   ....[22]....
        /*0690*/ 	.word	0xffffffff


	//   ....[23]....
        /*0694*/ 	.word	0xffffffff


	//   ....[24]....
        /*0698*/ 	.word	0xffffffff


	//   ....[25]....
        /*069c*/ 	.word	0xffffffff


	//   ....[26]....
        /*06a0*/ 	.word	0xffffffff


	//   ....[27]....
        /*06a4*/ 	.word	0xffffffff


	//   ....[28]....
        /*06a8*/ 	.word	0xffffffff


	//   ....[29]....
        /*06ac*/ 	.word	0xffffffff


	//   ....[30]....
        /*06b0*/ 	.word	0xffffffff


	//   ....[31]....
        /*06b4*/ 	.word	0xffffffff


	//   ....[32]....
        /*06b8*/ 	.word	0xffffffff


	//   ....[33]....
        /*06bc*/ 	.word	0xffffffff


	//   ....[34]....
        /*06c0*/ 	.word	0xffffffff


	//   ....[35]....
        /*06c4*/ 	.word	0xffffffff


	//   ....[36]....
        /*06c8*/ 	.word	0xffffffff


	//   ....[37]....
        /*06cc*/ 	.word	0xffffffff


	//   ....[38]....
        /*06d0*/ 	.word	0xffffffff


	//   ....[39]....
        /*06d4*/ 	.word	0xffffffff


	//   ....[40]....
        /*06d8*/ 	.word	0xffffffff


	//   ....[41]....
        /*06dc*/ 	.word	0xffffffff


	//   ....[42]....
        /*06e0*/ 	.word	0xffffffff


	//   ....[43]....
        /*06e4*/ 	.word	0xffffffff


	//   ....[44]....
        /*06e8*/ 	.word	0xffffffff


	//   ....[45]....
        /*06ec*/ 	.word	0xffffffff


	//   ....[46]....
        /*06f0*/ 	.word	0xffffffff


	//   ....[47]....
        /*06f4*/ 	.word	0xffffffff


	//   ....[48]....
        /*06f8*/ 	.word	0xffffffff


	//   ....[49]....
        /*06fc*/ 	.word	0xffffffff


	//   ....[50]....
        /*0700*/ 	.word	0xffffffff


	//   ....[51]....
        /*0704*/ 	.word	0xffffffff


	//   ....[52]....
        /*0708*/ 	.word	0xffffffff


	//   ....[53]....
        /*070c*/ 	.word	0xffffffff


	//   ....[54]....
        /*0710*/ 	.word	0xffffffff


	//   ....[55]....
        /*0714*/ 	.word	0xffffffff


	//   ....[56]....
        /*0718*/ 	.word	0xffffffff


	//   ....[57]....
        /*071c*/ 	.word	0xffffffff


	//   ....[58]....
        /*0720*/ 	.word	0xffffffff


	//   ....[59]....
        /*0724*/ 	.word	0xffffffff


	//   ....[60]....
        /*0728*/ 	.word	0xffffffff


	//   ....[61]....
        /*072c*/ 	.word	0xffffffff


	//   ....[62]....
        /*0730*/ 	.word	0xffffffff


	//   ....[63]....
        /*0734*/ 	.word	0xffffffff


	//   ....[64]....
        /*0738*/ 	.word	0xffffffff


	//   ....[65]....
        /*073c*/ 	.word	0xffffffff


	//   ....[66]....
        /*0740*/ 	.word	0xffffffff


	//   ....[67]....
        /*0744*/ 	.word	0xffffffff


	//   ....[68]....
        /*0748*/ 	.word	0xffffffff


	//   ....[69]....
        /*074c*/ 	.word	0xffffffff


	//   ....[70]....
        /*0750*/ 	.word	0xffffffff


	//   ....[71]....
        /*0754*/ 	.word	0xffffffff


	//   ....[72]....
        /*0758*/ 	.word	0xffffffff


	//   ....[73]....
        /*075c*/ 	.word	0xffffffff


	//   ....[74]....
        /*0760*/ 	.word	0xffffffff


	//   ....[75]....
        /*0764*/ 	.word	0xffffffff


	//   ....[76]....
        /*0768*/ 	.word	0xffffffff


	//----- nvinfo : EIATTR_COOP_GROUP_INSTR_OFFSETS
	.align		4
.L_274:
        /*076c*/ 	.byte	0x04, 0x28
        /*076e*/ 	.short	(.L_276 - .L_275)


	//   ....[0]....
.L_275:
        /*0770*/ 	.word	0x000000a0


	//   ....[1]....
        /*0774*/ 	.word	0x00001600


	//   ....[2]....
        /*0778*/ 	.word	0x00001630


	//   ....[3]....
        /*077c*/ 	.word	0x000016f0


	//   ....[4]....
        /*0780*/ 	.word	0x00001720


	//   ....[5]....
        /*0784*/ 	.word	0x00001860


	//   ....[6]....
        /*0788*/ 	.word	0x00001870


	//   ....[7]....
        /*078c*/ 	.word	0x000019c0


	//   ....[8]....
        /*0790*/ 	.word	0x000019d0


	//   ....[9]....
        /*0794*/ 	.word	0x00001b20


	//   ....[10]....
        /*0798*/ 	.word	0x00001b40


	//   ....[11]....
        /*079c*/ 	.word	0x00001c70


	//   ....[12]....
        /*07a0*/ 	.word	0x00001cc0


	//   ....[13]....
        /*07a4*/ 	.word	0x00001cf0


	//   ....[14]....
        /*07a8*/ 	.word	0x00001d10


	//   ....[15]....
        /*07ac*/ 	.word	0x00001e20


	//   ....[16]....
        /*07b0*/ 	.word	0x00001e50


	//   ....[17]....
        /*07b4*/ 	.word	0x00003720


	//   ....[18]....
        /*07b8*/ 	.word	0x00003730


	//   ....[19]....
        /*07bc*/ 	.word	0x00003810


	//   ....[20]....
        /*07c0*/ 	.word	0x00003830


	//   ....[21]....
        /*07c4*/ 	.word	0x00003c50


	//   ....[22]....
        /*07c8*/ 	.word	0x00003c80


	//   ....[23]....
        /*07cc*/ 	.word	0x00004370


	//   ....[24]....
        /*07d0*/ 	.word	0x000043a0


	//   ....[25]....
        /*07d4*/ 	.word	0x000043c0


	//   ....[26]....
        /*07d8*/ 	.word	0x000043e0


	//   ....[27]....
        /*07dc*/ 	.word	0x00005f90


	//   ....[28]....
        /*07e0*/ 	.word	0x00005fa0


	//   ....[29]....
        /*07e4*/ 	.word	0x00005fb0


	//   ....[30]....
        /*07e8*/ 	.word	0x00005fc0


	//   ....[31]....
        /*07ec*/ 	.word	0x00007210


	//   ....[32]....
        /*07f0*/ 	.word	0x00007220


	//   ....[33]....
        /*07f4*/ 	.word	0x00007230


	//   ....[34]....
        /*07f8*/ 	.word	0x00007240


	//   ....[35]....
        /*07fc*/ 	.word	0x00007680


	//   ....[36]....
        /*0800*/ 	.word	0x00007690


	//   ....[37]....
        /*0804*/ 	.word	0x00007c20


	//   ....[38]....
        /*0808*/ 	.word	0x00007c60


	//   ....[39]....
        /*080c*/ 	.word	0x00008250


	//   ....[40]....
        /*0810*/ 	.word	0x00008350


	//   ....[41]....
        /*0814*/ 	.word	0x00009ff0


	//   ....[42]....
        /*0818*/ 	.word	0x0000a000


	//   ....[43]....
        /*081c*/ 	.word	0x0000a080


	//   ....[44]....
        /*0820*/ 	.word	0x0000a090


	//   ....[45]....
        /*0824*/ 	.word	0x0000a470


	//   ....[46]....
        /*0828*/ 	.word	0x0000a480


	//   ....[47]....
        /*082c*/ 	.word	0x0000a4d0


	//   ....[48]....
        /*0830*/ 	.word	0x0000a4f0


	//   ....[49]....
        /*0834*/ 	.word	0x0000b4d0


	//   ....[50]....
        /*0838*/ 	.word	0x0000b4f0


	//   ....[51]....
        /*083c*/ 	.word	0x0000bb90


	//   ....[52]....
        /*0840*/ 	.word	0x0000bbb0


	//   ....[53]....
        /*0844*/ 	.word	0x0000d3c0


	//   ....[54]....
        /*0848*/ 	.word	0x0000d3d0


	//   ....[55]....
        /*084c*/ 	.word	0x0000d400


	//   ....[56]....
        /*0850*/ 	.word	0x0000d420


	//   ....[57]....
        /*0854*/ 	.word	0x0000eea0


	//   ....[58]....
        /*0858*/ 	.word	0x0000eee0


	//   ....[59]....
        /*085c*/ 	.word	0x0000ef20


	//   ....[60]....
        /*0860*/ 	.word	0x0000ef50


	//   ....[61]....
        /*0864*/ 	.word	0x0000f190


	//   ....[62]....
        /*0868*/ 	.word	0x0000f1a0


	//   ....[63]....
        /*086c*/ 	.word	0x0000f3a0


	//   ....[64]....
        /*0870*/ 	.word	0x0000f3d0


	//   ....[65]....
        /*0874*/ 	.word	0x0000f590


	//   ....[66]....
        /*0878*/ 	.word	0x0000f5c0


	//   ....[67]....
        /*087c*/ 	.word	0x0000f780


	//   ....[68]....
        /*0880*/ 	.word	0x0000f7a0


	//   ....[69]....
        /*0884*/ 	.word	0x00010120


	//   ....[70]....
        /*0888*/ 	.word	0x00010140


	//   ....[71]....
        /*088c*/ 	.word	0x00010300


	//   ....[72]....
        /*0890*/ 	.word	0x00010330


	//   ....[73]....
        /*0894*/ 	.word	0x000104c0


	//   ....[74]....
        /*0898*/ 	.word	0x000104f0


	//   ....[75]....
        /*089c*/ 	.word	0x00010680


	//   ....[76]....
        /*08a0*/ 	.word	0x000106a0


	//----- nvinfo : EIATTR_EXIT_INSTR_OFFSETS
	.align		4
.L_276:
        /*08a4*/ 	.byte	0x04, 0x1c
        /*08a6*/ 	.short	(.L_278 - .L_277)


	//   ....[0]....
.L_277:
        /*08a8*/ 	.word	0x00000450


	//   ....[1]....
        /*08ac*/ 	.word	0x0000f7b0


	//   ....[2]....
        /*08b0*/ 	.word	0x0000f8f0


	//   ....[3]....
        /*08b4*/ 	.word	0x0000f950


	//   ....[4]....
        /*08b8*/ 	.word	0x000106b0


	//   ....[5]....
        /*08bc*/ 	.word	0x000107c0


	//   ....[6]....
        /*08c0*/ 	.word	0x00010820


	//----- nvinfo : EIATTR_CTAIDZ_USED
	.align		4
.L_278:
        /*08c4*/ 	.byte	0x01, 0x04
	.zero		2


	//----- nvinfo : EIATTR_MAX_THREADS
	.align		4
        /*08c8*/ 	.byte	0x04, 0x05
        /*08ca*/ 	.short	(.L_280 - .L_279)
.L_279:
        /*08cc*/ 	.word	0x00000100
        /*08d0*/ 	.word	0x00000001
        /*08d4*/ 	.word	0x00000001


	//----- nvinfo : EIATTR_CRS_STACK_SIZE
	.align		4
.L_280:
        /*08d8*/ 	.byte	0x04, 0x1e
        /*08da*/ 	.short	(.L_282 - .L_281)
.L_281:
        /*08dc*/ 	.word	0x00000000
.L_282:


//--------------------- .nv.info._ZN7cutlass13device_kernelIN5flash19enable_sm80_to_sm89INS1_16FlashAttnFwdSm80INS1_25CollectiveMainloopFwdSm80ILi8ELi1ELb0EN4cute5tupleIJNS5_1CILi128EEENS7_ILi32EEENS7_ILi256EEEEEELi256ENS_10bfloat16_tEfNS_4arch4Sm80ELb1ELb0ELb0ELb1ELb1ELb1ELb1ELb0EEENS1_21CollectiveEpilogueFwdINS6_IJS8_SA_S9_EEENS6_IJNS7_ILi1EEESI_SI_EEESC_SE_Li256ELb1ELb1ELb0ELb0EEENS1_19SingleTileSchedulerILb1ELb0ELb1ELi128EEEEEEEEEvNT_6ParamsE --------------------------
	.section	.nv.info._ZN7cutlass13device_kernelIN5flash19enable_sm80_to_sm89INS1_16FlashAttnFwdSm80INS1_25CollectiveMainloopFwdSm80ILi8ELi1ELb0EN4cute5tupleIJNS5_1CILi128EEENS7_ILi32EEENS7_ILi256EEEEEELi256ENS_10bfloat16_tEfNS_4arch4Sm80ELb1ELb0ELb0ELb1ELb1ELb1ELb1ELb0EEENS1_21CollectiveEpilogueFwdINS6_IJS8_SA_S9_EEENS6_IJNS7_ILi1EEESI_SI_EEESC_SE_Li256ELb1ELb1ELb0ELb0EEENS1_19SingleTileSchedulerILb1ELb0ELb1ELi128EEEEEEEEEvNT_6ParamsE,"",@"SHT_CUDA_INFO"
	.sectionflags	@""
	.align	4


	//----- nvinfo : EIATTR_CUDA_API_VERSION
	.align		4
        /*0000*/ 	.byte	0x04, 0x37
        /*0002*/ 	.short	(.L_284 - .L_283)
.L_283:
        /*0004*/ 	.word	0x00000082


	//----- nvinfo : EIATTR_SW2861232_WAR
	.align		4
.L_284:
        /*0008*/ 	.byte	0x01, 0x35
	.zero		2


	//----- nvinfo : EIATTR_PARAM_CBANK
	.align		4
        /*000c*/ 	.byte	0x04, 0x0a
        /*000e*/ 	.short	(.L_286 - .L_285)
	.align		4
.L_285:
        /*0010*/ 	.word	index@(.nv.constant0._ZN7cutlass13device_kernelIN5flash19enable_sm80_to_sm89INS1_16FlashAttnFwdSm80INS1_25CollectiveMainloopFwdSm80ILi8ELi1ELb0EN4cute5tupleIJNS5_1CILi128EEENS7_ILi32EEENS7_ILi256EEEEEELi256ENS_10bfloat16_tEfNS_4arch4Sm80ELb1ELb0ELb0ELb1ELb1ELb1ELb1ELb0EEENS1_21CollectiveEpilogueFwdINS6_IJS8_SA_S9_EEENS6_IJNS7_ILi1EEESI_SI_EEESC_SE_Li256ELb1ELb1ELb0ELb0EEENS1_19SingleTileSchedulerILb1ELb0ELb1ELi128EEEEEEEEEvNT_6ParamsE)
        /*0014*/ 	.short	0x0160
        /*0016*/ 	.short	0x0418


	//----- nvinfo : EIATTR_CBANK_PARAM_SIZE
	.align		4
.L_286:
        /*0018*/ 	.byte	0x03, 0x19
        /*001a*/ 	.short	0x0418


	//----- nvinfo : EIATTR_KPARAM_INFO
	.align		4
        /*001c*/ 	.byte	0x04, 0x17
        /*001e*/ 	.short	(.L_288 - .L_287)
.L_287:
        /*0020*/ 	.word	0x00000000
        /*0024*/ 	.short	0x0000
        /*0026*/ 	.short	0x0000
        /*0028*/ 	.byte	0x00, 0xf0, 0x61, 0x10


	//----- nvinfo : EIATTR_MAXREG_COUNT
	.align		4
.L_288:
        /*002c*/ 	.byte	0x03, 0x1b
        /*002e*/ 	.short	0x00ff


	//----- nvinfo : EIATTR_NUM_BARRIERS
	.align		4
        /*0030*/ 	.byte	0x02, 0x4c
        /*0032*/ 	.byte	0x02
	.zero		1


	//----- nvinfo : EIATTR_MERCURY_ISA_VERSION
	.align		4
        /*0034*/ 	.byte	0x03, 0x5f
        /*0036*/ 	.short	0x0000


	//----- nvinfo : EIATTR_COOP_GROUP_MASK_REGIDS
	.align		4
        /*0038*/ 	.byte	0x04, 0x29
        /*003a*/ 	.short	(.L_290 - .L_289)


	//   ....[0]....
.L_289:
        /*003c*/ 	.word	0xffffffff


	//   ....[1]....
        /*0040*/ 	.word	0xffffffff


	//   ....[2]....
        /*0044*/ 	.word	0xffffffff


	//   ....[3]....
        /*0048*/ 	.word	0xffffffff


	//   ....[4]....
        /*004c*/ 	.word	0xffffffff


	//   ....[5]....
        /*0050*/ 	.word	0xffffffff


	//   ....[6]....
        /*0054*/ 	.word	0xffffffff


	//   ....[7]....
        /*0058*/ 	.word	0xffffffff


	//   ....[8]....
        /*005c*/ 	.word	0xffffffff


	//   ....[9]....
        /*0060*/ 	.word	0xffffffff


	//   ....[10]....
        /*0064*/ 	.word	0xffffffff


	//   ....[11]....
        /*0068*/ 	.word	0xffffffff


	//   ....[12]....
        /*006c*/ 	.word	0xffffffff


	//   ....[13]....
        /*0070*/ 	.word	0xffffffff


	//   ....[14]....
        /*0074*/ 	.word	0xffffffff


	//   ....[15]....
        /*0078*/ 	.word	0xffffffff


	//   ....[16]....
        /*007c*/ 	.word	0xffffffff


	//   ....[17]....
        /*0080*/ 	.word	0xffffffff


	//   ....[18]....
        /*0084*/ 	.word	0xffffffff


	//   ....[19]....
        /*0088*/ 	.word	0xffffffff


	//   ....[20]....
        /*008c*/ 	.word	0xffffffff


	//   ....[21]....
        /*0090*/ 	.word	0xffffffff


	//   ....[22]....
        /*0094*/ 	.word	0xffffffff


	//   ....[23]....
        /*0098*/ 	.word	0xffffffff


	//   ....[24]....
        /*009c*/ 	.word	0xffffffff


	//   ....[25]....
        /*00a0*/ 	.word	0xffffffff


	//   ....[26]....
        /*00a4*/ 	.word	0xffffffff


	//   ....[27]....
        /*00a8*/ 	.word	0xffffffff


	//   ....[28]....
        /*00ac*/ 	.word	0xffffffff


	//   ....[29]....
        /*00b0*/ 	.word	0xffffffff


	//   ....[30]....
        /*00b4*/ 	.word	0xffffffff


	//   ....[31]....
        /*00b8*/ 	.word	0xffffffff


	//   ....[32]....
        /*00bc*/ 	.word	0xffffffff


	//   ....[33]....
        /*00c0*/ 	.word	0xffffffff


	//   ....[34]....
        /*00c4*/ 	.word	0xffffffff


	//   ....[35]....
        /*00c8*/ 	.word	0xffffffff


	//   ....[36]....
        /*00cc*/ 	.word	0xffffffff


	//   ....[37]....
        /*00d0*/ 	.word	0xffffffff


	//   ....[38]....
        /*00d4*/ 	.word	0xffffffff


	//   ....[39]....
        /*00d8*/ 	.word	0xffffffff


	//   ....[40]....
        /*00dc*/ 	.word	0xffffffff


	//   ....[41]....
        /*00e0*/ 	.word	0xffffffff


	//   ....[42]....
        /*00e4*/ 	.word	0xffffffff


	//   ....[43]....
        /*00e8*/ 	.word	0xffffffff


	//   ....[44]....
        /*00ec*/ 	.word	0xffffffff


	//   ....[45]....
        /*00f0*/ 	.word	0xffffffff


	//   ....[46]....
        /*00f4*/ 	.word	0xffffffff


	//   ....[47]....
        /*00f8*/ 	.word	0xffffffff


	//   ....[48]....
        /*00fc*/ 	.word	0xffffffff


	//   ....[49]....
        /*0100*/ 	.word	0xffffffff


	//   ....[50]....
        /*0104*/ 	.word	0xffffffff


	//   ....[51]....
        /*0108*/ 	.word	0xffffffff


	//   ....[52]....
        /*010c*/ 	.word	0xffffffff


	//   ....[53]....
        /*0110*/ 	.word	0xffffffff


	//   ....[54]....
        /*0114*/ 	.word	0xffffffff


	//   ....[55]....
        /*0118*/ 	.word	0xffffffff


	//   ....[56]....
        /*011c*/ 	.word	0xffffffff


	//   ....[57]....
        /*0120*/ 	.word	0xffffffff


	//   ....[58]....
        /*0124*/ 	.word	0xffffffff


	//   ....[59]....
        /*0128*/ 	.word	0xffffffff


	//   ....[60]....
        /*012c*/ 	.word	0xffffffff


	//   ....[61]....
        /*0130*/ 	.word	0xffffffff


	//   ....[62]....
        /*0134*/ 	.word	0xffffffff


	//   ....[63]....
        /*0138*/ 	.word	0xffffffff


	//   ....[64]....
        /*013c*/ 	.word	0xffffffff


	//   ....[65]....
        /*0140*/ 	.word	0xffffffff


	//   ....[66]....
        /*0144*/ 	.word	0xffffffff


	//   ....[67]....
        /*0148*/ 	.word	0xffffffff


	//   ....[68]....
        /*014c*/ 	.word	0xffffffff


	//   ....[69]....
        /*0150*/ 	.word	0xffffffff


	//   ....[70]....
        /*0154*/ 	.word	0xffffffff


	//   ....[71]....
        /*0158*/ 	.word	0xffffffff


	//   ....[72]....
        /*015c*/ 	.word	0xffffffff


	//   ....[73]....
        /*0160*/ 	.word	0xffffffff


	//   ....[74]....
        /*0164*/ 	.word	0xffffffff


	//   ....[75]....
        /*0168*/ 	.word	0xffffffff


	//   ....[76]....
        /*016c*/ 	.word	0xffffffff


	//   ....[77]....
        /*0170*/ 	.word	0xffffffff


	//   ....[78]....
        /*0174*/ 	.word	0xffffffff


	//   ....[79]....
        /*0178*/ 	.word	0xffffffff


	//   ....[80]....
        /*017c*/ 	.word	0xffffffff


	//   ....[81]....
        /*0180*/ 	.word	0xffffffff


	//   ....[82]....
        /*0184*/ 	.word	0xffffffff


	//   ....[83]....
        /*0188*/ 	.word	0xffffffff


	//   ....[84]....
        /*018c*/ 	.word	0xffffffff


	//   ....[85]....
        /*0190*/ 	.word	0xffffffff


	//   ....[86]....
        /*0194*/ 	.word	0xffffffff


	//   ....[87]....
        /*0198*/ 	.word	0xffffffff


	//   ....[88]....
        /*019c*/ 	.word	0xffffffff


	//   ....[89]....
        /*01a0*/ 	.word	0xffffffff


	//   ....[90]....
        /*01a4*/ 	.word	0xffffffff


	//   ....[91]....
        /*01a8*/ 	.word	0xffffffff


	//   ....[92]....
        /*01ac*/ 	.word	0xffffffff


	//   ....[93]....
        /*01b0*/ 	.word	0xffffffff


	//   ....[94]....
        /*01b4*/ 	.word	0xffffffff


	//   ....[95]....
        /*01b8*/ 	.word	0xffffffff


	//   ....[96]....
        /*01bc*/ 	.word	0xffffffff


	//   ....[97]....
        /*01c0*/ 	.word	0xffffffff


	//   ....[98]....
        /*01c4*/ 	.word	0xffffffff


	//   ....[99]....
        /*01c8*/ 	.word	0xffffffff


	//   ....[100]....
        /*01cc*/ 	.word	0xffffffff


	//   ....[101]....
        /*01d0*/ 	.word	0xffffffff


	//   ....[102]....
        /*01d4*/ 	.word	0xffffffff


	//----- nvinfo : EIATTR_COOP_GROUP_INSTR_OFFSETS
	.align		4
.L_290:
        /*01d8*/ 	.byte	0x04, 0x28
        /*01da*/ 	.short	(.L_292 - .L_291)


	//   ....[0]....
.L_291:
        /*01dc*/ 	.word	0x00000090


	//   ....[1]....
        /*01e0*/ 	.word	0x00002040


	//   ....[2]....
        /*01e4*/ 	.word	0x00002050


	//   ....[3]....
        /*01e8*/ 	.word	0x00003270


	//   ....[4]....
        /*01ec*/ 	.word	0x00003280


	//   ....[5]....
        /*01f0*/ 	.word	0x00004390


	//   ....[6]....
        /*01f4*/ 	.word	0x000043b0


	//   ....[7]....
        /*01f8*/ 	.word	0x00004780


	//   ....[8]....
        /*01fc*/ 	.word	0x000047a0


	//   ....[9]....
        /*0200*/ 	.word	0x00005530


	//   ....[10]....
        /*0204*/ 	.word	0x00005580


	//   ....[11]....
        /*0208*/ 	.word	0x00005770


	//   ....[12]....
        /*020c*/ 	.word	0x000057a0


	//   ....[13]....
        /*0210*/ 	.word	0x00005920


	//   ....[14]....
        /*0214*/ 	.word	0x00005950


	//   ....[15]....
        /*0218*/ 	.word	0x00005ad0


	//   ....[16]....
        /*021c*/ 	.word	0x00005b20


	//   ....[17]....
        /*0220*/ 	.word	0x00006020


	//   ....[18]....
        /*0224*/ 	.word	0x00006070


	//   ....[19]....
        /*0228*/ 	.word	0x000064a0


	//   ....[20]....
        /*022c*/ 	.word	0x000064d0


	//   ....[21]....
        /*0230*/ 	.word	0x00006500


	//   ....[22]....
        /*0234*/ 	.word	0x00006510


	//   ....[23]....
        /*0238*/ 	.word	0x000067e0


	//   ....[24]....
        /*023c*/ 	.word	0x000069a0


	//   ....[25]....
        /*0240*/ 	.word	0x000069e0


	//   ....[26]....
        /*0244*/ 	.word	0x00006a20


	//   ....[27]....
        /*0248*/ 	.word	0x00006d50


	//   ....[28]....
        /*024c*/ 	.word	0x00006f10


	//   ....[29]....
        /*0250*/ 	.word	0x00006f50


	//   ....[30]....
        /*0254*/ 	.word	0x00006f90


	//   ....[31]....
        /*0258*/ 	.word	0x000072d0


	//   ....[32]....
        /*025c*/ 	.word	0x00007490


	//   ....[33]....
        /*0260*/ 	.word	0x000074d0


	//   ....[34]....
        /*0264*/ 	.word	0x00007510


	//   ....[35]....
        /*0268*/ 	.word	0x0000af40


	//   ....[36]....
        /*026c*/ 	.word	0x0000afa0


	//   ....[37]....
        /*0270*/ 	.word	0x0000afd0


	//   ....[38]....
        /*0274*/ 	.word	0x0000afe0


	//   ....[39]....
        /*0278*/ 	.word	0x0000b180


	//   ....[40]....
        /*027c*/ 	.word	0x0000b340


	//   ....[41]....
        /*0280*/ 	.word	0x0000b380


	//   ....[42]....
        /*0284*/ 	.word	0x0000b3c0


	//   ....[43]....
        /*0288*/ 	.word	0x0000b5c0


	//   ....[44]....
        /*028c*/ 	.word	0x0000b780


	//   ....[45]....
        /*0290*/ 	.word	0x0000b7c0


	//   ....[46]....
        /*0294*/ 	.word	0x0000b800


	//   ....[47]....
        /*0298*/ 	.word	0x0000ba10


	//   ....[48]....
        /*029c*/ 	.word	0x0000bb20


	//   ....[49]....
        /*02a0*/ 	.word	0x0000bb60


	//   ....[50]....
        /*02a4*/ 	.word	0x0000bba0


	//   ....[51]....
        /*02a8*/ 	.word	0x0000ff00


	//   ....[52]....
        /*02ac*/ 	.word	0x0000ff50


	//   ....[53]....
        /*02b0*/ 	.word	0x00010ae0


	//   ....[54]....
        /*02b4*/ 	.word	0x00010af0


	//   ....[55]....
        /*02b8*/ 	.word	0x00010ed0


	//   ....[56]....
        /*02bc*/ 	.word	0x00010ee0


	//   ....[57]....
        /*02c0*/ 	.word	0x00011370


	//   ....[58]....
        /*02c4*/ 	.word	0x000113a0


	//   ....[59]....
        /*02c8*/ 	.word	0x000113c0


	//   ....[60]....
        /*02cc*/ 	.word	0x000113e0


	//   ....[61]....
        /*02d0*/ 	.word	0x00011f40


	//   ....[62]....
        /*02d4*/ 	.word	0x00011f50


	//   ....[63]....
        /*02d8*/ 	.word	0x000128f0


	//   ....[64]....
        /*02dc*/ 	.word	0x00012900


	//   ....[65]....
        /*02e0*/ 	.word	0x00012a70


	//   ....[66]....
        /*02e4*/ 	.word	0x00012a80


	//   ....[67]....
        /*02e8*/ 	.word	0x00012d60


	//   ....[68]....
        /*02ec*/ 	.word	0x00012e30


	//   ....[69]....
        /*02f0*/ 	.word	0x00012e40


	//   ....[70]....
        /*02f4*/ 	.word	0x00012ea0


	//   ....[71]....
        /*02f8*/ 	.word	0x000143f0


	//   ....[72]....
        /*02fc*/ 	.word	0x00014400


	//   ....[73]....
        /*0300*/ 	.word	0x00014620


	//   ....[74]....
        /*0304*/ 	.word	0x00014630


	//   ....[75]....
        /*0308*/ 	.word	0x00014fa0


	//   ....[76]....
        /*030c*/ 	.word	0x00014fc0


	//   ....[77]....
        /*0310*/ 	.word	0x00015050


	//   ....[78]....
        /*0314*/ 	.word	0x00015060


	//   ....[79]....
        /*0318*/ 	.word	0x00016230


	//   ....[80]....
        /*031c*/ 	.word	0x00016260


	//   ....[81]....
        /*0320*/ 	.word	0x000162b0


	//   ....[82]....
        /*0324*/ 	.word	0x000162c0


	//   ....[83]....
        /*0328*/ 	.word	0x00017d30


	//   ....[84]....
        /*032c*/ 	.word	0x00017d70


	//   ....[85]....
        /*0330*/ 	.word	0x00017da0


	//   ....[86]....
        /*0334*/ 	.word	0x00017dd0


	//   ....[87]....
        /*0338*/ 	.word	0x00018010


	//   ....[88]....
        /*033c*/ 	.word	0x00018020


	//   ....[89]....
        /*0340*/ 	.word	0x00018220


	//   ....[90]....
        /*0344*/ 	.word	0x00018250


	//   ....[91]....
        /*0348*/ 	.word	0x00018410


	//   ....[92]....
        /*034c*/ 	.word	0x00018440


	//   ....[93]....
        /*0350*/ 	.word	0x00018600


	//   ....[94]....
        /*0354*/ 	.word	0x00018620


	//   ....[95]....
        /*0358*/ 	.word	0x00018fd0


	//   ....[96]....
        /*035c*/ 	.word	0x00018ff0


	//   ....[97]....
        /*0360*/ 	.word	0x00019180


	//   ....[98]....
        /*0364*/ 	.word	0x000191b0


	//   ....[99]....
        /*0368*/ 	.word	0x00019340


	//   ....[100]....
        /*036c*/ 	.word	0x00019370


	//   ....[101]....
        /*0370*/ 	.word	0x00019500


	//   ....[102]....
        /*0374*/ 	.word	0x00019520


	//----- nvinfo : EIATTR_EXIT_INSTR_OFFSETS
	.align		4
.L_292:
        /*0378*/ 	.byte	0x04, 0x1c
        /*037a*/ 	.short	(.L_294 - .L_293)


	//   ....[0]....
.L_293:
        /*037c*/ 	.word	0x00000440


	//   ....[1]....
        /*0380*/ 	.word	0x00018630


	//   ....[2]....
        /*0384*/ 	.word	0x00018770


	//   ....[3]....
        /*0388*/ 	.word	0x000187d0


	//   ....[4]....
        /*038c*/ 	.word	0x00019530


	//   ....[5]....
        /*0390*/ 	.word	0x00019640


	//   ....[6]....
        /*0394*/ 	.word	0x000196a0


	//----- nvinfo : EIATTR_CTAIDZ_USED
	.align		4
.L_294:
        /*0398*/ 	.byte	0x01, 0x04
	.zero		2


	//----- nvinfo : EIATTR_MAX_THREADS
	.align		4
        /*039c*/ 	.byte	0x04, 0x05
        /*039e*/ 	.short	(.L_296 - .L_295)
.L_295:
        /*03a0*/ 	.word	0x00000100
        /*03a4*/ 	.word	0x00000001
        /*03a8*/ 	.word	0x00000001


	//----- nvinfo : EIATTR_CRS_STACK_SIZE
	.align		4
.L_296:
        /*03ac*/ 	.byte	0x04, 0x1e
        /*03ae*/ 	.short	(.L_298 - .L_297)
.L_297:
        /*03b0*/ 	.word	0x00000000
.L_298:


//--------------------- .nv.info._ZN7cutlass13device_kernelIN5flash19enable_sm80_to_sm89INS1_16FlashAttnFwdSm80INS1_25CollectiveMainloopFwdSm80ILi8ELi1ELb0EN4cute5tupleIJNS5_1CILi128EEENS7_ILi96EEENS7_ILi256EEEEEELi256ENS_10bfloat16_tEfNS_4arch4Sm80ELb0ELb0ELb0ELb0ELb1ELb0ELb1ELb0EEENS1_21CollectiveEpilogueFwdINS6_IJS8_SA_S9_EEENS6_IJNS7_ILi1EEESI_SI_EEESC_SE_Li256ELb0ELb1ELb0ELb0EEENS1_19SingleTileSchedulerILb0ELb0ELb1ELi128EEEEEEEEEvNT_6ParamsE --------------------------
	.section	.nv.info._ZN7cutlass13device_kernelIN5flash19enable_sm80_to_sm89INS1_16FlashAttnFwdSm80INS1_25CollectiveMainloopFwdSm80ILi8ELi1ELb0EN4cute5tupleIJNS5_1CILi128EEENS7_ILi96EEENS7_ILi256EEEEEELi256ENS_10bfloat16_tEfNS_4arch4Sm80ELb0ELb0ELb0ELb0ELb1ELb0ELb1ELb0EEENS1_21CollectiveEpilogueFwdINS6_IJS8_SA_S9_EEENS6_IJNS7_ILi1EEESI_SI_EEESC_SE_Li256ELb0ELb1ELb0ELb0EEENS1_19SingleTileSchedulerILb0ELb0ELb1ELi128EEEEEEEEEvNT_6ParamsE,"",@"SHT_CUDA_INFO"
	.sectionflags	@""
	.align	4


	//----- nvinfo : EIATTR_CUDA_API_VERSION
	.align		4
        /*0000*/ 	.byte	0x04, 0x37
        /*0002*/ 	.short	(.L_300 - .L_299)
.L_299:
        /*0004*/ 	.word	0x00000082


	//----- nvinfo : EIATTR_SW2861232_WAR
	.align		4
.L_300:
        /*0008*/ 	.byte	0x01, 0x35
	.zero		2


	//----- nvinfo : EIATTR_PARAM_CBANK
	.align		4
        /*000c*/ 	.byte	0x04, 0x0a
        /*000e*/ 	.short	(.L_302 - .L_301)
	.align		4
.L_301:
        /*0010*/ 	.word	index@(.nv.constant0._ZN7cutlass13device_kernelIN5flash19enable_sm80_to_sm89INS1_16FlashAttnFwdSm80INS1_25CollectiveMainloopFwdSm80ILi8ELi1ELb0EN4cute5tupleIJNS5_1CILi128EEENS7_ILi96EEENS7_ILi256EEEEEELi256ENS_10bfloat16_tEfNS_4arch4Sm80ELb0ELb0ELb0ELb0ELb1ELb0ELb1ELb0EEENS1_21CollectiveEpilogueFwdINS6_IJS8_SA_S9_EEENS6_IJNS7_ILi1EEESI_SI_EEESC_SE_Li256ELb0ELb1ELb0ELb0EEENS1_19SingleTileSchedulerILb0ELb0ELb1ELi128EEEEEEEEEvNT_6ParamsE)
        /*0014*/ 	.short	0x0160
        /*0016*/ 	.short	0x0418


	//----- nvinfo : EIATTR_CBANK_PARAM_SIZE
	.align		4
.L_302:
        /*0018*/ 	.byte	0x03, 0x19
        /*001a*/ 	.short	0x0418


	//----- nvinfo : EIATTR_KPARAM_INFO
	.align		4
        /*001c*/ 	.byte	0x04, 0x17
        /*001e*/ 	.short	(.L_304 - .L_303)
.L_303:
        /*0020*/ 	.word	0x00000000
        /*0024*/ 	.short	0x0000
        /*0026*/ 	.short	0x0000
        /*0028*/ 	.byte	0x00, 0xf0, 0x61, 0x10


	//----- nvinfo : EIATTR_MAXREG_COUNT
	.align		4
.L_304:
        /*002c*/ 	.byte	0x03, 0x1b
        /*002e*/ 	.short	0x00ff


	//----- nvinfo : EIATTR_NUM_BARRIERS
	.align		4
        /*0030*/ 	.byte	0x02, 0x4c
        /*0032*/ 	.byte	0x02
	.zero		1


	//----- nvinfo : EIATTR_ANNOTATIONS
	.align		4
        /*0034*/ 	.byte	0x04, 0x55
        /*0036*/ 	.short	(.L_306 - .L_305)


	//   ....[0]....
.L_305:
        /* <DEDUP_REMOVED lines=30> */


	//----- nvinfo : EIATTR_MERCURY_ISA_VERSION
	.align		4
.L_306:
        /*0208*/ 	.byte	0x03, 0x5f
        /*020a*/ 	.short	0x0000


	//----- nvinfo : EIATTR_COOP_GROUP_MASK_REGIDS
	.align		4
        /*020c*/ 	.byte	0x04, 0x29
        /*020e*/ 	.short	(.L_308 - .L_307)


	//   ....[0]....
.L_307:
        /*0210*/ 	.word	0xffffffff


	//   ....[1]....
        /*0214*/ 	.word	0xffffffff


	//   ....[2]....
        /*0218*/ 	.word	0xffffffff


	//   ....[3]....
        /*021c*/ 	.word	0xffffffff


	//   ....[4]....
        /*0220*/ 	.word	0xffffffff


	//   ....[5]....
        /*0224*/ 	.word	0xffffffff


	//   ....[6]....
        /*0228*/ 	.word	0xffffffff


	//   ....[7]....
        /*022c*/ 	.word	0xffffffff


	//   ....[8]....
        /*0230*/ 	.word	0xffffffff


	//   ....[9]....
        /*0234*/ 	.word	0xffffffff


	//   ....[10]....
        /*0238*/ 	.word	0xffffffff


	//   ....[11]....
        /*023c*/ 	.word	0xffffffff


	//   ....[12]....
        /*0240*/ 	.word	0xffffffff


	//   ....[13]....
        /*0244*/ 	.word	0xffffffff


	//   ....[14]....
        /*0248*/ 	.word	0xffffffff


	//   ....[15]....
        /*024c*/ 	.word	0xffffffff


	//   ....[16]....
        /*0250*/ 	.word	0xffffffff


	//   ....[17]....
        /*0254*/ 	.word	0xffffffff


	//   ....[18]....
        /*0258*/ 	.word	0xffffffff


	//   ....[19]....
        /*025c*/ 	.word	0xffffffff


	//   ....[20]....
        /*0260*/ 	.word	0xffffffff


	//   ....[21]....
        /*0264*/ 	.word	0xffffffff


	//   ....[22]....
        /*0268*/ 	.word	0xffffffff


	//   ....[23]....
        /*026c*/ 	.word	0xffffffff


	//   ....[24]....
        /*0270*/ 	.word	0xffffffff


	//   ....[25]....
        /*0274*/ 	.word	0xffffffff


	//   ....[26]....
        /*0278*/ 	.word	0xffffffff


	//   ....[27]....
        /*027c*/ 	.word	0xffffffff


	//   ....[28]....
        /*0280*/ 	.word	0xffffffff


	//   ....[29]....
        /*0284*/ 	.word	0xffffffff


	//   ....[30]....
        /*0288*/ 	.word	0xffffffff


	//   ....[31]....
        /*028c*/ 	.word	0xffffffff


	//   ....[32]....
        /*0290*/ 	.word	0xffffffff


	//   ....[33]....
        /*0294*/ 	.word	0xffffffff


	//   ....[34]....
        /*0298*/ 	.word	0xffffffff


	//   ....[35]....
        /*029c*/ 	.word	0xffffffff


	//   ....[36]....
        /*02a0*/ 	.word	0xffffffff


	//   ....[37]....
        /*02a4*/ 	.word	0xffffffff


	//   ....[38]....
        /*02a8*/ 	.word	0xffffffff


	//   ....[39]....
        /*02ac*/ 	.word	0xffffffff


	//   ....[40]....
        /*02b0*/ 	.word	0xffffffff


	//   ....[41]....
        /*02b4*/ 	.word	0xffffffff


	//   ....[42]....
        /*02b8*/ 	.word	0xffffffff


	//   ....[43]....
        /*02bc*/ 	.word	0xffffffff


	//   ....[44]....
        /*02c0*/ 	.word	0xffffffff


	//   ....[45]....
        /*02c4*/ 	.word	0xffffffff


	//   ....[46]....
        /*02c8*/ 	.word	0xffffffff


	//   ....[47]....
        /*02cc*/ 	.word	0xffffffff


	//   ....[48]....
        /*02d0*/ 	.word	0xffffffff


	//   ....[49]....
        /*02d4*/ 	.word	0xffffffff


	//   ....[50]....
        /*02d8*/ 	.word	0xffffffff


	//   ....[51]....
        /*02dc*/ 	.word	0xffffffff


	//   ....[52]....
        /*02e0*/ 	.word	0xffffffff


	//   ....[53]....
        /*02e4*/ 	.word	0xffffffff


	//   ....[54]....
        /*02e8*/ 	.word	0xffffffff


	//   ....[55]....
        /*02ec*/ 	.word	0xffffffff


	//   ....[56]....
        /*02f0*/ 	.word	0xffffffff


	//   ....[57]....
        /*02f4*/ 	.word	0xffffffff


	//   ....[58]....
        /*02f8*/ 	.word	0xffffffff


	//   ....[59]....
        /*02fc*/ 	.word	0xffffffff


	//   ....[60]....
        /*0300*/ 	.word	0xffffffff


	//   ....[61]....
        /*0304*/ 	.word	0xffffffff


	//----- nvinfo : EIATTR_COOP_GROUP_INSTR_OFFSETS
	.align		4
.L_308:
        /*0308*/ 	.byte	0x04, 0x28
        /*030a*/ 	.short	(.L_310 - .L_309)


	//   ....[0]....
.L_309:
        /*030c*/ 	.word	0x000005f0


	//   ....[1]....
        /*0310*/ 	.word	0x00000630


	//   ....[2]....
        /*0314*/ 	.word	0x00000670


	//   ....[3]....
        /*0318*/ 	.word	0x000006b0


	//   ....[4]....
        /*031c*/ 	.word	0x00000a30


	//   ....[5]....
        /*0320*/ 	.word	0x00000a50


	//   ....[6]....
        /*0324*/ 	.word	0x00000ac0


	//   ....[7]....
        /*0328*/ 	.word	0x00000bf0


	//   ....[8]....
        /*032c*/ 	.word	0x000010a0


	//   ....[9]....
        /*0330*/ 	.word	0x000010d0


	//   ....[10]....
        /*0334*/ 	.word	0x00001100


	//   ....[11]....
        /*0338*/ 	.word	0x00001130


	//   ....[12]....
        /*033c*/ 	.word	0x00001160


	//   ....[13]....
        /*0340*/ 	.word	0x00001190


	//   ....[14]....
        /*0344*/ 	.word	0x00001a70


	//   ....[15]....
        /*0348*/ 	.word	0x00001a90


	//   ....[16]....
        /*034c*/ 	.word	0x00001ab0


	//   ....[17]....
        /*0350*/ 	.word	0x00001ad0


	//   ....[18]....
        /*0354*/ 	.word	0x00001b00


	//   ....[19]....
        /*0358*/ 	.word	0x00001b20


	//   ....[20]....
        /*035c*/ 	.word	0x00003550


	//   ....[21]....
        /*0360*/ 	.word	0x00003570


	//   ....[22]....
        /*0364*/ 	.word	0x00003590


	//   ....[23]....
        /*0368*/ 	.word	0x000035b0


	//   ....[24]....
        /*036c*/ 	.word	0x000035d0


	//   ....[25]....
        /*0370*/ 	.word	0x000035f0


	//   ....[26]....
        /*0374*/ 	.word	0x00004160


	//   ....[27]....
        /*0378*/ 	.word	0x00004200


	//   ....[28]....
        /*037c*/ 	.word	0x00004210


	//   ....[29]....
        /*0380*/ 	.word	0x00004260


	//   ....[30]....
        /*0384*/ 	.word	0x00006490


	//   ....[31]....
        /*0388*/ 	.word	0x000064a0


	//   ....[32]....
        /*038c*/ 	.word	0x000064b0


	//   ....[33]....
        /*0390*/ 	.word	0x000064c0


	//   ....[34]....
        /*0394*/ 	.word	0x00006580


	//   ....[35]....
        /*0398*/ 	.word	0x00006590


	//   ....[36]....
        /*039c*/ 	.word	0x00006910


	//   ....[37]....
        /*03a0*/ 	.word	0x00006920


	//   ....[38]....
        /*03a4*/ 	.word	0x00006930


	//   ....[39]....
        /*03a8*/ 	.word	0x00006940


	//   ....[40]....
        /*03ac*/ 	.word	0x00006ab0


	//   ....[41]....
        /*03b0*/ 	.word	0x00006ad0


	//   ....[42]....
        /*03b4*/ 	.word	0x00008350


	//   ....[43]....
        /*03b8*/ 	.word	0x00008370


	//   ....[44]....
        /*03bc*/ 	.word	0x00008390


	//   ....[45]....
        /*03c0*/ 	.word	0x000083b0


	//   ....[46]....
        /*03c4*/ 	.word	0x0000aa80


	//   ....[47]....
        /*03c8*/ 	.word	0x0000aa90


	//   ....[48]....
        /*03cc*/ 	.word	0x0000aac0


	//   ....[49]....
        /*03d0*/ 	.word	0x0000aae0


	//   ....[50]....
        /*03d4*/ 	.word	0x0000c230


	//   ....[51]....
        /*03d8*/ 	.word	0x0000c240


	//   ....[52]....
        /*03dc*/ 	.word	0x0000c260


	//   ....[53]....
        /*03e0*/ 	.word	0x0000c270


	//   ....[54]....
        /*03e4*/ 	.word	0x0000c3b0


	//   ....[55]....
        /*03e8*/ 	.word	0x0000c3d0


	//   ....[56]....
        /*03ec*/ 	.word	0x0000c5d0


	//   ....[57]....
        /*03f0*/ 	.word	0x0000c600


	//   ....[58]....
        /*03f4*/ 	.word	0x0000c7c0


	//   ....[59]....
        /*03f8*/ 	.word	0x0000c7f0


	//   ....[60]....
        /*03fc*/ 	.word	0x0000c9b0


	//   ....[61]....
        /*0400*/ 	.word	0x0000c9d0


	//----- nvinfo : EIATTR_EXIT_INSTR_OFFSETS
	.align		4
.L_310:
        /*0404*/ 	.byte	0x04, 0x1c
        /*0406*/ 	.short	(.L_312 - .L_311)


	//   ....[0]....
.L_311:
        /*0408*/ 	.word	0x00000040


	//   ....[1]....
        /*040c*/ 	.word	0x0000c9e0


	//   ....[2]....
        /*0410*/ 	.word	0x0000cb20


	//   ....[3]....
        /*0414*/ 	.word	0x0000cb80


	//----- nvinfo : EIATTR_CTAIDZ_USED
	.align		4
.L_312:
        /*0418*/ 	.byte	0x01, 0x04
	.zero		2


	//----- nvinfo : EIATTR_MAX_THREADS
	.align		4
        /*041c*/ 	.byte	0x04, 0x05
        /*041e*/ 	.short	(.L_314 - .L_313)
.L_313:
        /*0420*/ 	.word	0x00000100
        /*0424*/ 	.word	0x00000001
        /*0428*/ 	.word	0x00000001


	//----- nvinfo : EIATTR_CRS_STACK_SIZE
	.align		4
.L_314:
        /*042c*/ 	.byte	0x04, 0x1e
        /*042e*/ 	.short	(.L_316 - .L_315)
.L_315:
        /*0430*/ 	.word	0x00000000
.L_316:


//--------------------- .nv.info._ZN7cutlass13device_kernelIN5flash19enable_sm80_to_sm89INS1_16FlashAttnFwdSm80INS1_25CollectiveMainloopFwdSm80ILi8ELi1ELb0EN4cute5tupleIJNS5_1CILi128EEENS7_ILi96EEENS7_ILi256EEEEEELi256ENS_10bfloat16_tEfNS_4arch4Sm80ELb0ELb0ELb0ELb1ELb1ELb0ELb1ELb0EEENS1_21CollectiveEpilogueFwdINS6_IJS8_SA_S9_EEENS6_IJNS7_ILi1EEESI_SI_EEESC_SE_Li256ELb1ELb1ELb0ELb0EEENS1_19SingleTileSchedulerILb1ELb0ELb1ELi128EEEEEEEEEvNT_6ParamsE --------------------------
	.section	.nv.info._ZN7cutlass13device_kernelIN5flash19enable_sm80_to_sm89INS1_16FlashAttnFwdSm80INS1_25CollectiveMainloopFwdSm80ILi8ELi1ELb0EN4cute5tupleIJNS5_1CILi128EEENS7_ILi96EEENS7_ILi256EEEEEELi256ENS_10bfloat16_tEfNS_4arch4Sm80ELb0ELb0ELb0ELb1ELb1ELb0ELb1ELb0EEENS1_21CollectiveEpilogueFwdINS6_IJS8_SA_S9_EEENS6_IJNS7_ILi1EEESI_SI_EEESC_SE_Li256ELb1ELb1ELb0ELb0EEENS1_19SingleTileSchedulerILb1ELb0ELb1ELi128EEEEEEEEEvNT_6ParamsE,"",@"SHT_CUDA_INFO"
	.sectionflags	@""
	.align	4


	//----- nvinfo : EIATTR_CUDA_API_VERSION
	.align		4
        /*0000*/ 	.byte	0x04, 0x37
        /*0002*/ 	.short	(.L_318 - .L_317)
.L_317:
        /*0004*/ 	.word	0x00000082


	//----- nvinfo : EIATTR_SW2861232_WAR
	.align		4
.L_318:
        /*0008*/ 	.byte	0x01, 0x35
	.zero		2


	//----- nvinfo : EIATTR_PARAM_CBANK
	.align		4
        /*000c*/ 	.byte	0x04, 0x0a
        /*000e*/ 	.short	(.L_320 - .L_319)
	.align		4
.L_319:
        /*0010*/ 	.word	index@(.nv.constant0._ZN7cutlass13device_kernelIN5flash19enable_sm80_to_sm89INS1_16FlashAttnFwdSm80INS1_25CollectiveMainloopFwdSm80ILi8ELi1ELb0EN4cute5tupleIJNS5_1CILi128EEENS7_ILi96EEENS7_ILi256EEEEEELi256ENS_10bfloat16_tEfNS_4arch4Sm80ELb0ELb0ELb0ELb1ELb1ELb0ELb1ELb0EEENS1_21CollectiveEpilogueFwdINS6_IJS8_SA_S9_EEENS6_IJNS7_ILi1EEESI_SI_EEESC_SE_Li256ELb1ELb1ELb0ELb0EEENS1_19SingleTileSchedulerILb1ELb0ELb1ELi128EEEEEEEEEvNT_6ParamsE)
        /*0014*/ 	.short	0x0160
        /*0016*/ 	.short	0x0418


	//----- nvinfo : EIATTR_CBANK_PARAM_SIZE
	.align		4
.L_320:
        /*0018*/ 	.byte	0x03, 0x19
        /*001a*/ 	.short	0x0418


	//----- nvinfo : EIATTR_KPARAM_INFO
	.align		4
        /*001c*/ 	.byte	0x04, 0x17
        /*001e*/ 	.short	(.L_322 - .L_321)
.L_321:
        /*0020*/ 	.word	0x00000000
        /*0024*/ 	.short	0x0000
        /*0026*/ 	.short	0x0000
        /*0028*/ 	.byte	0x00, 0xf0, 0x61, 0x10


	//----- nvinfo : EIATTR_MAXREG_COUNT
	.align		4
.L_322:
        /*002c*/ 	.byte	0x03, 0x1b
        /*002e*/ 	.short	0x00ff


	//----- nvinfo : EIATTR_NUM_BARRIERS
	.align		4
        /*0030*/ 	.byte	0x02, 0x4c
        /*0032*/ 	.byte	0x02
	.zero		1


	//----- nvinfo : EIATTR_ANNOTATIONS
	.align		4
        /*0034*/ 	.byte	0x04, 0x55
        /*0036*/ 	.short	(.L_324 - .L_323)


	//   ....[0]....
.L_323:
        /* <DEDUP_REMOVED lines=24> */


	//----- nvinfo : EIATTR_MERCURY_ISA_VERSION
	.align		4
.L_324:
        /*01a8*/ 	.byte	0x03, 0x5f
        /*01aa*/ 	.short	0x0000


	//----- nvinfo : EIATTR_COOP_GROUP_MASK_REGIDS
	.align		4
        /*01ac*/ 	.byte	0x04, 0x29
        /*01ae*/ 	.short	(.L_326 - .L_325)


	//   ....[0]....
.L_325:
        /*01b0*/ 	.word	0xffffffff


	//   ....[1]....
        /*01b4*/ 	.word	0xffffffff


	//   ....[2]....
        /*01b8*/ 	.word	0xffffffff


	//   ....[3]....
        /*01bc*/ 	.word	0xffffffff


	//   ....[4]....
        /*01c0*/ 	.word	0xffffffff


	//   ....[5]....
        /*01c4*/ 	.word	0xffffffff


	//   ....[6]....
        /*01c8*/ 	.word	0xffffffff


	//   ....[7]....
        /*01cc*/ 	.word	0xffffffff


	//   ....[8]....
        /*01d0*/ 	.word	0xffffffff


	//   ....[9]....
        /*01d4*/ 	.word	0xffffffff


	//   ....[10]....
        /*01d8*/ 	.word	0xffffffff


	//   ....[11]....
        /*01dc*/ 	.word	0xffffffff


	//   ....[12]....
        /*01e0*/ 	.word	0xffffffff


	//   ....[13]....
        /*01e4*/ 	.word	0xffffffff


	//   ....[14]....
        /*01e8*/ 	.word	0xffffffff


	//   ....[15]....
        /*01ec*/ 	.word	0xffffffff


	//   ....[16]....
        /*01f0*/ 	.word	0xffffffff


	//   ....[17]....
        /*01f4*/ 	.word	0xffffffff


	//   ....[18]....
        /*01f8*/ 	.word	0xffffffff


	//   ....[19]....
        /*01fc*/ 	.word	0xffffffff


	//   ....[20]....
        /*0200*/ 	.word	0xffffffff


	//   ....[21]....
        /*0204*/ 	.word	0xffffffff


	//   ....[22]....
        /*0208*/ 	.word	0xffffffff


	//   ....[23]....
        /*020c*/ 	.word	0xffffffff


	//   ....[24]....
        /*0210*/ 	.word	0xffffffff


	//   ....[25]....
        /*0214*/ 	.word	0xffffffff


	//   ....[26]....
        /*0218*/ 	.word	0xffffffff


	//   ....[27]....
        /*021c*/ 	.word	0xffffffff


	//   ....[28]....
        /*0220*/ 	.word	0xffffffff


	//   ....[29]....
        /*0224*/ 	.word	0xffffffff


	//   ....[30]....
        /*0228*/ 	.word	0xffffffff


	//   ....[31]....
        /*022c*/ 	.word	0xffffffff


	//   ....[32]....
        /*0230*/ 	.word	0xffffffff


	//   ....[33]....
        /*0234*/ 	.word	0xffffffff


	//   ....[34]....
        /*0238*/ 	.word	0xffffffff


	//   ....[35]....
        /*023c*/ 	.word	0xffffffff


	//   ....[36]....
        /*0240*/ 	.word	0xffffffff


	//   ....[37]....
        /*0244*/ 	.word	0xffffffff


	//   ....[38]....
        /*0248*/ 	.word	0xffffffff


	//   ....[39]....
        /*024c*/ 	.word	0xffffffff


	//   ....[40]....
        /*0250*/ 	.word	0xffffffff


	//   ....[41]....
        /*0254*/ 	.word	0xffffffff


	//   ....[42]....
        /*0258*/ 	.word	0xffffffff


	//   ....[43]....
        /*025c*/ 	.word	0xffffffff


	//   ....[44]....
        /*0260*/ 	.word	0xffffffff


	//   ....[45]....
        /*0264*/ 	.word	0xffffffff


	//   ....[46]....
        /*0268*/ 	.word	0xffffffff


	//   ....[47]....
        /*026c*/ 	.word	0xffffffff


	//   ....[48]....
        /*0270*/ 	.word	0xffffffff


	//   ....[49]....
        /*0274*/ 	.word	0xffffffff


	//   ....[50]....
        /*0278*/ 	.word	0xffffffff


	//   ....[51]....
        /*027c*/ 	.word	0xffffffff


	//   ....[52]....
        /*0280*/ 	.word	0xffffffff


	//   ....[53]....
        /*0284*/ 	.word	0xffffffff


	//   ....[54]....
        /*0288*/ 	.word	0xffffffff


	//   ....[55]....
        /*028c*/ 	.word	0xffffffff


	//   ....[56]....
        /*0290*/ 	.word	0xffffffff


	//   ....[57]....
        /*0294*/ 	.word	0xffffffff


	//   ....[58]....
        /*0298*/ 	.word	0xffffffff


	//   ....[59]....
        /*029c*/ 	.word	0xffffffff


	//   ....[60]....
        /*02a0*/ 	.word	0xffffffff


	//   ....[61]....
        /*02a4*/ 	.word	0xffffffff


	//   ....[62]....
        /*02a8*/ 	.word	0xffffffff


	//   ....[63]....
        /*02ac*/ 	.word	0xffffffff


	//   ....[64]....
        /*02b0*/ 	.word	0xffffffff


	//   ....[65]....
        /*02b4*/ 	.word	0xffffffff


	//   ....[66]....
        /*02b8*/ 	.word	0xffffffff


	//   ....[67]....
        /*02bc*/ 	.word	0xffffffff


	//   ....[68]....
        /*02c0*/ 	.word	0xffffffff


	//   ....[69]....
        /*02c4*/ 	.word	0xffffffff


	//   ....[70]....
        /*02c8*/ 	.word	0xffffffff


	//----- nvinfo : EIATTR_COOP_GROUP_INSTR_OFFSETS
	.align		4
.L_326:
        /*02cc*/ 	.byte	0x04, 0x28
        /*02ce*/ 	.short	(.L_328 - .L_327)


	//   ....[0]....
.L_327:
        /*02d0*/ 	.word	0x000000a0


	//   ....[1]....
        /*02d4*/ 	.word	0x00001200


	//   ....[2]....
        /*02d8*/ 	.word	0x00001220


	//   ....[3]....
        /*02dc*/ 	.word	0x00001470


	//   ....[4]....
        /*02e0*/ 	.word	0x000014a0


	//   ....[5]....
        /*02e4*/ 	.word	0x00001610


	//   ....[6]....
        /*02e8*/ 	.word	0x00001640


	//   ....[7]....
        /*02ec*/ 	.word	0x000017a0


	//   ....[8]....
        /*02f0*/ 	.word	0x000017e0


	//   ....[9]....
        /*02f4*/ 	.word	0x00001f00


	//   ....[10]....
        /*02f8*/ 	.word	0x00001f40


	//   ....[11]....
        /*02fc*/ 	.word	0x00001f70


	//   ....[12]....
        /*0300*/ 	.word	0x00001fb0


	//   ....[13]....
        /*0304*/ 	.word	0x00001ff0


	//   ....[14]....
        /*0308*/ 	.word	0x00002030


	//   ....[15]....
        /*030c*/ 	.word	0x00002060


	//   ....[16]....
        /*0310*/ 	.word	0x000020a0


	//   ....[17]....
        /*0314*/ 	.word	0x00002190


	//   ....[18]....
        /*0318*/ 	.word	0x000021c0


	//   ....[19]....
        /*031c*/ 	.word	0x00002200


	//   ....[20]....
        /*0320*/ 	.word	0x00002240


	//   ....[21]....
        /*0324*/ 	.word	0x00003ee0


	//   ....[22]....
        /*0328*/ 	.word	0x00003f00


	//   ....[23]....
        /*032c*/ 	.word	0x00003f10


	//   ....[24]....
        /*0330*/ 	.word	0x00003f20


	//   ....[25]....
        /*0334*/ 	.word	0x00003fb0


	//   ....[26]....
        /*0338*/ 	.word	0x00003fc0


	//   ....[27]....
        /*033c*/ 	.word	0x00004aa0


	//   ....[28]....
        /*0340*/ 	.word	0x00004b30


	//   ....[29]....
        /*0344*/ 	.word	0x00004b60


	//   ....[30]....
        /*0348*/ 	.word	0x00004bd0


	//   ....[31]....
        /*034c*/ 	.word	0x00006b10


	//   ....[32]....
        /*0350*/ 	.word	0x00006b20


	//   ....[33]....
        /*0354*/ 	.word	0x00006b30


	//   ....[34]....
        /*0358*/ 	.word	0x00006b40


	//   ....[35]....
        /*035c*/ 	.word	0x00006b50


	//   ....[36]....
        /*0360*/ 	.word	0x00006b60


	//   ....[37]....
        /*0364*/ 	.word	0x00006f20


	//   ....[38]....
        /*0368*/ 	.word	0x00006f30


	//   ....[39]....
        /*036c*/ 	.word	0x00007090


	//   ....[40]....
        /*0370*/ 	.word	0x000070c0


	//   ....[41]....
        /*0374*/ 	.word	0x000070d0


	//   ....[42]....
        /*0378*/ 	.word	0x000070e0


	//   ....[43]....
        /*037c*/ 	.word	0x00008950


	//   ....[44]....
        /*0380*/ 	.word	0x00008970


	//   ....[45]....
        /*0384*/ 	.word	0x000089a0


	//   ....[46]....
        /*0388*/ 	.word	0x000089b0


	//   ....[47]....
        /*038c*/ 	.word	0x0000aff0


	//   ....[48]....
        /*0390*/ 	.word	0x0000b000


	//   ....[49]....
        /*0394*/ 	.word	0x0000b030


	//   ....[50]....
        /*0398*/ 	.word	0x0000b050


	//   ....[51]....
        /*039c*/ 	.word	0x0000cb10


	//   ....[52]....
        /*03a0*/ 	.word	0x0000cb50


	//   ....[53]....
        /*03a4*/ 	.word	0x0000cb90


	//   ....[54]....
        /*03a8*/ 	.word	0x0000cbd0


	//   ....[55]....
        /*03ac*/ 	.word	0x0000cdb0


	//   ....[56]....
        /*03b0*/ 	.word	0x0000cdc0


	//   ....[57]....
        /*03b4*/ 	.word	0x0000cfc0


	//   ....[58]....
        /*03b8*/ 	.word	0x0000cff0


	//   ....[59]....
        /*03bc*/ 	.word	0x0000d1b0


	//   ....[60]....
        /*03c0*/ 	.word	0x0000d1e0


	//   ....[61]....
        /*03c4*/ 	.word	0x0000d3a0


	//   ....[62]....
        /*03c8*/ 	.word	0x0000d3c0


	//   ....[63]....
        /*03cc*/ 	.word	0x0000dd70


	//   ....[64]....
        /*03d0*/ 	.word	0x0000dd90


	//   ....[65]....
        /*03d4*/ 	.word	0x0000df20


	//   ....[66]....
        /*03d8*/ 	.word	0x0000df50


	//   ....[67]....
        /*03dc*/ 	.word	0x0000e0e0


	//   ....[68]....
        /*03e0*/ 	.word	0x0000e110


	//   ....[69]....
        /*03e4*/ 	.word	0x0000e2a0


	//   ....[70]....
        /*03e8*/ 	.word	0x0000e2c0


	//----- nvinfo : EIATTR_EXIT_INSTR_OFFSETS
	.align		4
.L_328:
        /*03ec*/ 	.byte	0x04, 0x1c
        /*03ee*/ 	.short	(.L_330 - .L_329)


	//   ....[0]....
.L_329:
        /*03f0*/ 	.word	0x00000450


	//   ....[1]....
        /*03f4*/ 	.word	0x0000d3d0


	//   ....[2]....
        /*03f8*/ 	.word	0x0000d510


	//   ....[3]....
        /*03fc*/ 	.word	0x0000d570


	//   ....[4]....
        /*0400*/ 	.word	0x0000e2d0


	//   ....[5]....
        /*0404*/ 	.word	0x0000e3e0


	//   ....[6]....
        /*0408*/ 	.word	0x0000e440


	//----- nvinfo : EIATTR_CTAIDZ_USED
	.align		4
.L_330:
        /*040c*/ 	.byte	0x01, 0x04
	.zero		2


	//----- nvinfo : EIATTR_MAX_THREADS
	.align		4
        /*0410*/ 	.byte	0x04, 0x05
        /*0412*/ 	.short	(.L_332 - .L_331)
.L_331:
        /*0414*/ 	.word	0x00000100
        /*0418*/ 	.word	0x00000001
        /*041c*/ 	.word	0x00000001


	//----- nvinfo : EIATTR_CRS_STACK_SIZE
	.align		4
.L_332:
        /*0420*/ 	.byte	0x04, 0x1e
        /*0422*/ 	.short	(.L_334 - .L_333)
.L_333:
        /*0424*/ 	.word	0x00000000
.L_334:


//--------------------- .nv.info._ZN7cutlass13device_kernelIN5flash19enable_sm80_to_sm89INS1_16FlashAttnFwdSm80INS1_25CollectiveMainloopFwdSm80ILi8ELi1ELb0EN4cute5tupleIJNS5_1CILi128EEENS7_ILi48EEENS7_ILi256EEEEEELi256ENS_10bfloat16_tEfNS_4arch4Sm80ELb0ELb0ELb0ELb1ELb1ELb1ELb1ELb0EEENS1_21CollectiveEpilogueFwdINS6_IJS8_SA_S9_EEENS6_IJNS7_ILi1EEESI_SI_EEESC_SE_Li256ELb1ELb1ELb0ELb0EEENS1_19SingleTileSchedulerILb1ELb0ELb1ELi128EEEEEEEEEvNT_6ParamsE --------------------------
	.section	.nv.info._ZN7cutlass13device_kernelIN5flash19enable_sm80_to_sm89INS1_16FlashAttnFwdSm80INS1_25CollectiveMainloopFwdSm80ILi8ELi1ELb0EN4cute5tupleIJNS5_1CILi128EEENS7_ILi48EEENS7_ILi256EEEEEELi256ENS_10bfloat16_tEfNS_4arch4Sm80ELb0ELb0ELb0ELb1ELb1ELb1ELb1ELb0EEENS1_21CollectiveEpilogueFwdINS6_IJS8_SA_S9_EEENS6_IJNS7_ILi1EEESI_SI_EEESC_SE_Li256ELb1ELb1ELb0ELb0EEENS1_19SingleTileSchedulerILb1ELb0ELb1ELi128EEEEEEEEEvNT_6ParamsE,"",@"SHT_CUDA_INFO"
	.sectionflags	@""
	.align	4


	//----- nvinfo : EIATTR_CUDA_API_VERSION
	.align		4
        /*0000*/ 	.byte	0x04, 0x37
        /*0002*/ 	.short	(.L_336 - .L_335)
.L_335:
        /*0004*/ 	.word	0x00000082


	//----- nvinfo : EIATTR_SW2861232_WAR
	.align		4
.L_336:
        /*0008*/ 	.byte	0x01, 0x35
	.zero		2


	//----- nvinfo : EIATTR_PARAM_CBANK
	.align		4
        /*000c*/ 	.byte	0x04, 0x0a
        /*000e*/ 	.short	(.L_338 - .L_337)
	.align		4
.L_337:
        /*0010*/ 	.word	index@(.nv.constant0._ZN7cutlass13device_kernelIN5flash19enable_sm80_to_sm89INS1_16FlashAttnFwdSm80INS1_25CollectiveMainloopFwdSm80ILi8ELi1ELb0EN4cute5tupleIJNS5_1CILi128EEENS7_ILi48EEENS7_ILi256EEEEEELi256ENS_10bfloat16_tEfNS_4arch4Sm80ELb0ELb0ELb0ELb1ELb1ELb1ELb1ELb0EEENS1_21CollectiveEpilogueFwdINS6_IJS8_SA_S9_EEENS6_IJNS7_ILi1EEESI_SI_EEESC_SE_Li256ELb1ELb1ELb0ELb0EEENS1_19SingleTileSchedulerILb1ELb0ELb1ELi128EEEEEEEEEvNT_6ParamsE)
        /*0014*/ 	.short	0x0160
        /*0016*/ 	.short	0x0418


	//----- nvinfo : EIATTR_CBANK_PARAM_SIZE
	.align		4
.L_338:
        /*0018*/ 	.byte	0x03, 0x19
        /*001a*/ 	.short	0x0418


	//----- nvinfo : EIATTR_KPARAM_INFO
	.align		4
        /*001c*/ 	.byte	0x04, 0x17
        /*001e*/ 	.short	(.L_340 - .L_339)
.L_339:
        /*0020*/ 	.word	0x00000000
        /*0024*/ 	.short	0x0000
        /*0026*/ 	.short	0x0000
        /*0028*/ 	.byte	0x00, 0xf0, 0x61, 0x10


	//----- nvinfo : EIATTR_MAXREG_COUNT
	.align		4
.L_340:
        /*002c*/ 	.byte	0x03, 0x1b
        /*002e*/ 	.short	0x00ff


	//----- nvinfo : EIATTR_NUM_BARRIERS
	.align		4
        /*0030*/ 	.byte	0x02, 0x4c
        /*0032*/ 	.byte	0x02
	.zero		1


	//----- nvinfo : EIATTR_MERCURY_ISA_VERSION
	.align		4
        /*0034*/ 	.byte	0x03, 0x5f
        /*0036*/ 	.short	0x0000


	//----- nvinfo : EIATTR_COOP_GROUP_MASK_REGIDS
	.align		4
        /*0038*/ 	.byte	0x04, 0x29
        /*003a*/ 	.short	(.L_342 - .L_341)


	//   ....[0]....
.L_341:
        /*003c*/ 	.word	0xffffffff


	//   ....[1]....
        /*0040*/ 	.word	0xffffffff


	//   ....[2]....
        /*0044*/ 	.word	0xffffffff


	//   ....[3]....
        /*0048*/ 	.word	0xffffffff


	//   ....[4]....
        /*004c*/ 	.word	0xffffffff


	//   ....[5]....
        /*0050*/ 	.word	0xffffffff


	//   ....[6]....
        /*0054*/ 	.word	0xffffffff


	//   ....[7]....
        /*0058*/ 	.word	0xffffffff


	//   ....[8]....
        /*005c*/ 	.word	0xffffffff


	//   ....[9]....
        /*0060*/ 	.word	0xffffffff


	//   ....[10]....
        /*0064*/ 	.word	0xffffffff


	//   ....[11]....
        /*0068*/ 	.word	0xffffffff


	//   ....[12]....
        /*006c*/ 	.word	0xffffffff


	//   ....[13]....
        /*0070*/ 	.word	0xffffffff


	//   ....[14]....
        /*0074*/ 	.word	0xffffffff


	//   ....[15]....
        /*0078*/ 	.word	0xffffffff


	//   ....[16]....
        /*007c*/ 	.word	0xffffffff


	//   ....[17]....
        /*0080*/ 	.word	0xffffffff


	//   ....[18]....
        /*0084*/ 	.word	0xffffffff


	//   ....[19]....
        /*0088*/ 	.word	0xffffffff


	//   ....[20]....
        /*008c*/ 	.word	0xffffffff


	//   ....[21]....
        /*0090*/ 	.word	0xffffffff


	//   ....[22]....
        /*0094*/ 	.word	0xffffffff


	//   ....[23]....
        /*0098*/ 	.word	0xffffffff


	//   ....[24]....
        /*009c*/ 	.word	0xffffffff


	//   ....[25]....
        /*00a0*/ 	.word	0xffffffff


	//   ....[26]....
        /*00a4*/ 	.word	0xffffffff


	//   ....[27]....
        /*00a8*/ 	.word	0xffffffff


	//   ....[28]....
        /*00ac*/ 	.word	0xffffffff


	//   ....[29]....
        /*00b0*/ 	.word	0xffffffff


	//   ....[30]....
        /*00b4*/ 	.word	0xffffffff


	//   ....[31]....
        /*00b8*/ 	.word	0xffffffff


	//   ....[32]....
        /*00bc*/ 	.word	0xffffffff


	//   ....[33]....
        /*00c0*/ 	.word	0xffffffff


	//   ....[34]....
        /*00c4*/ 	.word	0xffffffff


	//   ....[35]....
        /*00c8*/ 	.word	0xffffffff


	//   ....[36]....
        /*00cc*/ 	.word	0xffffffff


	//   ....[37]....
        /*00d0*/ 	.word	0xffffffff


	//   ....[38]....
        /*00d4*/ 	.word	0xffffffff


	//   ....[39]....
        /*00d8*/ 	.word	0xffffffff


	//   ....[40]....
        /*00dc*/ 	.word	0xffffffff


	//   ....[41]....
        /*00e0*/ 	.word	0xffffffff


	//   ....[42]....
        /*00e4*/ 	.word	0xffffffff


	//   ....[43]....
        /*00e8*/ 	.word	0xffffffff


	//   ....[44]....
        /*00ec*/ 	.word	0xffffffff


	//   ....[45]....
        /*00f0*/ 	.word	0xffffffff


	//   ....[46]....
        /*00f4*/ 	.word	0xffffffff


	//   ....[47]....
        /*00f8*/ 	.word	0xffffffff


	//   ....[48]....
        /*00fc*/ 	.word	0xffffffff


	//   ....[49]....
        /*0100*/ 	.word	0xffffffff


	//   ....[50]....
        /*0104*/ 	.word	0xffffffff


	//   ....[51]....
        /*0108*/ 	.word	0xffffffff


	//   ....[52]....
        /*010c*/ 	.word	0xffffffff


	//   ....[53]....
        /*0110*/ 	.word	0xffffffff


	//   ....[54]....
        /*0114*/ 	.word	0xffffffff


	//   ....[55]....
        /*0118*/ 	.word	0xffffffff


	//   ....[56]....
        /*011c*/ 	.word	0xffffffff


	//   ....[57]....
        /*0120*/ 	.word	0xffffffff


	//   ....[58]....
        /*0124*/ 	.word	0xffffffff


	//   ....[59]....
        /*0128*/ 	.word	0xffffffff


	//   ....[60]....
        /*012c*/ 	.word	0xffffffff


	//   ....[61]....
        /*0130*/ 	.word	0xffffffff


	//   ....[62]....
        /*0134*/ 	.word	0xffffffff


	//   ....[63]....
        /*0138*/ 	.word	0xffffffff


	//   ....[64]....
        /*013c*/ 	.word	0xffffffff


	//   ....[65]....
        /*0140*/ 	.word	0xffffffff


	//   ....[66]....
        /*0144*/ 	.word	0xffffffff


	//   ....[67]....
        /*0148*/ 	.word	0xffffffff


	//   ....[68]....
        /*014c*/ 	.word	0xffffffff


	//   ....[69]....
        /*0150*/ 	.word	0xffffffff


	//   ....[70]....
        /*0154*/ 	.word	0xffffffff


	//   ....[71]....
        /*0158*/ 	.word	0xffffffff


	//   ....[72]....
        /*015c*/ 	.word	0xffffffff


	//   ....[73]....
        /*0160*/ 	.word	0xffffffff


	//   ....[74]....
        /*0164*/ 	.word	0xffffffff


	//   ....[75]....
        /*0168*/ 	.word	0xffffffff


	//   ....[76]....
        /*016c*/ 	.word	0xffffffff


	//   ....[77]....
        /*0170*/ 	.word	0xffffffff


	//   ....[78]....
        /*0174*/ 	.word	0xffffffff


	//   ....[79]....
        /*0178*/ 	.word	0xffffffff


	//   ....[80]....
        /*017c*/ 	.word	0xffffffff


	//----- nvinfo : EIATTR_COOP_GROUP_INSTR_OFFSETS
	.align		4
.L_342:
        /*0180*/ 	.byte	0x04, 0x28
        /*0182*/ 	.short	(.L_344 - .L_343)


	//   ....[0]....
.L_343:
        /*0184*/ 	.word	0x00000080


	//   ....[1]....
        /*0188*/ 	.word	0x00002080


	//   ....[2]....
        /*018c*/ 	.word	0x00002100


	//   ....[3]....
        /*0190*/ 	.word	0x00003170


	//   ....[4]....
        /*0194*/ 	.word	0x00003180


	//   ....[5]....
        /*0198*/ 	.word	0x000046e0


	//   ....[6]....
        /*019c*/ 	.word	0x00004760


	//   ....[7]....
        /*01a0*/ 	.word	0x00005870


	//   ....[8]....
        /*01a4*/ 	.word	0x00005880


	//   ....[9]....
        /*01a8*/ 	.word	0x00006820


	//   ....[10]....
        /*01ac*/ 	.word	0x00006850


	//   ....[11]....
        /*01b0*/ 	.word	0x00006a10


	//   ....[12]....
        /*01b4*/ 	.word	0x00006a30


	//   ....[13]....
        /*01b8*/ 	.word	0x00006e50


	//   ....[14]....
        /*01bc*/ 	.word	0x00006ef0


	//   ....[15]....
        /*01c0*/ 	.word	0x00007090


	//   ....[16]....
        /*01c4*/ 	.word	0x000070b0


	//   ....[17]....
        /*01c8*/ 	.word	0x00007db0


	//   ....[18]....
        /*01cc*/ 	.word	0x00007df0


	//   ....[19]....
        /*01d0*/ 	.word	0x00008050


	//   ....[20]....
        /*01d4*/ 	.word	0x00008080


	//   ....[21]....
        /*01d8*/ 	.word	0x000081f0


	//   ....[22]....
        /*01dc*/ 	.word	0x00008220


	//   ....[23]....
        /*01e0*/ 	.word	0x00008380


	//   ....[24]....
        /*01e4*/ 	.word	0x000083c0


	//   ....[25]....
        /*01e8*/ 	.word	0x00008880


	//   ....[26]....
        /*01ec*/ 	.word	0x000088a0


	//   ....[27]....
        /*01f0*/ 	.word	0x000089f0


	//   ....[28]....
        /*01f4*/ 	.word	0x00008a00


	//   ....[29]....
        /*01f8*/ 	.word	0x0000fa00


	//   ....[30]....
        /*01fc*/ 	.word	0x0000fa40


	//   ....[31]....
        /*0200*/ 	.word	0x0000fe40


	//   ....[32]....
        /*0204*/ 	.word	0x0000fe50


	//   ....[33]....
        /*0208*/ 	.word	0x00010c60


	//   ....[34]....
        /*020c*/ 	.word	0x00010c80


	//   ....[35]....
        /*0210*/ 	.word	0x00010d90


	//   ....[36]....
        /*0214*/ 	.word	0x00010db0


	//   ....[37]....
        /*0218*/ 	.word	0x000113a0


	//   ....[38]....
        /*021c*/ 	.word	0x000113c0


	//   ....[39]....
        /*0220*/ 	.word	0x000115c0


	//   ....[40]....
        /*0224*/ 	.word	0x00011660


	//   ....[41]....
        /*0228*/ 	.word	0x000125a0


	//   ....[42]....
        /*022c*/ 	.word	0x000125c0


	//   ....[43]....
        /*0230*/ 	.word	0x00012720


	//   ....[44]....
        /*0234*/ 	.word	0x00012730


	//   ....[45]....
        /*0238*/ 	.word	0x00013460


	//   ....[46]....
        /*023c*/ 	.word	0x00013470


	//   ....[47]....
        /*0240*/ 	.word	0x00013480


	//   ....[48]....
        /*0244*/ 	.word	0x00013520


	//   ....[49]....
        /*0248*/ 	.word	0x00013820


	//   ....[50]....
        /*024c*/ 	.word	0x00013840


	//   ....[51]....
        /*0250*/ 	.word	0x00013870


	//   ....[52]....
        /*0254*/ 	.word	0x00013880


	//   ....[53]....
        /*0258*/ 	.word	0x00014f80


	//   ....[54]....
        /*025c*/ 	.word	0x00014fb0


	//   ....[55]....
        /*0260*/ 	.word	0x00015000


	//   ....[56]....
        /*0264*/ 	.word	0x00015010


	//   ....[57]....
        /*0268*/ 	.word	0x00016910


	//   ....[58]....
        /*026c*/ 	.word	0x00016950


	//   ....[59]....
        /*0270*/ 	.word	0x00016990


	//   ....[60]....
        /*0274*/ 	.word	0x000169b0


	//   ....[61]....
        /*0278*/ 	.word	0x00016c10


	//   ....[62]....
        /*027c*/ 	.word	0x00016c20


	//   ....[63]....
        /*0280*/ 	.word	0x00016e20


	//   ....[64]....
        /*0284*/ 	.word	0x00016e50


	//   ....[65]....
        /*0288*/ 	.word	0x00017010


	//   ....[66]....
        /*028c*/ 	.word	0x00017040


	//   ....[67]....
        /*0290*/ 	.word	0x00017200


	//   ....[68]....
        /*0294*/ 	.word	0x00017220


	//   ....[69]....
        /*0298*/ 	.word	0x00017a90


	//   ....[70]....
        /*029c*/ 	.word	0x00017ab0


	//   ....[71]....
        /*02a0*/ 	.word	0x00017c40


	//   ....[72]....
        /*02a4*/ 	.word	0x00017c70


	//   ....[73]....
        /*02a8*/ 	.word	0x00017e00


	//   ....[74]....
        /*02ac*/ 	.word	0x00017e30


	//   ....[75]....
        /*02b0*/ 	.word	0x00017fc0


	//   ....[76]....
        /*02b4*/ 	.word	0x00017fe0


	//   ....[77]....
        /*02b8*/ 	.word	0x00018190


	//   ....[78]....
        /*02bc*/ 	.word	0x000181e0


	//   ....[79]....
        /*02c0*/ 	.word	0x00018220


	//   ....[80]....
        /*02c4*/ 	.word	0x00018270


	//----- nvinfo : EIATTR_EXIT_INSTR_OFFSETS
	.align		4
.L_344:
        /*02c8*/ 	.byte	0x04, 0x1c
        /*02ca*/ 	.short	(.L_346 - .L_345)


	//   ....[0]....
.L_345:
        /*02cc*/ 	.word	0x00000310


	//   ....[1]....
        /*02d0*/ 	.word	0x00017230


	//   ....[2]....
        /*02d4*/ 	.word	0x00017370


	//   ....[3]....
        /*02d8*/ 	.word	0x000173d0


	//   ....[4]....
        /*02dc*/ 	.word	0x00017ff0


	//   ....[5]....
        /*02e0*/ 	.word	0x00018100


	//   ....[6]....
        /*02e4*/ 	.word	0x00018160


	//----- nvinfo : EIATTR_CTAIDZ_USED
	.align		4
.L_346:
        /*02e8*/ 	.byte	0x01, 0x04
	.zero		2


	//----- nvinfo : EIATTR_MAX_THREADS
	.align		4
        /*02ec*/ 	.byte	0x04, 0x05
        /*02ee*/ 	.short	(.L_348 - .L_347)
.L_347:
        /*02f0*/ 	.word	0x00000100
        /*02f4*/ 	.word	0x00000001
        /*02f8*/ 	.word	0x00000001


	//----- nvinfo : EIATTR_CRS_STACK_SIZE
	.align		4
.L_348:
        /*02fc*/ 	.byte	0x04, 0x1e
        /*02fe*/ 	.short	(.L_350 - .L_349)
.L_349:
        /*0300*/ 	.word	0x00000000
.L_350:


//--------------------- .nv.info._ZN7cutlass13device_kernelIN5flash19enable_sm80_to_sm89INS1_16FlashAttnFwdSm80INS1_25CollectiveMainloopFwdSm80ILi8ELi1ELb0EN4cute5tupleIJNS5_1CILi128EEENS7_ILi64EEENS7_ILi256EEEEEELi256ENS_10bfloat16_tEfNS_4arch4Sm80ELb0ELb1ELb0ELb0ELb1ELb0ELb1ELb0EEENS1_21CollectiveEpilogueFwdINS6_IJS8_SA_S9_EEENS6_IJNS7_ILi1EEESI_SI_EEESC_SE_Li256ELb0ELb1ELb0ELb0EEENS1_19SingleTileSchedulerILb0ELb0ELb1ELi128EEEEEEEEEvNT_6ParamsE --------------------------
	.section	.nv.info._ZN7cutlass13device_kernelIN5flash19enable_sm80_to_sm89INS1_16FlashAttnFwdSm80INS1_25CollectiveMainloopFwdSm80ILi8ELi1ELb0EN4cute5tupleIJNS5_1CILi128EEENS7_ILi64EEENS7_ILi256EEEEEELi256ENS_10bfloat16_tEfNS_4arch4Sm80ELb0ELb1ELb0ELb0ELb1ELb0ELb1ELb0EEENS1_21CollectiveEpilogueFwdINS6_IJS8_SA_S9_EEENS6_IJNS7_ILi1EEESI_SI_EEESC_SE_Li256ELb0ELb1ELb0ELb0EEENS1_19SingleTileSchedulerILb0ELb0ELb1ELi128EEEEEEEEEvNT_6ParamsE,"",@"SHT_CUDA_INFO"
	.sectionflags	@""
	.align	4


	//----- nvinfo : EIATTR_CUDA_API_VERSION
	.align		4
        /*0000*/ 	.byte	0x04, 0x37
        /*0002*/ 	.short	(.L_352 - .L_351)
.L_351:
        /*0004*/ 	.word	0x00000082


	//----- nvinfo : EIATTR_SW2861232_WAR
	.align		4
.L_352:
        /*0008*/ 	.byte	0x01, 0x35
	.zero		2


	//----- nvinfo : EIATTR_PARAM_CBANK
	.align		4
        /*000c*/ 	.byte	0x04, 0x0a
        /*000e*/ 	.short	(.L_354 - .L_353)
	.align		4
.L_353:
        /*0010*/ 	.word	index@(.nv.constant0._ZN7cutlass13device_kernelIN5flash19enable_sm80_to_sm89INS1_16FlashAttnFwdSm80INS1_25CollectiveMainloopFwdSm80ILi8ELi1ELb0EN4cute5tupleIJNS5_1CILi128EEENS7_ILi64EEENS7_ILi256EEEEEELi256ENS_10bfloat16_tEfNS_4arch4Sm80ELb0ELb1ELb0ELb0ELb1ELb0ELb1ELb0EEENS1_21CollectiveEpilogueFwdINS6_IJS8_SA_S9_EEENS6_IJNS7_ILi1EEESI_SI_EEESC_SE_Li256ELb0ELb1ELb0ELb0EEENS1_19SingleTileSchedulerILb0ELb0ELb1ELi128EEEEEEEEEvNT_6ParamsE)
        /*0014*/ 	.short	0x0160
        /*0016*/ 	.short	0x0418


	//----- nvinfo : EIATTR_CBANK_PARAM_SIZE
	.align		4
.L_354:
        /*0018*/ 	.byte	0x03, 0x19
        /*001a*/ 	.short	0x0418


	//----- nvinfo : EIATTR_KPARAM_INFO
	.align		4
        /*001c*/ 	.byte	0x04, 0x17
        /*001e*/ 	.short	(.L_356 - .L_355)
.L_355:
        /*0020*/ 	.word	0x00000000
        /*0024*/ 	.short	0x0000
        /*0026*/ 	.short	0x0000
        /*0028*/ 	.byte	0x00, 0xf0, 0x61, 0x10


	//----- nvinfo : EIATTR_MAXREG_COUNT
	.align		4
.L_356:
        /*002c*/ 	.byte	0x03, 0x1b
        /*002e*/ 	.short	0x00ff


	//----- nvinfo : EIATTR_NUM_BARRIERS
	.align		4
        /*0030*/ 	.byte	0x02, 0x4c
        /*0032*/ 	.byte	0x02
	.zero		1


	//----- nvinfo : EIATTR_MERCURY_ISA_VERSION
	.align		4
        /*0034*/ 	.byte	0x03, 0x5f
        /*0036*/ 	.short	0x0000


	//----- nvinfo : EIATTR_COOP_GROUP_MASK_REGIDS
	.align		4
        /*0038*/ 	.byte	0x04, 0x29
        /*003a*/ 	.short	(.L_358 - .L_357)


	//   ....[0]....
.L_357:
        /*003c*/ 	.word	0xffffffff


	//   ....[1]....
        /*0040*/ 	.word	0xffffffff


	//   ....[2]....
        /*0044*/ 	.word	0xffffffff


	//   ....[3]....
        /*0048*/ 	.word	0xffffffff


	//   ....[4]....
        /*004c*/ 	.word	0xffffffff


	//   ....[5]....
        /*0050*/ 	.word	0xffffffff


	//   ....[6]....
        /*0054*/ 	.word	0xffffffff


	//   ....[7]....
        /*0058*/ 	.word	0xffffffff


	//   ....[8]....
        /*005c*/ 	.word	0xffffffff


	//   ....[9]....
        /*0060*/ 	.word	0xffffffff


	//   ....[10]....
        /*0064*/ 	.word	0xffffffff


	//   ....[11]....
        /*0068*/ 	.word	0xffffffff


	//   ....[12]....
        /*006c*/ 	.word	0xffffffff


	//   ....[13]....
        /*0070*/ 	.word	0xffffffff


	//   ....[14]....
        /*0074*/ 	.word	0xffffffff


	//   ....[15]....
        /*0078*/ 	.word	0xffffffff


	//   ....[16]....
        /*007c*/ 	.word	0xffffffff


	//   ....[17]....
        /*0080*/ 	.word	0xffffffff


	//   ....[18]....
        /*0084*/ 	.word	0xffffffff


	//   ....[19]....
        /*0088*/ 	.word	0xffffffff


	//   ....[20]....
        /*008c*/ 	.word	0xffffffff


	//   ....[21]....
        /*0090*/ 	.word	0xffffffff


	//   ....[22]....
        /*0094*/ 	.word	0xffffffff


	//   ....[23]....
        /*0098*/ 	.word	0xffffffff


	//   ....[24]....
        /*009c*/ 	.word	0xffffffff


	//   ....[25]....
        /*00a0*/ 	.word	0xffffffff


	//   ....[26]....
        /*00a4*/ 	.word	0xffffffff


	//   ....[27]....
        /*00a8*/ 	.word	0xffffffff


	//   ....[28]....
        /*00ac*/ 	.word	0xffffffff


	//   ....[29]....
        /*00b0*/ 	.word	0xffffffff


	//   ....[30]....
        /*00b4*/ 	.word	0xffffffff


	//   ....[31]....
        /*00b8*/ 	.word	0xffffffff


	//   ....[32]....
        /*00bc*/ 	.word	0xffffffff


	//   ....[33]....
        /*00c0*/ 	.word	0xffffffff


	//   ....[34]....
        /*00c4*/ 	.word	0xffffffff


	//   ....[35]....
        /*00c8*/ 	.word	0xffffffff


	//   ....[36]....
        /*00cc*/ 	.word	0xffffffff


	//   ....[37]....
        /*00d0*/ 	.word	0xffffffff


	//   ....[38]....
        /*00d4*/ 	.word	0xffffffff


	//   ....[39]....
        /*00d8*/ 	.word	0xffffffff


	//   ....[40]....
        /*00dc*/ 	.word	0xffffffff


	//   ....[41]....
        /*00e0*/ 	.word	0xffffffff


	//   ....[42]....
        /*00e4*/ 	.word	0xffffffff


	//   ....[43]....
        /*00e8*/ 	.word	0xffffffff


	//   ....[44]....
        /*00ec*/ 	.word	0xffffffff


	//   ....[45]....
        /*00f0*/ 	.word	0xffffffff


	//   ....[46]....
        /*00f4*/ 	.word	0xffffffff


	//   ....[47]....
        /*00f8*/ 	.word	0xffffffff


	//   ....[48]....
        /*00fc*/ 	.word	0xffffffff


	//   ....[49]....
        /*0100*/ 	.word	0xffffffff


	//   ....[50]....
        /*0104*/ 	.word	0xffffffff


	//   ....[51]....
        /*0108*/ 	.word	0xffffffff


	//   ....[52]....
        /*010c*/ 	.word	0xffffffff


	//   ....[53]....
        /*0110*/ 	.word	0xffffffff


	//   ....[54]....
        /*0114*/ 	.word	0xffffffff


	//   ....[55]....
        /*0118*/ 	.word	0xffffffff


	//   ....[56]....
        /*011c*/ 	.word	0xffffffff


	//   ....[57]....
        /*0120*/ 	.word	0xffffffff


	//   ....[58]....
        /*0124*/ 	.word	0xffffffff


	//   ....[59]....
        /*0128*/ 	.word	0xffffffff


	//   ....[60]....
        /*012c*/ 	.word	0xffffffff


	//   ....[61]....
        /*0130*/ 	.word	0xffffffff


	//   ....[62]....
        /*0134*/ 	.word	0xffffffff


	//   ....[63]....
        /*0138*/ 	.word	0xffffffff


	//   ....[64]....
        /*013c*/ 	.word	0xffffffff


	//   ....[65]....
        /*0140*/ 	.word	0xffffffff


	//   ....[66]....
        /*0144*/ 	.word	0xffffffff


	//   ....[67]....
        /*0148*/ 	.word	0xffffffff


	//   ....[68]....
        /*014c*/ 	.word	0xffffffff


	//   ....[69]....
        /*0150*/ 	.word	0xffffffff


	//   ....[70]....
        /*0154*/ 	.word	0xffffffff


	//   ....[71]....
        /*0158*/ 	.word	0xffffffff


	//   ....[72]....
        /*015c*/ 	.word	0xffffffff


	//   ....[73]....
        /*0160*/ 	.word	0xffffffff


	//   ....[74]....
        /*0164*/ 	.word	0xffffffff


	//   ....[75]....
        /*0168*/ 	.word	0xffffffff


	//   ....[76]....
        /*016c*/ 	.word	0xffffffff


	//   ....[77]....
        /*0170*/ 	.word	0xffffffff


	//   ....[78]....
        /*0174*/ 	.word	0xffffffff


	//   ....[79]....
        /*0178*/ 	.word	0xffffffff


	//   ....[80]....
        /*017c*/ 	.word	0xffffffff


	//   ....[81]....
        /*0180*/ 	.word	0xffffffff


	//   ....[82]....
        /*0184*/ 	.word	0xffffffff


	//   ....[83]....
        /*0188*/ 	.word	0xffffffff


	//   ....[84]....
        /*018c*/ 	.word	0xffffffff


	//   ....[85]....
        /*0190*/ 	.word	0xffffffff


	//   ....[86]....
        /*0194*/ 	.word	0xffffffff


	//   ....[87]....
        /*0198*/ 	.word	0xffffffff


	//   ....[88]....
        /*019c*/ 	.word	0xffffffff


	//   ....[89]....
        /*01a0*/ 	.word	0xffffffff


	//----- nvinfo : EIATTR_COOP_GROUP_INSTR_OFFSETS
	.align		4
.L_358:
        /*01a4*/ 	.byte	0x04, 0x28
        /*01a6*/ 	.short	(.L_360 - .L_359)


	//   ....[0]....
.L_359:
        /*01a8*/ 	.word	0x00000fd0


	//   ....[1]....
        /*01ac*/ 	.word	0x00001000


	//   ....[2]....
        /*01b0*/ 	.word	0x00001030


	//   ....[3]....
        /*01b4*/ 	.word	0x00001060


	//   ....[4]....
        /*01b8*/ 	.word	0x00001090


	//   ....[5]....
        /*01bc*/ 	.word	0x000010e0


	//   ....[6]....
        /*01c0*/ 	.word	0x00001110


	//   ....[7]....
        /*01c4*/ 	.word	0x00001250


	//   ....[8]....
        /*01c8*/ 	.word	0x00001840


	//   ....[9]....
        /*01cc*/ 	.word	0x00001880


	//   ....[10]....
        /*01d0*/ 	.word	0x000018b0


	//   ....[11]....
        /*01d4*/ 	.word	0x000018f0


	//   ....[12]....
        /*01d8*/ 	.word	0x00001920


	//   ....[13]....
        /*01dc*/ 	.word	0x00001950


	//   ....[14]....
        /*01e0*/ 	.word	0x00001980


	//   ....[15]....
        /*01e4*/ 	.word	0x000019d0


	//   ....[16]....
        /*01e8*/ 	.word	0x00003100


	//   ....[17]....
        /*01ec*/ 	.word	0x00003120


	//   ....[18]....
        /*01f0*/ 	.word	0x00003130


	//   ....[19]....
        /*01f4*/ 	.word	0x00003140


	//   ....[20]....
        /*01f8*/ 	.word	0x00003580


	//   ....[21]....
        /*01fc*/ 	.word	0x00003740


	//   ....[22]....
        /*0200*/ 	.word	0x00004000


	//   ....[23]....
        /*0204*/ 	.word	0x000041e0


	//   ....[24]....
        /*0208*/ 	.word	0x000042d0


	//   ....[25]....
        /*020c*/ 	.word	0x00004330


	//   ....[26]....
        /*0210*/ 	.word	0x00005a00


	//   ....[27]....
        /*0214*/ 	.word	0x00005a20


	//   ....[28]....
        /*0218*/ 	.word	0x00005a40


	//   ....[29]....
        /*021c*/ 	.word	0x00005a50


	//   ....[30]....
        /*0220*/ 	.word	0x00006b10


	//   ....[31]....
        /*0224*/ 	.word	0x00006b30


	//   ....[32]....
        /*0228*/ 	.word	0x00006b50


	//   ....[33]....
        /*022c*/ 	.word	0x00006b60


	//   ....[34]....
        /*0230*/ 	.word	0x00006e00


	//   ....[35]....
        /*0234*/ 	.word	0x00007090


	//   ....[36]....
        /*0238*/ 	.word	0x000079a0


	//   ....[37]....
        /*023c*/ 	.word	0x00007a60


	//   ....[38]....
        /*0240*/ 	.word	0x00007d00


	//   ....[39]....
        /*0244*/ 	.word	0x00007e20


	//   ....[40]....
        /*0248*/ 	.word	0x0000a090


	//   ....[41]....
        /*024c*/ 	.word	0x0000a0b0


	//   ....[42]....
        /*0250*/ 	.word	0x0000a0d0


	//   ....[43]....
        /*0254*/ 	.word	0x0000a0e0


	//   ....[44]....
        /*0258*/ 	.word	0x0000b1a0


	//   ....[45]....
        /*025c*/ 	.word	0x0000b1c0


	//   ....[46]....
        /*0260*/ 	.word	0x0000b1e0


	//   ....[47]....
        /*0264*/ 	.word	0x0000b1f0


	//   ....[48]....
        /*0268*/ 	.word	0x0000b660


	//   ....[49]....
        /*026c*/ 	.word	0x0000b670


	//   ....[50]....
        /*0270*/ 	.word	0x0000b6a0


	//   ....[51]....
        /*0274*/ 	.word	0x0000b6b0


	//   ....[52]....
        /*0278*/ 	.word	0x0000d480


	//   ....[53]....
        /*027c*/ 	.word	0x0000d490


	//   ....[54]....
        /*0280*/ 	.word	0x0000d4a0


	//   ....[55]....
        /*0284*/ 	.word	0x0000d4c0


	//   ....[56]....
        /*0288*/ 	.word	0x0000e540


	//   ....[57]....
        /*028c*/ 	.word	0x0000e550


	//   ....[58]....
        /*0290*/ 	.word	0x0000e560


	//   ....[59]....
        /*0294*/ 	.word	0x0000e570


	//   ....[60]....
        /*0298*/ 	.word	0x0000e7b0


	//   ....[61]....
        /*029c*/ 	.word	0x0000eb30


	//   ....[62]....
        /*02a0*/ 	.word	0x0000f350


	//   ....[63]....
        /*02a4*/ 	.word	0x0000f410


	//   ....[64]....
        /*02a8*/ 	.word	0x0000f6b0


	//   ....[65]....
        /*02ac*/ 	.word	0x0000f7d0


	//   ....[66]....
        /*02b0*/ 	.word	0x000112a0


	//   ....[67]....
        /*02b4*/ 	.word	0x000112d0


	//   ....[68]....
        /*02b8*/ 	.word	0x00011320


	//   ....[69]....
        /*02bc*/ 	.word	0x00011330


	//   ....[70]....
        /*02c0*/ 	.word	0x00012c90


	//   ....[71]....
        /*02c4*/ 	.word	0x00012ca0


	//   ....[72]....
        /*02c8*/ 	.word	0x00012cc0


	//   ....[73]....
        /*02cc*/ 	.word	0x00012cd0


	//   ....[74]....
        /*02d0*/ 	.word	0x00012cf0


	//   ....[75]....
        /*02d4*/ 	.word	0x00012d40


	//   ....[76]....
        /*02d8*/ 	.word	0x00013010


	//   ....[77]....
        /*02dc*/ 	.word	0x00013040


	//   ....[78]....
        /*02e0*/ 	.word	0x00013200


	//   ....[79]....
        /*02e4*/ 	.word	0x00013230


	//   ....[80]....
        /*02e8*/ 	.word	0x000133f0


	//   ....[81]....
        /*02ec*/ 	.word	0x00013410


	//   ....[82]....
        /*02f0*/ 	.word	0x00013b60


	//   ....[83]....
        /*02f4*/ 	.word	0x00013b80


	//   ....[84]....
        /*02f8*/ 	.word	0x00013d10


	//   ....[85]....
        /*02fc*/ 	.word	0x00013d40


	//   ....[86]....
        /*0300*/ 	.word	0x00013ed0


	//   ....[87]....
        /*0304*/ 	.word	0x00013f00


	//   ....[88]....
        /*0308*/ 	.word	0x00014090


	//   ....[89]....
        /*030c*/ 	.word	0x000140b0


	//----- nvinfo : EIATTR_EXIT_INSTR_OFFSETS
	.align		4
.L_360:
        /*0310*/ 	.byte	0x04, 0x1c
        /*0312*/ 	.short	(.L_362 - .L_361)


	//   ....[0]....
.L_361:
        /*0314*/ 	.word	0x00000030


	//   ....[1]....
        /*0318*/ 	.word	0x00013420


	//   ....[2]....
        /*031c*/ 	.word	0x00013560


	//   ....[3]....
        /*0320*/ 	.word	0x000135c0


	//   ....[4]....
        /*0324*/ 	.word	0x000140c0


	//   ....[5]....
        /*0328*/ 	.word	0x000141d0


	//   ....[6]....
        /*032c*/ 	.word	0x00014230


	//----- nvinfo : EIATTR_CTAIDZ_USED
	.align		4
.L_362:
        /*0330*/ 	.byte	0x01, 0x04
	.zero		2


	//----- nvinfo : EIATTR_MAX_THREADS
	.align		4
        /*0334*/ 	.byte	0x04, 0x05
        /*0336*/ 	.short	(.L_364 - .L_363)
.L_363:
        /*0338*/ 	.word	0x00000100
        /*033c*/ 	.word	0x00000001
        /*0340*/ 	.word	0x00000001


	//----- nvinfo : EIATTR_CRS_STACK_SIZE
	.align		4
.L_364:
        /*0344*/ 	.byte	0x04, 0x1e
        /*0346*/ 	.short	(.L_366 - .L_365)
.L_365:
        /*0348*/ 	.word	0x00000000
.L_366:


//--------------------- .nv.info._ZN7cutlass13device_kernelIN5flash19enable_sm80_to_sm89INS1_16FlashAttnFwdSm80INS1_25CollectiveMainloopFwdSm80ILi8ELi1ELb0EN4cute5tupleIJNS5_1CILi128EEENS7_ILi64EEENS7_ILi256EEEEEELi256ENS_10bfloat16_tEfNS_4arch4Sm80ELb0ELb1ELb0ELb1ELb1ELb0ELb1ELb0EEENS1_21CollectiveEpilogueFwdINS6_IJS8_SA_S9_EEENS6_IJNS7_ILi1EEESI_SI_EEESC_SE_Li256ELb1ELb1ELb0ELb0EEENS1_19SingleTileSchedulerILb1ELb0ELb1ELi128EEEEEEEEEvNT_6ParamsE --------------------------
	.section	.nv.info._ZN7cutlass13device_kernelIN5flash19enable_sm80_to_sm89INS1_16FlashAttnFwdSm80INS1_25CollectiveMainloopFwdSm80ILi8ELi1ELb0EN4cute5tupleIJNS5_1CILi128EEENS7_ILi64EEENS7_ILi256EEEEEELi256ENS_10bfloat16_tEfNS_4arch4Sm80ELb0ELb1ELb0ELb1ELb1ELb0ELb1ELb0EEENS1_21CollectiveEpilogueFwdINS6_IJS8_SA_S9_EEENS6_IJNS7_ILi1EEESI_SI_EEESC_SE_Li256ELb1ELb1ELb0ELb0EEENS1_19SingleTileSchedulerILb1ELb0ELb1ELi128EEEEEEEEEvNT_6ParamsE,"",@"SHT_CUDA_INFO"
	.sectionflags	@""
	.align	4


	//----- nvinfo : EIATTR_CUDA_API_VERSION
	.align		4
        /*0000*/ 	.byte	0x04, 0x37
        /*0002*/ 	.short	(.L_368 - .L_367)
.L_367:
        /*0004*/ 	.word	0x00000082


	//----- nvinfo : EIATTR_SW2861232_WAR
	.align		4
.L_368:
        /*0008*/ 	.byte	0x01, 0x35
	.zero		2


	//----- nvinfo : EIATTR_PARAM_CBANK
	.align		4
        /*000c*/ 	.byte	0x04, 0x0a
        /*000e*/ 	.short	(.L_370 - .L_369)
	.align		4
.L_369:
        /*0010*/ 	.word	index@(.nv.constant0._ZN7cutlass13device_kernelIN5flash19enable_sm80_to_sm89INS1_16FlashAttnFwdSm80INS1_25CollectiveMainloopFwdSm80ILi8ELi1ELb0EN4cute5tupleIJNS5_1CILi128EEENS7_ILi64EEENS7_ILi256EEEEEELi256ENS_10bfloat16_tEfNS_4arch4Sm80ELb0ELb1ELb0ELb1ELb1ELb0ELb1ELb0EEENS1_21CollectiveEpilogueFwdINS6_IJS8_SA_S9_EEENS6_IJNS7_ILi1EEESI_SI_EEESC_SE_Li256ELb1ELb1ELb0ELb0EEENS1_19SingleTileSchedulerILb1ELb0ELb1ELi128EEEEEEEEEvNT_6ParamsE)
        /*0014*/ 	.short	0x0160
        /*0016*/ 	.short	0x0418


	//----- nvinfo : EIATTR_CBANK_PARAM_SIZE
	.align		4
.L_370:
        /*0018*/ 	.byte	0x03, 0x19
        /*001a*/ 	.short	0x0418


	//----- nvinfo : EIATTR_KPARAM_INFO
	.align		4
        /*001c*/ 	.byte	0x04, 0x17
        /*001e*/ 	.short	(.L_372 - .L_371)
.L_371:
        /*0020*/ 	.word	0x00000000
        /*0024*/ 	.short	0x0000
        /*0026*/ 	.short	0x0000
        /*0028*/ 	.byte	0x00, 0xf0, 0x61, 0x10


	//----- nvinfo : EIATTR_MAXREG_COUNT
	.align		4
.L_372:
        /*002c*/ 	.byte	0x03, 0x1b
        /*002e*/ 	.short	0x00ff


	//----- nvinfo : EIATTR_NUM_BARRIERS
	.align		4
        /*0030*/ 	.byte	0x02, 0x4c
        /*0032*/ 	.byte	0x02
	.zero		1


	//----- nvinfo : EIATTR_MERCURY_ISA_VERSION
	.align		4
        /*0034*/ 	.byte	0x03, 0x5f
        /*0036*/ 	.short	0x0000


	//----- nvinfo : EIATTR_COOP_GROUP_MASK_REGIDS
	.align		4
        /*0038*/ 	.byte	0x04, 0x29
        /*003a*/ 	.short	(.L_374 - .L_373)


	//   ....[0]....
.L_373:
        /*003c*/ 	.word	0xffffffff


	//   ....[1]....
        /*0040*/ 	.word	0xffffffff


	//   ....[2]....
        /*0044*/ 	.word	0xffffffff


	//   ....[3]....
        /*0048*/ 	.word	0xffffffff


	//   ....[4]....
        /*004c*/ 	.word	0xffffffff


	//   ....[5]....
        /*0050*/ 	.word	0xffffffff


	//   ....[6]....
        /*0054*/ 	.word	0xffffffff


	//   ....[7]....
        /*0058*/ 	.word	0xffffffff


	//   ....[8]....
        /*005c*/ 	.word	0xffffffff


	//   ....[9]....
        /*0060*/ 	.word	0xffffffff


	//   ....[10]....
        /*0064*/ 	.word	0xffffffff


	//   ....[11]....
        /*0068*/ 	.word	0xffffffff


	//   ....[12]....
        /*006c*/ 	.word	0xffffffff


	//   ....[13]....
        /*0070*/ 	.word	0xffffffff


	//   ....[14]....
        /*0074*/ 	.word	0xffffffff


	//   ....[15]....
        /*0078*/ 	.word	0xffffffff


	//   ....[16]....
        /*007c*/ 	.word	0xffffffff


	//   ....[17]....
        /*0080*/ 	.word	0xffffffff


	//   ....[18]....
        /*0084*/ 	.word	0xffffffff


	//   ....[19]....
        /*0088*/ 	.word	0xffffffff


	//   ....[20]....
        /*008c*/ 	.word	0xffffffff


	//   ....[21]....
        /*0090*/ 	.word	0xffffffff


	//   ....[22]....
        /*0094*/ 	.word	0xffffffff


	//   ....[23]....
        /*0098*/ 	.word	0xffffffff


	//   ....[24]....
        /*009c*/ 	.word	0xffffffff


	//   ....[25]....
        /*00a0*/ 	.word	0xffffffff


	//   ....[26]....
        /*00a4*/ 	.word	0xffffffff


	//   ....[27]....
        /*00a8*/ 	.word	0xffffffff


	//   ....[28]....
        /*00ac*/ 	.word	0xffffffff


	//   ....[29]....
        /*00b0*/ 	.word	0xffffffff


	//   ....[30]....
        /*00b4*/ 	.word	0xffffffff


	//   ....[31]....
        /*00b8*/ 	.word	0xffffffff


	//   ....[32]....
        /*00bc*/ 	.word	0xffffffff


	//   ....[33]....
        /*00c0*/ 	.word	0xffffffff


	//   ....[34]....
        /*00c4*/ 	.word	0xffffffff


	//   ....[35]....
        /*00c8*/ 	.word	0xffffffff


	//   ....[36]....
        /*00cc*/ 	.word	0xffffffff


	//   ....[37]....
        /*00d0*/ 	.word	0xffffffff


	//   ....[38]....
        /*00d4*/ 	.word	0xffffffff


	//   ....[39]....
        /*00d8*/ 	.word	0xffffffff


	//   ....[40]....
        /*00dc*/ 	.word	0xffffffff


	//   ....[41]....
        /*00e0*/ 	.word	0xffffffff


	//   ....[42]....
        /*00e4*/ 	.word	0xffffffff


	//   ....[43]....
        /*00e8*/ 	.word	0xffffffff


	//   ....[44]....
        /*00ec*/ 	.word	0xffffffff


	//   ....[45]....
        /*00f0*/ 	.word	0xffffffff


	//   ....[46]....
        /*00f4*/ 	.word	0xffffffff


	//   ....[47]....
        /*00f8*/ 	.word	0xffffffff


	//   ....[48]....
        /*00fc*/ 	.word	0xffffffff


	//   ....[49]....
        /*0100*/ 	.word	0xffffffff


	//   ....[50]....
        /*0104*/ 	.word	0xffffffff


	//   ....[51]....
        /*0108*/ 	.word	0xffffffff


	//   ....[52]....
        /*010c*/ 	.word	0xffffffff


	//   ....[53]....
        /*0110*/ 	.word	0xffffffff


	//   ....[54]....
        /*0114*/ 	.word	0xffffffff


	//   ....[55]....
        /*0118*/ 	.word	0xffffffff


	//   ....[56]....
        /*011c*/ 	.word	0xffffffff


	//   ....[57]....
        /*0120*/ 	.word	0xffffffff


	//   ....[58]....
        /*0124*/ 	.word	0xffffffff


	//   ....[59]....
        /*0128*/ 	.word	0xffffffff


	//   ....[60]....
        /*012c*/ 	.word	0xffffffff


	//   ....[61]....
        /*0130*/ 	.word	0xffffffff


	//   ....[62]....
        /*0134*/ 	.word	0xffffffff


	//   ....[63]....
        /*0138*/ 	.word	0xffffffff


	//   ....[64]....
        /*013c*/ 	.word	0xffffffff


	//   ....[65]....
        /*0140*/ 	.word	0xffffffff


	//   ....[66]....
        /*0144*/ 	.word	0xffffffff


	//   ....[67]....
        /*0148*/ 	.word	0xffffffff


	//   ....[68]....
        /*014c*/ 	.word	0xffffffff


	//   ....[69]....
        /*0150*/ 	.word	0xffffffff


	//   ....[70]....
        /*0154*/ 	.word	0xffffffff


	//   ....[71]....
        /*0158*/ 	.word	0xffffffff


	//   ....[72]....
        /*015c*/ 	.word	0xffffffff


	//   ....[73]....
        /*0160*/ 	.word	0xffffffff


	//   ....[74]....
        /*0164*/ 	.word	0xffffffff


	//   ....[75]....
        /*0168*/ 	.word	0xffffffff


	//   ....[76]....
        /*016c*/ 	.word	0xffffffff


	//   ....[77]....
        /*0170*/ 	.word	0xffffffff


	//   ....[78]....
        /*0174*/ 	.word	0xffffffff


	//   ....[79]....
        /*0178*/ 	.word	0xffffffff


	//   ....[80]....
        /*017c*/ 	.word	0xffffffff


	//   ....[81]....
        /*0180*/ 	.word	0xffffffff


	//   ....[82]....
        /*0184*/ 	.word	0xffffffff


	//   ....[83]....
        /*0188*/ 	.word	0xffffffff


	//   ....[84]....
        /*018c*/ 	.word	0xffffffff


	//   ....[85]....
        /*0190*/ 	.word	0xffffffff


	//   ....[86]....
        /*0194*/ 	.word	0xffffffff


	//   ....[87]....
        /*0198*/ 	.word	0xffffffff


	//   ....[88]....
        /*019c*/ 	.word	0xffffffff


	//   ....[89]....
        /*01a0*/ 	.word	0xffffffff


	//   ....[90]....
        /*01a4*/ 	.word	0xffffffff


	//----- nvinfo : EIATTR_COOP_GROUP_INSTR_OFFSETS
	.align		4
.L_374:
        /*01a8*/ 	.byte	0x04, 0x28
        /*01aa*/ 	.short	(.L_376 - .L_375)


	//   ....[0]....
.L_375:
        /*01ac*/ 	.word	0x00000090


	//   ....[1]....
        /*01b0*/ 	.word	0x00001690


	//   ....[2]....
        /*01b4*/ 	.word	0x000016c0


	//   ....[3]....
        /*01b8*/ 	.word	0x00001920


	//   ....[4]....
        /*01bc*/ 	.word	0x00001950


	//   ....[5]....
        /*01c0*/ 	.word	0x00001ac0


	//   ....[6]....
        /*01c4*/ 	.word	0x00001af0


	//   ....[7]....
        /*01c8*/ 	.word	0x00001c50


	//   ....[8]....
        /*01cc*/ 	.word	0x00001c90


	//   ....[9]....
        /*01d0*/ 	.word	0x00002330


	//   ....[10]....
        /*01d4*/ 	.word	0x00002360


	//   ....[11]....
        /*01d8*/ 	.word	0x00002390


	//   ....[12]....
        /*01dc*/ 	.word	0x000023e0


	//   ....[13]....
        /*01e0*/ 	.word	0x00002420


	//   ....[14]....
        /*01e4*/ 	.word	0x00002450


	//   ....[15]....
        /*01e8*/ 	.word	0x00002480


	//   ....[16]....
        /*01ec*/ 	.word	0x000024c0


	//   ....[17]....
        /*01f0*/ 	.word	0x00003a80


	//   ....[18]....
        /*01f4*/ 	.word	0x00003ab0


	//   ....[19]....
        /*01f8*/ 	.word	0x00003ad0


	//   ....[20]....
        /*01fc*/ 	.word	0x00003ae0


	//   ....[21]....
        /*0200*/ 	.word	0x00003ef0


	//   ....[22]....
        /*0204*/ 	.word	0x000040b0


	//   ....[23]....
        /*0208*/ 	.word	0x00004980


	//   ....[24]....
        /*020c*/ 	.word	0x00004c50


	//   ....[25]....
        /*0210*/ 	.word	0x00004c60


	//   ....[26]....
        /*0214*/ 	.word	0x00004cb0


	//   ....[27]....
        /*0218*/ 	.word	0x000063d0


	//   ....[28]....
        /*021c*/ 	.word	0x000063f0


	//   ....[29]....
        /*0220*/ 	.word	0x00006400


	//   ....[30]....
        /*0224*/ 	.word	0x00006410


	//   ....[31]....
        /*0228*/ 	.word	0x000074e0


	//   ....[32]....
        /*022c*/ 	.word	0x00007500


	//   ....[33]....
        /*0230*/ 	.word	0x00007510


	//   ....[34]....
        /*0234*/ 	.word	0x00007520


	//   ....[35]....
        /*0238*/ 	.word	0x000077b0


	//   ....[36]....
        /*023c*/ 	.word	0x00007a20


	//   ....[37]....
        /*0240*/ 	.word	0x00008310


	//   ....[38]....
        /*0244*/ 	.word	0x000083e0


	//   ....[39]....
        /*0248*/ 	.word	0x00008680


	//   ....[40]....
        /*024c*/ 	.word	0x000087a0


	//   ....[41]....
        /*0250*/ 	.word	0x0000aaa0


	//   ....[42]....
        /*0254*/ 	.word	0x0000aac0


	//   ....[43]....
        /*0258*/ 	.word	0x0000aad0


	//   ....[44]....
        /*025c*/ 	.word	0x0000aae0


	//   ....[45]....
        /*0260*/ 	.word	0x0000bbb0


	//   ....[46]....
        /*0264*/ 	.word	0x0000bbd0


	//   ....[47]....
        /*0268*/ 	.word	0x0000bbe0


	//   ....[48]....
        /*026c*/ 	.word	0x0000bbf0


	//   ....[49]....
        /*0270*/ 	.word	0x0000c050


	//   ....[50]....
        /*0274*/ 	.word	0x0000c060


	//   ....[51]....
        /*0278*/ 	.word	0x0000c090


	//   ....[52]....
        /*027c*/ 	.word	0x0000c0a0


	//   ....[53]....
        /*0280*/ 	.word	0x0000dea0


	//   ....[54]....
        /*0284*/ 	.word	0x0000deb0


	//   ....[55]....
        /*0288*/ 	.word	0x0000dec0


	//   ....[56]....
        /*028c*/ 	.word	0x0000dee0


	//   ....[57]....
        /*0290*/ 	.word	0x0000ef70


	//   ....[58]....
        /*0294*/ 	.word	0x0000ef80


	//   ....[59]....
        /*0298*/ 	.word	0x0000ef90


	//   ....[60]....
        /*029c*/ 	.word	0x0000efa0


	//   ....[61]....
        /*02a0*/ 	.word	0x0000f1e0


	//   ....[62]....
        /*02a4*/ 	.word	0x0000f550


	//   ....[63]....
        /*02a8*/ 	.word	0x0000fd60


	//   ....[64]....
        /*02ac*/ 	.word	0x0000fe20


	//   ....[65]....
        /*02b0*/ 	.word	0x000100c0


	//   ....[66]....
        /*02b4*/ 	.word	0x000101e0


	//   ....[67]....
        /*02b8*/ 	.word	0x00011cb0


	//   ....[68]....
        /*02bc*/ 	.word	0x00011ce0


	//   ....[69]....
        /*02c0*/ 	.word	0x00011d30


	//   ....[70]....
        /*02c4*/ 	.word	0x00011d40


	//   ....[71]....
        /*02c8*/ 	.word	0x000137d0


	//   ....[72]....
        /*02cc*/ 	.word	0x00013810


	//   ....[73]....
        /*02d0*/ 	.word	0x00013850


	//   ....[74]....
        /*02d4*/ 	.word	0x00013880


	//   ....[75]....
        /*02d8*/ 	.word	0x00013aa0


	//   ....[76]....
        /*02dc*/ 	.word	0x00013ab0


	//   ....[77]....
        /*02e0*/ 	.word	0x00013cb0


	//   ....[78]....
        /*02e4*/ 	.word	0x00013ce0


	//   ....[79]....
        /*02e8*/ 	.word	0x00013ea0


	//   ....[80]....
        /*02ec*/ 	.word	0x00013ed0


	//   ....[81]....
        /*02f0*/ 	.word	0x00014090


	//   ....[82]....
        /*02f4*/ 	.word	0x000140b0


	//   ....[83]....
        /*02f8*/ 	.word	0x00014a60


	//   ....[84]....
        /*02fc*/ 	.word	0x00014a80


	//   ....[85]....
        /*0300*/ 	.word	0x00014c10


	//   ....[86]....
        /*0304*/ 	.word	0x00014c40


	//   ....[87]....
        /*0308*/ 	.word	0x00014dd0


	//   ....[88]....
        /*030c*/ 	.word	0x00014e00


	//   ....[89]....
        /*0310*/ 	.word	0x00014f90


	//   ....[90]....
        /*0314*/ 	.word	0x00014fb0


	//----- nvinfo : EIATTR_EXIT_INSTR_OFFSETS
	.align		4
.L_376:
        /*0318*/ 	.byte	0x04, 0x1c
        /*031a*/ 	.short	(.L_378 - .L_377)


	//   ....[0]....
.L_377:
        /*031c*/ 	.word	0x00000440


	//   ....[1]....
        /*0320*/ 	.word	0x000140c0


	//   ....[2]....
        /*0324*/ 	.word	0x00014200


	//   ....[3]....
        /*0328*/ 	.word	0x00014260


	//   ....[4]....
        /*032c*/ 	.word	0x00014fc0


	//   ....[5]....
        /*0330*/ 	.word	0x000150d0


	//   ....[6]....
        /*0334*/ 	.word	0x00015130


	//----- nvinfo : EIATTR_CTAIDZ_USED
	.align		4
.L_378:
        /*0338*/ 	.byte	0x01, 0x04
	.zero		2


	//----- nvinfo : EIATTR_MAX_THREADS
	.align		4
        /*033c*/ 	.byte	0x04, 0x05
        /*033e*/ 	.short	(.L_380 - .L_379)
.L_379:
        /*0340*/ 	.word	0x00000100
        /*0344*/ 	.word	0x00000001
        /*0348*/ 	.word	0x00000001


	//----- nvinfo : EIATTR_CRS_STACK_SIZE
	.align		4
.L_380:
        /*034c*/ 	.byte	0x04, 0x1e
        /*034e*/ 	.short	(.L_382 - .L_381)
.L_381:
        /*0350*/ 	.word	0x00000000
.L_382:


//--------------------- .nv.info._ZN7cutlass13device_kernelIN5flash19enable_sm80_to_sm89INS1_16FlashAttnFwdSm80INS1_25CollectiveMainloopFwdSm80ILi8ELi1ELb0EN4cute5tupleIJNS5_1CILi128EEENS7_ILi48EEENS7_ILi256EEEEEELi256ENS_10bfloat16_tEfNS_4arch4Sm80ELb0ELb1ELb0ELb1ELb1ELb1ELb1ELb0EEENS1_21CollectiveEpilogueFwdINS6_IJS8_SA_S9_EEENS6_IJNS7_ILi1EEESI_SI_EEESC_SE_Li256ELb1ELb1ELb0ELb0EEENS1_19SingleTileSchedulerILb1ELb0ELb1ELi128EEEEEEEEEvNT_6ParamsE --------------------------
	.section	.nv.info._ZN7cutlass13device_kernelIN5flash19enable_sm80_to_sm89INS1_16FlashAttnFwdSm80INS1_25CollectiveMainloopFwdSm80ILi8ELi1ELb0EN4cute5tupleIJNS5_1CILi128EEENS7_ILi48EEENS7_ILi256EEEEEELi256ENS_10bfloat16_tEfNS_4arch4Sm80ELb0ELb1ELb0ELb1ELb1ELb1ELb1ELb0EEENS1_21CollectiveEpilogueFwdINS6_IJS8_SA_S9_EEENS6_IJNS7_ILi1EEESI_SI_EEESC_SE_Li256ELb1ELb1ELb0ELb0EEENS1_19SingleTileSchedulerILb1ELb0ELb1ELi128EEEEEEEEEvNT_6ParamsE,"",@"SHT_CUDA_INFO"
	.sectionflags	@""
	.align	4


	//----- nvinfo : EIATTR_CUDA_API_VERSION
	.align		4
        /*0000*/ 	.byte	0x04, 0x37
        /*0002*/ 	.short	(.L_384 - .L_383)
.L_383:
        /*0004*/ 	.word	0x00000082


	//----- nvinfo : EIATTR_SW2861232_WAR
	.align		4
.L_384:
        /*0008*/ 	.byte	0x01, 0x35
	.zero		2


	//----- nvinfo : EIATTR_PARAM_CBANK
	.align		4
        /*000c*/ 	.byte	0x04, 0x0a
        /*000e*/ 	.short	(.L_386 - .L_385)
	.align		4
.L_385:
        /*0010*/ 	.word	index@(.nv.constant0._ZN7cutlass13device_kernelIN5flash19enable_sm80_to_sm89INS1_16FlashAttnFwdSm80INS1_25CollectiveMainloopFwdSm80ILi8ELi1ELb0EN4cute5tupleIJNS5_1CILi128EEENS7_ILi48EEENS7_ILi256EEEEEELi256ENS_10bfloat16_tEfNS_4arch4Sm80ELb0ELb1ELb0ELb1ELb1ELb1ELb1ELb0EEENS1_21CollectiveEpilogueFwdINS6_IJS8_SA_S9_EEENS6_IJNS7_ILi1EEESI_SI_EEESC_SE_Li256ELb1ELb1ELb0ELb0EEENS1_19SingleTileSchedulerILb1ELb0ELb1ELi128EEEEEEEEEvNT_6ParamsE)
        /*0014*/ 	.short	0x0160
        /*0016*/ 	.short	0x0418


	//----- nvinfo : EIATTR_CBANK_PARAM_SIZE
	.align		4
.L_386:
        /*0018*/ 	.byte	0x03, 0x19
        /*001a*/ 	.short	0x0418


	//----- nvinfo : EIATTR_KPARAM_INFO
	.align		4
        /*001c*/ 	.byte	0x04, 0x17
        /*001e*/ 	.short	(.L_388 - .L_387)
.L_387:
        /*0020*/ 	.word	0x00000000
        /*0024*/ 	.short	0x0000
        /*0026*/ 	.short	0x0000
        /*0028*/ 	.byte	0x00, 0xf0, 0x61, 0x10


	//----- nvinfo : EIATTR_MAXREG_COUNT
	.align		4
.L_388:
        /*002c*/ 	.byte	0x03, 0x1b
        /*002e*/ 	.short	0x00ff


	//----- nvinfo : EIATTR_NUM_BARRIERS
	.align		4
        /*0030*/ 	.byte	0x02, 0x4c
        /*0032*/ 	.byte	0x02
	.zero		1


	//----- nvinfo : EIATTR_MERCURY_ISA_VERSION
	.align		4
        /*0034*/ 	.byte	0x03, 0x5f
        /*0036*/ 	.short	0x0000


	//----- nvinfo : EIATTR_COOP_GROUP_MASK_REGIDS
	.align		4
        /*0038*/ 	.byte	0x04, 0x29
        /*003a*/ 	.short	(.L_390 - .L_389)


	//   ....[0]....
.L_389:
        /*003c*/ 	.word	0xffffffff


	//   ....[1]....
        /*0040*/ 	.word	0xffffffff


	//   ....[2]....
        /*0044*/ 	.word	0xffffffff


	//   ....[3]....
        /*0048*/ 	.word	0xffffffff


	//   ....[4]....
        /*004c*/ 	.word	0xffffffff


	//   ....[5]....
        /*0050*/ 	.word	0xffffffff


	//   ....[6]....
        /*0054*/ 	.word	0xffffffff


	//   ....[7]....
        /*0058*/ 	.word	0xffffffff


	//   ....[8]....
        /*005c*/ 	.word	0xffffffff


	//   ....[9]....
        /*0060*/ 	.word	0xffffffff


	//   ....[10]....
        /*0064*/ 	.word	0xffffffff


	//   ....[11]....
        /*0068*/ 	.word	0xffffffff


	//   ....[12]....
        /*006c*/ 	.word	0xffffffff


	//   ....[13]....
        /*0070*/ 	.word	0xffffffff


	//   ....[14]....
        /*0074*/ 	.word	0xffffffff


	//   ....[15]....
        /*0078*/ 	.word	0xffffffff


	//   ....[16]....
        /*007c*/ 	.word	0xffffffff


	//   ....[17]....
        /*0080*/ 	.word	0xffffffff


	//   ....[18]....
        /*0084*/ 	.word	0xffffffff


	//   ....[19]....
        /*0088*/ 	.word	0xffffffff


	//   ....[20]....
        /*008c*/ 	.word	0xffffffff


	//   ....[21]....
        /*0090*/ 	.word	0xffffffff


	//   ....[22]....
        /*0094*/ 	.word	0xffffffff


	//   ....[23]....
        /*0098*/ 	.word	0xffffffff


	//   ....[24]....
        /*009c*/ 	.word	0xffffffff


	//   ....[25]....
        /*00a0*/ 	.word	0xffffffff


	//   ....[26]....
        /*00a4*/ 	.word	0xffffffff


	//   ....[27]....
        /*00a8*/ 	.word	0xffffffff


	//   ....[28]....
        /*00ac*/ 	.word	0xffffffff


	//   ....[29]....
        /*00b0*/ 	.word	0xffffffff


	//   ....[30]....
        /*00b4*/ 	.word	0xffffffff


	//   ....[31]....
        /*00b8*/ 	.word	0xffffffff


	//   ....[32]....
        /*00bc*/ 	.word	0xffffffff


	//   ....[33]....
        /*00c0*/ 	.word	0xffffffff


	//   ....[34]....
        /*00c4*/ 	.word	0xffffffff


	//   ....[35]....
        /*00c8*/ 	.word	0xffffffff


	//   ....[36]....
        /*00cc*/ 	.word	0xffffffff


	//   ....[37]....
        /*00d0*/ 	.word	0xffffffff


	//   ....[38]....
        /*00d4*/ 	.word	0xffffffff


	//   ....[39]....
        /*00d8*/ 	.word	0xffffffff


	//   ....[40]....
        /*00dc*/ 	.word	0xffffffff


	//   ....[41]....
        /*00e0*/ 	.word	0xffffffff


	//   ....[42]....
        /*00e4*/ 	.word	0xffffffff


	//   ....[43]....
        /*00e8*/ 	.word	0xffffffff


	//   ....[44]....
        /*00ec*/ 	.word	0xffffffff


	//   ....[45]....
        /*00f0*/ 	.word	0xffffffff


	//   ....[46]....
        /*00f4*/ 	.word	0xffffffff


	//   ....[47]....
        /*00f8*/ 	.word	0xffffffff


	//   ....[48]....
        /*00fc*/ 	.word	0xffffffff


	//   ....[49]....
        /*0100*/ 	.word	0xffffffff


	//   ....[50]....
        /*0104*/ 	.word	0xffffffff


	//   ....[51]....
        /*0108*/ 	.word	0xffffffff


	//   ....[52]....
        /*010c*/ 	.word	0xffffffff


	//   ....[53]....
        /*0110*/ 	.word	0xffffffff


	//   ....[54]....
        /*0114*/ 	.word	0xffffffff


	//   ....[55]....
        /*0118*/ 	.word	0xffffffff


	//   ....[56]....
        /*011c*/ 	.word	0xffffffff


	//   ....[57]....
        /*0120*/ 	.word	0xffffffff


	//   ....[58]....
        /*0124*/ 	.word	0xffffffff


	//   ....[59]....
        /*0128*/ 	.word	0xffffffff


	//   ....[60]....
        /*012c*/ 	.word	0xffffffff


	//   ....[61]....
        /*0130*/ 	.word	0xffffffff


	//   ....[62]....
        /*0134*/ 	.word	0xffffffff


	//   ....[63]....
        /*0138*/ 	.word	0xffffffff


	//   ....[64]....
        /*013c*/ 	.word	0xffffffff


	//   ....[65]....
        /*0140*/ 	.word	0xffffffff


	//   ....[66]....
        /*0144*/ 	.word	0xffffffff


	//   ....[67]....
        /*0148*/ 	.word	0xffffffff


	//   ....[68]....
        /*014c*/ 	.word	0xffffffff


	//   ....[69]....
        /*0150*/ 	.word	0xffffffff


	//   ....[70]....
        /*0154*/ 	.word	0xffffffff


	//   ....[71]....
        /*0158*/ 	.word	0xffffffff


	//   ....[72]....
        /*015c*/ 	.word	0xffffffff


	//   ....[73]....
        /*0160*/ 	.word	0xffffffff


	//   ....[74]....
        /*0164*/ 	.word	0xffffffff


	//   ....[75]....
        /*0168*/ 	.word	0xffffffff


	//   ....[76]....
        /*016c*/ 	.word	0xffffffff


	//   ....[77]....
        /*0170*/ 	.word	0xffffffff


	//   ....[78]....
        /*0174*/ 	.word	0xffffffff


	//   ....[79]....
        /*0178*/ 	.word	0xffffffff


	//   ....[80]....
        /*017c*/ 	.word	0xffffffff


	//   ....[81]....
        /*0180*/ 	.word	0xffffffff


	//   ....[82]....
        /*0184*/ 	.word	0xffffffff


	//   ....[83]....
        /*0188*/ 	.word	0xffffffff


	//   ....[84]....
        /*018c*/ 	.word	0xffffffff


	//   ....[85]....
        /*0190*/ 	.word	0xffffffff


	//   ....[86]....
        /*0194*/ 	.word	0xffffffff


	//   ....[87]....
        /*0198*/ 	.word	0xffffffff


	//   ....[88]....
        /*019c*/ 	.word	0xffffffff


	//   ....[89]....
        /*01a0*/ 	.word	0xffffffff


	//   ....[90]....
        /*01a4*/ 	.word	0xffffffff


	//   ....[91]....
        /*01a8*/ 	.word	0xffffffff


	//   ....[92]....
        /*01ac*/ 	.word	0xffffffff


	//   ....[93]....
        /*01b0*/ 	.word	0xffffffff


	//   ....[94]....
        /*01b4*/ 	.word	0xffffffff


	//   ....[95]....
        /*01b8*/ 	.word	0xffffffff


	//   ....[96]....
        /*01bc*/ 	.word	0xffffffff


	//   ....[97]....
        /*01c0*/ 	.word	0xffffffff


	//   ....[98]....
        /*01c4*/ 	.word	0xffffffff


	//   ....[99]....
        /*01c8*/ 	.word	0xffffffff


	//   ....[100]....
        /*01cc*/ 	.word	0xffffffff


	//   ....[101]....
        /*01d0*/ 	.word	0xffffffff


	//   ....[102]....
        /*01d4*/ 	.word	0xffffffff


	//   ....[103]....
        /*01d8*/ 	.word	0xffffffff


	//   ....[104]....
        /*01dc*/ 	.word	0xffffffff


	//   ....[105]....
        /*01e0*/ 	.word	0xffffffff


	//   ....[106]....
        /*01e4*/ 	.word	0xffffffff


	//   ....[107]....
        /*01e8*/ 	.word	0xffffffff


	//   ....[108]....
        /*01ec*/ 	.word	0xffffffff


	//   ....[109]....
        /*01f0*/ 	.word	0xffffffff


	//   ....[110]....
        /*01f4*/ 	.word	0xffffffff


	//   ....[111]....
        /*01f8*/ 	.word	0xffffffff


	//   ....[112]....
        /*01fc*/ 	.word	0xffffffff


	//   ....[113]....
        /*0200*/ 	.word	0xffffffff


	//   ....[114]....
        /*0204*/ 	.word	0xffffffff


	//   ....[115]....
        /*0208*/ 	.word	0xffffffff


	//   ....[116]....
        /*020c*/ 	.word	0xffffffff


	//   ....[117]....
        /*0210*/ 	.word	0xffffffff


	//   ....[118]....
        /*0214*/ 	.word	0xffffffff


	//   ....[119]....
        /*0218*/ 	.word	0xffffffff


	//   ....[120]....
        /*021c*/ 	.word	0xffffffff


	//   ....[121]....
        /*0220*/ 	.word	0xffffffff


	//   ....[122]....
        /*0224*/ 	.word	0xffffffff


	//   ....[123]....
        /*0228*/ 	.word	0xffffffff


	//   ....[124]....
        /*022c*/ 	.word	0xffffffff


	//   ....[125]....
        /*0230*/ 	.word	0xffffffff


	//   ....[126]....
        /*0234*/ 	.word	0xffffffff


	//   ....[127]....
        /*0238*/ 	.word	0xffffffff


	//   ....[128]....
        /*023c*/ 	.word	0xffffffff


	//   ....[129]....
        /*0240*/ 	.word	0xffffffff


	//   ....[130]....
        /*0244*/ 	.word	0xffffffff


	//   ....[131]....
        /*0248*/ 	.word	0xffffffff


	//   ....[132]....
        /*024c*/ 	.word	0xffffffff


	//   ....[133]....
        /*0250*/ 	.word	0xffffffff


	//   ....[134]....
        /*0254*/ 	.word	0xffffffff


	//   ....[135]....
        /*0258*/ 	.word	0xffffffff


	//   ....[136]....
        /*025c*/ 	.word	0xffffffff


	//   ....[137]....
        /*0260*/ 	.word	0xffffffff


	//   ....[138]....
        /*0264*/ 	.word	0xffffffff


	//   ....[139]....
        /*0268*/ 	.word	0xffffffff


	//   ....[140]....
        /*026c*/ 	.word	0xffffffff


	//   ....[141]....
        /*0270*/ 	.word	0xffffffff


	//   ....[142]....
        /*0274*/ 	.word	0xffffffff


	//   ....[143]....
        /*0278*/ 	.word	0xffffffff


	//   ....[144]....
        /*027c*/ 	.word	0xffffffff


	//   ....[145]....
        /*0280*/ 	.word	0xffffffff


	//   ....[146]....
        /*0284*/ 	.word	0xffffffff


	//   ....[147]....
        /*0288*/ 	.word	0xffffffff


	//   ....[148]....
        /*028c*/ 	.word	0xffffffff


	//   ....[149]....
        /*0290*/ 	.word	0xffffffff


	//   ....[150]....
        /*0294*/ 	.word	0xffffffff


	//   ....[151]....
        /*0298*/ 	.word	0xffffffff


	//   ....[152]....
        /*029c*/ 	.word	0xffffffff


	//   ....[153]....
        /*02a0*/ 	.word	0xffffffff


	//   ....[154]....
        /*02a4*/ 	.word	0xffffffff


	//   ....[155]....
        /*02a8*/ 	.word	0xffffffff


	//   ....[156]....
        /*02ac*/ 	.word	0xffffffff


	//   ....[157]....
        /*02b0*/ 	.word	0xffffffff


	//   ....[158]....
        /*02b4*/ 	.word	0xffffffff


	//   ....[159]....
        /*02b8*/ 	.word	0xffffffff


	//   ....[160]....
        /*02bc*/ 	.word	0xffffffff


	//   ....[161]....
        /*02c0*/ 	.word	0xffffffff


	//   ....[162]....
        /*02c4*/ 	.word	0xffffffff


	//   ....[163]....
        /*02c8*/ 	.word	0xffffffff


	//   ....[164]....
        /*02cc*/ 	.word	0xffffffff


	//   ....[165]....
        /*02d0*/ 	.word	0xffffffff


	//   ....[166]....
        /*02d4*/ 	.word	0xffffffff


	//   ....[167]....
        /*02d8*/ 	.word	0xffffffff


	//   ....[168]....
        /*02dc*/ 	.word	0xffffffff


	//   ....[169]....
        /*02e0*/ 	.word	0xffffffff


	//   ....[170]....
        /*02e4*/ 	.word	0xffffffff


	//   ....[171]....
        /*02e8*/ 	.word	0xffffffff


	//   ....[172]....
        /*02ec*/ 	.word	0xffffffff


	//   ....[173]....
        /*02f0*/ 	.word	0xffffffff


	//   ....[174]....
        /*02f4*/ 	.word	0xffffffff


	//   ....[175]....
        /*02f8*/ 	.word	0xffffffff


	//   ....[176]....
        /*02fc*/ 	.word	0xffffffff


	//   ....[177]....
        /*0300*/ 	.word	0xffffffff


	//   ....[178]....
        /*0304*/ 	.word	0xffffffff


	//   ....[179]....
        /*0308*/ 	.word	0xffffffff


	//   ....[180]....
        /*030c*/ 	.word	0xffffffff


	//   ....[181]....
        /*0310*/ 	.word	0xffffffff


	//   ....[182]....
        /*0314*/ 	.word	0xffffffff


	//   ....[183]....
        /*0318*/ 	.word	0xffffffff


	//   ....[184]....
        /*031c*/ 	.word	0xffffffff


	//   ....[185]....
        /*0320*/ 	.word	0xffffffff


	//   ....[186]....
        /*0324*/ 	.word	0xffffffff


	//   ....[187]....
        /*0328*/ 	.word	0xffffffff


	//   ....[188]....
        /*032c*/ 	.word	0xffffffff


	//   ....[189]....
        /*0330*/ 	.word	0xffffffff


	//   ....[190]....
        /*0334*/ 	.word	0xffffffff


	//   ....[191]....
        /*0338*/ 	.word	0xffffffff


	//   ....[192]....
        /*033c*/ 	.word	0xffffffff


	//   ....[193]....
        /*0340*/ 	.word	0xffffffff


	//   ....[194]....
        /*0344*/ 	.word	0xffffffff


	//   ....[195]....
        /*0348*/ 	.word	0xffffffff


	//   ....[196]....
        /*034c*/ 	.word	0xffffffff


	//   ....[197]....
        /*0350*/ 	.word	0xffffffff


	//   ....[198]....
        /*0354*/ 	.word	0xffffffff


	//   ....[199]....
        /*0358*/ 	.word	0xffffffff


	//   ....[200]....
        /*035c*/ 	.word	0xffffffff


	//   ....[201]....
        /*0360*/ 	.word	0xffffffff


	//   ....[202]....
        /*0364*/ 	.word	0xffffffff


	//   ....[203]....
        /*0368*/ 	.word	0xffffffff


	//   ....[204]....
        /*036c*/ 	.word	0xffffffff


	//   ....[205]....
        /*0370*/ 	.word	0xffffffff


	//   ....[206]....
        /*0374*/ 	.word	0xffffffff


	//   ....[207]....
        /*0378*/ 	.word	0xffffffff


	//   ....[208]....
        /*037c*/ 	.word	0xffffffff


	//   ....[209]....
        /*0380*/ 	.word	0xffffffff


	//   ....[210]....
        /*0384*/ 	.word	0xffffffff


	//   ....[211]....
        /*0388*/ 	.word	0xffffffff


	//   ....[212]....
        /*038c*/ 	.word	0xffffffff


	//   ....[213]....
        /*0390*/ 	.word	0xffffffff


	//   ....[214]....
        /*0394*/ 	.word	0xffffffff


	//   ....[215]....
        /*0398*/ 	.word	0xffffffff


	//   ....[216]....
        /*039c*/ 	.word	0xffffffff


	//   ....[217]....
        /*03a0*/ 	.word	0xffffffff


	//   ....[218]....
        /*03a4*/ 	.word	0xffffffff


	//   ....[219]....
        /*03a8*/ 	.word	0xffffffff


	//   ....[220]....
        /*03ac*/ 	.word	0xffffffff


	//   ....[221]....
        /*03b0*/ 	.word	0xffffffff


	//   ....[222]....
        /*03b4*/ 	.word	0xffffffff


	//   ....[223]....
        /*03b8*/ 	.word	0xffffffff


	//   ....[224]....
        /*03bc*/ 	.word	0xffffffff


	//   ....[225]....
        /*03c0*/ 	.word	0xffffffff


	//   ....[226]....
        /*03c4*/ 	.word	0xffffffff


	//   ....[227]....
        /*03c8*/ 	.word	0xffffffff


	//   ....[228]....
        /*03cc*/ 	.word	0xffffffff


	//   ....[229]....
        /*03d0*/ 	.word	0xffffffff


	//   ....[230]....
        /*03d4*/ 	.word	0xffffffff


	//   ....[231]....
        /*03d8*/ 	.word	0xffffffff


	//   ....[232]....
        /*03dc*/ 	.word	0xffffffff


	//   ....[233]....
        /*03e0*/ 	.word	0xffffffff


	//   ....[234]....
        /*03e4*/ 	.word	0xffffffff


	//   ....[235]....
        /*03e8*/ 	.word	0xffffffff


	//   ....[236]....
        /*03ec*/ 	.word	0xffffffff


	//   ....[237]....
        /*03f0*/ 	.word	0xffffffff


	//   ....[238]....
        /*03f4*/ 	.word	0xffffffff


	//   ....[239]....
        /*03f8*/ 	.word	0xffffffff


	//   ....[240]....
        /*03fc*/ 	.word	0xffffffff


	//   ....[241]....
        /*0400*/ 	.word	0xffffffff


	//   ....[242]....
        /*0404*/ 	.word	0xffffffff


	//----- nvinfo : EIATTR_COOP_GROUP_INSTR_OFFSETS
	.align		4
.L_390:
        /*0408*/ 	.byte	0x04, 0x28
        /*040a*/ 	.short	(.L_392 - .L_391)


	//   ....[0]....
.L_391:
        /*040c*/ 	.word	0x00000090


	//   ....[1]....
        /*0410*/ 	.word	0x00002410


	//   ....[2]....
        /*0414*/ 	.word	0x00002480


	//   ....[3]....
        /*0418*/ 	.word	0x00003470


	//   ....[4]....
        /*041c*/ 	.word	0x00003480


	//   ....[5]....
        /*0420*/ 	.word	0x000049a0


	//   ....[6]....
        /*0424*/ 	.word	0x00004a20


	//   ....[7]....
        /*0428*/ 	.word	0x00005a80


	//   ....[8]....
        /*042c*/ 	.word	0x00005a90


	//   ....[9]....
        /*0430*/ 	.word	0x00006a30


	//   ....[10]....
        /*0434*/ 	.word	0x00006a60


	//   ....[11]....
        /*0438*/ 	.word	0x00006c20


	//   ....[12]....
        /*043c*/ 	.word	0x00006c40


	//   ....[13]....
        /*0440*/ 	.word	0x00007120


	//   ....[14]....
        /*0444*/ 	.word	0x00007140


	//   ....[15]....
        /*0448*/ 	.word	0x000072d0


	//   ....[16]....
        /*044c*/ 	.word	0x000072f0


	//   ....[17]....
        /*0450*/ 	.word	0x000085e0


	//   ....[18]....
        /*0454*/ 	.word	0x00008600


	//   ....[19]....
        /*0458*/ 	.word	0x000087e0


	//   ....[20]....
        /*045c*/ 	.word	0x000087f0


	//   ....[21]....
        /*0460*/ 	.word	0x000089c0


	//   ....[22]....
        /*0464*/ 	.word	0x000089e0


	//   ....[23]....
        /*0468*/ 	.word	0x00008bb0


	//   ....[24]....
        /*046c*/ 	.word	0x00008bc0


	//   ....[25]....
        /*0470*/ 	.word	0x000094e0


	//   ....[26]....
        /*0474*/ 	.word	0x00009510


	//   ....[27]....
        /*0478*/ 	.word	0x00009550


	//   ....[28]....
        /*047c*/ 	.word	0x00009580


	//   ....[29]....
        /*0480*/ 	.word	0x00009af0


	//   ....[30]....
        /*0484*/ 	.word	0x00009b00


	//   ....[31]....
        /*0488*/ 	.word	0x00009ce0


	//   ....[32]....
        /*048c*/ 	.word	0x00009cf0


	//   ....[33]....
        /*0490*/ 	.word	0x0000aab0


	//   ....[34]....
        /*0494*/ 	.word	0x0000aad0


	//   ....[35]....
        /*0498*/ 	.word	0x0000ac90


	//   ....[36]....
        /*049c*/ 	.word	0x0000aca0


	//   ....[37]....
        /*04a0*/ 	.word	0x0000b0d0


	//   ....[38]....
        /*04a4*/ 	.word	0x0000b650


	//   ....[39]....
        /*04a8*/ 	.word	0x0000bc00


	//   ....[40]....
        /*04ac*/ 	.word	0x0000bc30


	//   ....[41]....
        /*04b0*/ 	.word	0x0000bc40


	//   ....[42]....
        /*04b4*/ 	.word	0x0000bc70


	//   ....[43]....
        /*04b8*/ 	.word	0x0000d2e0


	//   ....[44]....
        /*04bc*/ 	.word	0x0000d300


	//   ....[45]....
        /*04c0*/ 	.word	0x0000d4b0


	//   ....[46]....
        /*04c4*/ 	.word	0x0000d4c0


	//   ....[47]....
        /*04c8*/ 	.word	0x0000e270


	//   ....[48]....
        /*04cc*/ 	.word	0x0000e290


	//   ....[49]....
        /*04d0*/ 	.word	0x0000e430


	//   ....[50]....
        /*04d4*/ 	.word	0x0000e440


	//   ....[51]....
        /*04d8*/ 	.word	0x0000e6d0


	//   ....[52]....
        /*04dc*/ 	.word	0x0000ec90


	//   ....[53]....
        /*04e0*/ 	.word	0x0000f2a0


	//   ....[54]....
        /*04e4*/ 	.word	0x0000f2d0


	//   ....[55]....
        /*04e8*/ 	.word	0x0000f2e0


	//   ....[56]....
        /*04ec*/ 	.word	0x0000f310


	//   ....[57]....
        /*04f0*/ 	.word	0x00011050


	//   ....[58]....
        /*04f4*/ 	.word	0x00011070


	//   ....[59]....
        /*04f8*/ 	.word	0x000111c0


	//   ....[60]....
        /*04fc*/ 	.word	0x000111d0


	//   ....[61]....
        /*0500*/ 	.word	0x00011f20


	//   ....[62]....
        /*0504*/ 	.word	0x00011f40


	//   ....[63]....
        /*0508*/ 	.word	0x00012080


	//   ....[64]....
        /*050c*/ 	.word	0x00012090


	//   ....[65]....
        /*0510*/ 	.word	0x00012360


	//   ....[66]....
        /*0514*/ 	.word	0x00012390


	//   ....[67]....
        /*0518*/ 	.word	0x000123a0


	//   ....[68]....
        /*051c*/ 	.word	0x000123d0


	//   ....[69]....
        /*0520*/ 	.word	0x00013dc0


	//   ....[70]....
        /*0524*/ 	.word	0x00013de0


	//   ....[71]....
        /*0528*/ 	.word	0x00013fe0


	//   ....[72]....
        /*052c*/ 	.word	0x00013ff0


	//   ....[73]....
        /*0530*/ 	.word	0x00014d50


	//   ....[74]....
        /*0534*/ 	.word	0x00014d70


	//   ....[75]....
        /*0538*/ 	.word	0x00014ee0


	//   ....[76]....
        /*053c*/ 	.word	0x00014ef0


	//   ....[77]....
        /*0540*/ 	.word	0x00015150


	//   ....[78]....
        /*0544*/ 	.word	0x000156f0


	//   ....[79]....
        /*0548*/ 	.word	0x00015ce0


	//   ....[80]....
        /*054c*/ 	.word	0x00015d10


	//   ....[81]....
        /*0550*/ 	.word	0x00015d20


	//   ....[82]....
        /*0554*/ 	.word	0x00015d50


	//   ....[83]....
        /*0558*/ 	.word	0x00017530


	//   ....[84]....
        /*055c*/ 	.word	0x00017560


	//   ....[85]....
        /*0560*/ 	.word	0x00017570


	//   ....[86]....
        /*0564*/ 	.word	0x000175a0


	//   ....[87]....
        /*0568*/ 	.word	0x00018f50


	//   ....[88]....
        /*056c*/ 	.word	0x00018f80


	//   ....[89]....
        /*0570*/ 	.word	0x00018fa0


	//   ....[90]....
        /*0574*/ 	.word	0x00018fb0


	//   ....[91]....
        /*0578*/ 	.word	0x000191d0


	//   ....[92]....
        /*057c*/ 	.word	0x000191e0


	//   ....[93]....
        /*0580*/ 	.word	0x000193e0


	//   ....[94]....
        /*0584*/ 	.word	0x00019410


	//   ....[95]....
        /*0588*/ 	.word	0x000195d0


	//   ....[96]....
        /*058c*/ 	.word	0x00019600


	//   ....[97]....
        /*0590*/ 	.word	0x000197c0


	//   ....[98]....
        /*0594*/ 	.word	0x000197e0


	//   ....[99]....
        /*0598*/ 	.word	0x0001a050


	//   ....[100]....
        /*059c*/ 	.word	0x0001a070


	//   ....[101]....
        /*05a0*/ 	.word	0x0001a240


	//   ....[102]....
        /*05a4*/ 	.word	0x0001a250


	//   ....[103]....
        /*05a8*/ 	.word	0x0001a420


	//   ....[104]....
        /*05ac*/ 	.word	0x0001a440


	//   ....[105]....
        /*05b0*/ 	.word	0x0001a610


	//   ....[106]....
        /*05b4*/ 	.word	0x0001a620


	//   ....[107]....
        /*05b8*/ 	.word	0x0001a830


	//   ....[108]....
        /*05bc*/ 	.word	0x0001a8b0


	//   ....[109]....
        /*05c0*/ 	.word	0x0001a930


	//   ....[110]....
        /*05c4*/ 	.word	0x0001a9a0


	//   ....[111]....
        /*05c8*/ 	.word	0x0001aa20


	//   ....[112]....
        /*05cc*/ 	.word	0x0001aaa0


	//   ....[113]....
        /*05d0*/ 	.word	0x0001ab20


	//   ....[114]....
        /*05d4*/ 	.word	0x0001ab90


	//   ....[115]....
        /*05d8*/ 	.word	0x0001ac10


	//   ....[116]....
        /*05dc*/ 	.word	0x0001ac90


	//   ....[117]....
        /*05e0*/ 	.word	0x0001ad00


	//   ....[118]....
        /*05e4*/ 	.word	0x0001ad80


	//   ....[119]....
        /*05e8*/ 	.word	0x0001ae00


	//   ....[120]....
        /*05ec*/ 	.word	0x0001ae80


	//   ....[121]....
        /*05f0*/ 	.word	0x0001aef0


	//   ....[122]....
        /*05f4*/ 	.word	0x0001af70


	//   ....[123]....
        /*05f8*/ 	.word	0x0001aff0


	//   ....[124]....
        /*05fc*/ 	.word	0x0001b050


	//   ....[125]....
        /*0600*/ 	.word	0x0001b0a0


	//   ....[126]....
        /*0604*/ 	.word	0x0001b0f0


	//   ....[127]....
        /*0608*/ 	.word	0x0001b140


	//   ....[128]....
        /*060c*/ 	.word	0x0001b1c0


	//   ....[129]....
        /*0610*/ 	.word	0x0001b240


	//   ....[130]....
        /*0614*/ 	.word	0x0001b2c0


	//   ....[131]....
        /*0618*/ 	.word	0x0001b330


	//   ....[132]....
        /*061c*/ 	.word	0x0001b3b0


	//   ....[133]....
        /*0620*/ 	.word	0x0001b430


	//   ....[134]....
        /*0624*/ 	.word	0x0001b4b0


	//   ....[135]....
        /*0628*/ 	.word	0x0001b520


	//   ....[136]....
        /*062c*/ 	.word	0x0001b5a0


	//   ....[137]....
        /*0630*/ 	.word	0x0001b620


	//   ....[138]....
        /*0634*/ 	.word	0x0001b670


	//   ....[139]....
        /*0638*/ 	.word	0x0001b6c0


	//   ....[140]....
        /*063c*/ 	.word	0x0001b710


	//   ....[141]....
        /*0640*/ 	.word	0x0001b750


	//   ....[142]....
        /*0644*/ 	.word	0x0001b7c0


	//   ....[143]....
        /*0648*/ 	.word	0x0001b840


	//   ....[144]....
        /*064c*/ 	.word	0x0001b8c0


	//   ....[145]....
        /*0650*/ 	.word	0x0001b930


	//   ....[146]....
        /*0654*/ 	.word	0x0001b9b0


	//   ....[147]....
        /*0658*/ 	.word	0x0001ba30


	//   ....[148]....
        /*065c*/ 	.word	0x0001bab0


	//   ....[149]....
        /*0660*/ 	.word	0x0001bb20


	//   ....[150]....
        /*0664*/ 	.word	0x0001bb70


	//   ....[151]....
        /*0668*/ 	.word	0x0001bbc0


	//   ....[152]....
        /*066c*/ 	.word	0x0001bc10


	//   ....[153]....
        /*0670*/ 	.word	0x0001bc50


	//   ....[154]....
        /*0674*/ 	.word	0x0001bcc0


	//   ....[155]....
        /*0678*/ 	.word	0x0001bd40


	//   ....[156]....
        /*067c*/ 	.word	0x0001bdb0


	//   ....[157]....
        /*0680*/ 	.word	0x0001be30


	//   ....[158]....
        /*0684*/ 	.word	0x0001beb0


	//   ....[159]....
        /*0688*/ 	.word	0x0001bf30


	//   ....[160]....
        /*068c*/ 	.word	0x0001bfa0


	//   ....[161]....
        /*0690*/ 	.word	0x0001c020


	//   ....[162]....
        /*0694*/ 	.word	0x0001c0a0


	//   ....[163]....
        /*0698*/ 	.word	0x0001c0f0


	//   ....[164]....
        /*069c*/ 	.word	0x0001c140


	//   ....[165]....
        /*06a0*/ 	.word	0x0001c190


	//   ....[166]....
        /*06a4*/ 	.word	0x0001c1d0


	//   ....[167]....
        /*06a8*/ 	.word	0x0001c220


	//   ....[168]....
        /*06ac*/ 	.word	0x0001c280


	//   ....[169]....
        /*06b0*/ 	.word	0x0001c2d0


	//   ....[170]....
        /*06b4*/ 	.word	0x0001c310


	//   ....[171]....
        /*06b8*/ 	.word	0x0001c380


	//   ....[172]....
        /*06bc*/ 	.word	0x0001c400


	//   ....[173]....
        /*06c0*/ 	.word	0x0001c480


	//   ....[174]....
        /*06c4*/ 	.word	0x0001c4f0


	//   ....[175]....
        /*06c8*/ 	.word	0x0001c570


	//   ....[176]....
        /*06cc*/ 	.word	0x0001c5f0


	//   ....[177]....
        /*06d0*/ 	.word	0x0001c670


	//   ....[178]....
        /*06d4*/ 	.word	0x0001c6e0


	//   ....[179]....
        /*06d8*/ 	.word	0x0001cae0


	//   ....[180]....
        /*06dc*/ 	.word	0x0001cb00


	//   ....[181]....
        /*06e0*/ 	.word	0x0001cb20


	//   ....[182]....
        /*06e4*/ 	.word	0x0001cb30


	//   ....[183]....
        /*06e8*/ 	.word	0x0001d0a0


	//   ....[184]....
        /*06ec*/ 	.word	0x0001d0b0


	//   ....[185]....
        /*06f0*/ 	.word	0x0001d0c0


	//   ....[186]....
        /*06f4*/ 	.word	0x0001d0d0


	//   ....[187]....
        /*06f8*/ 	.word	0x0001d5c0


	//   ....[188]....
        /*06fc*/ 	.word	0x0001d5e0


	//   ....[189]....
        /*0700*/ 	.word	0x0001d600


	//   ....[190]....
        /*0704*/ 	.word	0x0001d610


	//   ....[191]....
        /*0708*/ 	.word	0x0001db20


	//   ....[192]....
        /*070c*/ 	.word	0x0001db80


	//   ....[193]....
        /*0710*/ 	.word	0x0001db90


	//   ....[194]....
        /*0714*/ 	.word	0x0001dba0


	//   ....[195]....
        /*0718*/ 	.word	0x00021790


	//   ....[196]....
        /*071c*/ 	.word	0x000217b0


	//   ....[197]....
        /*0720*/ 	.word	0x000217d0


	//   ....[198]....
        /*0724*/ 	.word	0x000217e0


	//   ....[199]....
        /*0728*/ 	.word	0x00021c50


	//   ....[200]....
        /*072c*/ 	.word	0x00021c60


	//   ....[201]....
        /*0730*/ 	.word	0x00021c70


	//   ....[202]....
        /*0734*/ 	.word	0x00021c80


	//   ....[203]....
        /*0738*/ 	.word	0x00022050


	//   ....[204]....
        /*073c*/ 	.word	0x00022070


	//   ....[205]....
        /*0740*/ 	.word	0x00022090


	//   ....[206]....
        /*0744*/ 	.word	0x000220a0


	//   ....[207]....
        /*0748*/ 	.word	0x00022490


	//   ....[208]....
        /*074c*/ 	.word	0x000224f0


	//   ....[209]....
        /*0750*/ 	.word	0x00022500


	//   ....[210]....
        /*0754*/ 	.word	0x00022510


	//   ....[211]....
        /*0758*/ 	.word	0x000266c0


	//   ....[212]....
        /*075c*/ 	.word	0x00026740


	//   ....[213]....
        /*0760*/ 	.word	0x000267c0


	//   ....[214]....
        /*0764*/ 	.word	0x00026830


	//   ....[215]....
        /*0768*/ 	.word	0x000268b0


	//   ....[216]....
        /*076c*/ 	.word	0x00026920


	//   ....[217]....
        /*0770*/ 	.word	0x000269a0


	//   ....[218]....
        /*0774*/ 	.word	0x00026a10


	//   ....[219]....
        /*0778*/ 	.word	0x00026a90


	//   ....[220]....
        /*077c*/ 	.word	0x00026b10


	//   ....[221]....
        /*0780*/ 	.word	0x00026b90


	//   ....[222]....
        /*0784*/ 	.word	0x00026c00


	//   ....[223]....
        /*0788*/ 	.word	0x00026c80


	//   ....[224]....
        /*078c*/ 	.word	0x00026d00


	//   ....[225]....
        /*0790*/ 	.word	0x00026d70


	//   ....[226]....
        /*0794*/ 	.word	0x00026de0


	//   ....[227]....
        /*0798*/ 	.word	0x00026e60


	//   ....[228]....
        /*079c*/ 	.word	0x00026ee0


	//   ....[229]....
        /*07a0*/ 	.word	0x00026f60


	//   ....[230]....
        /*07a4*/ 	.word	0x00026fd0


	//   ....[231]....
        /*07a8*/ 	.word	0x00027050


	//   ....[232]....
        /*07ac*/ 	.word	0x000270c0


	//   ....[233]....
        /*07b0*/ 	.word	0x00027130


	//   ....[234]....
        /*07b4*/ 	.word	0x000271a0


	//   ....[235]....
        /*07b8*/ 	.word	0x00027220


	//   ....[236]....
        /*07bc*/ 	.word	0x000272a0


	//   ....[237]....
        /*07c0*/ 	.word	0x00027320


	//   ....[238]....
        /*07c4*/ 	.word	0x00027390


	//   ....[239]....
        /*07c8*/ 	.word	0x00027410


	//   ....[240]....
        /*07cc*/ 	.word	0x00027490


	//   ....[241]....
        /*07d0*/ 	.word	0x00027500


	//   ....[242]....
        /*07d4*/ 	.word	0x00027570


	//----- nvinfo : EIATTR_EXIT_INSTR_OFFSETS
	.align		4
.L_392:
        /*07d8*/ 	.byte	0x04, 0x1c
        /*07da*/ 	.short	(.L_394 - .L_393)


	//   ....[0]....
.L_393:
        /*07dc*/ 	.word	0x00000320


	//   ....[1]....
        /*07e0*/ 	.word	0x000197f0


	//   ....[2]....
        /*07e4*/ 	.word	0x00019930


	//   ....[3]....
        /*07e8*/ 	.word	0x00019990


	//   ....[4]....
        /*07ec*/ 	.word	0x0001a660


	//   ....[5]....
        /*07f0*/ 	.word	0x0001a770


	//   ....[6]....
        /*07f4*/ 	.word	0x0001a7d0


	//----- nvinfo : EIATTR_CTAIDZ_USED
	.align		4
.L_394:
        /*07f8*/ 	.byte	0x01, 0x04
	.zero		2


	//----- nvinfo : EIATTR_MAX_THREADS
	.align		4
        /*07fc*/ 	.byte	0x04, 0x05
        /*07fe*/ 	.short	(.L_396 - .L_395)
.L_395:
        /*0800*/ 	.word	0x00000100
        /*0804*/ 	.word	0x00000001
        /*0808*/ 	.word	0x00000001


	//----- nvinfo : EIATTR_CRS_STACK_SIZE
	.align		4
.L_396:
        /*080c*/ 	.byte	0x04, 0x1e
        /*080e*/ 	.short	(.L_398 - .L_397)
.L_397:
        /*0810*/ 	.word	0x00000000
.L_398:


//--------------------- .nv.info._ZN7cutlass13device_kernelIN5flash19enable_sm80_to_sm89INS1_16FlashAttnFwdSm80INS1_25CollectiveMainloopFwdSm80ILi8ELi1ELb0EN4cute5tupleIJNS5_1CILi128EEENS7_ILi96EEENS7_ILi256EEEEEELi256ENS_10bfloat16_tEfNS_4arch4Sm80ELb1ELb0ELb0ELb0ELb1ELb0ELb1ELb0EEENS1_21CollectiveEpilogueFwdINS6_IJS8_SA_S9_EEENS6_IJNS7_ILi1EEESI_SI_EEESC_SE_Li256ELb0ELb1ELb0ELb0EEENS1_30DynamicPersistentTileSchedulerILi256ELi256ELb0ELb1ELb0EEEEEEEEEvNT_6ParamsE --------------------------
	.section	.nv.info._ZN7cutlass13device_kernelIN5flash19enable_sm80_to_sm89INS1_16FlashAttnFwdSm80INS1_25CollectiveMainloopFwdSm80ILi8ELi1ELb0EN4cute5tupleIJNS5_1CILi128EEENS7_ILi96EEENS7_ILi256EEEEEELi256ENS_10bfloat16_tEfNS_4arch4Sm80ELb1ELb0ELb0ELb0ELb1ELb0ELb1ELb0EEENS1_21CollectiveEpilogueFwdINS6_IJS8_SA_S9_EEENS6_IJNS7_ILi1EEESI_SI_EEESC_SE_Li256ELb0ELb1ELb0ELb0EEENS1_30DynamicPersistentTileSchedulerILi256ELi256ELb0ELb1ELb0EEEEEEEEEvNT_6ParamsE,"",@"SHT_CUDA_INFO"
	.sectionflags	@""
	.align	4


	//----- nvinfo : EIATTR_CUDA_API_VERSION
	.align		4
        /*0000*/ 	.byte	0x04, 0x37
        /*0002*/ 	.short	(.L_400 - .L_399)
.L_399:
        /*0004*/ 	.word	0x00000082


	//----- nvinfo : EIATTR_SW2861232_WAR
	.align		4
.L_400:
        /*0008*/ 	.byte	0x01, 0x35
	.zero		2


	//----- nvinfo : EIATTR_PARAM_CBANK
	.align		4
        /*000c*/ 	.byte	0x04, 0x0a
        /*000e*/ 	.short	(.L_402 - .L_401)
	.align		4
.L_401:
        /*0010*/ 	.word	index@(.nv.constant0._ZN7cutlass13device_kernelIN5flash19enable_sm80_to_sm89INS1_16FlashAttnFwdSm80INS1_25CollectiveMainloopFwdSm80ILi8ELi1ELb0EN4cute5tupleIJNS5_1CILi128EEENS7_ILi96EEENS7_ILi256EEEEEELi256ENS_10bfloat16_tEfNS_4arch4Sm80ELb1ELb0ELb0ELb0ELb1ELb0ELb1ELb0EEENS1_21CollectiveEpilogueFwdINS6_IJS8_SA_S9_EEENS6_IJNS7_ILi1EEESI_SI_EEESC_SE_Li256ELb0ELb1ELb0ELb0EEENS1_30DynamicPersistentTileSchedulerILi256ELi256ELb0ELb1ELb0EEEEEEEEEvNT_6ParamsE)
        /*0014*/ 	.short	0x0160
        /*0016*/ 	.short	0x0428


	//----- nvinfo : EIATTR_CBANK_PARAM_SIZE
	.align		4
.L_402:
        /*0018*/ 	.byte	0x03, 0x19
        /*001a*/ 	.short	0x0428


	//----- nvinfo : EIATTR_KPARAM_INFO
	.align		4
        /*001c*/ 	.byte	0x04, 0x17
        /*001e*/ 	.short	(.L_404 - .L_403)
.L_403:
        /*0020*/ 	.word	0x00000000
        /*0024*/ 	.short	0x0000
        /*0026*/ 	.short	0x0000
        /*0028*/ 	.byte	0x00, 0xf0, 0xa1, 0x10


	//----- nvinfo : EIATTR_MAXREG_COUNT
	.align		4
.L_404:
        /*002c*/ 	.byte	0x03, 0x1b
        /*002e*/ 	.short	0x00ff


	//----- nvinfo : EIATTR_NUM_BARRIERS
	.align		4
        /*0030*/ 	.byte	0x02, 0x4c
        /*0032*/ 	.byte	0x06
	.zero		1


	//----- nvinfo : EIATTR_ANNOTATIONS
	.align		4
        /*0034*/ 	.byte	0x04, 0x55
        /*0036*/ 	.short	(.L_406 - .L_405)


	//   ....[0]....
.L_405:
        /* <DEDUP_REMOVED lines=57> */


	//----- nvinfo : EIATTR_MERCURY_ISA_VERSION
	.align		4
.L_406:
        /*03b0*/ 	.byte	0x03, 0x5f
        /*03b2*/ 	.short	0x0000


	//----- nvinfo : EIATTR_INT_WARP_WIDE_INSTR_OFFSETS
	.align		4
        /*03b4*/ 	.byte	0x04, 0x31
        /*03b6*/ 	.short	(.L_408 - .L_407)


	//   ....[0]....
.L_407:
        /*03b8*/ 	.word	0x00011fb0


	//   ....[1]....
        /*03bc*/ 	.word	0x00012030


	//----- nvinfo : EIATTR_COOP_GROUP_MASK_REGIDS
	.align		4
.L_408:
        /*03c0*/ 	.byte	0x04, 0x29
        /*03c2*/ 	.short	(.L_410 - .L_409)


	//   ....[0]....
.L_409:
        /*03c4*/ 	.word	0xffffffff


	//   ....[1]....
        /*03c8*/ 	.word	0xffffffff


	//   ....[2]....
        /*03cc*/ 	.word	0xffffffff


	//   ....[3]....
        /*03d0*/ 	.word	0xffffffff


	//   ....[4]....
        /*03d4*/ 	.word	0xffffffff


	//   ....[5]....
        /*03d8*/ 	.word	0xffffffff


	//   ....[6]....
        /*03dc*/ 	.word	0xffffffff


	//   ....[7]....
        /*03e0*/ 	.word	0xffffffff


	//   ....[8]....
        /*03e4*/ 	.word	0xffffffff


	//   ....[9]....
        /*03e8*/ 	.word	0xffffffff


	//   ....[10]....
        /*03ec*/ 	.word	0xffffffff


	//   ....[11]....
        /*03f0*/ 	.word	0xffffffff


	//   ....[12]....
        /*03f4*/ 	.word	0xffffffff


	//   ....[13]....
        /*03f8*/ 	.word	0xffffffff


	//   ....[14]....
        /*03fc*/ 	.word	0xffffffff


	//   ....[15]....
        /*0400*/ 	.word	0xffffffff


	//   ....[16]....
        /*0404*/ 	.word	0xffffffff


	//   ....[17]....
        /*0408*/ 	.word	0xffffffff


	//   ....[18]....
        /*040c*/ 	.word	0xffffffff


	//   ....[19]....
        /*0410*/ 	.word	0xffffffff


	//   ....[20]....
        /*0414*/ 	.word	0xffffffff


	//   ....[21]....
        /*0418*/ 	.word	0xffffffff


	//   ....[22]....
        /*041c*/ 	.word	0xffffffff


	//   ....[23]....
        /*0420*/ 	.word	0xffffffff


	//   ....[24]....
        /*0424*/ 	.word	0xffffffff


	//   ....[25]....
        /*0428*/ 	.word	0xffffffff


	//   ....[26]....
        /*042c*/ 	.word	0xffffffff


	//   ....[27]....
        /*0430*/ 	.word	0xffffffff


	//   ....[28]....
        /*0434*/ 	.word	0xffffffff


	//   ....[29]....
        /*0438*/ 	.word	0xffffffff


	//   ....[30]....
        /*043c*/ 	.word	0xffffffff


	//   ....[31]....
        /*0440*/ 	.word	0xffffffff


	//   ....[32]....
        /*0444*/ 	.word	0xffffffff


	//   ....[33]....
        /*0448*/ 	.word	0xffffffff


	//   ....[34]....
        /*044c*/ 	.word	0xffffffff


	//   ....[35]....
        /*0450*/ 	.word	0xffffffff


	//   ....[36]....
        /*0454*/ 	.word	0xffffffff


	//   ....[37]....
        /*0458*/ 	.word	0xffffffff


	//   ....[38]....
        /*045c*/ 	.word	0xffffffff


	//   ....[39]....
        /*0460*/ 	.word	0xffffffff


	//   ....[40]....
        /*0464*/ 	.word	0xffffffff


	//   ....[41]....
        /*0468*/ 	.word	0xffffffff


	//   ....[42]....
        /*046c*/ 	.word	0xffffffff


	//   ....[43]....
        /*0470*/ 	.word	0xffffffff


	//   ....[44]....
        /*0474*/ 	.word	0xffffffff


	//   ....[45]....
        /*0478*/ 	.word	0xffffffff


	//   ....[46]....
        /*047c*/ 	.word	0xffffffff


	//   ....[47]....
        /*0480*/ 	.word	0xffffffff


	//   ....[48]....
        /*0484*/ 	.word	0xffffffff


	//   ....[49]....
        /*0488*/ 	.word	0xffffffff


	//   ....[50]....
        /*048c*/ 	.word	0xffffffff


	//   ....[51]....
        /*0490*/ 	.word	0xffffffff


	//   ....[52]....
        /*0494*/ 	.word	0xffffffff


	//   ....[53]....
        /*0498*/ 	.word	0xffffffff


	//   ....[54]....
        /*049c*/ 	.word	0xffffffff


	//   ....[55]....
        /*04a0*/ 	.word	0xffffffff


	//   ....[56]....
        /*04a4*/ 	.word	0xffffffff


	//   ....[57]....
        /*04a8*/ 	.word	0xffffffff


	//   ....[58]....
        /*04ac*/ 	.word	0xffffffff


	//   ....[59]....
        /*04b0*/ 	.word	0xffffffff


	//   ....[60]....
        /*04b4*/ 	.word	0xffffffff


	//   ....[61]....
        /*04b8*/ 	.word	0xffffffff


	//   ....[62]....
        /*04bc*/ 	.word	0xffffffff


	//   ....[63]....
        /*04c0*/ 	.word	0xffffffff


	//   ....[64]....
        /*04c4*/ 	.word	0xffffffff


	//   ....[65]....
        /*04c8*/ 	.word	0xffffffff


	//   ....[66]....
        /*04cc*/ 	.word	0xffffffff


	//   ....[67]....
        /*04d0*/ 	.word	0xffffffff


	//   ....[68]....
        /*04d4*/ 	.word	0xffffffff


	//   ....[69]....
        /*04d8*/ 	.word	0xffffffff


	//   ....[70]....
        /*04dc*/ 	.word	0xffffffff


	//   ....[71]....
        /*04e0*/ 	.word	0xffffffff


	//   ....[72]....
        /*04e4*/ 	.word	0xffffffff


	//   ....[73]....
        /*04e8*/ 	.word	0xffffffff


	//   ....[74]....
        /*04ec*/ 	.word	0xffffffff


	//   ....[75]....
        /*04f0*/ 	.word	0xffffffff


	//   ....[76]....
        /*04f4*/ 	.word	0xffffffff


	//   ....[77]....
        /*04f8*/ 	.word	0xffffffff


	//   ....[78]....
        /*04fc*/ 	.word	0xffffffff


	//   ....[79]....
        /*0500*/ 	.word	0xffffffff


	//   ....[80]....
        /*0504*/ 	.word	0xffffffff


	//   ....[81]....
        /*0508*/ 	.word	0xffffffff


	//   ....[82]....
        /*050c*/ 	.word	0xffffffff


	//   ....[83]....
        /*0510*/ 	.word	0xffffffff


	//   ....[84]....
        /*0514*/ 	.word	0xffffffff


	//   ....[85]....
        /*0518*/ 	.word	0xffffffff


	//   ....[86]....
        /*051c*/ 	.word	0xffffffff


	//   ....[87]....
        /*0520*/ 	.word	0xffffffff


	//   ....[88]....
        /*0524*/ 	.word	0xffffffff


	//   ....[89]....
        /*0528*/ 	.word	0xffffffff


	//   ....[90]....
        /*052c*/ 	.word	0xffffffff


	//   ....[91]....
        /*0530*/ 	.word	0xffffffff


	//   ....[92]....
        /*0534*/ 	.word	0xffffffff


	//   ....[93]....
        /*0538*/ 	.word	0xffffffff


	//   ....[94]....
        /*053c*/ 	.word	0xffffffff


	//   ....[95]....
        /*0540*/ 	.word	0xffffffff


	//   ....[96]....
        /*0544*/ 	.word	0xffffffff


	//   ....[97]....
        /*0548*/ 	.word	0xffffffff


	//   ....[98]....
        /*054c*/ 	.word	0xffffffff


	//   ....[99]....
        /*0550*/ 	.word	0xffffffff


	//   ....[100]....
        /*0554*/ 	.word	0xffffffff


	//   ....[101]....
        /*0558*/ 	.word	0xffffffff


	//   ....[102]....
        /*055c*/ 	.word	0xffffffff


	//   ....[103]....
        /*0560*/ 	.word	0xffffffff


	//   ....[104]....
        /*0564*/ 	.word	0xffffffff


	//   ....[105]....
        /*0568*/ 	.word	0xffffffff


	//   ....[106]....
        /*056c*/ 	.word	0xffffffff


	//   ....[107]....
        /*0570*/ 	.word	0xffffffff


	//   ....[108]....
        /*0574*/ 	.word	0xffffffff


	//   ....[109]....
        /*0578*/ 	.word	0xffffffff


	//   ....[110]....
        /*057c*/ 	.word	0xffffffff


	//   ....[111]....
        /*0580*/ 	.word	0xffffffff


	//   ....[112]....
        /*0584*/ 	.word	0xffffffff


	//   ....[113]....
        /*0588*/ 	.word	0xffffffff


	//   ....[114]....
        /*058c*/ 	.word	0xffffffff


	//   ....[115]....
        /*0590*/ 	.word	0xffffffff


	//   ....[116]....
        /*0594*/ 	.word	0xffffffff


	//   ....[117]....
        /*0598*/ 	.word	0xffffffff


	//   ....[118]....
        /*059c*/ 	.word	0xffffffff


	//   ....[119]....
        /*05a0*/ 	.word	0xffffffff


	//   ....[120]....
        /*05a4*/ 	.word	0xffffffff


	//   ....[121]....
        /*05a8*/ 	.word	0xffffffff


	//   ....[122]....
        /*05ac*/ 	.word	0xffffffff


	//   ....[123]....
        /*05b0*/ 	.word	0xffffffff


	//   ....[124]....
        /*05b4*/ 	.word	0xffffffff


	//   ....[125]....
        /*05b8*/ 	.word	0xffffffff


	//   ....[126]....
        /*05bc*/ 	.word	0xffffffff


	//   ....[127]....
        /*05c0*/ 	.word	0xffffffff


	//   ....[128]....
        /*05c4*/ 	.word	0xffffffff


	//   ....[129]....
        /*05c8*/ 	.word	0xffffffff


	//   ....[130]....
        /*05cc*/ 	.word	0xffffffff


	//   ....[131]....
        /*05d0*/ 	.word	0xffffffff


	//   ....[132]....
        /*05d4*/ 	.word	0xffffffff


	//   ....[133]....
        /*05d8*/ 	.word	0xffffffff


	//   ....[134]....
        /*05dc*/ 	.word	0xffffffff


	//   ....[135]....
        /*05e0*/ 	.word	0xffffffff


	//   ....[136]....
        /*05e4*/ 	.word	0xffffffff


	//   ....[137]....
        /*05e8*/ 	.word	0xffffffff


	//   ....[138]....
        /*05ec*/ 	.word	0xffffffff


	//   ....[139]....
        /*05f0*/ 	.word	0xffffffff


	//   ....[140]....
        /*05f4*/ 	.word	0xffffffff


	//   ....[141]....
        /*05f8*/ 	.word	0xffffffff


	//   ....[142]....
        /*05fc*/ 	.word	0xffffffff


	//   ....[143]....
        /*0600*/ 	.word	0xffffffff


	//   ....[144]....
        /*0604*/ 	.word	0xffffffff


	//   ....[145]....
        /*0608*/ 	.word	0xffffffff


	//   ....[146]....
        /*060c*/ 	.word	0xffffffff


	//   ....[147]....
        /*0610*/ 	.word	0xffffffff


	//   ....[148]....
        /*0614*/ 	.word	0xffffffff


	//   ....[149]....
        /*0618*/ 	.word	0xffffffff


	//   ....[150]....
        /*061c*/ 	.word	0xffffffff


	//   ....[151]....
        /*0620*/ 	.word	0xffffffff


	//   ....[152]....
        /*0624*/ 	.word	0xffffffff


	//   ....[153]....
        /*0628*/ 	.word	0xffffffff


	//   ....[154]....
        /*062c*/ 	.word	0xffffffff


	//----- nvinfo : EIATTR_COOP_GROUP_INSTR_OFFSETS
	.align		4
.L_410:
        /*0630*/ 	.byte	0x04, 0x28
        /*0632*/ 	.short	(.L_412 - .L_411)


	//   ....[0]....
.L_411:
        /*0634*/ 	.word	0x00000050


	//   ....[1]....
        /*0638*/ 	.word	0x00001510


	//   ....[2]....
        /*063c*/ 	.word	0x00001530


	//   ....[3]....
        /*0640*/ 	.word	0x00001760


	//   ....[4]....
        /*0644*/ 	.word	0x00001770


	//   ....[5]....
        /*0648*/ 	.word	0x00001930


	//   ....[6]....
        /*064c*/ 	.word	0x00001950


	//   ....[7]....
        /*0650*/ 	.word	0x00001b10


	//   ....[8]....
        /*0654*/ 	.word	0x00001b20


	//   ....[9]....
        /*0658*/ 	.word	0x00002130


	//   ....[10]....
        /*065c*/ 	.word	0x00002150


	//   ....[11]....
        /*0660*/ 	.word	0x00002160


	//   ....[12]....
        /*0664*/ 	.word	0x00002190


	//   ....[13]....
        /*0668*/ 	.word	0x000022d0


	//   ....[14]....
        /*066c*/ 	.word	0x00002310


	//   ....[15]....
        /*0670*/ 	.word	0x000025f0


	//   ....[16]....
        /*0674*/ 	.word	0x00002610


	//   ....[17]....
        /*0678*/ 	.word	0x00002620


	//   ....[18]....
        /*067c*/ 	.word	0x00002640


	//   ....[19]....
        /*0680*/ 	.word	0x00002930


	//   ....[20]....
        /*0684*/ 	.word	0x00002970


	//   ....[21]....
        /*0688*/ 	.word	0x00003fd0


	//   ....[22]....
        /*068c*/ 	.word	0x00003ff0


	//   ....[23]....
        /*0690*/ 	.word	0x00004020


	//   ....[24]....
        /*0694*/ 	.word	0x00004040


	//   ....[25]....
        /*0698*/ 	.word	0x00004180


	//   ....[26]....
        /*069c*/ 	.word	0x00004200


	//   ....[27]....
        /*06a0*/ 	.word	0x000044f0


	//   ....[28]....
        /*06a4*/ 	.word	0x00004860


	//   ....[29]....
        /*06a8*/ 	.word	0x00004e70


	//   ....[30]....
        /*06ac*/ 	.word	0x00004e90


	//   ....[31]....
        /*06b0*/ 	.word	0x00004eb0


	//   ....[32]....
        /*06b4*/ 	.word	0x00004ed0


	//   ....[33]....
        /*06b8*/ 	.word	0x00007b30


	//   ....[34]....
        /*06bc*/ 	.word	0x00007b50


	//   ....[35]....
        /*06c0*/ 	.word	0x00007b80


	//   ....[36]....
        /*06c4*/ 	.word	0x00007bb0


	//   ....[37]....
        /*06c8*/ 	.word	0x00007c90


	//   ....[38]....
        /*06cc*/ 	.word	0x00007d50


	//   ....[39]....
        /*06d0*/ 	.word	0x00009530


	//   ....[40]....
        /*06d4*/ 	.word	0x00009550


	//   ....[41]....
        /*06d8*/ 	.word	0x00009580


	//   ....[42]....
        /*06dc*/ 	.word	0x000095b0


	//   ....[43]....
        /*06e0*/ 	.word	0x00009690


	//   ....[44]....
        /*06e4*/ 	.word	0x00009750


	//   ....[45]....
        /*06e8*/ 	.word	0x00009a70


	//   ....[46]....
        /*06ec*/ 	.word	0x00009db0


	//   ....[47]....
        /*06f0*/ 	.word	0x0000a3b0


	//   ....[48]....
        /*06f4*/ 	.word	0x0000a3d0


	//   ....[49]....
        /*06f8*/ 	.word	0x0000a3f0


	//   ....[50]....
        /*06fc*/ 	.word	0x0000a410


	//   ....[51]....
        /*0700*/ 	.word	0x0000cef0


	//   ....[52]....
        /*0704*/ 	.word	0x0000cf00


	//   ....[53]....
        /*0708*/ 	.word	0x0000cf40


	//   ....[54]....
        /*070c*/ 	.word	0x0000cf70


	//   ....[55]....
        /*0710*/ 	.word	0x0000cfa0


	//   ....[56]....
        /*0714*/ 	.word	0x0000d0f0


	//   ....[57]....
        /*0718*/ 	.word	0x0000e870


	//   ....[58]....
        /*071c*/ 	.word	0x0000e890


	//   ....[59]....
        /*0720*/ 	.word	0x0000e990


	//   ....[60]....
        /*0724*/ 	.word	0x0000e9b0


	//   ....[61]....
        /*0728*/ 	.word	0x0000e9e0


	//   ....[62]....
        /*072c*/ 	.word	0x0000ea70


	//   ....[63]....
        /*0730*/ 	.word	0x0000ef00


	//   ....[64]....
        /*0734*/ 	.word	0x0000ef10


	//   ....[65]....
        /*0738*/ 	.word	0x0000ef40


	//   ....[66]....
        /*073c*/ 	.word	0x0000ef50


	//   ....[67]....
        /*0740*/ 	.word	0x00011560


	//   ....[68]....
        /*0744*/ 	.word	0x000115b0


	//   ....[69]....
        /*0748*/ 	.word	0x000115d0


	//   ....[70]....
        /*074c*/ 	.word	0x000115f0


	//   ....[71]....
        /*0750*/ 	.word	0x00012a10


	//   ....[72]....
        /*0754*/ 	.word	0x00012d90


	//   ....[73]....
        /*0758*/ 	.word	0x00012dc0


	//   ....[74]....
        /*075c*/ 	.word	0x00012de0


	//   ....[75]....
        /*0760*/ 	.word	0x00012e00


	//   ....[76]....
        /*0764*/ 	.word	0x00013080


	//   ....[77]....
        /*0768*/ 	.word	0x000130a0


	//   ....[78]....
        /*076c*/ 	.word	0x00013220


	//   ....[79]....
        /*0770*/ 	.word	0x00013250


	//   ....[80]....
        /*0774*/ 	.word	0x00013390


	//   ....[81]....
        /*0778*/ 	.word	0x000133c0


	//   ....[82]....
        /*077c*/ 	.word	0x00013500


	//   ....[83]....
        /*0780*/ 	.word	0x00013520


	//   ....[84]....
        /*0784*/ 	.word	0x00013af0


	//   ....[85]....
        /*0788*/ 	.word	0x00013b10


	//   ....[86]....
        /*078c*/ 	.word	0x00013d50


	//   ....[87]....
        /*0790*/ 	.word	0x00013d60


	//   ....[88]....
        /*0794*/ 	.word	0x00013f30


	//   ....[89]....
        /*0798*/ 	.word	0x00013f50


	//   ....[90]....
        /*079c*/ 	.word	0x00014120


	//   ....[91]....
        /*07a0*/ 	.word	0x00014130


	//   ....[92]....
        /*07a4*/ 	.word	0x00014370


	//   ....[93]....
        /*07a8*/ 	.word	0x00014480


	//   ....[94]....
        /*07ac*/ 	.word	0x000144f0


	//   ....[95]....
        /*07b0*/ 	.word	0x00014560


	//   ....[96]....
        /*07b4*/ 	.word	0x000145c0


	//   ....[97]....
        /*07b8*/ 	.word	0x00014630


	//   ....[98]....
        /*07bc*/ 	.word	0x000146a0


	//   ....[99]....
        /*07c0*/ 	.word	0x00014710


	//   ....[100]....
        /*07c4*/ 	.word	0x00014770


	//   ....[101]....
        /*07c8*/ 	.word	0x000147e0


	//   ....[102]....
        /*07cc*/ 	.word	0x00014850


	//   ....[103]....
        /*07d0*/ 	.word	0x00014a20


	//   ....[104]....
        /*07d4*/ 	.word	0x00014a80


	//   ....[105]....
        /*07d8*/ 	.word	0x00014c80


	//   ....[106]....
        /*07dc*/ 	.word	0x00014ce0


	//   ....[107]....
        /*07e0*/ 	.word	0x00014d50


	//   ....[108]....
        /*07e4*/ 	.word	0x00014dc0


	//   ....[109]....
        /*07e8*/ 	.word	0x00015430


	//   ....[110]....
        /*07ec*/ 	.word	0x00015480


	//   ....[111]....
        /*07f0*/ 	.word	0x000154d0


	//   ....[112]....
        /*07f4*/ 	.word	0x00015520


	//   ....[113]....
        /*07f8*/ 	.word	0x00015590


	//   ....[114]....
        /*07fc*/ 	.word	0x00015600


	//   ....[115]....
        /*0800*/ 	.word	0x000157d0


	//   ....[116]....
        /*0804*/ 	.word	0x00015830


	//   ....[117]....
        /*0808*/ 	.word	0x00015a30


	//   ....[118]....
        /*080c*/ 	.word	0x00015a90


	//   ....[119]....
        /*0810*/ 	.word	0x00015b00


	//   ....[120]....
        /*0814*/ 	.word	0x00015b70


	//   ....[121]....
        /*0818*/ 	.word	0x00015d40


	//   ....[122]....
        /*081c*/ 	.word	0x00015da0


	//   ....[123]....
        /*0820*/ 	.word	0x00015fa0


	//   ....[124]....
        /*0824*/ 	.word	0x00016000


	//   ....[125]....
        /*0828*/ 	.word	0x00016070


	//   ....[126]....
        /*082c*/ 	.word	0x000160e0


	//   ....[127]....
        /*0830*/ 	.word	0x00016720


	//   ....[128]....
        /*0834*/ 	.word	0x00016760


	//   ....[129]....
        /*0838*/ 	.word	0x000167b0


	//   ....[130]....
        /*083c*/ 	.word	0x000167f0


	//   ....[131]....
        /*0840*/ 	.word	0x00016850


	//   ....[132]....
        /*0844*/ 	.word	0x000168c0


	//   ....[133]....
        /*0848*/ 	.word	0x00016930


	//   ....[134]....
        /*084c*/ 	.word	0x00016ab0


	//   ....[135]....
        /*0850*/ 	.word	0x00016b10


	//   ....[136]....
        /*0854*/ 	.word	0x00016c90


	//   ....[137]....
        /*0858*/ 	.word	0x00016cf0


	//   ....[138]....
        /*085c*/ 	.word	0x00016d40


	//   ....[139]....
        /*0860*/ 	.word	0x00016d80


	//   ....[140]....
        /*0864*/ 	.word	0x00016dd0


	//   ....[141]....
        /*0868*/ 	.word	0x00016e10


	//   ....[142]....
        /*086c*/ 	.word	0x00016e60


	//   ....[143]....
        /*0870*/ 	.word	0x00016ec0


	//   ....[144]....
        /*0874*/ 	.word	0x00016f10


	//   ....[145]....
        /*0878*/ 	.word	0x00016f70


	//   ....[146]....
        /*087c*/ 	.word	0x00016fe0


	//   ....[147]....
        /*0880*/ 	.word	0x00017050


	//   ....[148]....
        /*0884*/ 	.word	0x000170c0


	//   ....[149]....
        /*0888*/ 	.word	0x00017120


	//   ....[150]....
        /*088c*/ 	.word	0x00017190


	//   ....[151]....
        /*0890*/ 	.word	0x00017200


	//   ....[152]....
        /*0894*/ 	.word	0x00017270


	//   ....[153]....
        /*0898*/ 	.word	0x000172d0


	//   ....[154]....
        /*089c*/ 	.word	0x00017340


	//----- nvinfo : EIATTR_EXIT_INSTR_OFFSETS
	.align		4
.L_412:
        /*08a0*/ 	.byte	0x04, 0x1c
        /*08a2*/ 	.short	(.L_414 - .L_413)


	//   ....[0]....
.L_413:
        /*08a4*/ 	.word	0x000000a0


	//   ....[1]....
        /*08a8*/ 	.word	0x00014430


	//----- nvinfo : EIATTR_MAX_THREADS
	.align		4
.L_414:
        /*08ac*/ 	.byte	0x04, 0x05
        /*08ae*/ 	.short	(.L_416 - .L_415)
.L_415:
        /*08b0*/ 	.word	0x00000100
        /*08b4*/ 	.word	0x00000001
        /*08b8*/ 	.word	0x00000001


	//----- nvinfo : EIATTR_CRS_STACK_SIZE
	.align		4
.L_416:
        /*08bc*/ 	.byte	0x04, 0x1e
        /*08be*/ 	.short	(.L_418 - .L_417)
.L_417:
        /*08c0*/ 	.word	0x00000000
.L_418:


//--------------------- .nv.info._ZN7cutlass13device_kernelIN5flash19enable_sm80_to_sm89INS1_16FlashAttnFwdSm80INS1_25CollectiveMainloopFwdSm80ILi8ELi1ELb0EN4cute5tupleIJNS5_1CILi128EEENS7_ILi96EEENS7_ILi256EEEEEELi256ENS_10bfloat16_tEfNS_4arch4Sm80ELb1ELb0ELb0ELb1ELb1ELb0ELb1ELb0EEENS1_21CollectiveEpilogueFwdINS6_IJS8_SA_S9_EEENS6_IJNS7_ILi1EEESI_SI_EEESC_SE_Li256ELb1ELb1ELb0ELb0EEENS1_19SingleTileSchedulerILb1ELb0ELb1ELi128EEEEEEEEEvNT_6ParamsE --------------------------
	.section	.nv.info._ZN7cutlass13device_kernelIN5flash19enable_sm80_to_sm89INS1_16FlashAttnFwdSm80INS1_25CollectiveMainloopFwdSm80ILi8ELi1ELb0EN4cute5tupleIJNS5_1CILi128EEENS7_ILi96EEENS7_ILi256EEEEEELi256ENS_10bfloat16_tEfNS_4arch4Sm80ELb1ELb0ELb0ELb1ELb1ELb0ELb1ELb0EEENS1_21CollectiveEpilogueFwdINS6_IJS8_SA_S9_EEENS6_IJNS7_ILi1EEESI_SI_EEESC_SE_Li256ELb1ELb1ELb0ELb0EEENS1_19SingleTileSchedulerILb1ELb0ELb1ELi128EEEEEEEEEvNT_6ParamsE,"",@"SHT_CUDA_INFO"
	.sectionflags	@""
	.align	4


	//----- nvinfo : EIATTR_CUDA_API_VERSION
	.align		4
        /*0000*/ 	.byte	0x04, 0x37
        /*0002*/ 	.short	(.L_420 - .L_419)
.L_419:
        /*0004*/ 	.word	0x00000082


	//----- nvinfo : EIATTR_SW2861232_WAR
	.align		4
.L_420:
        /*0008*/ 	.byte	0x01, 0x35
	.zero		2


	//----- nvinfo : EIATTR_PARAM_CBANK
	.align		4
        /*000c*/ 	.byte	0x04, 0x0a
        /*000e*/ 	.short	(.L_422 - .L_421)
	.align		4
.L_421:
        /*0010*/ 	.word	index@(.nv.constant0._ZN7cutlass13device_kernelIN5flash19enable_sm80_to_sm89INS1_16FlashAttnFwdSm80INS1_25CollectiveMainloopFwdSm80ILi8ELi1ELb0EN4cute5tupleIJNS5_1CILi128EEENS7_ILi96EEENS7_ILi256EEEEEELi256ENS_10bfloat16_tEfNS_4arch4Sm80ELb1ELb0ELb0ELb1ELb1ELb0ELb1ELb0EEENS1_21CollectiveEpilogueFwdINS6_IJS8_SA_S9_EEENS6_IJNS7_ILi1EEESI_SI_EEESC_SE_Li256ELb1ELb1ELb0ELb0EEENS1_19SingleTileSchedulerILb1ELb0ELb1ELi128EEEEEEEEEvNT_6ParamsE)
        /*0014*/ 	.short	0x0160
        /*0016*/ 	.short	0x0418


	//----- nvinfo : EIATTR_CBANK_PARAM_SIZE
	.align		4
.L_422:
        /*0018*/ 	.byte	0x03, 0x19
        /*001a*/ 	.short	0x0418


	//----- nvinfo : EIATTR_KPARAM_INFO
	.align		4
        /*001c*/ 	.byte	0x04, 0x17
        /*001e*/ 	.short	(.L_424 - .L_423)
.L_423:
        /*0020*/ 	.word	0x00000000
        /*0024*/ 	.short	0x0000
        /*0026*/ 	.short	0x0000
        /*0028*/ 	.byte	0x00, 0xf0, 0x61, 0x10


	//----- nvinfo : EIATTR_MAXREG_COUNT
	.align		4
.L_424:
        /*002c*/ 	.byte	0x03, 0x1b
        /*002e*/ 	.short	0x00ff


	//----- nvinfo : EIATTR_NUM_BARRIERS
	.align		4
        /*0030*/ 	.byte	0x02, 0x4c
        /*0032*/ 	.byte	0x02
	.zero		1


	//----- nvinfo : EIATTR_ANNOTATIONS
	.align		4
        /*0034*/ 	.byte	0x04, 0x55
        /*0036*/ 	.short	(.L_426 - .L_425)


	//   ....[0]....
.L_425:
        /* <DEDUP_REMOVED lines=60> */


	//----- nvinfo : EIATTR_MERCURY_ISA_VERSION
	.align		4
.L_426:
        /*03e0*/ 	.byte	0x03, 0x5f
        /*03e2*/ 	.short	0x0000


	//----- nvinfo : EIATTR_COOP_GROUP_MASK_REGIDS
	.align		4
        /*03e4*/ 	.byte	0x04, 0x29
        /*03e6*/ 	.short	(.L_428 - .L_427)


	//   ....[0]....
.L_427:
        /*03e8*/ 	.word	0xffffffff


	//   ....[1]....
        /*03ec*/ 	.word	0xffffffff


	//   ....[2]....
        /*03f0*/ 	.word	0xffffffff


	//   ....[3]....
        /*03f4*/ 	.word	0xffffffff


	//   ....[4]....
        /*03f8*/ 	.word	0xffffffff


	//   ....[5]....
        /*03fc*/ 	.word	0xffffffff


	//   ....[6]....
        /*0400*/ 	.word	0xffffffff


	//   ....[7]....
        /*0404*/ 	.word	0xffffffff


	//   ....[8]....
        /*0408*/ 	.word	0xffffffff


	//   ....[9]....
        /*040c*/ 	.word	0xffffffff


	//   ....[10]....
        /*0410*/ 	.word	0xffffffff


	//   ....[11]....
        /*0414*/ 	.word	0xffffffff


	//   ....[12]....
        /*0418*/ 	.word	0xffffffff


	//   ....[13]....
        /*041c*/ 	.word	0xffffffff


	//   ....[14]....
        /*0420*/ 	.word	0xffffffff


	//   ....[15]....
        /*0424*/ 	.word	0xffffffff


	//   ....[16]....
        /*0428*/ 	.word	0xffffffff


	//   ....[17]....
        /*042c*/ 	.word	0xffffffff


	//   ....[18]....
        /*0430*/ 	.word	0xffffffff


	//   ....[19]....
        /*0434*/ 	.word	0xffffffff


	//   ....[20]....
        /*0438*/ 	.word	0xffffffff


	//   ....[21]....
        /*043c*/ 	.word	0xffffffff


	//   ....[22]....
        /*0440*/ 	.word	0xffffffff


	//   ....[23]....
        /*0444*/ 	.word	0xffffffff


	//   ....[24]....
        /*0448*/ 	.word	0xffffffff


	//   ....[25]....
        /*044c*/ 	.word	0xffffffff


	//   ....[26]....
        /*0450*/ 	.word	0xffffffff


	//   ....[27]....
        /*0454*/ 	.word	0xffffffff


	//   ....[28]....
        /*0458*/ 	.word	0xffffffff


	//   ....[29]....
        /*045c*/ 	.word	0xffffffff


	//   ....[30]....
        /*0460*/ 	.word	0xffffffff


	//   ....[31]....
        /*0464*/ 	.word	0xffffffff


	//   ....[32]....
        /*0468*/ 	.word	0xffffffff


	//   ....[33]....
        /*046c*/ 	.word	0xffffffff


	//   ....[34]....
        /*0470*/ 	.word	0xffffffff


	//   ....[35]....
        /*0474*/ 	.word	0xffffffff


	//   ....[36]....
        /*0478*/ 	.word	0xffffffff


	//   ....[37]....
        /*047c*/ 	.word	0xffffffff


	//   ....[38]....
        /*0480*/ 	.word	0xffffffff


	//   ....[39]....
        /*0484*/ 	.word	0xffffffff


	//   ....[40]....
        /*0488*/ 	.word	0xffffffff


	//   ....[41]....
        /*048c*/ 	.word	0xffffffff


	//   ....[42]....
        /*0490*/ 	.word	0xffffffff


	//   ....[43]....
        /*0494*/ 	.word	0xffffffff


	//   ....[44]....
        /*0498*/ 	.word	0xffffffff


	//   ....[45]....
        /*049c*/ 	.word	0xffffffff


	//   ....[46]....
        /*04a0*/ 	.word	0xffffffff


	//   ....[47]....
        /*04a4*/ 	.word	0xffffffff


	//   ....[48]....
        /*04a8*/ 	.word	0xffffffff


	//   ....[49]....
        /*04ac*/ 	.word	0xffffffff


	//   ....[50]....
        /*04b0*/ 	.word	0xffffffff


	//   ....[51]....
        /*04b4*/ 	.word	0xffffffff


	//   ....[52]....
        /*04b8*/ 	.word	0xffffffff


	//   ....[53]....
        /*04bc*/ 	.word	0xffffffff


	//   ....[54]....
        /*04c0*/ 	.word	0xffffffff


	//   ....[55]....
        /*04c4*/ 	.word	0xffffffff


	//   ....[56]....
        /*04c8*/ 	.word	0xffffffff


	//   ....[57]....
        /*04cc*/ 	.word	0xffffffff


	//   ....[58]....
        /*04d0*/ 	.word	0xffffffff


	//   ....[59]....
        /*04d4*/ 	.word	0xffffffff


	//   ....[60]....
        /*04d8*/ 	.word	0xffffffff


	//   ....[61]....
        /*04dc*/ 	.word	0xffffffff


	//   ....[62]....
        /*04e0*/ 	.word	0xffffffff


	//   ....[63]....
        /*04e4*/ 	.word	0xffffffff


	//   ....[64]....
        /*04e8*/ 	.word	0xffffffff


	//   ....[65]....
        /*04ec*/ 	.word	0xffffffff


	//   ....[66]....
        /*04f0*/ 	.word	0xffffffff


	//   ....[67]....
        /*04f4*/ 	.word	0xffffffff


	//   ....[68]....
        /*04f8*/ 	.word	0xffffffff


	//   ....[69]....
        /*04fc*/ 	.word	0xffffffff


	//   ....[70]....
        /*0500*/ 	.word	0xffffffff


	//   ....[71]....
        /*0504*/ 	.word	0xffffffff


	//   ....[72]....
        /*0508*/ 	.word	0xffffffff


	//   ....[73]....
        /*050c*/ 	.word	0xffffffff


	//   ....[74]....
        /*0510*/ 	.word	0xffffffff


	//   ....[75]....
        /*0514*/ 	.word	0xffffffff


	//   ....[76]....
        /*0518*/ 	.word	0xffffffff


	//   ....[77]....
        /*051c*/ 	.word	0xffffffff


	//   ....[78]....
        /*0520*/ 	.word	0xffffffff


	//   ....[79]....
        /*0524*/ 	.word	0xffffffff


	//   ....[80]....
        /*0528*/ 	.word	0xffffffff


	//   ....[81]....
        /*052c*/ 	.word	0xffffffff


	//   ....[82]....
        /*0530*/ 	.word	0xffffffff


	//   ....[83]....
        /*0534*/ 	.word	0xffffffff


	//   ....[84]....
        /*0538*/ 	.word	0xffffffff


	//   ....[85]....
        /*053c*/ 	.word	0xffffffff


	//   ....[86]....
        /*0540*/ 	.word	0xffffffff


	//   ....[87]....
        /*0544*/ 	.word	0xffffffff


	//   ....[88]....
        /*0548*/ 	.word	0xffffffff


	//   ....[89]....
        /*054c*/ 	.word	0xffffffff


	//   ....[90]....
        /*0550*/ 	.word	0xffffffff


	//----- nvinfo : EIATTR_COOP_GROUP_INSTR_OFFSETS
	.align		4
.L_428:
        /*0554*/ 	.byte	0x04, 0x28
        /*0556*/ 	.short	(.L_430 - .L_429)


	//   ....[0]....
.L_429:
        /*0558*/ 	.word	0x000000a0


	//   ....[1]....
        /*055c*/ 	.word	0x00001420


	//   ....[2]....
        /*0560*/ 	.word	0x00001450


	//   ....[3]....
        /*0564*/ 	.word	0x000016c0


	//   ....[4]....
        /*0568*/ 	.word	0x000016f0


	//   ....[5]....
        /*056c*/ 	.word	0x00001860


	//   ....[6]....
        /*0570*/ 	.word	0x00001890


	//   ....[7]....
        /*0574*/ 	.word	0x00001a10


	//   ....[8]....
        /*0578*/ 	.word	0x00001a60


	//   ....[9]....
        /*057c*/ 	.word	0x00002140


	//   ....[10]....
        /*0580*/ 	.word	0x00002180


	//   ....[11]....
        /*0584*/ 	.word	0x00002220


	//   ....[12]....
        /*0588*/ 	.word	0x00002260


	//   ....[13]....
        /*058c*/ 	.word	0x00002290


	//   ....[14]....
        /*0590*/ 	.word	0x000022c0


	//   ....[15]....
        /*0594*/ 	.word	0x00002300


	//   ....[16]....
        /*0598*/ 	.word	0x00002330


	//   ....[17]....
        /*059c*/ 	.word	0x00002360


	//   ....[18]....
        /*05a0*/ 	.word	0x00002390


	//   ....[19]....
        /*05a4*/ 	.word	0x00002550


	//   ....[20]....
        /*05a8*/ 	.word	0x000025a0


	//   ....[21]....
        /*05ac*/ 	.word	0x000041c0


	//   ....[22]....
        /*05b0*/ 	.word	0x000041d0


	//   ....[23]....
        /*05b4*/ 	.word	0x000041e0


	//   ....[24]....
        /*05b8*/ 	.word	0x000042c0


	//   ....[25]....
        /*05bc*/ 	.word	0x000042e0


	//   ....[26]....
        /*05c0*/ 	.word	0x000042f0


	//   ....[27]....
        /*05c4*/ 	.word	0x00004770


	//   ....[28]....
        /*05c8*/ 	.word	0x00004780


	//   ....[29]....
        /*05cc*/ 	.word	0x00004c90


	//   ....[30]....
        /*05d0*/ 	.word	0x00005090


	//   ....[31]....
        /*05d4*/ 	.word	0x000050e0


	//   ....[32]....
        /*05d8*/ 	.word	0x00005150


	//   ....[33]....
        /*05dc*/ 	.word	0x00008e70


	//   ....[34]....
        /*05e0*/ 	.word	0x00008ea0


	//   ....[35]....
        /*05e4*/ 	.word	0x00008f50


	//   ....[36]....
        /*05e8*/ 	.word	0x00008f90


	//   ....[37]....
        /*05ec*/ 	.word	0x00008fa0


	//   ....[38]....
        /*05f0*/ 	.word	0x00008fb0


	//   ....[39]....
        /*05f4*/ 	.word	0x0000a780


	//   ....[40]....
        /*05f8*/ 	.word	0x0000a790


	//   ....[41]....
        /*05fc*/ 	.word	0x0000a7a0


	//   ....[42]....
        /*0600*/ 	.word	0x0000a7b0


	//   ....[43]....
        /*0604*/ 	.word	0x0000a890


	//   ....[44]....
        /*0608*/ 	.word	0x0000a8f0


	//   ....[45]....
        /*060c*/ 	.word	0x0000ab50


	//   ....[46]....
        /*0610*/ 	.word	0x0000ab60


	//   ....[47]....
        /*0614*/ 	.word	0x0000b500


	//   ....[48]....
        /*0618*/ 	.word	0x0000b540


	//   ....[49]....
        /*061c*/ 	.word	0x0000b560


	//   ....[50]....
        /*0620*/ 	.word	0x0000b580


	//   ....[51]....
        /*0624*/ 	.word	0x0000e290


	//   ....[52]....
        /*0628*/ 	.word	0x0000e2a0


	//   ....[53]....
        /*062c*/ 	.word	0x0000e2b0


	//   ....[54]....
        /*0630*/ 	.word	0x0000e2c0


	//   ....[55]....
        /*0634*/ 	.word	0x0000e360


	//   ....[56]....
        /*0638*/ 	.word	0x0000e380


	//   ....[57]....
        /*063c*/ 	.word	0x0000e820


	//   ....[58]....
        /*0640*/ 	.word	0x0000e830


	//   ....[59]....
        /*0644*/ 	.word	0x0000e850


	//   ....[60]....
        /*0648*/ 	.word	0x0000e860


	//   ....[61]....
        /*064c*/ 	.word	0x0000e880


	//   ....[62]....
        /*0650*/ 	.word	0x0000e920


	//   ....[63]....
        /*0654*/ 	.word	0x000100a0


	//   ....[64]....
        /*0658*/ 	.word	0x000100c0


	//   ....[65]....
        /*065c*/ 	.word	0x000100f0


	//   ....[66]....
        /*0660*/ 	.word	0x00010100


	//   ....[67]....
        /*0664*/ 	.word	0x000126c0


	//   ....[68]....
        /*0668*/ 	.word	0x000126d0


	//   ....[69]....
        /*066c*/ 	.word	0x00012700


	//   ....[70]....
        /*0670*/ 	.word	0x00012720


	//   ....[71]....
        /*0674*/ 	.word	0x00014180


	//   ....[72]....
        /*0678*/ 	.word	0x000141e0


	//   ....[73]....
        /*067c*/ 	.word	0x00014210


	//   ....[74]....
        /*0680*/ 	.word	0x00014240


	//   ....[75]....
        /*0684*/ 	.word	0x00014470


	//   ....[76]....
        /*0688*/ 	.word	0x00014480


	//   ....[77]....
        /*068c*/ 	.word	0x00014680


	//   ....[78]....
        /*0690*/ 	.word	0x000146b0


	//   ....[79]....
        /*0694*/ 	.word	0x00014870


	//   ....[80]....
        /*0698*/ 	.word	0x000148a0


	//   ....[81]....
        /*069c*/ 	.word	0x00014a60


	//   ....[82]....
        /*06a0*/ 	.word	0x00014a80


	//   ....[83]....
        /*06a4*/ 	.word	0x00015400


	//   ....[84]....
        /*06a8*/ 	.word	0x00015420


	//   ....[85]....
        /*06ac*/ 	.word	0x000155e0


	//   ....[86]....
        /*06b0*/ 	.word	0x00015610


	//   ....[87]....
        /*06b4*/ 	.word	0x000157a0


	//   ....[88]....
        /*06b8*/ 	.word	0x000157d0


	//   ....[89]....
        /*06bc*/ 	.word	0x00015960


	//   ....[90]....
        /*06c0*/ 	.word	0x00015980


	//----- nvinfo : EIATTR_EXIT_INSTR_OFFSETS
	.align		4
.L_430:
        /*06c4*/ 	.byte	0x04, 0x1c
        /*06c6*/ 	.short	(.L_432 - .L_431)


	//   ....[0]....
.L_431:
        /*06c8*/ 	.word	0x00000450


	//   ....[1]....
        /*06cc*/ 	.word	0x00014a90


	//   ....[2]....
        /*06d0*/ 	.word	0x00014bd0


	//   ....[3]....
        /*06d4*/ 	.word	0x00014c30


	//   ....[4]....
        /*06d8*/ 	.word	0x00015990


	//   ....[5]....
        /*06dc*/ 	.word	0x00015aa0


	//   ....[6]....
        /*06e0*/ 	.word	0x00015b00


	//----- nvinfo : EIATTR_CTAIDZ_USED
	.align		4
.L_432:
        /*06e4*/ 	.byte	0x01, 0x04
	.zero		2


	//----- nvinfo : EIATTR_MAX_THREADS
	.align		4
        /*06e8*/ 	.byte	0x04, 0x05
        /*06ea*/ 	.short	(.L_434 - .L_433)
.L_433:
        /*06ec*/ 	.word	0x00000100
        /*06f0*/ 	.word	0x00000001
        /*06f4*/ 	.word	0x00000001


	//----- nvinfo : EIATTR_CRS_STACK_SIZE
	.align		4
.L_434:
        /*06f8*/ 	.byte	0x04, 0x1e
        /*06fa*/ 	.short	(.L_436 - .L_435)
.L_435:
        /*06fc*/ 	.word	0x00000000
.L_436:


//--------------------- .nv.info._ZN7cutlass13device_kernelIN5flash19enable_sm80_to_sm89INS1_16FlashAttnFwdSm80INS1_25CollectiveMainloopFwdSm80ILi8ELi1ELb0EN4cute5tupleIJNS5_1CILi128EEENS7_ILi48EEENS7_ILi256EEEEEELi256ENS_10bfloat16_tEfNS_4arch4Sm80ELb1ELb0ELb0ELb1ELb1ELb1ELb1ELb0EEENS1_21CollectiveEpilogueFwdINS6_IJS8_SA_S9_EEENS6_IJNS7_ILi1EEESI_SI_EEESC_SE_Li256ELb1ELb1ELb0ELb0EEENS1_19SingleTileSchedulerILb1ELb0ELb1ELi128EEEEEEEEEvNT_6ParamsE --------------------------
	.section	.nv.info._ZN7cutlass13device_kernelIN5flash19enable_sm80_to_sm89INS1_16FlashAttnFwdSm80INS1_25CollectiveMainloopFwdSm80ILi8ELi1ELb0EN4cute5tupleIJNS5_1CILi128EEENS7_ILi48EEENS7_ILi256EEEEEELi256ENS_10bfloat16_tEfNS_4arch4Sm80ELb1ELb0ELb0ELb1ELb1ELb1ELb1ELb0EEENS1_21CollectiveEpilogueFwdINS6_IJS8_SA_S9_EEENS6_IJNS7_ILi1EEESI_SI_EEESC_SE_Li256ELb1ELb1ELb0ELb0EEENS1_19SingleTileSchedulerILb1ELb0ELb1ELi128EEEEEEEEEvNT_6ParamsE,"",@"SHT_CUDA_INFO"
	.sectionflags	@""
	.align	4


	//----- nvinfo : EIATTR_CUDA_API_VERSION
	.align		4
        /*0000*/ 	.byte	0x04, 0x37
        /*0002*/ 	.short	(.L_438 - .L_437)
.L_437:
        /*0004*/ 	.word	0x00000082


	//----- nvinfo : EIATTR_SW2861232_WAR
	.align		4
.L_438:
        /*0008*/ 	.byte	0x01, 0x35
	.zero		2


	//----- nvinfo : EIATTR_PARAM_CBANK
	.align		4
        /*000c*/ 	.byte	0x04, 0x0a
        /*000e*/ 	.short	(.L_440 - .L_439)
	.align		4
.L_439:
        /*0010*/ 	.word	index@(.nv.constant0._ZN7cutlass13device_kernelIN5flash19enable_sm80_to_sm89INS1_16FlashAttnFwdSm80INS1_25CollectiveMainloopFwdSm80ILi8ELi1ELb0EN4cute5tupleIJNS5_1CILi128EEENS7_ILi48EEENS7_ILi256EEEEEELi256ENS_10bfloat16_tEfNS_4arch4Sm80ELb1ELb0ELb0ELb1ELb1ELb1ELb1ELb0EEENS1_21CollectiveEpilogueFwdINS6_IJS8_SA_S9_EEENS6_IJNS7_ILi1EEESI_SI_EEESC_SE_Li256ELb1ELb1ELb0ELb0EEENS1_19SingleTileSchedulerILb1ELb0ELb1ELi128EEEEEEEEEvNT_6ParamsE)
        /*0014*/ 	.short	0x0160
        /*0016*/ 	.short	0x0418


	//----- nvinfo : EIATTR_CBANK_PARAM_SIZE
	.align		4
.L_440:
        /*0018*/ 	.byte	0x03, 0x19
        /*001a*/ 	.short	0x0418


	//----- nvinfo : EIATTR_KPARAM_INFO
	.align		4
        /*001c*/ 	.byte	0x04, 0x17
        /*001e*/ 	.short	(.L_442 - .L_441)
.L_441:
        /*0020*/ 	.word	0x00000000
        /*0024*/ 	.short	0x0000
        /*0026*/ 	.short	0x0000
        /*0028*/ 	.byte	0x00, 0xf0, 0x61, 0x10


	//----- nvinfo : EIATTR_MAXREG_COUNT
	.align		4
.L_442:
        /*002c*/ 	.byte	0x03, 0x1b
        /*002e*/ 	.short	0x00ff


	//----- nvinfo : EIATTR_NUM_BARRIERS
	.align		4
        /*0030*/ 	.byte	0x02, 0x4c
        /*0032*/ 	.byte	0x02
	.zero		1


	//----- nvinfo : EIATTR_MERCURY_ISA_VERSION
	.align		4
        /*0034*/ 	.byte	0x03, 0x5f
        /*0036*/ 	.short	0x0000


	//----- nvinfo : EIATTR_COOP_GROUP_MASK_REGIDS
	.align		4
        /*0038*/ 	.byte	0x04, 0x29
        /*003a*/ 	.short	(.L_444 - .L_443)


	//   ....[0]....
.L_443:
        /*003c*/ 	.word	0xffffffff


	//   ....[1]....
        /*0040*/ 	.word	0xffffffff


	//   ....[2]....
        /*0044*/ 	.word	0xffffffff


	//   ....[3]....
        /*0048*/ 	.word	0xffffffff


	//   ....[4]....
        /*004c*/ 	.word	0xffffffff


	//   ....[5]....
        /*0050*/ 	.word	0xffffffff


	//   ....[6]....
        /*0054*/ 	.word	0xffffffff


	//   ....[7]....
        /*0058*/ 	.word	0xffffffff


	//   ....[8]....
        /*005c*/ 	.word	0xffffffff


	//   ....[9]....
        /*0060*/ 	.word	0xffffffff


	//   ....[10]....
        /*0064*/ 	.word	0xffffffff


	//   ....[11]....
        /*0068*/ 	.word	0xffffffff


	//   ....[12]....
        /*006c*/ 	.word	0xffffffff


	//   ....[13]....
        /*0070*/ 	.word	0xffffffff


	//   ....[14]....
        /*0074*/ 	.word	0xffffffff


	//   ....[15]....
        /*0078*/ 	.word	0xffffffff


	//   ....[16]....
        /*007c*/ 	.word	0xffffffff


	//   ....[17]....
        /*0080*/ 	.word	0xffffffff


	//   ....[18]....
        /*0084*/ 	.word	0xffffffff


	//   ....[19]....
        /*0088*/ 	.word	0xffffffff


	//   ....[20]....
        /*008c*/ 	.word	0xffffffff


	//   ....[21]....
        /*0090*/ 	.word	0xffffffff


	//   ....[22]....
        /*0094*/ 	.word	0xffffffff


	//   ....[23]....
        /*0098*/ 	.word	0xffffffff


	//   ....[24]....
        /*009c*/ 	.word	0xffffffff


	//   ....[25]....
        /*00a0*/ 	.word	0xffffffff


	//   ....[26]....
        /*00a4*/ 	.word	0xffffffff


	//   ....[27]....
        /*00a8*/ 	.word	0xffffffff


	//   ....[28]....
        /*00ac*/ 	.word	0xffffffff


	//   ....[29]....
        /*00b0*/ 	.word	0xffffffff


	//   ....[30]....
        /*00b4*/ 	.word	0xffffffff


	//   ....[31]....
        /*00b8*/ 	.word	0xffffffff


	//   ....[32]....
        /*00bc*/ 	.word	0xffffffff


	//   ....[33]....
        /*00c0*/ 	.word	0xffffffff


	//   ....[34]....
        /*00c4*/ 	.word	0xffffffff


	//   ....[35]....
        /*00c8*/ 	.word	0xffffffff


	//   ....[36]....
        /*00cc*/ 	.word	0xffffffff


	//   ....[37]....
        /*00d0*/ 	.word	0xffffffff


	//   ....[38]....
        /*00d4*/ 	.word	0xffffffff


	//   ....[39]....
        /*00d8*/ 	.word	0xffffffff


	//   ....[40]....
        /*00dc*/ 	.word	0xffffffff


	//   ....[41]....
        /*00e0*/ 	.word	0xffffffff


	//   ....[42]....
        /*00e4*/ 	.word	0xffffffff


	//   ....[43]....
        /*00e8*/ 	.word	0xffffffff


	//   ....[44]....
        /*00ec*/ 	.word	0xffffffff


	//   ....[45]....
        /*00f0*/ 	.word	0xffffffff


	//   ....[46]....
        /*00f4*/ 	.word	0xffffffff


	//   ....[47]....
        /*00f8*/ 	.word	0xffffffff


	//   ....[48]....
        /*00fc*/ 	.word	0xffffffff


	//   ....[49]....
        /*0100*/ 	.word	0xffffffff


	//   ....[50]....
        /*0104*/ 	.word	0xffffffff


	//   ....[51]....
        /*0108*/ 	.word	0xffffffff


	//   ....[52]....
        /*010c*/ 	.word	0xffffffff


	//   ....[53]....
        /*0110*/ 	.word	0xffffffff


	//   ....[54]....
        /*0114*/ 	.word	0xffffffff


	//   ....[55]....
        /*0118*/ 	.word	0xffffffff


	//   ....[56]....
        /*011c*/ 	.word	0xffffffff


	//   ....[57]....
        /*0120*/ 	.word	0xffffffff


	//   ....[58]....
        /*0124*/ 	.word	0xffffffff


	//   ....[59]....
        /*0128*/ 	.word	0xffffffff


	//   ....[60]....
        /*012c*/ 	.word	0xffffffff


	//   ....[61]....
        /*0130*/ 	.word	0xffffffff


	//   ....[62]....
        /*0134*/ 	.word	0xffffffff


	//   ....[63]....
        /*0138*/ 	.word	0xffffffff


	//   ....[64]....
        /*013c*/ 	.word	0xffffffff


	//   ....[65]....
        /*0140*/ 	.word	0xffffffff


	//   ....[66]....
        /*0144*/ 	.word	0xffffffff


	//   ....[67]....
        /*0148*/ 	.word	0xffffffff


	//   ....[68]....
        /*014c*/ 	.word	0xffffffff


	//   ....[69]....
        /*0150*/ 	.word	0xffffffff


	//   ....[70]....
        /*0154*/ 	.word	0xffffffff


	//   ....[71]....
        /*0158*/ 	.word	0xffffffff


	//   ....[72]....
        /*015c*/ 	.word	0xffffffff


	//   ....[73]....
        /*0160*/ 	.word	0xffffffff


	//   ....[74]....
        /*0164*/ 	.word	0xffffffff


	//   ....[75]....
        /*0168*/ 	.word	0xffffffff


	//   ....[76]....
        /*016c*/ 	.word	0xffffffff


	//   ....[77]....
        /*0170*/ 	.word	0xffffffff


	//   ....[78]....
        /*0174*/ 	.word	0xffffffff


	//   ....[79]....
        /*0178*/ 	.word	0xffffffff


	//   ....[80]....
        /*017c*/ 	.word	0xffffffff


	//   ....[81]....
        /*0180*/ 	.word	0xffffffff


	//   ....[82]....
        /*0184*/ 	.word	0xffffffff


	//   ....[83]....
        /*0188*/ 	.word	0xffffffff


	//   ....[84]....
        /*018c*/ 	.word	0xffffffff


	//   ....[85]....
        /*0190*/ 	.word	0xffffffff


	//   ....[86]....
        /*0194*/ 	.word	0xffffffff


	//   ....[87]....
        /*0198*/ 	.word	0xffffffff


	//   ....[88]....
        /*019c*/ 	.word	0xffffffff


	//   ....[89]....
        /*01a0*/ 	.word	0xffffffff


	//   ....[90]....
        /*01a4*/ 	.word	0xffffffff


	//   ....[91]....
        /*01a8*/ 	.word	0xffffffff


	//   ....[92]....
        /*01ac*/ 	.word	0xffffffff


	//   ....[93]....
        /*01b0*/ 	.word	0xffffffff


	//   ....[94]....
        /*01b4*/ 	.word	0xffffffff


	//   ....[95]....
        /*01b8*/ 	.word	0xffffffff


	//   ....[96]....
        /*01bc*/ 	.word	0xffffffff


	//   ....[97]....
        /*01c0*/ 	.word	0xffffffff


	//   ....[98]....
        /*01c4*/ 	.word	0xffffffff


	//   ....[99]....
        /*01c8*/ 	.word	0xffffffff


	//   ....[100]....
        /*01cc*/ 	.word	0xffffffff


	//   ....[101]....
        /*01d0*/ 	.word	0xffffffff


	//   ....[102]....
        /*01d4*/ 	.word	0xffffffff


	//   ....[103]....
        /*01d8*/ 	.word	0xffffffff


	//   ....[104]....
        /*01dc*/ 	.word	0xffffffff


	//   ....[105]....
        /*01e0*/ 	.word	0xffffffff


	//   ....[106]....
        /*01e4*/ 	.word	0xffffffff


	//   ....[107]....
        /*01e8*/ 	.word	0xffffffff


	//   ....[108]....
        /*01ec*/ 	.word	0xffffffff


	//   ....[109]....
        /*01f0*/ 	.word	0xffffffff


	//   ....[110]....
        /*01f4*/ 	.word	0xffffffff


	//   ....[111]....
        /*01f8*/ 	.word	0xffffffff


	//   ....[112]....
        /*01fc*/ 	.word	0xffffffff


	//   ....[113]....
        /*0200*/ 	.word	0xffffffff


	//   ....[114]....
        /*0204*/ 	.word	0xffffffff


	//   ....[115]....
        /*0208*/ 	.word	0xffffffff


	//   ....[116]....
        /*020c*/ 	.word	0xffffffff


	//   ....[117]....
        /*0210*/ 	.word	0xffffffff


	//   ....[118]....
        /*0214*/ 	.word	0xffffffff


	//   ....[119]....
        /*0218*/ 	.word	0xffffffff


	//   ....[120]....
        /*021c*/ 	.word	0xffffffff


	//   ....[121]....
        /*0220*/ 	.word	0xffffffff


	//   ....[122]....
        /*0224*/ 	.word	0xffffffff


	//   ....[123]....
        /*0228*/ 	.word	0xffffffff


	//   ....[124]....
        /*022c*/ 	.word	0xffffffff


	//   ....[125]....
        /*0230*/ 	.word	0xffffffff


	//   ....[126]....
        /*0234*/ 	.word	0xffffffff


	//   ....[127]....
        /*0238*/ 	.word	0xffffffff


	//   ....[128]....
        /*023c*/ 	.word	0xffffffff


	//   ....[129]....
        /*0240*/ 	.word	0xffffffff


	//   ....[130]....
        /*0244*/ 	.word	0xffffffff


	//----- nvinfo : EIATTR_COOP_GROUP_INSTR_OFFSETS
	.align		4
.L_444:
        /*0248*/ 	.byte	0x04, 0x28
        /*024a*/ 	.short	(.L_446 - .L_445)


	//   ....[0]....
.L_445:
        /*024c*/ 	.word	0x00000090


	//   ....[1]....
        /*0250*/ 	.word	0x00002710


	//   ....[2]....
        /*0254*/ 	.word	0x00002790


	//   ....[3]....
        /*0258*/ 	.word	0x00003800


	//   ....[4]....
        /*025c*/ 	.word	0x00003810


	//   ....[5]....
        /*0260*/ 	.word	0x00004db0


	//   ....[6]....
        /*0264*/ 	.word	0x00004e30


	//   ....[7]....
        /*0268*/ 	.word	0x00005f40


	//   ....[8]....
        /*026c*/ 	.word	0x00005f50


	//   ....[9]....
        /*0270*/ 	.word	0x00006ef0


	//   ....[10]....
        /*0274*/ 	.word	0x00006f20


	//   ....[11]....
        /*0278*/ 	.word	0x000070f0


	//   ....[12]....
        /*027c*/ 	.word	0x00007110


	//   ....[13]....
        /*0280*/ 	.word	0x00007540


	//   ....[14]....
        /*0284*/ 	.word	0x00007560


	//   ....[15]....
        /*0288*/ 	.word	0x00007790


	//   ....[16]....
        /*028c*/ 	.word	0x000077b0


	//   ....[17]....
        /*0290*/ 	.word	0x000086b0


	//   ....[18]....
        /*0294*/ 	.word	0x000086d0


	//   ....[19]....
        /*0298*/ 	.word	0x000088c0


	//   ....[20]....
        /*029c*/ 	.word	0x000088f0


	//   ....[21]....
        /*02a0*/ 	.word	0x00008a70


	//   ....[22]....
        /*02a4*/ 	.word	0x00008aa0


	//   ....[23]....
        /*02a8*/ 	.word	0x00008c20


	//   ....[24]....
        /*02ac*/ 	.word	0x00008c60


	//   ....[25]....
        /*02b0*/ 	.word	0x00009170


	//   ....[26]....
        /*02b4*/ 	.word	0x00009190


	//   ....[27]....
        /*02b8*/ 	.word	0x000091a0


	//   ....[28]....
        /*02bc*/ 	.word	0x000091b0


	//   ....[29]....
        /*02c0*/ 	.word	0x00009710


	//   ....[30]....
        /*02c4*/ 	.word	0x00009770


	//   ....[31]....
        /*02c8*/ 	.word	0x00009790


	//   ....[32]....
        /*02cc*/ 	.word	0x000097a0


	//   ....[33]....
        /*02d0*/ 	.word	0x00009a70


	//   ....[34]....
        /*02d4*/ 	.word	0x00009c30


	//   ....[35]....
        /*02d8*/ 	.word	0x00009c70


	//   ....[36]....
        /*02dc*/ 	.word	0x00009cb0


	//   ....[37]....
        /*02e0*/ 	.word	0x00009fe0


	//   ....[38]....
        /*02e4*/ 	.word	0x0000a1a0


	//   ....[39]....
        /*02e8*/ 	.word	0x0000a1e0


	//   ....[40]....
        /*02ec*/ 	.word	0x0000a220


	//   ....[41]....
        /*02f0*/ 	.word	0x0000a560


	//   ....[42]....
        /*02f4*/ 	.word	0x0000a720


	//   ....[43]....
        /*02f8*/ 	.word	0x0000a760


	//   ....[44]....
        /*02fc*/ 	.word	0x0000a7a0


	//   ....[45]....
        /*0300*/ 	.word	0x0000e1c0


	//   ....[46]....
        /*0304*/ 	.word	0x0000e220


	//   ....[47]....
        /*0308*/ 	.word	0x0000e260


	//   ....[48]....
        /*030c*/ 	.word	0x0000e280


	//   ....[49]....
        /*0310*/ 	.word	0x0000e420


	//   ....[50]....
        /*0314*/ 	.word	0x0000e5e0


	//   ....[51]....
        /*0318*/ 	.word	0x0000e620


	//   ....[52]....
        /*031c*/ 	.word	0x0000e660


	//   ....[53]....
        /*0320*/ 	.word	0x0000e860


	//   ....[54]....
        /*0324*/ 	.word	0x0000ea20


	//   ....[55]....
        /*0328*/ 	.word	0x0000ea60


	//   ....[56]....
        /*032c*/ 	.word	0x0000eaa0


	//   ....[57]....
        /*0330*/ 	.word	0x0000ecb0


	//   ....[58]....
        /*0334*/ 	.word	0x0000edc0


	//   ....[59]....
        /*0338*/ 	.word	0x0000ee00


	//   ....[60]....
        /*033c*/ 	.word	0x0000ee40


	//   ....[61]....
        /*0340*/ 	.word	0x000130f0


	//   ....[62]....
        /*0344*/ 	.word	0x00013130


	//   ....[63]....
        /*0348*/ 	.word	0x00013510


	//   ....[64]....
        /*034c*/ 	.word	0x00013520


	//   ....[65]....
        /*0350*/ 	.word	0x00014390


	//   ....[66]....
        /*0354*/ 	.word	0x000143a0


	//   ....[67]....
        /*0358*/ 	.word	0x000144b0


	//   ....[68]....
        /*035c*/ 	.word	0x000144d0


	//   ....[69]....
        /*0360*/ 	.word	0x00014900


	//   ....[70]....
        /*0364*/ 	.word	0x00014920


	//   ....[71]....
        /*0368*/ 	.word	0x00014de0


	//   ....[72]....
        /*036c*/ 	.word	0x00014ea0


	//   ....[73]....
        /*0370*/ 	.word	0x00014eb0


	//   ....[74]....
        /*0374*/ 	.word	0x00014f00


	//   ....[75]....
        /*0378*/ 	.word	0x00015ed0


	//   ....[76]....
        /*037c*/ 	.word	0x00015ef0


	//   ....[77]....
        /*0380*/ 	.word	0x00016000


	//   ....[78]....
        /*0384*/ 	.word	0x00016010


	//   ....[79]....
        /*0388*/ 	.word	0x00016ce0


	//   ....[80]....
        /*038c*/ 	.word	0x00016d00


	//   ....[81]....
        /*0390*/ 	.word	0x00016dc0


	//   ....[82]....
        /*0394*/ 	.word	0x00016de0


	//   ....[83]....
        /*0398*/ 	.word	0x00016fe0


	//   ....[84]....
        /*039c*/ 	.word	0x00017030


	//   ....[85]....
        /*03a0*/ 	.word	0x00017410


	//   ....[86]....
        /*03a4*/ 	.word	0x00017440


	//   ....[87]....
        /*03a8*/ 	.word	0x00017590


	//   ....[88]....
        /*03ac*/ 	.word	0x00017680


	//   ....[89]....
        /*03b0*/ 	.word	0x00018e90


	//   ....[90]....
        /*03b4*/ 	.word	0x00018eb0


	//   ....[91]....
        /*03b8*/ 	.word	0x00019040


	//   ....[92]....
        /*03bc*/ 	.word	0x00019050


	//   ....[93]....
        /*03c0*/ 	.word	0x00019d30


	//   ....[94]....
        /*03c4*/ 	.word	0x00019d40


	//   ....[95]....
        /*03c8*/ 	.word	0x00019d50


	//   ....[96]....
        /*03cc*/ 	.word	0x00019d60


	//   ....[97]....
        /*03d0*/ 	.word	0x0001a110


	//   ....[98]....
        /*03d4*/ 	.word	0x0001a130


	//   ....[99]....
        /*03d8*/ 	.word	0x0001a160


	//   ....[100]....
        /*03dc*/ 	.word	0x0001a170


	//   ....[101]....
        /*03e0*/ 	.word	0x0001b850


	//   ....[102]....
        /*03e4*/ 	.word	0x0001b880


	//   ....[103]....
        /*03e8*/ 	.word	0x0001b8c0


	//   ....[104]....
        /*03ec*/ 	.word	0x0001b8d0


	//   ....[105]....
        /*03f0*/ 	.word	0x0001d360


	//   ....[106]....
        /*03f4*/ 	.word	0x0001d3a0


	//   ....[107]....
        /*03f8*/ 	.word	0x0001d3d0


	//   ....[108]....
        /*03fc*/ 	.word	0x0001d400


	//   ....[109]....
        /*0400*/ 	.word	0x0001d620


	//   ....[110]....
        /*0404*/ 	.word	0x0001d630


	//   ....[111]....
        /*0408*/ 	.word	0x0001d830


	//   ....[112]....
        /*040c*/ 	.word	0x0001d860


	//   ....[113]....
        /*0410*/ 	.word	0x0001da20


	//   ....[114]....
        /*0414*/ 	.word	0x0001da50


	//   ....[115]....
        /*0418*/ 	.word	0x0001dc10


	//   ....[116]....
        /*041c*/ 	.word	0x0001dc30


	//   ....[117]....
        /*0420*/ 	.word	0x0001e5e0


	//   ....[118]....
        /*0424*/ 	.word	0x0001e600


	//   ....[119]....
        /*0428*/ 	.word	0x0001e790


	//   ....[120]....
        /*042c*/ 	.word	0x0001e7c0


	//   ....[121]....
        /*0430*/ 	.word	0x0001e950


	//   ....[122]....
        /*0434*/ 	.word	0x0001e980


	//   ....[123]....
        /*0438*/ 	.word	0x0001eb10


	//   ....[124]....
        /*043c*/ 	.word	0x0001eb30


	//   ....[125]....
        /*0440*/ 	.word	0x0001ecf0


	//   ....[126]....
        /*0444*/ 	.word	0x0001ed50


	//   ....[127]....
        /*0448*/ 	.word	0x0001eda0


	//   ....[128]....
        /*044c*/ 	.word	0x0001ee00


	//   ....[129]....
        /*0450*/ 	.word	0x0001ee50


	//   ....[130]....
        /*0454*/ 	.word	0x0001eeb0


	//----- nvinfo : EIATTR_EXIT_INSTR_OFFSETS
	.align		4
.L_446:
        /*0458*/ 	.byte	0x04, 0x1c
        /*045a*/ 	.short	(.L_448 - .L_447)


	//   ....[0]....
.L_447:
        /*045c*/ 	.word	0x00000440


	//   ....[1]....
        /*0460*/ 	.word	0x0001dc40


	//   ....[2]....
        /*0464*/ 	.word	0x0001dd80


	//   ....[3]....
        /*0468*/ 	.word	0x0001dde0


	//   ....[4]....
        /*046c*/ 	.word	0x0001eb40


	//   ....[5]....
        /*0470*/ 	.word	0x0001ec50


	//   ....[6]....
        /*0474*/ 	.word	0x0001ecb0


	//----- nvinfo : EIATTR_CTAIDZ_USED
	.align		4
.L_448:
        /*0478*/ 	.byte	0x01, 0x04
	.zero		2


	//----- nvinfo : EIATTR_MAX_THREADS
	.align		4
        /*047c*/ 	.byte	0x04, 0x05
        /*047e*/ 	.short	(.L_450 - .L_449)
.L_449:
        /*0480*/ 	.word	0x00000100
        /*0484*/ 	.word	0x00000001
        /*0488*/ 	.word	0x00000001


	//----- nvinfo : EIATTR_CRS_STACK_SIZE
	.align		4
.L_450:
        /*048c*/ 	.byte	0x04, 0x1e
        /*048e*/ 	.short	(.L_452 - .L_451)
.L_451:
        /*0490*/ 	.word	0x00000000
.L_452:


//--------------------- .nv.callgraph             --------------------------
	.section	.nv.callgraph,"",@"SHT_CUDA_CALLGRAPH"
	.align	4
	.sectionentsize	8
	.align		4
        /*0000*/ 	.word	0x00000000
	.align		4
        /*0004*/ 	.word	0xffffffff
	.align		4
        /*0008*/ 	.word	0x00000000
	.align		4
        /*000c*/ 	.word	0xfffffffe
	.align		4
        /*0010*/ 	.word	0x00000000
	.align		4
        /*0014*/ 	.word	0xfffffffd
	.align		4
        /*0018*/ 	.word	0x00000000
	.align		4
        /*001c*/ 	.word	0xfffffffc


//--------------------- .nv.rel.action            --------------------------
	.section	.nv.rel.action,"",@"SHT_CUDA_RELOCINFO"
	.align	8
	.sectionentsize	8
        /*0000*/ 	.byte	0x73, 0x00, 0x00, 0x00, 0x00, 0x00, 0x00, 0x00, 0x00, 0x00, 0x00, 0x11, 0x25, 0x00, 0x05, 0x36


//--------------------- .nv.constant4             --------------------------
	.section	.nv.constant4,"a",@progbits
	.align	8
	.align		8
.nv.constant4:
        /*0000*/ 	.dword	_ZN72_INTERNAL_fae0b772_36_flash_fwd_hdim256_bf16_paged_sm80_cu_9afb97bd_36654cuda3std3__45__cpo5beginE
	.align		8
        /*0008*/ 	.dword	_ZN72_INTERNAL_fae0b772_36_flash_fwd_hdim256_bf16_paged_sm80_cu_9afb97bd_36654cuda3std3__45__cpo3endE
	.align		8
        /*0010*/ 	.dword	_ZN72_INTERNAL_fae0b772_36_flash_fwd_hdim256_bf16_paged_sm80_cu_9afb97bd_36654cuda3std3__45__cpo6cbeginE
	.align		8
        /*0018*/ 	.dword	_ZN72_INTERNAL_fae0b772_36_flash_fwd_hdim256_bf16_paged_sm80_cu_9afb97bd_36654cuda3std3__45__cpo4cendE
	.align		8
        /*0020*/ 	.dword	_ZN72_INTERNAL_fae0b772_36_flash_fwd_hdim256_bf16_paged_sm80_cu_9afb97bd_36654cuda3std3__474_GLOBAL__N__fae0b772_36_flash_fwd_hdim256_bf16_paged_sm80_cu_9afb97bd_36656ignoreE
	.align		8
        /*0028*/ 	.dword	_ZN72_INTERNAL_fae0b772_36_flash_fwd_hdim256_bf16_paged_sm80_cu_9afb97bd_36654cuda3std3__419piecewise_constructE
	.align		8
        /*0030*/ 	.dword	_ZN72_INTERNAL_fae0b772_36_flash_fwd_hdim256_bf16_paged_sm80_cu_9afb97bd_36654cuda3std3__48in_placeE
	.align		8
        /*0038*/ 	.dword	_ZN72_INTERNAL_fae0b772_36_flash_fwd_hdim256_bf16_paged_sm80_cu_9afb97bd_36654cuda3std6ranges3__45__cpo4swapE
	.align		8
        /*0040*/ 	.dword	_ZN72_INTERNAL_fae0b772_36_flash_fwd_hdim256_bf16_paged_sm80_cu_9afb97bd_36654cuda3std6ranges3__45__cpo9iter_moveE
	.align		8
        /*0048*/ 	.dword	_ZN72_INTERNAL_fae0b772_36_flash_fwd_hdim256_bf16_paged_sm80_cu_9afb97bd_36654cute7productE
	.align		8
        /*0050*/ 	.dword	_ZN72_INTERNAL_fae0b772_36_flash_fwd_hdim256_bf16_paged_sm80_cu_9afb97bd_36654cute1_E


//--------------------- .nv.constant0._ZN7cutlass13device_kernelIN5flash19enable_sm80_to_sm89INS1_16FlashAttnFwdSm80INS1_25CollectiveMainloopFwdSm80ILi8ELi1ELb1EN4cute5tupleIJNS5_1CILi128EEENS7_ILi64EEENS7_ILi256EEEEEELi256ENS_10bfloat16_tEfNS_4arch4Sm80ELb0ELb0ELb0ELb0ELb1ELb0ELb1ELb0EEENS1_21CollectiveEpilogueFwdINS6_IJS8_SA_S9_EEENS6_IJNS7_ILi1EEESI_SI_EEESC_SE_Li256ELb0ELb1ELb0ELb0EEENS1_19SingleTileSchedulerILb0ELb0ELb1ELi128EEEEEEEEEvNT_6ParamsE --------------------------
	.section	.nv.constant0._ZN7cutlass13device_kernelIN5flash19enable_sm80_to_sm89INS1_16FlashAttnFwdSm80INS1_25CollectiveMainloopFwdSm80ILi8ELi1ELb1EN4cute5tupleIJNS5_1CILi128EEENS7_ILi64EEENS7_ILi256EEEEEELi256ENS_10bfloat16_tEfNS_4arch4Sm80ELb0ELb0ELb0ELb0ELb1ELb0ELb1ELb0EEENS1_21CollectiveEpilogueFwdINS6_IJS8_SA_S9_EEENS6_IJNS7_ILi1EEESI_SI_EEESC_SE_Li256ELb0ELb1ELb0ELb0EEENS1_19SingleTileSchedulerILb0ELb0ELb1ELi128EEEEEEEEEvNT_6ParamsE,"a",@progbits
	.sectionflags	@""
	.align	4
.nv.constant0._ZN7cutlass13device_kernelIN5flash19enable_sm80_to_sm89INS1_16FlashAttnFwdSm80INS1_25CollectiveMainloopFwdSm80ILi8ELi1ELb1EN4cute5tupleIJNS5_1CILi128EEENS7_ILi64EEENS7_ILi256EEEEEELi256ENS_10bfloat16_tEfNS_4arch4Sm80ELb0ELb0ELb0ELb0ELb1ELb0ELb1ELb0EEENS1_21CollectiveEpilogueFwdINS6_IJS8_SA_S9_EEENS6_IJNS7_ILi1EEESI_SI_EEESC_SE_Li256ELb0ELb1ELb0ELb0EEENS1_19SingleTileSchedulerILb0ELb0ELb1ELi128EEEEEEEEEvNT_6ParamsE:
	.zero		1400


//--------------------- .nv.constant0._ZN7cutlass13device_kernelIN5flash19enable_sm80_to_sm89INS1_16FlashAttnFwdSm80INS1_25CollectiveMainloopFwdSm80ILi8ELi1ELb1EN4cute5tupleIJNS5_1CILi128EEENS7_ILi64EEENS7_ILi256EEEEEELi256ENS_10bfloat16_tEfNS_4arch4Sm80ELb0ELb0ELb0ELb1ELb1ELb0ELb1ELb0EEENS1_21CollectiveEpilogueFwdINS6_IJS8_SA_S9_EEENS6_IJNS7_ILi1EEESI_SI_EEESC_SE_Li256ELb1ELb1ELb0ELb0EEENS1_19SingleTileSchedulerILb1ELb0ELb1ELi128EEEEEEEEEvNT_6ParamsE --------------------------
	.section	.nv.constant0._ZN7cutlass13device_kernelIN5flash19enable_sm80_to_sm89INS1_16FlashAttnFwdSm80INS1_25CollectiveMainloopFwdSm80ILi8ELi1ELb1EN4cute5tupleIJNS5_1CILi128EEENS7_ILi64EEENS7_ILi256EEEEEELi256ENS_10bfloat16_tEfNS_4arch4Sm80ELb0ELb0ELb0ELb1ELb1ELb0ELb1ELb0EEENS1_21CollectiveEpilogueFwdINS6_IJS8_SA_S9_EEENS6_IJNS7_ILi1EEESI_SI_EEESC_SE_Li256ELb1ELb1ELb0ELb0EEENS1_19SingleTileSchedulerILb1ELb0ELb1ELi128EEEEEEEEEvNT_6ParamsE,"a",@progbits
	.sectionflags	@""
	.align	4
.nv.constant0._ZN7cutlass13device_kernelIN5flash19enable_sm80_to_sm89INS1_16FlashAttnFwdSm80INS1_25CollectiveMainloopFwdSm80ILi8ELi1ELb1EN4cute5tupleIJNS5_1CILi128EEENS7_ILi64EEENS7_ILi256EEEEEELi256ENS_10bfloat16_tEfNS_4arch4Sm80ELb0ELb0ELb0ELb1ELb1ELb0ELb1ELb0EEENS1_21CollectiveEpilogueFwdINS6_IJS8_SA_S9_EEENS6_IJNS7_ILi1EEESI_SI_EEESC_SE_Li256ELb1ELb1ELb0ELb0EEENS1_19SingleTileSchedulerILb1ELb0ELb1ELi128EEEEEEEEEvNT_6ParamsE:
	.zero		1400


//--------------------- .nv.constant0._ZN7cutlass13device_kernelIN5flash19enable_sm80_to_sm89INS1_16FlashAttnFwdSm80INS1_25CollectiveMainloopFwdSm80ILi8ELi1ELb0EN4cute5tupleIJNS5_1CILi128EEENS7_ILi32EEENS7_ILi256EEEEEELi256ENS_10bfloat16_tEfNS_4arch4Sm80ELb0ELb0ELb0ELb1ELb1ELb1ELb1ELb0EEENS1_21CollectiveEpilogueFwdINS6_IJS8_SA_S9_EEENS6_IJNS7_ILi1EEESI_SI_EEESC_SE_Li256ELb1ELb1ELb0ELb0EEENS1_19SingleTileSchedulerILb1ELb0ELb1ELi128EEEEEEEEEvNT_6ParamsE --------------------------
	.section	.nv.constant0._ZN7cutlass13device_kernelIN5flash19enable_sm80_to_sm89INS1_16FlashAttnFwdSm80INS1_25CollectiveMainloopFwdSm80ILi8ELi1ELb0EN4cute5tupleIJNS5_1CILi128EEENS7_ILi32EEENS7_ILi256EEEEEELi256ENS_10bfloat16_tEfNS_4arch4Sm80ELb0ELb0ELb0ELb1ELb1ELb1ELb1ELb0EEENS1_21CollectiveEpilogueFwdINS6_IJS8_SA_S9_EEENS6_IJNS7_ILi1EEESI_SI_EEESC_SE_Li256ELb1ELb1ELb0ELb0EEENS1_19SingleTileSchedulerILb1ELb0ELb1ELi128EEEEEEEEEvNT_6ParamsE,"a",@progbits
	.sectionflags	@""
	.align	4
.nv.constant0._ZN7cutlass13device_kernelIN5flash19enable_sm80_to_sm89INS1_16FlashAttnFwdSm80INS1_25CollectiveMainloopFwdSm80ILi8ELi1ELb0EN4cute5tupleIJNS5_1CILi128EEENS7_ILi32EEENS7_ILi256EEEEEELi256ENS_10bfloat16_tEfNS_4arch4Sm80ELb0ELb0ELb0ELb1ELb1ELb1ELb1ELb0EEENS1_21CollectiveEpilogueFwdINS6_IJS8_SA_S9_EEENS6_IJNS7_ILi1EEESI_SI_EEESC_SE_Li256ELb1ELb1ELb0ELb0EEENS1_19SingleTileSchedulerILb1ELb0ELb1ELi128EEEEEEEEEvNT_6ParamsE:
	.zero		1400


//--------------------- .nv.constant0._ZN7cutlass13device_kernelIN5flash19enable_sm80_to_sm89INS1_16FlashAttnFwdSm80INS1_25CollectiveMainloopFwdSm80ILi8ELi1ELb1EN4cute5tupleIJNS5_1CILi128EEENS7_ILi48EEENS7_ILi256EEEEEELi256ENS_10bfloat16_tEfNS_4arch4Sm80ELb0ELb1ELb0ELb0ELb1ELb0ELb1ELb0EEENS1_21CollectiveEpilogueFwdINS6_IJS8_SA_S9_EEENS6_IJNS7_ILi1EEESI_SI_EEESC_SE_Li256ELb0ELb1ELb0ELb0EEENS1_19SingleTileSchedulerILb0ELb0ELb1ELi128EEEEEEEEEvNT_6ParamsE --------------------------
	.section	.nv.constant0._ZN7cutlass13device_kernelIN5flash19enable_sm80_to_sm89INS1_16FlashAttnFwdSm80INS1_25CollectiveMainloopFwdSm80ILi8ELi1ELb1EN4cute5tupleIJNS5_1CILi128EEENS7_ILi48EEENS7_ILi256EEEEEELi256ENS_10bfloat16_tEfNS_4arch4Sm80ELb0ELb1ELb0ELb0ELb1ELb0ELb1ELb0EEENS1_21CollectiveEpilogueFwdINS6_IJS8_SA_S9_EEENS6_IJNS7_ILi1EEESI_SI_EEESC_SE_Li256ELb0ELb1ELb0ELb0EEENS1_19SingleTileSchedulerILb0ELb0ELb1ELi128EEEEEEEEEvNT_6ParamsE,"a",@progbits
	.sectionflags	@""
	.align	4
.nv.constant0._ZN7cutlass13device_kernelIN5flash19enable_sm80_to_sm89INS1_16FlashAttnFwdSm80INS1_25CollectiveMainloopFwdSm80ILi8ELi1ELb1EN4cute5tupleIJNS5_1CILi128EEENS7_ILi48EEENS7_ILi256EEEEEELi256ENS_10bfloat16_tEfNS_4arch4Sm80ELb0ELb1ELb0ELb0ELb1ELb0ELb1ELb0EEENS1_21CollectiveEpilogueFwdINS6_IJS8_SA_S9_EEENS6_IJNS7_ILi1EEESI_SI_EEESC_SE_Li256ELb0ELb1ELb0ELb0EEENS1_19SingleTileSchedulerILb0ELb0ELb1ELi128EEEEEEEEEvNT_6ParamsE:
	.zero		1400


//--------------------- .nv.constant0._ZN7cutlass13device_kernelIN5flash19enable_sm80_to_sm89INS1_16FlashAttnFwdSm80INS1_25CollectiveMainloopFwdSm80ILi8ELi1ELb1EN4cute5tupleIJNS5_1CILi128EEENS7_ILi48EEENS7_ILi256EEEEEELi256ENS_10bfloat16_tEfNS_4arch4Sm80ELb0ELb1ELb0ELb1ELb1ELb0ELb1ELb0EEENS1_21CollectiveEpilogueFwdINS6_IJS8_SA_S9_EEENS6_IJNS7_ILi1EEESI_SI_EEESC_SE_Li256ELb1ELb1ELb0ELb0EEENS1_19SingleTileSchedulerILb1ELb0ELb1ELi128EEEEEEEEEvNT_6ParamsE --------------------------
	.section	.nv.constant0._ZN7cutlass13device_kernelIN5flash19enable_sm80_to_sm89INS1_16FlashAttnFwdSm80INS1_25CollectiveMainloopFwdSm80ILi8ELi1ELb1EN4cute5tupleIJNS5_1CILi128EEENS7_ILi48EEENS7_ILi256EEEEEELi256ENS_10bfloat16_tEfNS_4arch4Sm80ELb0ELb1ELb0ELb1ELb1ELb0ELb1ELb0EEENS1_21CollectiveEpilogueFwdINS6_IJS8_SA_S9_EEENS6_IJNS7_ILi1EEESI_SI_EEESC_SE_Li256ELb1ELb1ELb0ELb0EEENS1_19SingleTileSchedulerILb1ELb0ELb1ELi128EEEEEEEEEvNT_6ParamsE,"a",@progbits
	.sectionflags	@""
	.align	4
.nv.constant0._ZN7cutlass13device_kernelIN5flash19enable_sm80_to_sm89INS1_16FlashAttnFwdSm80INS1_25CollectiveMainloopFwdSm80ILi8ELi1ELb1EN4cute5tupleIJNS5_1CILi128EEENS7_ILi48EEENS7_ILi256EEEEEELi256ENS_10bfloat16_tEfNS_4arch4Sm80ELb0ELb1ELb0ELb1ELb1ELb0ELb1ELb0EEENS1_21CollectiveEpilogueFwdINS6_IJS8_SA_S9_EEENS6_IJNS7_ILi1EEESI_SI_EEESC_SE_Li256ELb1ELb1ELb0ELb0EEENS1_19SingleTileSchedulerILb1ELb0ELb1ELi128EEEEEEEEEvNT_6ParamsE:
	.zero		1400


//--------------------- .nv.constant0._ZN7cutlass13device_kernelIN5flash19enable_sm80_to_sm89INS1_16FlashAttnFwdSm80INS1_25CollectiveMainloopFwdSm80ILi8ELi1ELb0EN4cute5tupleIJNS5_1CILi128EEENS7_ILi32EEENS7_ILi256EEEEEELi256ENS_10bfloat16_tEfNS_4arch4Sm80ELb0ELb1ELb0ELb1ELb1ELb1ELb1ELb0EEENS1_21CollectiveEpilogueFwdINS6_IJS8_SA_S9_EEENS6_IJNS7_ILi1EEESI_SI_EEESC_SE_Li256ELb1ELb1ELb0ELb0EEENS1_19SingleTileSchedulerILb1ELb0ELb1ELi128EEEEEEEEEvNT_6ParamsE --------------------------
	.section	.nv.constant0._ZN7cutlass13device_kernelIN5flash19enable_sm80_to_sm89INS1_16FlashAttnFwdSm80INS1_25CollectiveMainloopFwdSm80ILi8ELi1ELb0EN4cute5tupleIJNS5_1CILi128EEENS7_ILi32EEENS7_ILi256EEEEEELi256ENS_10bfloat16_tEfNS_4arch4Sm80ELb0ELb1ELb0ELb1ELb1ELb1ELb1ELb0EEENS1_21CollectiveEpilogueFwdINS6_IJS8_SA_S9_EEENS6_IJNS7_ILi1EEESI_SI_EEESC_SE_Li256ELb1ELb1ELb0ELb0EEENS1_19SingleTileSchedulerILb1ELb0ELb1ELi128EEEEEEEEEvNT_6ParamsE,"a",@progbits
	.sectionflags	@""
	.align	4
.nv.constant0._ZN7cutlass13device_kernelIN5flash19enable_sm80_to_sm89INS1_16FlashAttnFwdSm80INS1_25CollectiveMainloopFwdSm80ILi8ELi1ELb0EN4cute5tupleIJNS5_1CILi128EEENS7_ILi32EEENS7_ILi256EEEEEELi256ENS_10bfloat16_tEfNS_4arch4Sm80ELb0ELb1ELb0ELb1ELb1ELb1ELb1ELb0EEENS1_21CollectiveEpilogueFwdINS6_IJS8_SA_S9_EEENS6_IJNS7_ILi1EEESI_SI_EEESC_SE_Li256ELb1ELb1ELb0ELb0EEENS1_19SingleTileSchedulerILb1ELb0ELb1ELi128EEEEEEEEEvNT_6ParamsE:
	.zero		1400


//--------------------- .nv.constant0._ZN7cutlass13device_kernelIN5flash19enable_sm80_to_sm89INS1_16FlashAttnFwdSm80INS1_25CollectiveMainloopFwdSm80ILi8ELi1ELb1EN4cute5tupleIJNS5_1CILi128EEENS7_ILi64EEENS7_ILi256EEEEEELi256ENS_10bfloat16_tEfNS_4arch4Sm80ELb1ELb0ELb0ELb0ELb1ELb0ELb1ELb0EEENS1_21CollectiveEpilogueFwdINS6_IJS8_SA_S9_EEENS6_IJNS7_ILi1EEESI_SI_EEESC_SE_Li256ELb0ELb1ELb0ELb0EEENS1_30DynamicPersistentTileSchedulerILi256ELi256ELb0ELb1ELb0EEEEEEEEEvNT_6ParamsE --------------------------
	.section	.nv.constant0._ZN7cutlass13device_kernelIN5flash19enable_sm80_to_sm89INS1_16FlashAttnFwdSm80INS1_25CollectiveMainloopFwdSm80ILi8ELi1ELb1EN4cute5tupleIJNS5_1CILi128EEENS7_ILi64EEENS7_ILi256EEEEEELi256ENS_10bfloat16_tEfNS_4arch4Sm80ELb1ELb0ELb0ELb0ELb1ELb0ELb1ELb0EEENS1_21CollectiveEpilogueFwdINS6_IJS8_SA_S9_EEENS6_IJNS7_ILi1EEESI_SI_EEESC_SE_Li256ELb0ELb1ELb0ELb0EEENS1_30DynamicPersistentTileSchedulerILi256ELi256ELb0ELb1ELb0EEEEEEEEEvNT_6ParamsE,"a",@progbits
	.sectionflags	@""
	.align	4
.nv.constant0._ZN7cutlass13device_kernelIN5flash19enable_sm80_to_sm89INS1_16FlashAttnFwdSm80INS1_25CollectiveMainloopFwdSm80ILi8ELi1ELb1EN4cute5tupleIJNS5_1CILi128EEENS7_ILi64EEENS7_ILi256EEEEEELi256ENS_10bfloat16_tEfNS_4arch4Sm80ELb1ELb0ELb0ELb0ELb1ELb0ELb1ELb0EEENS1_21CollectiveEpilogueFwdINS6_IJS8_SA_S9_EEENS6_IJNS7_ILi1EEESI_SI_EEESC_SE_Li256ELb0ELb1ELb0ELb0EEENS1_30DynamicPersistentTileSchedulerILi256ELi256ELb0ELb1ELb0EEEEEEEEEvNT_6ParamsE:
	.zero		1416


//--------------------- .nv.constant0._ZN7cutlass13device_kernelIN5flash19enable_sm80_to_sm89INS1_16FlashAttnFwdSm80INS1_25CollectiveMainloopFwdSm80ILi8ELi1ELb1EN4cute5tupleIJNS5_1CILi128EEENS7_ILi64EEENS7_ILi256EEEEEELi256ENS_10bfloat16_tEfNS_4arch4Sm80ELb1ELb0ELb0ELb1ELb1ELb0ELb1ELb0EEENS1_21CollectiveEpilogueFwdINS6_IJS8_SA_S9_EEENS6_IJNS7_ILi1EEESI_SI_EEESC_SE_Li256ELb1ELb1ELb0ELb0EEENS1_19SingleTileSchedulerILb1ELb0ELb1ELi128EEEEEEEEEvNT_6ParamsE --------------------------
	.section	.nv.constant0._ZN7cutlass13device_kernelIN5flash19enable_sm80_to_sm89INS1_16FlashAttnFwdSm80INS1_25CollectiveMainloopFwdSm80ILi8ELi1ELb1EN4cute5tupleIJNS5_1CILi128EEENS7_ILi64EEENS7_ILi256EEEEEELi256ENS_10bfloat16_tEfNS_4arch4Sm80ELb1ELb0ELb0ELb1ELb1ELb0ELb1ELb0EEENS1_21CollectiveEpilogueFwdINS6_IJS8_SA_S9_EEENS6_IJNS7_ILi1EEESI_SI_EEESC_SE_Li256ELb1ELb1ELb0ELb0EEENS1_19SingleTileSchedulerILb1ELb0ELb1ELi128EEEEEEEEEvNT_6ParamsE,"a",@progbits
	.sectionflags	@""
	.align	4
.nv.constant0._ZN7cutlass13device_kernelIN5flash19enable_sm80_to_sm89INS1_16FlashAttnFwdSm80INS1_25CollectiveMainloopFwdSm80ILi8ELi1ELb1EN4cute5tupleIJNS5_1CILi128EEENS7_ILi64EEENS7_ILi256EEEEEELi256ENS_10bfloat16_tEfNS_4arch4Sm80ELb1ELb0ELb0ELb1ELb1ELb0ELb1ELb0EEENS1_21CollectiveEpilogueFwdINS6_IJS8_SA_S9_EEENS6_IJNS7_ILi1EEESI_SI_EEESC_SE_Li256ELb1ELb1ELb0ELb0EEENS1_19SingleTileSchedulerILb1ELb0ELb1ELi128EEEEEEEEEvNT_6ParamsE:
	.zero		1400


//--------------------- .nv.constant0._ZN7cutlass13device_kernelIN5flash19enable_sm80_to_sm89INS1_16FlashAttnFwdSm80INS1_25CollectiveMainloopFwdSm80ILi8ELi1ELb0EN4cute5tupleIJNS5_1CILi128EEENS7_ILi32EEENS7_ILi256EEEEEELi256ENS_10bfloat16_tEfNS_4arch4Sm80ELb1ELb0ELb0ELb1ELb1ELb1ELb1ELb0EEENS1_21CollectiveEpilogueFwdINS6_IJS8_SA_S9_EEENS6_IJNS7_ILi1EEESI_SI_EEESC_SE_Li256ELb1ELb1ELb0ELb0EEENS1_19SingleTileSchedulerILb1ELb0ELb1ELi128EEEEEEEEEvNT_6ParamsE --------------------------
	.section	.nv.constant0._ZN7cutlass13device_kernelIN5flash19enable_sm80_to_sm89INS1_16FlashAttnFwdSm80INS1_25CollectiveMainloopFwdSm80ILi8ELi1ELb0EN4cute5tupleIJNS5_1CILi128EEENS7_ILi32EEENS7_ILi256EEEEEELi256ENS_10bfloat16_tEfNS_4arch4Sm80ELb1ELb0ELb0ELb1ELb1ELb1ELb1ELb0EEENS1_21CollectiveEpilogueFwdINS6_IJS8_SA_S9_EEENS6_IJNS7_ILi1EEESI_SI_EEESC_SE_Li256ELb1ELb1ELb0ELb0EEENS1_19SingleTileSchedulerILb1ELb0ELb1ELi128EEEEEEEEEvNT_6ParamsE,"a",@progbits
	.sectionflags	@""
	.align	4
.nv.constant0._ZN7cutlass13device_kernelIN5flash19enable_sm80_to_sm89INS1_16FlashAttnFwdSm80INS1_25CollectiveMainloopFwdSm80ILi8ELi1ELb0EN4cute5tupleIJNS5_1CILi128EEENS7_ILi32EEENS7_ILi256EEEEEELi256ENS_10bfloat16_tEfNS_4arch4Sm80ELb1ELb0ELb0ELb1ELb1ELb1ELb1ELb0EEENS1_21CollectiveEpilogueFwdINS6_IJS8_SA_S9_EEENS6_IJNS7_ILi1EEESI_SI_EEESC_SE_Li256ELb1ELb1ELb0ELb0EEENS1_19SingleTileSchedulerILb1ELb0ELb1ELi128EEEEEEEEEvNT_6ParamsE:
	.zero		1400


//--------------------- .nv.constant0._ZN7cutlass13device_kernelIN5flash19enable_sm80_to_sm89INS1_16FlashAttnFwdSm80INS1_25CollectiveMainloopFwdSm80ILi8ELi1ELb0EN4cute5tupleIJNS5_1CILi128EEENS7_ILi96EEENS7_ILi256EEEEEELi256ENS_10bfloat16_tEfNS_4arch4Sm80ELb0ELb0ELb0ELb0ELb1ELb0ELb1ELb0EEENS1_21CollectiveEpilogueFwdINS6_IJS8_SA_S9_EEENS6_IJNS7_ILi1EEESI_SI_EEESC_SE_Li256ELb0ELb1ELb0ELb0EEENS1_19SingleTileSchedulerILb0ELb0ELb1ELi128EEEEEEEEEvNT_6ParamsE --------------------------
	.section	.nv.constant0._ZN7cutlass13device_kernelIN5flash19enable_sm80_to_sm89INS1_16FlashAttnFwdSm80INS1_25CollectiveMainloopFwdSm80ILi8ELi1ELb0EN4cute5tupleIJNS5_1CILi128EEENS7_ILi96EEENS7_ILi256EEEEEELi256ENS_10bfloat16_tEfNS_4arch4Sm80ELb0ELb0ELb0ELb0ELb1ELb0ELb1ELb0EEENS1_21CollectiveEpilogueFwdINS6_IJS8_SA_S9_EEENS6_IJNS7_ILi1EEESI_SI_EEESC_SE_Li256ELb0ELb1ELb0ELb0EEENS1_19SingleTileSchedulerILb0ELb0ELb1ELi128EEEEEEEEEvNT_6ParamsE,"a",@progbits
	.sectionflags	@""
	.align	4
.nv.constant0._ZN7cutlass13device_kernelIN5flash19enable_sm80_to_sm89INS1_16FlashAttnFwdSm80INS1_25CollectiveMainloopFwdSm80ILi8ELi1ELb0EN4cute5tupleIJNS5_1CILi128EEENS7_ILi96EEENS7_ILi256EEEEEELi256ENS_10bfloat16_tEfNS_4arch4Sm80ELb0ELb0ELb0ELb0ELb1ELb0ELb1ELb0EEENS1_21CollectiveEpilogueFwdINS6_IJS8_SA_S9_EEENS6_IJNS7_ILi1EEESI_SI_EEESC_SE_Li256ELb0ELb1ELb0ELb0EEENS1_19SingleTileSchedulerILb0ELb0ELb1ELi128EEEEEEEEEvNT_6ParamsE:
	.zero		1400


//--------------------- .nv.constant0._ZN7cutlass13device_kernelIN5flash19enable_sm80_to_sm89INS1_16FlashAttnFwdSm80INS1_25CollectiveMainloopFwdSm80ILi8ELi1ELb0EN4cute5tupleIJNS5_1CILi128EEENS7_ILi96EEENS7_ILi256EEEEEELi256ENS_10bfloat16_tEfNS_4arch4Sm80ELb0ELb0ELb0ELb1ELb1ELb0ELb1ELb0EEENS1_21CollectiveEpilogueFwdINS6_IJS8_SA_S9_EEENS6_IJNS7_ILi1EEESI_SI_EEESC_SE_Li256ELb1ELb1ELb0ELb0EEENS1_19SingleTileSchedulerILb1ELb0ELb1ELi128EEEEEEEEEvNT_6ParamsE --------------------------
	.section	.nv.constant0._ZN7cutlass13device_kernelIN5flash19enable_sm80_to_sm89INS1_16FlashAttnFwdSm80INS1_25CollectiveMainloopFwdSm80ILi8ELi1ELb0EN4cute5tupleIJNS5_1CILi128EEENS7_ILi96EEENS7_ILi256EEEEEELi256ENS_10bfloat16_tEfNS_4arch4Sm80ELb0ELb0ELb0ELb1ELb1ELb0ELb1ELb0EEENS1_21CollectiveEpilogueFwdINS6_IJS8_SA_S9_EEENS6_IJNS7_ILi1EEESI_SI_EEESC_SE_Li256ELb1ELb1ELb0ELb0EEENS1_19SingleTileSchedulerILb1ELb0ELb1ELi128EEEEEEEEEvNT_6ParamsE,"a",@progbits
	.sectionflags	@""
	.align	4
.nv.constant0._ZN7cutlass13device_kernelIN5flash19enable_sm80_to_sm89INS1_16FlashAttnFwdSm80INS1_25CollectiveMainloopFwdSm80ILi8ELi1ELb0EN4cute5tupleIJNS5_1CILi128EEENS7_ILi96EEENS7_ILi256EEEEEELi256ENS_10bfloat16_tEfNS_4arch4Sm80ELb0ELb0ELb0ELb1ELb1ELb0ELb1ELb0EEENS1_21CollectiveEpilogueFwdINS6_IJS8_SA_S9_EEENS6_IJNS7_ILi1EEESI_SI_EEESC_SE_Li256ELb1ELb1ELb0ELb0EEENS1_19SingleTileSchedulerILb1ELb0ELb1ELi128EEEEEEEEEvNT_6ParamsE:
	.zero		1400


//--------------------- .nv.constant0._ZN7cutlass13device_kernelIN5flash19enable_sm80_to_sm89INS1_16FlashAttnFwdSm80INS1_25CollectiveMainloopFwdSm80ILi8ELi1ELb0EN4cute5tupleIJNS5_1CILi128EEENS7_ILi48EEENS7_ILi256EEEEEELi256ENS_10bfloat16_tEfNS_4arch4Sm80ELb0ELb0ELb0ELb1ELb1ELb1ELb1ELb0EEENS1_21CollectiveEpilogueFwdINS6_IJS8_SA_S9_EEENS6_IJNS7_ILi1EEESI_SI_EEESC_SE_Li256ELb1ELb1ELb0ELb0EEENS1_19SingleTileSchedulerILb1ELb0ELb1ELi128EEEEEEEEEvNT_6ParamsE --------------------------
	.section	.nv.constant0._ZN7cutlass13device_kernelIN5flash19enable_sm80_to_sm89INS1_16FlashAttnFwdSm80INS1_25CollectiveMainloopFwdSm80ILi8ELi1ELb0EN4cute5tupleIJNS5_1CILi128EEENS7_ILi48EEENS7_ILi256EEEEEELi256ENS_10bfloat16_tEfNS_4arch4Sm80ELb0ELb0ELb0ELb1ELb1ELb1ELb1ELb0EEENS1_21CollectiveEpilogueFwdINS6_IJS8_SA_S9_EEENS6_IJNS7_ILi1EEESI_SI_EEESC_SE_Li256ELb1ELb1ELb0ELb0EEENS1_19SingleTileSchedulerILb1ELb0ELb1ELi128EEEEEEEEEvNT_6ParamsE,"a",@progbits
	.sectionflags	@""
	.align	4
.nv.constant0._ZN7cutlass13device_kernelIN5flash19enable_sm80_to_sm89INS1_16FlashAttnFwdSm80INS1_25CollectiveMainloopFwdSm80ILi8ELi1ELb0EN4cute5tupleIJNS5_1CILi128EEENS7_ILi48EEENS7_ILi256EEEEEELi256ENS_10bfloat16_tEfNS_4arch4Sm80ELb0ELb0ELb0ELb1ELb1ELb1ELb1ELb0EEENS1_21CollectiveEpilogueFwdINS6_IJS8_SA_S9_EEENS6_IJNS7_ILi1EEESI_SI_EEESC_SE_Li256ELb1ELb1ELb0ELb0EEENS1_19SingleTileSchedulerILb1ELb0ELb1ELi128EEEEEEEEEvNT_6ParamsE:
	.zero		1400


//--------------------- .nv.constant0._ZN7cutlass13device_kernelIN5flash19enable_sm80_to_sm89INS1_16FlashAttnFwdSm80INS1_25CollectiveMainloopFwdSm80ILi8ELi1ELb0EN4cute5tupleIJNS5_1CILi128EEENS7_ILi64EEENS7_ILi256EEEEEELi256ENS_10bfloat16_tEfNS_4arch4Sm80ELb0ELb1ELb0ELb0ELb1ELb0ELb1ELb0EEENS1_21CollectiveEpilogueFwdINS6_IJS8_SA_S9_EEENS6_IJNS7_ILi1EEESI_SI_EEESC_SE_Li256ELb0ELb1ELb0ELb0EEENS1_19SingleTileSchedulerILb0ELb0ELb1ELi128EEEEEEEEEvNT_6ParamsE --------------------------
	.section	.nv.constant0._ZN7cutlass13device_kernelIN5flash19enable_sm80_to_sm89INS1_16FlashAttnFwdSm80INS1_25CollectiveMainloopFwdSm80ILi8ELi1ELb0EN4cute5tupleIJNS5_1CILi128EEENS7_ILi64EEENS7_ILi256EEEEEELi256ENS_10bfloat16_tEfNS_4arch4Sm80ELb0ELb1ELb0ELb0ELb1ELb0ELb1ELb0EEENS1_21CollectiveEpilogueFwdINS6_IJS8_SA_S9_EEENS6_IJNS7_ILi1EEESI_SI_EEESC_SE_Li256ELb0ELb1ELb0ELb0EEENS1_19SingleTileSchedulerILb0ELb0ELb1ELi128EEEEEEEEEvNT_6ParamsE,"a",@progbits
	.sectionflags	@""
	.align	4
.nv.constant0._ZN7cutlass13device_kernelIN5flash19enable_sm80_to_sm89INS1_16FlashAttnFwdSm80INS1_25CollectiveMainloopFwdSm80ILi8ELi1ELb0EN4cute5tupleIJNS5_1CILi128EEENS7_ILi64EEENS7_ILi256EEEEEELi256ENS_10bfloat16_tEfNS_4arch4Sm80ELb0ELb1ELb0ELb0ELb1ELb0ELb1ELb0EEENS1_21CollectiveEpilogueFwdINS6_IJS8_SA_S9_EEENS6_IJNS7_ILi1EEESI_SI_EEESC_SE_Li256ELb0ELb1ELb0ELb0EEENS1_19SingleTileSchedulerILb0ELb0ELb1ELi128EEEEEEEEEvNT_6ParamsE:
	.zero		1400


//--------------------- .nv.constant0._ZN7cutlass13device_kernelIN5flash19enable_sm80_to_sm89INS1_16FlashAttnFwdSm80INS1_25CollectiveMainloopFwdSm80ILi8ELi1ELb0EN4cute5tupleIJNS5_1CILi128EEENS7_ILi64EEENS7_ILi256EEEEEELi256ENS_10bfloat16_tEfNS_4arch4Sm80ELb0ELb1ELb0ELb1ELb1ELb0ELb1ELb0EEENS1_21CollectiveEpilogueFwdINS6_IJS8_SA_S9_EEENS6_IJNS7_ILi1EEESI_SI_EEESC_SE_Li256ELb1ELb1ELb0ELb0EEENS1_19SingleTileSchedulerILb1ELb0ELb1ELi128EEEEEEEEEvNT_6ParamsE --------------------------
	.section	.nv.constant0._ZN7cutlass13device_kernelIN5flash19enable_sm80_to_sm89INS1_16FlashAttnFwdSm80INS1_25CollectiveMainloopFwdSm80ILi8ELi1ELb0EN4cute5tupleIJNS5_1CILi128EEENS7_ILi64EEENS7_ILi256EEEEEELi256ENS_10bfloat16_tEfNS_4arch4Sm80ELb0ELb1ELb0ELb1ELb1ELb0ELb1ELb0EEENS1_21CollectiveEpilogueFwdINS6_IJS8_SA_S9_EEENS6_IJNS7_ILi1EEESI_SI_EEESC_SE_Li256ELb1ELb1ELb0ELb0EEENS1_19SingleTileSchedulerILb1ELb0ELb1ELi128EEEEEEEEEvNT_6ParamsE,"a",@progbits
	.sectionflags	@""
	.align	4
.nv.constant0._ZN7cutlass13device_kernelIN5flash19enable_sm80_to_sm89INS1_16FlashAttnFwdSm80INS1_25CollectiveMainloopFwdSm80ILi8ELi1ELb0EN4cute5tupleIJNS5_1CILi128EEENS7_ILi64EEENS7_ILi256EEEEEELi256ENS_10bfloat16_tEfNS_4arch4Sm80ELb0ELb1ELb0ELb1ELb1ELb0ELb1ELb0EEENS1_21CollectiveEpilogueFwdINS6_IJS8_SA_S9_EEENS6_IJNS7_ILi1EEESI_SI_EEESC_SE_Li256ELb1ELb1ELb0ELb0EEENS1_19SingleTileSchedulerILb1ELb0ELb1ELi128EEEEEEEEEvNT_6ParamsE:
	.zero		1400


//--------------------- .nv.constant0._ZN7cutlass13device_kernelIN5flash19enable_sm80_to_sm89INS1_16FlashAttnFwdSm80INS1_25CollectiveMainloopFwdSm80ILi8ELi1ELb0EN4cute5tupleIJNS5_1CILi128EEENS7_ILi48EEENS7_ILi256EEEEEELi256ENS_10bfloat16_tEfNS_4arch4Sm80ELb0ELb1ELb0ELb1ELb1ELb1ELb1ELb0EEENS1_21CollectiveEpilogueFwdINS6_IJS8_SA_S9_EEENS6_IJNS7_ILi1EEESI_SI_EEESC_SE_Li256ELb1ELb1ELb0ELb0EEENS1_19SingleTileSchedulerILb1ELb0ELb1ELi128EEEEEEEEEvNT_6ParamsE --------------------------
	.section	.nv.constant0._ZN7cutlass13device_kernelIN5flash19enable_sm80_to_sm89INS1_16FlashAttnFwdSm80INS1_25CollectiveMainloopFwdSm80ILi8ELi1ELb0EN4cute5tupleIJNS5_1CILi128EEENS7_ILi48EEENS7_ILi256EEEEEELi256ENS_10bfloat16_tEfNS_4arch4Sm80ELb0ELb1ELb0ELb1ELb1ELb1ELb1ELb0EEENS1_21CollectiveEpilogueFwdINS6_IJS8_SA_S9_EEENS6_IJNS7_ILi1EEESI_SI_EEESC_SE_Li256ELb1ELb1ELb0ELb0EEENS1_19SingleTileSchedulerILb1ELb0ELb1ELi128EEEEEEEEEvNT_6ParamsE,"a",@progbits
	.sectionflags	@""
	.align	4
.nv.constant0._ZN7cutlass13device_kernelIN5flash19enable_sm80_to_sm89INS1_16FlashAttnFwdSm80INS1_25CollectiveMainloopFwdSm80ILi8ELi1ELb0EN4cute5tupleIJNS5_1CILi128EEENS7_ILi48EEENS7_ILi256EEEEEELi256ENS_10bfloat16_tEfNS_4arch4Sm80ELb0ELb1ELb0ELb1ELb1ELb1ELb1ELb0EEENS1_21CollectiveEpilogueFwdINS6_IJS8_SA_S9_EEENS6_IJNS7_ILi1EEESI_SI_EEESC_SE_Li256ELb1ELb1ELb0ELb0EEENS1_19SingleTileSchedulerILb1ELb0ELb1ELi128EEEEEEEEEvNT_6ParamsE:
	.zero		1400


//--------------------- .nv.constant0._ZN7cutlass13device_kernelIN5flash19enable_sm80_to_sm89INS1_16FlashAttnFwdSm80INS1_25CollectiveMainloopFwdSm80ILi8ELi1ELb0EN4cute5tupleIJNS5_1CILi128EEENS7_ILi96EEENS7_ILi256EEEEEELi256ENS_10bfloat16_tEfNS_4arch4Sm80ELb1ELb0ELb0ELb0ELb1ELb0ELb1ELb0EEENS1_21CollectiveEpilogueFwdINS6_IJS8_SA_S9_EEENS6_IJNS7_ILi1EEESI_SI_EEESC_SE_Li256ELb0ELb1ELb0ELb0EEENS1_30DynamicPersistentTileSchedulerILi256ELi256ELb0ELb1ELb0EEEEEEEEEvNT_6ParamsE --------------------------
	.section	.nv.constant0._ZN7cutlass13device_kernelIN5flash19enable_sm80_to_sm89INS1_16FlashAttnFwdSm80INS1_25CollectiveMainloopFwdSm80ILi8ELi1ELb0EN4cute5tupleIJNS5_1CILi128EEENS7_ILi96EEENS7_ILi256EEEEEELi256ENS_10bfloat16_tEfNS_4arch4Sm80ELb1ELb0ELb0ELb0ELb1ELb0ELb1ELb0EEENS1_21CollectiveEpilogueFwdINS6_IJS8_SA_S9_EEENS6_IJNS7_ILi1EEESI_SI_EEESC_SE_Li256ELb0ELb1ELb0ELb0EEENS1_30DynamicPersistentTileSchedulerILi256ELi256ELb0ELb1ELb0EEEEEEEEEvNT_6ParamsE,"a",@progbits
	.sectionflags	@""
	.align	4
.nv.constant0._ZN7cutlass13device_kernelIN5flash19enable_sm80_to_sm89INS1_16FlashAttnFwdSm80INS1_25CollectiveMainloopFwdSm80ILi8ELi1ELb0EN4cute5tupleIJNS5_1CILi128EEENS7_ILi96EEENS7_ILi256EEEEEELi256ENS_10bfloat16_tEfNS_4arch4Sm80ELb1ELb0ELb0ELb0ELb1ELb0ELb1ELb0EEENS1_21CollectiveEpilogueFwdINS6_IJS8_SA_S9_EEENS6_IJNS7_ILi1EEESI_SI_EEESC_SE_Li256ELb0ELb1ELb0ELb0EEENS1_30DynamicPersistentTileSchedulerILi256ELi256ELb0ELb1ELb0EEEEEEEEEvNT_6ParamsE:
	.zero		1416


//--------------------- .nv.constant0._ZN7cutlass13device_kernelIN5flash19enable_sm80_to_sm89INS1_16FlashAttnFwdSm80INS1_25CollectiveMainloopFwdSm80ILi8ELi1ELb0EN4cute5tupleIJNS5_1CILi128EEENS7_ILi96EEENS7_ILi256EEEEEELi256ENS_10bfloat16_tEfNS_4arch4Sm80ELb1ELb0ELb0ELb1ELb1ELb0ELb1ELb0EEENS1_21CollectiveEpilogueFwdINS6_IJS8_SA_S9_EEENS6_IJNS7_ILi1EEESI_SI_EEESC_SE_Li256ELb1ELb1ELb0ELb0EEENS1_19SingleTileSchedulerILb1ELb0ELb1ELi128EEEEEEEEEvNT_6ParamsE --------------------------
	.section	.nv.constant0._ZN7cutlass13device_kernelIN5flash19enable_sm80_to_sm89INS1_16FlashAttnFwdSm80INS1_25CollectiveMainloopFwdSm80ILi8ELi1ELb0EN4cute5tupleIJNS5_1CILi128EEENS7_ILi96EEENS7_ILi256EEEEEELi256ENS_10bfloat16_tEfNS_4arch4Sm80ELb1ELb0ELb0ELb1ELb1ELb0ELb1ELb0EEENS1_21CollectiveEpilogueFwdINS6_IJS8_SA_S9_EEENS6_IJNS7_ILi1EEESI_SI_EEESC_SE_Li256ELb1ELb1ELb0ELb0EEENS1_19SingleTileSchedulerILb1ELb0ELb1ELi128EEEEEEEEEvNT_6ParamsE,"a",@progbits
	.sectionflags	@""
	.align	4
.nv.constant0._ZN7cutlass13device_kernelIN5flash19enable_sm80_to_sm89INS1_16FlashAttnFwdSm80INS1_25CollectiveMainloopFwdSm80ILi8ELi1ELb0EN4cute5tupleIJNS5_1CILi128EEENS7_ILi96EEENS7_ILi256EEEEEELi256ENS_10bfloat16_tEfNS_4arch4Sm80ELb1ELb0ELb0ELb1ELb1ELb0ELb1ELb0EEENS1_21CollectiveEpilogueFwdINS6_IJS8_SA_S9_EEENS6_IJNS7_ILi1EEESI_SI_EEESC_SE_Li256ELb1ELb1ELb0ELb0EEENS1_19SingleTileSchedulerILb1ELb0ELb1ELi128EEEEEEEEEvNT_6ParamsE:
	.zero		1400


//--------------------- .nv.constant0._ZN7cutlass13device_kernelIN5flash19enable_sm80_to_sm89INS1_16FlashAttnFwdSm80INS1_25CollectiveMainloopFwdSm80ILi8ELi1ELb0EN4cute5tupleIJNS5_1CILi128EEENS7_ILi48EEENS7_ILi256EEEEEELi256ENS_10bfloat16_tEfNS_4arch4Sm80ELb1ELb0ELb0ELb1ELb1ELb1ELb1ELb0EEENS1_21CollectiveEpilogueFwdINS6_IJS8_SA_S9_EEENS6_IJNS7_ILi1EEESI_SI_EEESC_SE_Li256ELb1ELb1ELb0ELb0EEENS1_19SingleTileSchedulerILb1ELb0ELb1ELi128EEEEEEEEEvNT_6ParamsE --------------------------
	.section	.nv.constant0._ZN7cutlass13device_kernelIN5flash19enable_sm80_to_sm89INS1_16FlashAttnFwdSm80INS1_25CollectiveMainloopFwdSm80ILi8ELi1ELb0EN4cute5tupleIJNS5_1CILi128EEENS7_ILi48EEENS7_ILi256EEEEEELi256ENS_10bfloat16_tEfNS_4arch4Sm80ELb1ELb0ELb0ELb1ELb1ELb1ELb1ELb0EEENS1_21CollectiveEpilogueFwdINS6_IJS8_SA_S9_EEENS6_IJNS7_ILi1EEESI_SI_EEESC_SE_Li256ELb1ELb1ELb0ELb0EEENS1_19SingleTileSchedulerILb1ELb0ELb1ELi128EEEEEEEEEvNT_6ParamsE,"a",@progbits
	.sectionflags	@""
	.align	4
.nv.constant0._ZN7cutlass13device_kernelIN5flash19enable_sm80_to_sm89INS1_16FlashAttnFwdSm80INS1_25CollectiveMainloopFwdSm80ILi8ELi1ELb0EN4cute5tupleIJNS5_1CILi128EEENS7_ILi48EEENS7_ILi256EEEEEELi256ENS_10bfloat16_tEfNS_4arch4Sm80ELb1ELb0ELb0ELb1ELb1ELb1ELb1ELb0EEENS1_21CollectiveEpilogueFwdINS6_IJS8_SA_S9_EEENS6_IJNS7_ILi1EEESI_SI_EEESC_SE_Li256ELb1ELb1ELb0ELb0EEENS1_19SingleTileSchedulerILb1ELb0ELb1ELi128EEEEEEEEEvNT_6ParamsE:
	.zero		1400


//--------------------- .text._ZN7cutlass13device_kernelIN5flash19enable_sm80_to_sm89INS1_16FlashAttnFwdSm80INS1_25CollectiveMainloopFwdSm80ILi8ELi1ELb1EN4cute5tupleIJNS5_1CILi128EEENS7_ILi64EEENS7_ILi256EEEEEELi256ENS_10bfloat16_tEfNS_4arch4Sm80ELb0ELb0ELb0ELb0ELb1ELb0ELb1ELb0EEENS1_21CollectiveEpilogueFwdINS6_IJS8_SA_S9_EEENS6_IJNS7_ILi1EEESI_SI_EEESC_SE_Li256ELb0ELb1ELb0ELb0EEENS1_19SingleTileSchedulerILb0ELb0ELb1ELi128EEEEEEEEEvNT_6ParamsE --------------------------
	.section	.text._ZN7cutlass13device_kernelIN5flash19enable_sm80_to_sm89INS1_16FlashAttnFwdSm80INS1_25CollectiveMainloopFwdSm80ILi8ELi1ELb1EN4cute5tupleIJNS5_1CILi128EEENS7_ILi64EEENS7_ILi256EEEEEELi256ENS_10bfloat16_tEfNS_4arch4Sm80ELb0ELb0ELb0ELb0ELb1ELb0ELb1ELb0EEENS1_21CollectiveEpilogueFwdINS6_IJS8_SA_S9_EEENS6_IJNS7_ILi1EEESI_SI_EEESC_SE_Li256ELb0ELb1ELb0ELb0EEENS1_19SingleTileSchedulerILb0ELb0ELb1ELi128EEEEEEEEEvNT_6ParamsE,"ax",@progbits
	.sectioninfo	@"SHI_REGISTERS=255"
	.align	128
.text._ZN7cutlass13device_kernelIN5flash19enable_sm80_to_sm89INS1_16FlashAttnFwdSm80INS1_25CollectiveMainloopFwdSm80ILi8ELi1ELb1EN4cute5tupleIJNS5_1CILi128EEENS7_ILi64EEENS7_ILi256EEEEEELi256ENS_10bfloat16_tEfNS_4arch4Sm80ELb0ELb0ELb0ELb0ELb1ELb0ELb1ELb0EEENS1_21CollectiveEpilogueFwdINS6_IJS8_SA_S9_EEENS6_IJNS7_ILi1EEESI_SI_EEESC_SE_Li256ELb0ELb1ELb0ELb0EEENS1_19SingleTileSchedulerILb0ELb0ELb1ELi128EEEEEEEEEvNT_6ParamsE:
        .type           _ZN7cutlass13device_kernelIN5flash19enable_sm80_to_sm89INS1_16FlashAttnFwdSm80INS1_25CollectiveMainloopFwdSm80ILi8ELi1ELb1EN4cute5tupleIJNS5_1CILi128EEENS7_ILi64EEENS7_ILi256EEEEEELi256ENS_10bfloat16_tEfNS_4arch4Sm80ELb0ELb0ELb0ELb0ELb1ELb0ELb1ELb0EEENS1_21CollectiveEpilogueFwdINS6_IJS8_SA_S9_EEENS6_IJNS7_ILi1EEESI_SI_EEESC_SE_Li256ELb0ELb1ELb0ELb0EEENS1_19SingleTileSchedulerILb0ELb0ELb1ELi128EEEEEEEEEvNT_6ParamsE,@function
        .size           _ZN7cutlass13device_kernelIN5flash19enable_sm80_to_sm89INS1_16FlashAttnFwdSm80INS1_25CollectiveMainloopFwdSm80ILi8ELi1ELb1EN4cute5tupleIJNS5_1CILi128EEENS7_ILi64EEENS7_ILi256EEEEEELi256ENS_10bfloat16_tEfNS_4arch4Sm80ELb0ELb0ELb0ELb0ELb1ELb0ELb1ELb0EEENS1_21CollectiveEpilogueFwdINS6_IJS8_SA_S9_EEENS6_IJNS7_ILi1EEESI_SI_EEESC_SE_Li256ELb0ELb1ELb0ELb0EEENS1_19SingleTileSchedulerILb0ELb0ELb1ELi128EEEEEEEEEvNT_6ParamsE,(.L_x_1766 - _ZN7cutlass13device_kernelIN5flash19enable_sm80_to_sm89INS1_16FlashAttnFwdSm80INS1_25CollectiveMainloopFwdSm80ILi8ELi1ELb1EN4cute5tupleIJNS5_1CILi128EEENS7_ILi64EEENS7_ILi256EEEEEELi256ENS_10bfloat16_tEfNS_4arch4Sm80ELb0ELb0ELb0ELb0ELb1ELb0ELb1ELb0EEENS1_21CollectiveEpilogueFwdINS6_IJS8_SA_S9_EEENS6_IJNS7_ILi1EEESI_SI_EEESC_SE_Li256ELb0ELb1ELb0ELb0EEENS1_19SingleTileSchedulerILb0ELb0ELb1ELi128EEEEEEEEEvNT_6ParamsE)
        .other          _ZN7cutlass13device_kernelIN5flash19enable_sm80_to_sm89INS1_16FlashAttnFwdSm80INS1_25CollectiveMainloopFwdSm80ILi8ELi1ELb1EN4cute5tupleIJNS5_1CILi128EEENS7_ILi64EEENS7_ILi256EEEEEELi256ENS_10bfloat16_tEfNS_4arch4Sm80ELb0ELb0ELb0ELb0ELb1ELb0ELb1ELb0EEENS1_21CollectiveEpilogueFwdINS6_IJS8_SA_S9_EEENS6_IJNS7_ILi1EEESI_SI_EEESC_SE_Li256ELb0ELb1ELb0ELb0EEENS1_19SingleTileSchedulerILb0ELb0ELb1ELi128EEEEEEEEEvNT_6ParamsE,@"STO_CUDA_ENTRY STV_DEFAULT"
_ZN7cutlass13device_kernelIN5flash19enable_sm80_to_sm89INS1_16FlashAttnFwdSm80INS1_25CollectiveMainloopFwdSm80ILi8ELi1ELb1EN4cute5tupleIJNS5_1CILi128EEENS7_ILi64EEENS7_ILi256EEEEEELi256ENS_10bfloat16_tEfNS_4arch4Sm80ELb0ELb0ELb0ELb0ELb1ELb0ELb1ELb0EEENS1_21CollectiveEpilogueFwdINS6_IJS8_SA_S9_EEENS6_IJNS7_ILi1EEESI_SI_EEESC_SE_Li256ELb0ELb1ELb0ELb0EEENS1_19SingleTileSchedulerILb0ELb0ELb1ELi128EEEEEEEEEvNT_6ParamsE:
[----:B------:R-:W-:-:S03]  /*0000*/  MOV R1, c[0x0][0x28] ;  /* 0x00000a0000017a02 */ /* 0x000fc60000000f00 */
[----:B------:R-:W1:Y:S01]  /*0010*/  S2UR UR16, SR_CTAID.Z ;  /* 0x00000000001079c3 */ /* 0x000e620000002700 */
[----:B------:R-:W-:Y:S02]  /*0020*/  IADD3 R1, R1, -0xb0, RZ ;  /* 0xffffff5001017810 */ /* 0x000fe40007ffe0ff */
[----:B-1----:R-:W-:-:S13]  /*0030*/  ISETP.LE.AND P0, PT, RZ, UR16, PT ;  /* 0x00000010ff007c0c */ /* 0x002fda000bf03270 */
[----:B------:R-:W-:Y:S05]  /*0040*/  @!P0 EXIT ;  /* 0x000000000000894d */ /* 0x000fea0003800000 */
[----:B------:R-:W-:Y:S02]  /*0050*/  ULDC.64 UR6, c[0x0][0x370] ;  /* 0x0000dc0000067ab9 */ /* 0x000fe40000000a00 */
[----:B------:R-:W-:Y:S02]  /*0060*/  UISETP.NE.U32.AND UP1, UPT, URZ, UR6, UPT ;  /* 0x000000063f00728c */ /* 0x000fe4000bf25070 */
[----:B------:R-:W-:Y:S02]  /*0070*/  ULDC.64 UR4, c[0x0][0x340] ;  /* 0x0000d00000047ab9 */ /* 0x000fe40000000a00 */
[----:B------:R-:W-:Y:S02]  /*0080*/  UISETP.NE.AND.EX UP1, UPT, URZ, UR7, UPT, UP1 ;  /* 0x000000073f00728c */ /* 0x000fe4000bf25310 */
[----:B------:R-:W-:Y:S02]  /*0090*/  UISETP.NE.U32.AND UP0, UPT, URZ, UR4, UPT ;  /* 0x000000043f00728c */ /* 0x000fe4000bf05070 */
[----:B------:R-:W-:-:S02]  /*00a0*/  ULDC.64 UR8, c[0x0][0x370] ;  /* 0x0000dc0000087ab9 */ /* 0x000fc40000000a00 */
[----:B------:R-:W-:Y:S01]  /*00b0*/  UISETP.NE.AND.EX UP0, UPT, URZ, UR5, UPT, UP0 ;  /* 0x000000053f00728c */ /* 0x000fe2000bf05300 */
[----:B------:R-:W-:Y:S01]  /*00c0*/  PLOP3.LUT P1, PT, PT, PT, UP1, 0x80, 0x0 ;  /* 0x000000000000781c */ /* 0x000fe20003f2f018 */
[----:B------:R-:W-:Y:S02]  /*00d0*/  ULDC.64 UR14, c[0x0][0x118] ;  /* 0x00004600000e7ab9 */ /* 0x000fe40000000a00 */
[----:B------:R-:W-:Y:S02]  /*00e0*/  ULDC.64 UR6, c[0x0][0x340] ;  /* 0x0000d00000067ab9 */ /* 0x000fe40000000a00 */
[----:B------:R-:W-:Y:S01]  /*00f0*/  @UP1 UMOV UR5, 0x4 ;  /* 0x0000000400051882 */ /* 0x000fe20000000000 */
[----:B------:R-:W-:Y:S01]  /*0100*/  PLOP3.LUT P0, PT, PT, PT, UP0, 0x80, 0x0 ;  /* 0x000000000000781c */ /* 0x000fe20003f0f008 */
[----:B------:R-:W-:-:S03]  /*0110*/  @UP1 UIMAD.WIDE UR8, UR16, UR5, UR8 ;  /* 0x00000005100812a5 */ /* 0x000fc6000f8e0208 */
[----:B------:R-:W-:Y:S02]  /*0120*/  @UP0 UMOV UR4, 0x4 ;  /* 0x0000000400040882 */ /* 0x000fe40000000000 */
[----:B------:R-:W-:Y:S01]  /*0130*/  @UP0 UIMAD.WIDE UR4, UR16, UR4, UR6 ;  /* 0x00000004100402a5 */ /* 0x000fe2000f8e0206 */
[----:B------:R-:W-:Y:S02]  /*0140*/  IMAD.U32 R4, RZ, RZ, UR8 ;  /* 0x00000008ff047e24 */ /* 0x000fe4000f8e00ff */
[----:B------:R-:W-:-:S03]  /*0150*/  IMAD.U32 R5, RZ, RZ, UR9 ;  /* 0x00000009ff057e24 */ /* 0x000fc6000f8e00ff */
[----:B------:R-:W-:Y:S01]  /*0160*/  IMAD.U32 R2, RZ, RZ, UR4 ;  /* 0x00000004ff027e24 */ /* 0x000fe2000f8e00ff */
[----:B------:R-:W-:Y:S01]  /*0170*/  ULDC UR4, c[0x0][0x2ac] ;  /* 0x0000ab0000047ab9 */ /* 0x000fe20000000800 */
[----:B------:R-:W2:Y:S01]  /*0180*/  @P1 LDG.E R4, [R4.64] ;  /* 0x0000000e04041981 */ /* 0x000ea2000c1e1900 */
[----:B------:R-:W-:-:S05]  /*0190*/  IMAD.U32 R3, RZ, RZ, UR5 ;  /* 0x00000005ff037e24 */ /* 0x000fca000f8e00ff */
[----:B------:R1:W3:Y:S04]  /*01a0*/  @P0 LDG.E R2, [R2.64] ;  /* 0x0000000e02020981 */ /* 0x0002e8000c1e1900 */
[----:B------:R-:W4:Y:S01]  /*01b0*/  S2R R84, SR_TID.X ;  /* 0x0000000000547919 */ /* 0x000f220000002100 */
[----:B------:R-:W-:Y:S02]  /*01c0*/  ULDC UR6, c[0x0][0x1d0] ;  /* 0x0000740000067ab9 */ /* 0x000fe40000000800 */
[----:B------:R-:W-:Y:S02]  /*01d0*/  UIMAD UR6, UR4, UR6, 0x3f ;  /* 0x0000003f040674a4 */ /* 0x000fe4000f8e0206 */
[----:B------:R-:W-:Y:S02]  /*01e0*/  UMOV UR11, URZ ;  /* 0x0000003f000b7c82 */ /* 0x000fe40008000000 */
[----:B------:R-:W-:-:S04]  /*01f0*/  USHF.R.S32.HI UR5, URZ, 0x1f, UR6 ;  /* 0x0000001f3f057899 */ /* 0x000fc80008011406 */
[----:B------:R-:W-:Y:S01]  /*0200*/  ULEA.HI UR5, UR5, UR6, URZ, 0x6 ;  /* 0x0000000605057291 */ /* 0x000fe2000f8f303f */
[----:B----4-:R-:W-:-:S04]  /*0210*/  SHF.R.S32.HI R26, RZ, 0x1f, R84 ;  /* 0x0000001fff1a7819 */ /* 0x010fc80000011454 */
[----:B-1----:R-:W-:Y:S01]  /*0220*/  LEA.HI R3, R26, R84, RZ, 0x3 ;  /* 0x000000541a037211 */ /* 0x002fe200078f18ff */
[----:B------:R-:W-:-:S03]  /*0230*/  USHF.R.S32.HI UR8, URZ, 0x6, UR5 ;  /* 0x000000063f087899 */ /* 0x000fc60008011405 */
[----:B------:R-:W-:Y:S02]  /*0240*/  LOP3.LUT R0, R3, 0xfffffff8, RZ, 0xc0, !PT ;  /* 0xfffffff803007812 */ /* 0x000fe400078ec0ff */
[----:B------:R-:W-:-:S03]  /*0250*/  SHF.R.S32.HI R18, RZ, 0x3, R3 ;  /* 0x00000003ff127819 */ /* 0x000fc60000011403 */
[----:B------:R-:W-:Y:S02]  /*0260*/  IMAD.IADD R20, R84, 0x1, -R0 ;  /* 0x0000000154147824 */ /* 0x000fe400078e0a00 */
[----:B------:R-:W-:Y:S02]  /*0270*/  IMAD.U32 R0, RZ, RZ, UR8 ;  /* 0x00000008ff007e24 */ /* 0x000fe4000f8e00ff */
[----:B------:R-:W-:Y:S02]  /*0280*/  IMAD R87, R20, 0x20, R18 ;  /* 0x0000002014577824 */ /* 0x000fe400078e0212 */
[----:B------:R-:W-:Y:S01]  /*0290*/  IMAD.MOV.U32 R88, RZ, RZ, c[0x0][0x2b8] ;  /* 0x0000ae00ff587624 */ /* 0x000fe200078e00ff */
[----:B------:R-:W-:Y:S01]  /*02a0*/  ULDC UR10, c[0x0][0x1d0] ;  /* 0x00007400000a7ab9 */ /* 0x000fe20000000800 */
[----:B------:R-:W-:Y:S01]  /*02b0*/  IMAD R0, R0, 0x40, R87 ;  /* 0x0000004000007824 */ /* 0x000fe200078e0257 */
[----:B------:R-:W-:Y:S02]  /*02c0*/  UIMAD UR10, UR4, UR10, URZ ;  /* 0x0000000a040a72a4 */ /* 0x000fe4000f8e023f */
[----:B------:R-:W-:Y:S01]  /*02d0*/  ISETP.NE.AND P2, PT, R88, 0x1, PT ;  /* 0x000000015800780c */ /* 0x000fe20003f45270 */
[----:B------:R-:W-:Y:S01]  /*02e0*/  ULDC.64 UR4, c[0x0][0x2b0] ;  /* 0x0000ac0000047ab9 */ /* 0x000fe20000000a00 */
[----:B------:R-:W-:-:S02]  /*02f0*/  IADD3 R0, R0, -0x40, RZ ;  /* 0xffffffc000007810 */ /* 0x000fc40007ffe0ff */
[----:B------:R-:W-:Y:S01]  /*0300*/  LOP3.LUT R176, R176, 0xffffffef, RZ, 0xc0, !PT ;  /* 0xffffffefb0b07812 */ /* 0x000fe200078ec0ff */
[----:B------:R-:W-:-:S08]  /*0310*/  IMAD.MOV.U32 R27, RZ, RZ, RZ ;  /* 0x000000ffff1b7224 */ /* 0x000fd000078e00ff */
[----:B------:R-:W-:Y:S01]  /*0320*/  @P2 LOP3.LUT R176, R176, 0x10, RZ, 0xfc, !PT ;  /* 0x00000010b0b02812 */ /* 0x000fe200078efcff */
[----:B------:R-:W1:Y:S01]  /*0330*/  S2UR UR9, SR_CTAID.Y ;  /* 0x00000000000979c3 */ /* 0x000e620000002600 */
[----:B------:R-:W4:Y:S01]  /*0340*/  S2R R7, SR_CTAID.X ;  /* 0x0000000000077919 */ /* 0x000f220000002500 */
[----:B------:R-:W-:Y:S01]  /*0350*/  IMAD.MOV.U32 R11, RZ, RZ, c[0x0][0x2c4] ;  /* 0x0000b100ff0b7624 */ /* 0x000fe200078e00ff */
[----:B------:R-:W-:Y:S01]  /*0360*/  USHF.R.S32.HI UR18, URZ, 0x1f, UR16 ;  /* 0x0000001f3f127899 */ /* 0x000fe20008011410 */
[----:B----4-:R-:W-:Y:S01]  /*0370*/  IMAD R8, R7, 0x80, R87 ;  /* 0x0000008007087824 */ /* 0x010fe200078e0257 */
[----:B------:R-:W-:Y:S06]  /*0380*/  BAR.SYNC.DEFER_BLOCKING 0x0 ;  /* 0x0000000000007b1d */ /* 0x000fec0000010000 */
[----:B--2---:R-:W2:Y:S08]  /*0390*/  @P1 R2UR UR11, R4 ;  /* 0x00000000040b13c2 */ /* 0x004eb000000e0000 */
[----:B---3--:R3:W4:Y:S01]  /*03a0*/  @P0 R2UR UR7, R2 ;  /* 0x00000000020703c2 */ /* 0x00872200000e0000 */
[----:B------:R-:W-:Y:S01]  /*03b0*/  ISETP.GE.AND P0, PT, R0, UR10, PT ;  /* 0x0000000a00007c0c */ /* 0x000fe2000bf06270 */
[----:B----4-:R-:W-:-:S02]  /*03c0*/  @!UP0 UMOV UR7, UR16 ;  /* 0x0000001000078c82 */ /* 0x010fc40008000000 */
[----:B------:R-:W-:Y:S01]  /*03d0*/  USHF.R.S32.HI UR6, URZ, 0x1f, UR7 ;  /* 0x0000001f3f067899 */ /* 0x000fe20008011407 */
[----:B------:R-:W-:-:S03]  /*03e0*/  ISETP.GT.OR P0, PT, R87, 0x3f, P0 ;  /* 0x0000003f5700780c */ /* 0x000fc60000704670 */
[----:B------:R-:W-:Y:S01]  /*03f0*/  UIMAD UR6, UR6, UR4, URZ ;  /* 0x00000004060672a4 */ /* 0x000fe2000f8e023f */
[----:B--2---:R-:W-:Y:S01]  /*0400*/  IADD3 R15, R0, UR11, RZ ;  /* 0x0000000b000f7c10 */ /* 0x004fe2000fffe0ff */
[----:B------:R-:W-:-:S04]  /*0410*/  UIMAD.WIDE.U32 UR12, UR7, UR4, URZ ;  /* 0x00000004070c72a5 */ /* 0x000fc8000f8e003f */
[----:B------:R-:W-:Y:S01]  /*0420*/  @P2 IMAD.HI.U32 R0, R15, c[0x0][0x2bc], RZ ;  /* 0x0000af000f002a27 */ /* 0x000fe200078e00ff */
[----:B------:R-:W-:-:S03]  /*0430*/  UIMAD UR6, UR7, UR5, UR6 ;  /* 0x00000005070672a4 */ /* 0x000fc6000f8e0206 */
[----:B------:R-:W-:Y:S01]  /*0440*/  IMAD.MOV.U32 R12, RZ, RZ, R15 ;  /* 0x000000ffff0c7224 */ /* 0x000fe200078e000f */
[----:B------:R-:W-:Y:S01]  /*0450*/  @P2 SHF.R.U32.HI R12, RZ, c[0x0][0x2c0], R0 ;  /* 0x0000b000ff0c2a19 */ /* 0x000fe20000011600 */
[----:B------:R-:W-:Y:S02]  /*0460*/  UIADD3 UR6, UR13, UR6, URZ ;  /* 0x000000060d067290 */ /* 0x000fe4000fffe03f */
[----:B-1----:R-:W-:Y:S01]  /*0470*/  USHF.R.S32.HI UR7, URZ, 0x1f, UR9 ;  /* 0x0000001f3f077899 */ /* 0x002fe20008011409 */
[----:B------:R-:W-:Y:S01]  /*0480*/  @!P0 IADD3 R0, P2, R12, UR12, RZ ;  /* 0x0000000c0c008c10 */ /* 0x000fe2000ff5e0ff */
[----:B------:R-:W-:-:S03]  /*0490*/  ULDC.64 UR4, c[0x0][0x1b8] ;  /* 0x00006e0000047ab9 */ /* 0x000fc60000000a00 */
[----:B---3--:R-:W-:Y:S02]  /*04a0*/  @!P0 LEA R2, P1, R0, c[0x0][0x2a0], 0x2 ;  /* 0x0000a80000028a11 */ /* 0x008fe400078210ff */
[----:B------:R-:W-:-:S04]  /*04b0*/  @!P0 LEA.HI.X.SX32 R3, R12, UR6, 0x1, P2 ;  /* 0x000000060c038c11 */ /* 0x000fc800090f0eff */
[----:B------:R-:W-:-:S05]  /*04c0*/  @!P0 LEA.HI.X R3, R0, c[0x0][0x2a4], R3, 0x2, P1 ;  /* 0x0000a90000038a11 */ /* 0x000fca00008f1403 */
[----:B------:R1:W2:Y:S01]  /*04d0*/  @!P0 LDG.E R27, [R2.64] ;  /* 0x0000000e021b8981 */ /* 0x0002a2000c1e1900 */
[----:B------:R-:W-:Y:S01]  /*04e0*/  ISETP.NE.AND P0, PT, R11, 0x1, PT ;  /* 0x000000010b00780c */ /* 0x000fe20003f05270 */
[----:B------:R-:W-:Y:S02]  /*04f0*/  UIMAD UR17, UR7, UR4, URZ ;  /* 0x00000004071172a4 */ /* 0x000fe4000f8e023f */
[----:B------:R-:W-:Y:S02]  /*0500*/  UIMAD.WIDE.U32 UR20, UR9, UR4, URZ ;  /* 0x00000004091472a5 */ /* 0x000fe4000f8e003f */
[----:B------:R-:W-:-:S03]  /*0510*/  UIMAD UR17, UR9, UR5, UR17 ;  /* 0x00000005091172a4 */ /* 0x000fc6000f8e0211 */
[----:B------:R-:W-:Y:S02]  /*0520*/  ULDC.64 UR4, c[0x0][0x1c0] ;  /* 0x0000700000047ab9 */ /* 0x000fe40000000a00 */
[----:B------:R-:W-:Y:S02]  /*0530*/  UIMAD UR18, UR18, UR4, URZ ;  /* 0x00000004121272a4 */ /* 0x000fe4000f8e023f */
[----:B------:R-:W-:Y:S01]  /*0540*/  UIADD3 UR21, UR21, UR17, URZ ;  /* 0x0000001115157290 */ /* 0x000fe2000fffe03f */
[----:B------:R-:W-:Y:S01]  /*0550*/  @P0 IMAD.HI.U32 R0, R8, c[0x0][0x2c8], RZ ;  /* 0x0000b20008000a27 */ /* 0x000fe200078e00ff */
[----:B------:R-:W-:Y:S02]  /*0560*/  UIMAD UR5, UR16, UR5, UR18 ;  /* 0x00000005100572a4 */ /* 0x000fe4000f8e0212 */
[----:B------:R-:W-:Y:S01]  /*0570*/  UIMAD.WIDE.U32 UR16, UR16, UR4, UR20 ;  /* 0x00000004101072a5 */ /* 0x000fe2000f8e0014 */
[----:B------:R-:W-:Y:S01]  /*0580*/  IMAD.MOV.U32 R4, RZ, RZ, R8 ;  /* 0x000000ffff047224 */ /* 0x000fe200078e0008 */
[----:B------:R-:W-:-:S02]  /*0590*/  @P0 SHF.R.U32.HI R4, RZ, c[0x0][0x2cc], R0 ;  /* 0x0000b300ff040a19 */ /* 0x000fc40000011600 */
[----:B------:R-:W-:Y:S02]  /*05a0*/  UIADD3 UR5, UR17, UR5, URZ ;  /* 0x0000000511057290 */ /* 0x000fe4000fffe03f */
[--C-:B------:R-:W-:Y:S01]  /*05b0*/  SHF.R.S32.HI R5, RZ, 0x1f, R4.reuse ;  /* 0x0000001fff057819 */ /* 0x100fe20000011404 */
[----:B------:R-:W-:Y:S02]  /*05c0*/  IMAD.MOV R0, RZ, RZ, -R4 ;  /* 0x000000ffff007224 */ /* 0x000fe400078e0a04 */
[----:B-1----:R-:W-:Y:S02]  /*05d0*/  IMAD.U32 R3, RZ, RZ, UR17 ;  /* 0x00000011ff037e24 */ /* 0x002fe4000f8e00ff */
[----:B------:R-:W-:Y:S02]  /*05e0*/  IMAD R6, R5, c[0x0][0x1b0], RZ ;  /* 0x00006c0005067a24 */ /* 0x000fe400078e02ff */
[----:B------:R-:W-:Y:S02]  /*05f0*/  IMAD.U32 R2, RZ, RZ, UR16 ;  /* 0x00000010ff027e24 */ /* 0x000fe4000f8e00ff */
[----:B------:R-:W-:-:S02]  /*0600*/  IMAD.U32 R3, RZ, RZ, UR5 ;  /* 0x00000005ff037e24 */ /* 0x000fc4000f8e00ff */
[----:B------:R-:W-:Y:S01]  /*0610*/  IMAD.SHL.U32 R86, R20, 0x8, RZ ;  /* 0x0000000814567824 */ /* 0x000fe200078e00ff */
[----:B------:R-:W-:Y:S01]  /*0620*/  STL [R1+0x78], R87 ;  /* 0x0000785701007387 */ /* 0x000fe20000100800 */
[----:B------:R-:W-:Y:S01]  /*0630*/  IMAD R5, R0, c[0x0][0x2c4], R8 ;  /* 0x0000b10000057a24 */ /* 0x000fe200078e0208 */
[----:B------:R-:W-:Y:S01]  /*0640*/  LEA.HI R16, R26, R84, RZ, 0x4 ;  /* 0x000000541a107211 */ /* 0x000fe200078f20ff */
[----:B------:R-:W-:Y:S01]  /*0650*/  IMAD.WIDE.U32 R2, R4, c[0x0][0x1b0], R2 ;  /* 0x00006c0004027a25 */ /* 0x000fe200078e0002 */
[----:B------:R-:W-:-:S03]  /*0660*/  ULDC.64 UR4, c[0x0][0x1e8] ;  /* 0x00007a0000047ab9 */ /* 0x000fc60000000a00 */
[----:B------:R-:W-:Y:S01]  /*0670*/  IMAD R0, R4, c[0x0][0x1b4], R6 ;  /* 0x00006d0004007a24 */ /* 0x000fe200078e0206 */
[----:B------:R-:W-:-:S03]  /*0680*/  SHF.R.S32.HI R4, RZ, 0x1f, R5 ;  /* 0x0000001fff047819 */ /* 0x000fc60000011405 */
[----:B------:R-:W-:Y:S02]  /*0690*/  IMAD.IADD R3, R3, 0x1, R0 ;  /* 0x0000000103037824 */ /* 0x000fe400078e0200 */
[----:B------:R-:W-:Y:S02]  /*06a0*/  IMAD R0, R4, c[0x0][0x1a8], RZ ;  /* 0x00006a0004007a24 */ /* 0x000fe400078e02ff */
[----:B------:R-:W-:-:S04]  /*06b0*/  IMAD.WIDE.U32 R2, R5, c[0x0][0x1a8], R2 ;  /* 0x00006a0005027a25 */ /* 0x000fc800078e0002 */
[----:B------:R-:W-:Y:S01]  /*06c0*/  IMAD R0, R5, c[0x0][0x1ac], R0 ;  /* 0x00006b0005007a24 */ /* 0x000fe200078e0200 */
[----:B------:R-:W-:-:S03]  /*06d0*/  LEA R14, P0, R2, c[0x0][0x160], 0x1 ;  /* 0x00005800020e7a11 */ /* 0x000fc600078008ff */
[----:B------:R-:W-:Y:S02]  /*06e0*/  IMAD.IADD R0, R3, 0x1, R0 ;  /* 0x0000000103007824 */ /* 0x000fe400078e0200 */
[----:B------:R-:W-:Y:S02]  /*06f0*/  IMAD.SHL.U32 R3, R18, 0x40, RZ ;  /* 0x0000004012037824 */ /* 0x000fe400078e00ff */
[----:B------:R-:W-:Y:S01]  /*0700*/  IMAD R11, R11, c[0x0][0x168], RZ ;  /* 0x00005a000b0b7a24 */ /* 0x000fe200078e02ff */
[----:B------:R-:W-:Y:S01]  /*0710*/  LEA.HI.X R13, R2, c[0x0][0x164], R0, 0x1, P0 ;  /* 0x00005900020d7a11 */ /* 0x000fe200000f0c00 */
[----:B------:R-:W-:Y:S01]  /*0720*/  IMAD R17, R7, 0x80, R18 ;  /* 0x0000008007117824 */ /* 0x000fe200078e0212 */
[----:B------:R-:W-:Y:S01]  /*0730*/  LOP3.LUT R0, R3, 0x1c0, RZ, 0xc0, !PT ;  /* 0x000001c003007812 */ /* 0x000fe200078ec0ff */
[----:B------:R-:W-:Y:S01]  /*0740*/  SHFL.IDX PT, R2, R14, RZ, 0x181f ;  /* 0x00181fff0e027589 */ /* 0x000fe200000e0000 */
[----:B------:R-:W-:Y:S02]  /*0750*/  LEA.HI R5, R26, R84, RZ, 0x6 ;  /* 0x000000541a057211 */ /* 0x000fe400078f30ff */
[----:B------:R-:W-:Y:S01]  /*0760*/  ISETP.GE.AND P0, PT, R17, R11, PT ;  /* 0x0000000b1100720c */ /* 0x000fe20003f06270 */
[----:B------:R-:W1:Y:S01]  /*0770*/  SHFL.IDX PT, R3, R13, RZ, 0x181f ;  /* 0x00181fff0d037589 */ /* 0x000e6200000e0000 */
[----:B------:R-:W-:-:S02]  /*0780*/  SHF.R.U32.HI R4, RZ, 0x3, R0 ;  /* 0x00000003ff047819 */ /* 0x000fc40000011600 */
[----:B------:R-:W-:-:S04]  /*0790*/  LOP3.LUT R0, R0, 0x38, R86, 0xf8, !PT ;  /* 0x0000003800007812 */ /* 0x000fc800078ef856 */
[----:B------:R-:W-:Y:S01]  /*07a0*/  LOP3.LUT R0, R0, R4, RZ, 0x3c, !PT ;  /* 0x0000000400007212 */ /* 0x000fe200078e3cff */
[----:B------:R-:W-:Y:S01]  /*07b0*/  IMAD.SHL.U32 R4, R5, 0x8, RZ ;  /* 0x0000000805047824 */ /* 0x000fe200078e00ff */
[C---:B------:R-:W-:Y:S02]  /*07c0*/  IADD3 R177, R86.reuse, 0x40, RZ ;  /* 0x0000004056b17810 */ /* 0x040fe40007ffe0ff */
[C---:B------:R-:W-:Y:S02]  /*07d0*/  IADD3 R133, R86.reuse, 0x80, RZ ;  /* 0x0000008056857810 */ /* 0x040fe40007ffe0ff */
[----:B------:R-:W-:Y:S02]  /*07e0*/  IADD3 R178, R86, 0xc0, RZ ;  /* 0x000000c056b27810 */ /* 0x000fe40007ffe0ff */
[----:B------:R-:W-:Y:S02]  /*07f0*/  LOP3.LUT R179, R0, 0xfffffe00, R4, 0xf8, !PT ;  /* 0xfffffe0000b37812 */ /* 0x000fe400078ef804 */
[----:B------:R-:W-:-:S02]  /*0800*/  @!P0 SHF.R.S32.HI R4, RZ, 0x1f, R177 ;  /* 0x0000001fff048819 */ /* 0x000fc400000114b1 */
[----:B------:R-:W-:Y:S02]  /*0810*/  @!P0 SHF.R.S32.HI R0, RZ, 0x1f, R133 ;  /* 0x0000001fff008819 */ /* 0x000fe40000011485 */
[----:B------:R-:W-:Y:S02]  /*0820*/  @!P0 SHF.R.S32.HI R5, RZ, 0x1f, R178 ;  /* 0x0000001fff058819 */ /* 0x000fe400000114b2 */
[----:B------:R-:W-:Y:S02]  /*0830*/  ISETP.GE.AND P6, PT, R86, c[0x0][0x198], PT ;  /* 0x0000660056007a0c */ /* 0x000fe40003fc6270 */
[----:B------:R-:W-:Y:S02]  /*0840*/  @!P0 LEA.HI R6, R4, R177, RZ, 0x3 ;  /* 0x000000b104068211 */ /* 0x000fe400078f18ff */
[----:B------:R-:W-:Y:S02]  /*0850*/  ISETP.GE.AND P5, PT, R177, c[0x0][0x198], PT ;  /* 0x00006600b1007a0c */ /* 0x000fe40003fa6270 */
[----:B------:R-:W-:-:S02]  /*0860*/  @!P0 LEA.HI R4, R0, R133, RZ, 0x3 ;  /* 0x0000008500048211 */ /* 0x000fc400078f18ff */
[----:B------:R-:W-:Y:S02]  /*0870*/  ISETP.GE.AND P4, PT, R133, c[0x0][0x198], PT ;  /* 0x0000660085007a0c */ /* 0x000fe40003f86270 */
[----:B------:R-:W-:Y:S02]  /*0880*/  @!P0 LEA.HI R0, R5, R178, RZ, 0x3 ;  /* 0x000000b205008211 */ /* 0x000fe400078f18ff */
[----:B------:R-:W-:Y:S02]  /*0890*/  ISETP.GE.AND P3, PT, R178, c[0x0][0x198], PT ;  /* 0x00006600b2007a0c */ /* 0x000fe40003f66270 */
[----:B------:R-:W-:Y:S01]  /*08a0*/  @!P0 LOP3.LUT R6, R6, 0xfffffff8, RZ, 0xc0, !PT ;  /* 0xfffffff806068812 */ /* 0x000fe200078ec0ff */
[----:B------:R3:W-:Y:S01]  /*08b0*/  STL [R1+0xa4], R8 ;  /* 0x0000a40801007387 */ /* 0x0007e20000100800 */
[----:B------:R-:W-:Y:S02]  /*08c0*/  @!P0 LOP3.LUT R4, R4, 0xfffffff8, RZ, 0xc0, !PT ;  /* 0xfffffff804048812 */ /* 0x000fe400078ec0ff */
[----:B------:R-:W-:Y:S01]  /*08d0*/  @!P0 LOP3.LUT R10, R0, 0xfffffff8, RZ, 0xc0, !PT ;  /* 0xfffffff8000a8812 */ /* 0x000fe200078ec0ff */
[----:B------:R-:W-:-:S02]  /*08e0*/  @!P0 IMAD.SHL.U32 R0, R179, 0x2, RZ ;  /* 0x00000002b3008824 */ /* 0x000fc400078e00ff */
[----:B-1----:R-:W-:-:S04]  /*08f0*/  @!P0 IMAD.WIDE R6, R6, 0x2, R2 ;  /* 0x0000000206068825 */ /* 0x002fc800078e0202 */
[----:B------:R-:W-:-:S04]  /*0900*/  @!P0 IMAD.WIDE R4, R4, 0x2, R2 ;  /* 0x0000000204048825 */ /* 0x000fc800078e0202 */
[----:B---3--:R-:W-:-:S04]  /*0910*/  @!P0 IMAD.WIDE R8, R86, 0x2, R2 ;  /* 0x0000000256088825 */ /* 0x008fc800078e0202 */
[----:B------:R-:W-:Y:S01]  /*0920*/  @!P0 IMAD.WIDE R2, R10, 0x2, R2 ;  /* 0x000000020a028825 */ /* 0x000fe200078e0202 */
[----:B------:R-:W-:Y:S01]  /*0930*/  @!PT LDS RZ, [RZ] ;  /* 0x00000000fffff984 */ /* 0x000fe20000000800 */
[----:B------:R1:W-:Y:S04]  /*0940*/  @!P0 LDGSTS.E.BYPASS.LTC128B.128 [R0+0x100], [R8.64], !P6 ;  /* 0x0010000008008fae */ /* 0x0003e8000f101d4e */
[----:B------:R3:W-:Y:S04]  /*0950*/  @!P0 LDGSTS.E.BYPASS.LTC128B.128 [R0+0x4100], [R6.64], !P5 ;  /* 0x0410000006008fae */ /* 0x0007e8000e901d4e */
[----:B------:R4:W-:Y:S04]  /*0960*/  @!P0 LDGSTS.E.BYPASS.LTC128B.128 [R0+0x8100], [R4.64], !P4 ;  /* 0x0810000004008fae */ /* 0x0009e8000e101d4e */
[----:B------:R5:W-:Y:S01]  /*0970*/  @!P0 LDGSTS.E.BYPASS.LTC128B.128 [R0+0xc100], [R2.64], !P3 ;  /* 0x0c10000002008fae */ /* 0x000be2000d901d4e */
[----:B-1----:R-:W-:-:S04]  /*0980*/  IADD3 R8, R17, 0x20, RZ ;  /* 0x0000002011087810 */ /* 0x002fc80007ffe0ff */
[----:B------:R-:W-:Y:S01]  /*0990*/  ISETP.GE.AND P0, PT, R8, R11, PT ;  /* 0x0000000b0800720c */ /* 0x000fe20003f06270 */
[----:B-----5:R-:W-:Y:S04]  /*09a0*/  SHFL.IDX PT, R2, R14, 0x1, 0x181f ;  /* 0x00381f000e027f89 */ /* 0x020fe800000e0000 */
[----:B------:R-:W1:Y:S08]  /*09b0*/  SHFL.IDX PT, R3, R13, 0x1, 0x181f ;  /* 0x00381f000d037f89 */ /* 0x000e7000000e0000 */
[----:B----4-:R-:W-:-:S02]  /*09c0*/  @!P0 SHF.R.S32.HI R4, RZ, 0x1f, R177 ;  /* 0x0000001fff048819 */ /* 0x010fc400000114b1 */
[----:B---3--:R-:W-:Y:S02]  /*09d0*/  @!P0 SHF.R.S32.HI R0, RZ, 0x1f, R133 ;  /* 0x0000001fff008819 */ /* 0x008fe40000011485 */
[----:B------:R-:W-:Y:S02]  /*09e0*/  @!P0 SHF.R.S32.HI R5, RZ, 0x1f, R178 ;  /* 0x0000001fff058819 */ /* 0x000fe400000114b2 */
[----:B------:R-:W-:Y:S02]  /*09f0*/  @!P0 LEA.HI R6, R4, R177, RZ, 0x3 ;  /* 0x000000b104068211 */ /* 0x000fe400078f18ff */
[----:B------:R-:W-:Y:S02]  /*0a00*/  @!P0 LEA.HI R4, R0, R133, RZ, 0x3 ;  /* 0x0000008500048211 */ /* 0x000fe400078f18ff */
[----:B------:R-:W-:Y:S02]  /*0a10*/  @!P0 LEA.HI R0, R5, R178, RZ, 0x3 ;  /* 0x000000b205008211 */ /* 0x000fe400078f18ff */
[----:B------:R-:W-:-:S02]  /*0a20*/  @!P0 LOP3.LUT R6, R6, 0xfffffff8, RZ, 0xc0, !PT ;  /* 0xfffffff806068812 */ /* 0x000fc400078ec0ff */
[----:B------:R-:W-:Y:S02]  /*0a30*/  @!P0 LOP3.LUT R4, R4, 0xfffffff8, RZ, 0xc0, !PT ;  /* 0xfffffff804048812 */ /* 0x000fe400078ec0ff */
[----:B------:R-:W-:Y:S01]  /*0a40*/  @!P0 LOP3.LUT R10, R0, 0xfffffff8, RZ, 0xc0, !PT ;  /* 0xfffffff8000a8812 */ /* 0x000fe200078ec0ff */
[----:B------:R-:W-:Y:S02]  /*0a50*/  @!P0 IMAD.SHL.U32 R0, R179, 0x2, RZ ;  /* 0x00000002b3008824 */ /* 0x000fe400078e00ff */
[----:B-1----:R-:W-:-:S04]  /*0a60*/  @!P0 IMAD.WIDE R8, R86, 0x2, R2 ;  /* 0x0000000256088825 */ /* 0x002fc800078e0202 */
[--C-:B------:R-:W-:Y:S01]  /*0a70*/  @!P0 IMAD.WIDE R6, R6, 0x2, R2.reuse ;  /* 0x0000000206068825 */ /* 0x100fe200078e0202 */
[----:B------:R1:W-:Y:S03]  /*0a80*/  @!P0 LDGSTS.E.BYPASS.LTC128B.128 [R0+0x1100], [R8.64], !P6 ;  /* 0x0110000008008fae */ /* 0x0003e6000f101d4e */
[--C-:B------:R-:W-:Y:S01]  /*0a90*/  @!P0 IMAD.WIDE R4, R4, 0x2, R2.reuse ;  /* 0x0000000204048825 */ /* 0x100fe200078e0202 */
[----:B------:R3:W-:Y:S03]  /*0aa0*/  @!P0 LDGSTS.E.BYPASS.LTC128B.128 [R0+0x5100], [R6.64], !P5 ;  /* 0x0510000006008fae */ /* 0x0007e6000e901d4e */
[----:B------:R-:W-:Y:S01]  /*0ab0*/  @!P0 IMAD.WIDE R2, R10, 0x2, R2 ;  /* 0x000000020a028825 */ /* 0x000fe200078e0202 */
[----:B------:R1:W-:Y:S04]  /*0ac0*/  @!P0 LDGSTS.E.BYPASS.LTC128B.128 [R0+0x9100], [R4.64], !P4 ;  /* 0x0910000004008fae */ /* 0x0003e8000e101d4e */
[----:B------:R4:W-:Y:S01]  /*0ad0*/  @!P0 LDGSTS.E.BYPASS.LTC128B.128 [R0+0xd100], [R2.64], !P3 ;  /* 0x0d10000002008fae */ /* 0x0009e2000d901d4e */
[----:B---3--:R-:W-:-:S04]  /*0ae0*/  IADD3 R6, R17, 0x40, RZ ;  /* 0x0000004011067810 */ /* 0x008fc80007ffe0ff */
[----:B------:R-:W-:Y:S02]  /*0af0*/  ISETP.GE.AND P0, PT, R6, R11, PT ;  /* 0x0000000b0600720c */ /* 0x000fe40003f06270 */
[----:B------:R-:W-:Y:S01]  /*0b00*/  SHF.R.S32.HI R6, RZ, 0x4, R16 ;  /* 0x00000004ff067819 */ /* 0x000fe20000011410 */
[----:B----4-:R-:W-:Y:S01]  /*0b10*/  SHFL.IDX PT, R2, R14, 0x2, 0x181f ;  /* 0x00581f000e027f89 */ /* 0x010fe200000e0000 */
[----:B-1----:R-:W-:-:S03]  /*0b20*/  IMAD.MOV R0, RZ, RZ, -R12 ;  /* 0x000000ffff007224 */ /* 0x002fc600078e0a0c */
[----:B------:R-:W1:Y:S01]  /*0b30*/  SHFL.IDX PT, R3, R13, 0x2, 0x181f ;  /* 0x00581f000d037f89 */ /* 0x000e6200000e0000 */
[----:B------:R-:W-:Y:S01]  /*0b40*/  LEA.HI R5, R16, R6, RZ, 0x1 ;  /* 0x0000000610057211 */ /* 0x000fe200078f08ff */
[----:B------:R-:W-:Y:S01]  /*0b50*/  IMAD R40, R0, c[0x0][0x2b8], R15 ;  /* 0x0000ae0000287a24 */ /* 0x000fe200078e020f */
[----:B------:R-:W-:Y:S02]  /*0b60*/  IADD3 R4, R17, 0x60, RZ ;  /* 0x0000006011047810 */ /* 0x000fe40007ffe0ff */
[----:B------:R-:W-:Y:S02]  /*0b70*/  LOP3.LUT R0, R5, 0xfffffffe, RZ, 0xc0, !PT ;  /* 0xfffffffe05007812 */ /* 0x000fe400078ec0ff */
[----:B------:R-:W-:Y:S02]  /*0b80*/  ISETP.GE.AND P2, PT, R4, R11, PT ;  /* 0x0000000b0400720c */ /* 0x000fe40003f46270 */
[----:B------:R-:W-:Y:S02]  /*0b90*/  @!P0 SHF.R.S32.HI R5, RZ, 0x1f, R177 ;  /* 0x0000001fff058819 */ /* 0x000fe400000114b1 */
[----:B------:R-:W-:Y:S01]  /*0ba0*/  SHF.R.S32.HI R25, RZ, 0x1f, R40 ;  /* 0x0000001fff197819 */ /* 0x000fe20000011428 */
[----:B------:R-:W-:Y:S01]  /*0bb0*/  IMAD.IADD R23, R6, 0x1, -R0 ;  /* 0x0000000106177824 */ /* 0x000fe200078e0a00 */
[----:B------:R-:W-:-:S02]  /*0bc0*/  @!P0 SHF.R.S32.HI R4, RZ, 0x1f, R133 ;  /* 0x0000001fff048819 */ /* 0x000fc40000011485 */
[----:B------:R-:W-:Y:S01]  /*0bd0*/  @!P0 SHF.R.S32.HI R0, RZ, 0x1f, R178 ;  /* 0x0000001fff008819 */ /* 0x000fe200000114b2 */
[----:B------:R-:W-:Y:S01]  /*0be0*/  IMAD R7, R25, c[0x0][0x1e0], RZ ;  /* 0x0000780019077a24 */ /* 0x000fe200078e02ff */
[----:B------:R-:W-:Y:S02]  /*0bf0*/  @!P0 LEA.HI R8, R5, R177, RZ, 0x3 ;  /* 0x000000b105088211 */ /* 0x000fe400078f18ff */
[----:B------:R-:W-:Y:S02]  /*0c00*/  @!P0 LEA.HI R6, R4, R133, RZ, 0x3 ;  /* 0x0000008504068211 */ /* 0x000fe400078f18ff */
[----:B------:R-:W-:Y:S01]  /*0c10*/  @!P0 LEA.HI R0, R0, R178, RZ, 0x3 ;  /* 0x000000b200008211 */ /* 0x000fe200078f18ff */
[----:B------:R-:W-:Y:S01]  /*0c20*/  IMAD.WIDE.U32 R4, R40, c[0x0][0x1e0], RZ ;  /* 0x0000780028047a25 */ /* 0x000fe200078e00ff */
[----:B------:R-:W-:Y:S02]  /*0c30*/  @!P0 LOP3.LUT R8, R8, 0xfffffff8, RZ, 0xc0, !PT ;  /* 0xfffffff808088812 */ /* 0x000fe400078ec0ff */
[----:B------:R-:W-:Y:S01]  /*0c40*/  @!P0 LOP3.LUT R6, R6, 0xfffffff8, RZ, 0xc0, !PT ;  /* 0xfffffff806068812 */ /* 0x000fe200078ec0ff */
[----:B------:R-:W-:Y:S01]  /*0c50*/  IMAD R7, R40, c[0x0][0x1e4], R7 ;  /* 0x0000790028077a24 */ /* 0x000fe200078e0207 */
[----:B------:R-:W-:Y:S01]  /*0c60*/  @!P0 LOP3.LUT R12, R0, 0xfffffff8, RZ, 0xc0, !PT ;  /* 0xfffffff8000c8812 */ /* 0x000fe200078ec0ff */
[----:B------:R-:W-:-:S02]  /*0c70*/  @!P0 IMAD.SHL.U32 R0, R179, 0x2, RZ ;  /* 0x00000002b3008824 */ /* 0x000fc400078e00ff */
[----:B-1----:R-:W-:-:S04]  /*0c80*/  @!P0 IMAD.WIDE R10, R86, 0x2, R2 ;  /* 0x00000002560a8825 */ /* 0x002fc800078e0202 */
[----:B------:R-:W-:Y:S01]  /*0c90*/  IMAD.IADD R5, R5, 0x1, R7 ;  /* 0x0000000105057824 */ /* 0x000fe200078e0207 */
[----:B------:R1:W-:Y:S01]  /*0ca0*/  @!P0 LDGSTS.E.BYPASS.LTC128B.128 [R0+0x2100], [R10.64], !P6 ;  /* 0x021000000a008fae */ /* 0x0003e2000f101d4e */
[----:B------:R-:W-:-:S04]  /*0cb0*/  @!P0 IMAD.WIDE R8, R8, 0x2, R2 ;  /* 0x0000000208088825 */ /* 0x000fc800078e0202 */
[--C-:B------:R-:W-:Y:S01]  /*0cc0*/  @!P0 IMAD.WIDE R6, R6, 0x2, R2.reuse ;  /* 0x0000000206068825 */ /* 0x100fe200078e0202 */
[----:B------:R1:W-:Y:S04]  /*0cd0*/  @!P0 LDGSTS.E.BYPASS.LTC128B.128 [R0+0x6100], [R8.64], !P5 ;  /* 0x0610000008008fae */ /* 0x0003e8000e901d4e */
[----:B------:R3:W-:Y:S01]  /*0ce0*/  @!P0 LDGSTS.E.BYPASS.LTC128B.128 [R0+0xa100], [R6.64], !P4 ;  /* 0x0a10000006008fae */ /* 0x0007e2000e101d4e */
[----:B------:R-:W-:Y:S01]  /*0cf0*/  @!P0 IMAD.WIDE R2, R12, 0x2, R2 ;  /* 0x000000020c028825 */ /* 0x000fe200078e0202 */
[----:B------:R-:W-:Y:S01]  /*0d00*/  UIMAD.WIDE.U32 UR18, UR9, UR4, URZ ;  /* 0x00000004091272a5 */ /* 0x000fe2000f8e003f */
[----:B--2---:R-:W-:Y:S01]  /*0d10*/  SHF.R.S32.HI R24, RZ, 0x1f, R27 ;  /* 0x0000001fff187819 */ /* 0x004fe2000001141b */
[----:B------:R-:W-:Y:S02]  /*0d20*/  UIMAD UR4, UR7, UR4, URZ ;  /* 0x00000004070472a4 */ /* 0x000fe4000f8e023f */
[----:B------:R1:W-:Y:S01]  /*0d30*/  @!P0 LDGSTS.E.BYPASS.LTC128B.128 [R0+0xe100], [R2.64], !P3 ;  /* 0x0e10000002008fae */ /* 0x0003e2000d901d4e */
[----:B------:R-:W-:Y:S01]  /*0d40*/  IMAD.WIDE.U32 R4, R27, c[0x0][0x1f0], R4 ;  /* 0x00007c001b047a25 */ /* 0x000fe200078e0004 */
[----:B------:R-:W-:Y:S01]  /*0d50*/  UIMAD UR4, UR9, UR5, UR4 ;  /* 0x00000005090472a4 */ /* 0x000fe2000f8e0204 */
[----:B---3--:R-:W-:-:S05]  /*0d60*/  LOP3.LUT R6, R16, 0xfffffff0, RZ, 0xc0, !PT ;  /* 0xfffffff010067812 */ /* 0x008fca00078ec0ff */
[----:B------:R-:W-:Y:S02]  /*0d70*/  IMAD.IADD R6, R84, 0x1, -R6 ;  /* 0x0000000154067824 */ /* 0x000fe400078e0a06 */
[----:B-1----:R-:W-:-:S03]  /*0d80*/  IMAD R0, R24, c[0x0][0x1f0], RZ ;  /* 0x00007c0018007a24 */ /* 0x002fc600078e02ff */
[----:B------:R-:W-:Y:S01]  /*0d90*/  SHF.R.S32.HI R2, RZ, 0x1f, R6 ;  /* 0x0000001fff027819 */ /* 0x000fe20000011406 */
[----:B------:R-:W-:Y:S01]  /*0da0*/  UIADD3 UR16, UR19, UR4, URZ ;  /* 0x0000000413107290 */ /* 0x000fe2000fffe03f */
[----:B------:R1:W-:Y:S02]  /*0db0*/  SHFL.IDX PT, R3, R13, 0x3, 0x181f ;  /* 0x00781f000d037f89 */ /* 0x0003e400000e0000 */
[----:B------:R-:W-:Y:S01]  /*0dc0*/  LEA.HI R21, R2, R6, RZ, 0x3 ;  /* 0x0000000602157211 */ /* 0x000fe200078f18ff */
[----:B------:R-:W-:Y:S01]  /*0dd0*/  IMAD R0, R27, c[0x0][0x1f4], R0 ;  /* 0x00007d001b007a24 */ /* 0x000fe200078e0200 */
[----:B------:R2:W3:Y:S01]  /*0de0*/  SHFL.IDX PT, R2, R14, 0x3, 0x181f ;  /* 0x00781f000e027f89 */ /* 0x0004e200000e0000 */
[----:B------:R-:W-:Y:S01]  /*0df0*/  IADD3 R4, P0, R4, UR18, RZ ;  /* 0x0000001204047c10 */ /* 0x000fe2000ff1e0ff */
[----:B------:R-:W-:Y:S01]  /*0e00*/  ULEA UR17, UR8, 0xffffffc0, 0x6 ;  /* 0xffffffc008117891 */ /* 0x000fe2000f8e303f */
[----:B------:R-:W-:Y:S01]  /*0e10*/  LOP3.LUT R8, R21, 0xfffffff8, RZ, 0xc0, !PT ;  /* 0xfffffff815087812 */ /* 0x000fe200078ec0ff */
[----:B------:R-:W-:Y:S01]  /*0e20*/  IMAD.SHL.U32 R7, R18, 0x8, RZ ;  /* 0x0000000812077824 */ /* 0x000fe200078e00ff */
[----:B------:R-:W-:Y:S01]  /*0e30*/  IADD3.X R5, R5, UR16, R0, P0, !PT ;  /* 0x0000001005057c10 */ /* 0x000fe200087fe400 */
[----:B------:R-:W-:Y:S01]  /*0e40*/  IMAD.SHL.U32 R0, R20, 0x40, RZ ;  /* 0x0000004014007824 */ /* 0x000fe200078e00ff */
[----:B------:R-:W-:Y:S01]  /*0e50*/  LEA R16, P0, R4, c[0x0][0x1c8], 0x1 ;  /* 0x0000720004107a11 */ /* 0x000fe200078008ff */
[----:B------:R-:W-:Y:S01]  /*0e60*/  UIADD3 UR17, UR10, -UR17, URZ ;  /* 0x800000110a117290 */ /* 0x000fe2000fffe03f */
[----:B------:R-:W-:Y:S01]  /*0e70*/  IMAD.IADD R19, R6, 0x1, -R8 ;  /* 0x0000000106137824 */ /* 0x000fe200078e0a08 */
[----:B------:R-:W-:Y:S01]  /*0e80*/  @!P2 SHF.R.S32.HI R6, RZ, 0x1f, R178 ;  /* 0x0000001fff06a819 */ /* 0x000fe200000114b2 */
[----:B------:R-:W-:Y:S01]  /*0e90*/  STL [R1+0x44], R27 ;  /* 0x0000441b01007387 */ /* 0x000fe20000100800 */
[----:B------:R-:W-:Y:S01]  /*0ea0*/  LOP3.LUT R0, R0, 0x1c0, RZ, 0xc0, !PT ;  /* 0x000001c000007812 */ /* 0x000fe200078ec0ff */
[----:B------:R-:W-:Y:S01]  /*0eb0*/  UISETP.GE.AND UP0, UPT, UR10, 0x1, UPT ;  /* 0x000000010a00788c */ /* 0x000fe2000bf06270 */
[----:B------:R-:W-:Y:S01]  /*0ec0*/  IADD3 R18, -R18, UR17, RZ ;  /* 0x0000001112127c10 */ /* 0x000fe2000fffe1ff */
[----:B------:R-:W-:Y:S01]  /*0ed0*/  ULDC.64 UR4, c[0x0][0x210] ;  /* 0x0000840000047ab9 */ /* 0x000fe20000000a00 */
[----:B-1----:R-:W-:-:S02]  /*0ee0*/  LEA.HI.X R13, R4, c[0x0][0x1cc], R5, 0x1, P0 ;  /* 0x00007300040d7a11 */ /* 0x002fc400000f0c05 */
[----:B------:R-:W-:Y:S02]  /*0ef0*/  @!P2 SHF.R.S32.HI R5, RZ, 0x1f, R177 ;  /* 0x0000001fff05a819 */ /* 0x000fe400000114b1 */
[----:B------:R-:W-:Y:S02]  /*0f00*/  @!P2 SHF.R.S32.HI R4, RZ, 0x1f, R133 ;  /* 0x0000001fff04a819 */ /* 0x000fe40000011485 */
[----:B------:R-:W-:Y:S02]  /*0f10*/  @!P2 LEA.HI R5, R5, R177, RZ, 0x3 ;  /* 0x000000b10505a211 */ /* 0x000fe400078f18ff */
[----:B------:R-:W-:Y:S02]  /*0f20*/  LOP3.LUT R15, R0, 0x8, R7, 0xf8, !PT ;  /* 0x00000008000f7812 */ /* 0x000fe400078ef807 */
[----:B--2---:R-:W-:Y:S02]  /*0f30*/  SHF.R.U32.HI R14, RZ, 0x3, R0 ;  /* 0x00000003ff0e7819 */ /* 0x004fe40000011600 */
[----:B------:R-:W-:-:S02]  /*0f40*/  @!P2 LEA.HI R4, R4, R133, RZ, 0x3 ;  /* 0x000000850404a211 */ /* 0x000fc400078f18ff */
[----:B------:R-:W-:Y:S02]  /*0f50*/  @!P2 LEA.HI R0, R6, R178, RZ, 0x3 ;  /* 0x000000b20600a211 */ /* 0x000fe400078f18ff */
[----:B------:R-:W-:Y:S02]  /*0f60*/  ISETP.GE.AND P1, PT, R18, 0x1, PT ;  /* 0x000000011200780c */ /* 0x000fe40003f26270 */
[----:B------:R-:W-:Y:S02]  /*0f70*/  @!P2 LOP3.LUT R8, R5, 0xfffffff8, RZ, 0xc0, !PT ;  /* 0xfffffff80508a812 */ /* 0x000fe400078ec0ff */
[----:B------:R-:W-:Y:S02]  /*0f80*/  @!P2 LOP3.LUT R6, R4, 0xfffffff8, RZ, 0xc0, !PT ;  /* 0xfffffff80406a812 */ /* 0x000fe400078ec0ff */
[----:B------:R-:W-:Y:S01]  /*0f90*/  @!P2 LOP3.LUT R12, R0, 0xfffffff8, RZ, 0xc0, !PT ;  /* 0xfffffff8000ca812 */ /* 0x000fe200078ec0ff */
[----:B------:R-:W-:Y:S01]  /*0fa0*/  @!P2 IMAD.SHL.U32 R0, R179, 0x2, RZ ;  /* 0x00000002b300a824 */ /* 0x000fe200078e00ff */
[----:B------:R-:W-:Y:S01]  /*0fb0*/  SHFL.IDX PT, R4, R16, RZ, 0x181f ;  /* 0x00181fff10047589 */ /* 0x000fe200000e0000 */
[----:B---3--:R-:W-:-:S03]  /*0fc0*/  @!P2 IMAD.WIDE R10, R86, 0x2, R2 ;  /* 0x00000002560aa825 */ /* 0x008fc600078e0202 */
[----:B------:R-:W1:Y:S01]  /*0fd0*/  SHFL.IDX PT, R5, R13, RZ, 0x181f ;  /* 0x00181fff0d057589 */ /* 0x000e6200000e0000 */
[----:B------:R-:W-:-:S03]  /*0fe0*/  @!P2 IMAD.WIDE R8, R8, 0x2, R2 ;  /* 0x000000020808a825 */ /* 0x000fc600078e0202 */
[----:B------:R2:W-:Y:S01]  /*0ff0*/  @!P2 LDGSTS.E.BYPASS.LTC128B.128 [R0+0x3100], [R10.64], !P6 ;  /* 0x031000000a00afae */ /* 0x0005e2000f101d4e */
[----:B------:R-:W-:-:S03]  /*1000*/  @!P2 IMAD.WIDE R6, R6, 0x2, R2 ;  /* 0x000000020606a825 */ /* 0x000fc600078e0202 */
[----:B------:R2:W-:Y:S01]  /*1010*/  @!P2 LDGSTS.E.BYPASS.LTC128B.128 [R0+0x7100], [R8.64], !P5 ;  /* 0x071000000800afae */ /* 0x0005e2000e901d4e */
[----:B------:R-:W-:-:S03]  /*1020*/  @!P2 IMAD.WIDE R2, R12, 0x2, R2 ;  /* 0x000000020c02a825 */ /* 0x000fc600078e0202 */
[----:B------:R2:W-:Y:S04]  /*1030*/  @!P2 LDGSTS.E.BYPASS.LTC128B.128 [R0+0xb100], [R6.64], !P4 ;  /* 0x0b1000000600afae */ /* 0x0005e8000e101d4e */
[----:B------:R3:W-:Y:S01]  /*1040*/  @!P2 LDGSTS.E.BYPASS.LTC128B.128 [R0+0xf100], [R2.64], !P3 ;  /* 0x0f1000000200afae */ /* 0x0007e2000d901d4e */
[----:B------:R-:W-:Y:S02]  /*1050*/  ISETP.GE.AND P0, PT, R18, 0x21, PT ;  /* 0x000000211200780c */ /* 0x000fe40003f06270 */
[----:B------:R-:W-:Y:S01]  /*1060*/  ISETP.GE.AND P5, PT, R86, c[0x0][0x1d4], PT ;  /* 0x0000750056007a0c */ /* 0x000fe20003fa6270 */
[----:B------:R-:W-:Y:S01]  /*1070*/  STL [R1+0x74], R86 ;  /* 0x0000745601007387 */ /* 0x000fe20000100800 */
[----:B------:R-:W-:Y:S01]  /*1080*/  ISETP.GE.AND P4, PT, R177, c[0x0][0x1d4], PT ;  /* 0x00007500b1007a0c */ /* 0x000fe20003f86270 */
[----:B------:R-:W-:Y:S01]  /*1090*/  @P1 IMAD.SHL.U32 R12, R179, 0x2, RZ ;  /* 0x00000002b30c1824 */ /* 0x000fe200078e00ff */
[----:B------:R-:W-:Y:S01]  /*10a0*/  LOP3.LUT R22, R15, R14, RZ, 0x3c, !PT ;  /* 0x0000000e0f167212 */ /* 0x000fe200078e3cff */
[----:B------:R-:W-:Y:S04]  /*10b0*/  STL [R1+0x9c], R17 ;  /* 0x00009c1101007387 */ /* 0x000fe80000100800 */
[----:B------:R-:W0:Y:S01]  /*10c0*/  LDGDEPBAR ;  /* 0x00000000000079af */ /* 0x000e220000000000 */
[----:B---3--:R-:W-:-:S02]  /*10d0*/  @P1 SHF.R.S32.HI R3, RZ, 0x1f, R177 ;  /* 0x0000001fff031819 */ /* 0x008fc400000114b1 */
[----:B------:R-:W-:Y:S02]  /*10e0*/  @P1 SHF.R.S32.HI R2, RZ, 0x1f, R133 ;  /* 0x0000001fff021819 */ /* 0x000fe40000011485 */
[----:B------:R-:W-:Y:S02]  /*10f0*/  @P1 LEA.HI R3, R3, R177, RZ, 0x3 ;  /* 0x000000b103031211 */ /* 0x000fe400078f18ff */
[----:B--2---:R-:W-:Y:S02]  /*1100*/  @P1 SHF.R.S32.HI R0, RZ, 0x1f, R178 ;  /* 0x0000001fff001819 */ /* 0x004fe400000114b2 */
[----:B------:R-:W-:Y:S02]  /*1110*/  @P1 LEA.HI R6, R2, R133, RZ, 0x3 ;  /* 0x0000008502061211 */ /* 0x000fe400078f18ff */
[----:B------:R-:W-:Y:S01]  /*1120*/  @P1 LEA.HI R0, R0, R178, RZ, 0x3 ;  /* 0x000000b200001211 */ /* 0x000fe200078f18ff */
[----:B------:R2:W-:Y:S01]  /*1130*/  SHFL.IDX PT, R2, R16, 0x1, 0x181f ;  /* 0x00381f0010027f89 */ /* 0x0005e200000e0000 */
[----:B------:R-:W-:-:S03]  /*1140*/  @P1 LOP3.LUT R7, R3, 0xfffffff8, RZ, 0xc0, !PT ;  /* 0xfffffff803071812 */ /* 0x000fc600078ec0ff */
[----:B------:R-:W3:Y:S01]  /*1150*/  SHFL.IDX PT, R3, R13, 0x1, 0x181f ;  /* 0x00381f000d037f89 */ /* 0x000ee200000e0000 */
[----:B------:R-:W-:Y:S02]  /*1160*/  @P1 LOP3.LUT R10, R6, 0xfffffff8, RZ, 0xc0, !PT ;  /* 0xfffffff8060a1812 */ /* 0x000fe400078ec0ff */
[----:B------:R-:W-:Y:S01]  /*1170*/  @P1 LOP3.LUT R0, R0, 0xfffffff8, RZ, 0xc0, !PT ;  /* 0xfffffff800001812 */ /* 0x000fe200078ec0ff */
[----:B-1----:R-:W-:-:S04]  /*1180*/  @P1 IMAD.WIDE R8, R86, 0x2, R4 ;  /* 0x0000000256081825 */ /* 0x002fc800078e0204 */
[--C-:B------:R-:W-:Y:S01]  /*1190*/  @P1 IMAD.WIDE R6, R7, 0x2, R4.reuse ;  /* 0x0000000207061825 */ /* 0x100fe200078e0204 */
[----:B------:R1:W-:Y:S03]  /*11a0*/  @P1 LDGSTS.E.BYPASS.LTC128B.128 [R12+0x10100], [R8.64], !P5 ;  /* 0x10100000080c1fae */ /* 0x0003e6000e901d4e */
[----:B------:R-:W-:Y:S01]  /*11b0*/  @P1 IMAD.WIDE R14, R0, 0x2, R4 ;  /* 0x00000002000e1825 */ /* 0x000fe200078e0204 */
[----:B------:R-:W-:Y:S01]  /*11c0*/  @P0 SHF.R.S32.HI R0, RZ, 0x1f, R133 ;  /* 0x0000001fff000819 */ /* 0x000fe20000011485 */
[----:B------:R4:W-:Y:S02]  /*11d0*/  @P1 LDGSTS.E.BYPASS.LTC128B.128 [R12+0x12100], [R6.64], !P4 ;  /* 0x12100000060c1fae */ /* 0x0009e4000e101d4e */
[----:B--2---:R-:W-:Y:S01]  /*11e0*/  @P1 IMAD.WIDE R16, R10, 0x2, R4 ;  /* 0x000000020a101825 */ /* 0x004fe200078e0204 */
[----:B------:R-:W-:Y:S02]  /*11f0*/  @P0 SHF.R.S32.HI R4, RZ, 0x1f, R177 ;  /* 0x0000001fff040819 */ /* 0x000fe400000114b1 */
[----:B------:R-:W-:-:S02]  /*1200*/  @P0 SHF.R.S32.HI R5, RZ, 0x1f, R178 ;  /* 0x0000001fff050819 */ /* 0x000fc400000114b2 */
[----:B------:R-:W-:Y:S02]  /*1210*/  ISETP.GE.AND P3, PT, R133, c[0x0][0x1d4], PT ;  /* 0x0000750085007a0c */ /* 0x000fe40003f66270 */
[----:B------:R-:W-:-:S11]  /*1220*/  ISETP.GE.AND P6, PT, R178, c[0x0][0x1d4], PT ;  /* 0x00007500b2007a0c */ /* 0x000fd60003fc6270 */
[----:B------:R2:W-:Y:S01]  /*1230*/  @P1 LDGSTS.E.BYPASS.LTC128B.128 [R12+0x14100], [R16.64], !P3 ;  /* 0x14100000100c1fae */ /* 0x0005e2000d901d4e */
[----:B----4-:R-:W-:-:S03]  /*1240*/  @P0 LEA.HI R6, R4, R177, RZ, 0x3 ;  /* 0x000000b104060211 */ /* 0x010fc600078f18ff */
[----:B------:R2:W-:Y:S01]  /*1250*/  @P1 LDGSTS.E.BYPASS.LTC128B.128 [R12+0x16100], [R14.64], !P6 ;  /* 0x161000000e0c1fae */ /* 0x0005e2000f101d4e */
[----:B------:R-:W-:Y:S02]  /*1260*/  @P0 LEA.HI R4, R0, R133, RZ, 0x3 ;  /* 0x0000008500040211 */ /* 0x000fe400078f18ff */
[----:B------:R-:W-:Y:S02]  /*1270*/  @P0 LEA.HI R0, R5, R178, RZ, 0x3 ;  /* 0x000000b205000211 */ /* 0x000fe400078f18ff */
[----:B------:R-:W-:Y:S02]  /*1280*/  @P0 LOP3.LUT R6, R6, 0xfffffff8, RZ, 0xc0, !PT ;  /* 0xfffffff806060812 */ /* 0x000fe400078ec0ff */
[----:B------:R-:W-:Y:S02]  /*1290*/  @P0 LOP3.LUT R5, R4, 0xfffffff8, RZ, 0xc0, !PT ;  /* 0xfffffff804050812 */ /* 0x000fe400078ec0ff */
[----:B------:R-:W-:Y:S01]  /*12a0*/  @P0 LOP3.LUT R0, R0, 0xfffffff8, RZ, 0xc0, !PT ;  /* 0xfffffff800000812 */ /* 0x000fe200078ec0ff */
[----:B---3--:R-:W-:-:S04]  /*12b0*/  @P0 IMAD.WIDE R6, R6, 0x2, R2 ;  /* 0x0000000206060825 */ /* 0x008fc800078e0202 */
[----:B------:R-:W-:-:S04]  /*12c0*/  @P0 IMAD.WIDE R10, R5, 0x2, R2 ;  /* 0x00000002050a0825 */ /* 0x000fc800078e0202 */
[----:B-1----:R-:W-:-:S04]  /*12d0*/  @P0 IMAD.WIDE R8, R0, 0x2, R2 ;  /* 0x0000000200080825 */ /* 0x002fc800078e0202 */
[----:B------:R-:W-:Y:S02]  /*12e0*/  @P0 IMAD.SHL.U32 R4, R179, 0x2, RZ ;  /* 0x00000002b3040824 */ /* 0x000fe400078e00ff */
[----:B------:R-:W-:-:S05]  /*12f0*/  @P0 IMAD.WIDE R2, R86, 0x2, R2 ;  /* 0x0000000256020825 */ /* 0x000fca00078e0202 */
[----:B------:R1:W-:Y:S04]  /*1300*/  @P0 LDGSTS.E.BYPASS.LTC128B.128 [R4+0x11100], [R2.64], !P5 ;  /* 0x1110000002040fae */ /* 0x0003e8000e901d4e */
[----:B------:R3:W-:Y:S04]  /*1310*/  @P0 LDGSTS.E.BYPASS.LTC128B.128 [R4+0x13100], [R6.64], !P4 ;  /* 0x1310000006040fae */ /* 0x0007e8000e101d4e */
[----:B------:R3:W-:Y:S04]  /*1320*/  @P0 LDGSTS.E.BYPASS.LTC128B.128 [R4+0x15100], [R10.64], !P3 ;  /* 0x151000000a040fae */ /* 0x0007e8000d901d4e */
[----:B------:R3:W-:Y:S04]  /*1330*/  @P0 LDGSTS.E.BYPASS.LTC128B.128 [R4+0x17100], [R8.64], !P6 ;  /* 0x1710000008040fae */ /* 0x0007e8000f101d4e */
[----:B------:R-:W0:Y:S01]  /*1340*/  LDGDEPBAR ;  /* 0x00000000000079af */ /* 0x000e220000000000 */
[----:B------:R-:W-:-:S02]  /*1350*/  IMAD.SHL.U32 R13, R19, 0x40, RZ ;  /* 0x00000040130d7824 */ /* 0x000fc400078e00ff */
[----:B------:R-:W-:-:S03]  /*1360*/  IMAD.SHL.U32 R5, R23, 0x8, RZ ;  /* 0x0000000817057824 */ /* 0x000fc600078e00ff */
[----:B------:R-:W-:-:S04]  /*1370*/  LOP3.LUT R0, R13, 0x1c0, RZ, 0xc0, !PT ;  /* 0x000001c00d007812 */ /* 0x000fc800078ec0ff */
[----:B-1----:R-:W-:Y:S02]  /*1380*/  LOP3.LUT R2, R0, 0x8, R5, 0xf8, !PT ;  /* 0x0000000800027812 */ /* 0x002fe400078ef805 */
[----:B------:R-:W-:Y:S01]  /*1390*/  SHF.R.U32.HI R0, RZ, 0x3, R0 ;  /* 0x00000003ff007819 */ /* 0x000fe20000011600 */
[----:B------:R-:W-:Y:S01]  /*13a0*/  IMAD.SHL.U32 R3, R21, 0x40, RZ ;  /* 0x0000004015037824 */ /* 0x000fe200078e00ff */
[----:B------:R-:W-:Y:S02]  /*13b0*/  LEA.HI R5, R26, R84, RZ, 0x5 ;  /* 0x000000541a057211 */ /* 0x000fe400078f28ff */
[----:B------:R-:W-:Y:S02]  /*13c0*/  LOP3.LUT R2, R2, R0, RZ, 0x3c, !PT ;  /* 0x0000000002027212 */ /* 0x000fe400078e3cff */
[----:B------:R-:W-:Y:S02]  /*13d0*/  SHF.R.S32.HI R232, RZ, 0x5, R5 ;  /* 0x00000005ffe87819 */ /* 0x000fe40000011405 */
[----:B------:R-:W-:Y:S01]  /*13e0*/  LOP3.LUT R3, R2, 0xfffffe00, R3, 0xf8, !PT ;  /* 0xfffffe0002037812 */ /* 0x000fe200078ef803 */
[----:B------:R-:W-:-:S04]  /*13f0*/  DEPBAR.LE SB0, 0x1 ;  /* 0x000080400000791a */ /* 0x000fc80000000000 */
[----:B------:R-:W-:Y:S01]  /*1400*/  IMAD R0, R23, 0x200, R22 ;  /* 0x0000020017007824 */ /* 0x000fe200078e0216 */
[----:B------:R-:W-:Y:S01]  /*1410*/  R2P PR, R19, 0x6 ;  /* 0x0000000613007804 */ /* 0x000fe20000000000 */
[----:B---3--:R-:W-:Y:S02]  /*1420*/  IMAD.MOV.U32 R4, RZ, RZ, 0x10 ;  /* 0x00000010ff047424 */ /* 0x008fe400078e00ff */
[----:B------:R-:W-:Y:S02]  /*1430*/  IMAD R232, R232, 0x400, R3 ;  /* 0x00000400e8e87824 */ /* 0x000fe400078e0203 */
[----:B------:R-:W-:Y:S01]  /*1440*/  IMAD.SHL.U32 R134, R0, 0x2, RZ ;  /* 0x0000000200867824 */ /* 0x000fe200078e00ff */
[----:B------:R-:W-:Y:S01]  /*1450*/  BAR.SYNC.DEFER_BLOCKING 0x0 ;  /* 0x0000000000007b1d */ /* 0x000fe20000010000 */
[----:B------:R-:W-:Y:S01]  /*1460*/  IMAD.MOV.U32 R0, RZ, RZ, 0x20 ;  /* 0x00000020ff007424 */ /* 0x000fe200078e00ff */
[----:B------:R-:W-:Y:S01]  /*1470*/  SEL R4, R4, 0xfffffff0, !P1 ;  /* 0xfffffff004047807 */ /* 0x000fe20004800000 */
[----:B------:R-:W-:-:S03]  /*1480*/  IMAD.SHL.U32 R232, R232, 0x2, RZ ;  /* 0x00000002e8e87824 */ /* 0x000fc600078e00ff */
[----:B------:R-:W-:Y:S01]  /*1490*/  SEL R0, R0, 0xffffffe0, !P2 ;  /* 0xffffffe000007807 */ /* 0x000fe20005000000 */
[----:B------:R-:W-:-:S04]  /*14a0*/  IMAD R236, R4, 0x2, R232 ;  /* 0x0000000204ec7824 */ /* 0x000fc800078e02e8 */
[C---:B------:R-:W-:Y:S02]  /*14b0*/  IMAD R240, R0.reuse, 0x2, R232 ;  /* 0x0000000200f07824 */ /* 0x040fe400078e02e8 */
[----:B------:R-:W-:Y:S01]  /*14c0*/  IMAD R244, R0, 0x2, R236 ;  /* 0x0000000200f47824 */ /* 0x000fe200078e02ec */
[----:B------:R-:W-:Y:S01]  /*14d0*/  LOP3.LUT P0, RZ, R20, 0x2, RZ, 0xc0, !PT ;  /* 0x0000000214ff7812 */ /* 0x000fe2000780c0ff */
[----:B------:R2:W1:Y:S04]  /*14e0*/  LDSM.16.M88.4 R168, [R232+0x100] ;  /* 0x00010000e8a8783b */ /* 0x0004680000000200 */
[----:B------:R2:W3:Y:S04]  /*14f0*/  LDSM.16.M88.4 R200, [R232+0x4100] ;  /* 0x00410000e8c8783b */ /* 0x0004e80000000200 */
[----:B------:R2:W4:Y:S04]  /*1500*/  LDSM.16.M88.4 R216, [R232+0x8100] ;  /* 0x00810000e8d8783b */ /* 0x0005280000000200 */
[----:B------:R2:W1:Y:S04]  /*1510*/  LDSM.16.M88.4 R172, [R236+0x100] ;  /* 0x00010000ecac783b */ /* 0x0004680000000200 */
        /* <DEDUP_REMOVED lines=8> */
[----:B------:R-:W1:Y:S04]  /*15a0*/  LDSM.16.M88.4 R232, [R232+0xc100] ;  /* 0x00c10000e8e8783b */ /* 0x000e680000000200 */
[----:B------:R-:W1:Y:S04]  /*15b0*/  LDSM.16.M88.4 R236, [R236+0xc100] ;  /* 0x00c10000ecec783b */ /* 0x000e680000000200 */
[----:B------:R-:W1:Y:S04]  /*15c0*/  LDSM.16.M88.4 R240, [R240+0xc100] ;  /* 0x00c10000f0f0783b */ /* 0x000e680000000200 */
[----:B------:R-:W1:Y:S04]  /*15d0*/  LDSM.16.M88.4 R244, [R244+0xc100] ;  /* 0x00c10000f4f4783b */ /* 0x000e680000000200 */
[----:B------:R-:W-:Y:S01]  /*15e0*/  BAR.SYNC.DEFER_BLOCKING 0x0 ;  /* 0x0000000000007b1d */ /* 0x000fe20000010000 */
[----:B------:R-:W-:-:S02]  /*15f0*/  IADD3 R2, R134, 0x10100, RZ ;  /* 0x0001010086027810 */ /* 0x000fc40007ffe0ff */
[----:B------:R-:W-:Y:S02]  /*1600*/  IADD3 R89, R134, 0x10120, RZ ;  /* 0x0001012086597810 */ /* 0x000fe40007ffe0ff */
[----:B------:R-:W-:Y:S02]  /*1610*/  @P0 IADD3 R89, R2, -0x20, RZ ;  /* 0xffffffe002590810 */ /* 0x000fe40007ffe0ff */
[----:B------:R-:W-:Y:S02]  /*1620*/  LOP3.LUT R2, R5, 0xffffffe0, RZ, 0xc0, !PT ;  /* 0xffffffe005027812 */ /* 0x000fe400078ec0ff */
[C---:B------:R-:W-:Y:S01]  /*1630*/  IADD3 R6, R89.reuse, 0x800, RZ ;  /* 0x0000080059067810 */ /* 0x040fe20007ffe0ff */
[----:B------:R2:W-:Y:S02]  /*1640*/  STL [R1+0xa0], R179 ;  /* 0x0000a0b301007387 */ /* 0x0005e40000100800 */
[----:B------:R-:W-:Y:S01]  /*1650*/  IMAD.IADD R84, R84, 0x1, -R2 ;  /* 0x0000000154547824 */ /* 0x000fe200078e0a02 */
[C---:B------:R-:W-:Y:S01]  /*1660*/  IADD3 R2, R89.reuse, 0x1800, RZ ;  /* 0x0000180059027810 */ /* 0x040fe20007ffe0ff */
[----:B------:R2:W-:Y:S01]  /*1670*/  STL [R1+0x50], R40 ;  /* 0x0000502801007387 */ /* 0x0005e20000100800 */
[----:B------:R-:W-:-:S03]  /*1680*/  IADD3 R5, R89, 0x1000, RZ ;  /* 0x0000100059057810 */ /* 0x000fc60007ffe0ff */
[----:B------:R2:W-:Y:S01]  /*1690*/  STL [R1], R89 ;  /* 0x0000005901007387 */ /* 0x0005e20000100800 */
[----:B------:R-:W-:-:S04]  /*16a0*/  DEPBAR.LE SB0, 0x0 ;  /* 0x000080000000791a */ /* 0x000fc80000000000 */
[----:B------:R-:W-:Y:S06]  /*16b0*/  BAR.SYNC.DEFER_BLOCKING 0x0 ;  /* 0x0000000000007b1d */ /* 0x000fec0000010000 */
[----:B------:R2:W-:Y:S04]  /*16c0*/  STL [R1+0x3c], R6 ;  /* 0x00003c0601007387 */ /* 0x0005e80000100800 */
[----:B------:R2:W-:Y:S04]  /*16d0*/  STL [R1+0x34], R2 ;  /* 0x0000340201007387 */ /* 0x0005e80000100800 */
[----:B------:R2:W-:Y:S01]  /*16e0*/  STL [R1+0x38], R5 ;  /* 0x0000380501007387 */ /* 0x0005e20000100800 */
[----:B------:R-:W-:Y:S01]  /*16f0*/  PLOP3.LUT P0, PT, PT, PT, UP0, 0x80, 0x0 ;  /* 0x000000000000781c */ /* 0x000fe20003f0f008 */
[----:B------:R-:W-:-:S02]  /*1700*/  UIMAD UR7, UR7, UR4, URZ ;  /* 0x00000004070772a4 */ /* 0x000fc4000f8e023f */
[----:B------:R-:W-:Y:S02]  /*1710*/  UIMAD.WIDE.U32 UR20, UR9, UR4, URZ ;  /* 0x00000004091472a5 */ /* 0x000fe4000f8e003f */
[----:B------:R-:W-:Y:S01]  /*1720*/  UIMAD UR5, UR9, UR5, UR7 ;  /* 0x00000005090572a4 */ /* 0x000fe2000f8e0207 */
[----:B------:R-:W-:Y:S01]  /*1730*/  ISETP.GT.AND P2, PT, R87, 0x3f, PT ;  /* 0x0000003f5700780c */ /* 0x000fe20003f44270 */
[----:B------:R2:W1:Y:S02]  /*1740*/  LDSM.16.M88.4 R28, [R134+0x10100] ;  /* 0x01010000861c783b */ /* 0x0004640000000200 */
[----:B------:R-:W-:Y:S02]  /*1750*/  UIADD3 UR5, UR21, UR5, URZ ;  /* 0x0000000515057290 */ /* 0x000fe4000fffe03f */
[----:B------:R2:W1:Y:S01]  /*1760*/  LDSM.16.M88.4 R32, [R134+0x10900] ;  /* 0x010900008620783b */ /* 0x0004620000000200 */
[----:B------:R-:W-:-:S03]  /*1770*/  SEL R85, RZ, 0x10, P6 ;  /* 0x00000010ff557807 */ /* 0x000fc60003000000 */
[----:B------:R2:W1:Y:S04]  /*1780*/  LDSM.16.M88.4 R36, [R134+0x11100] ;  /* 0x011100008624783b */ /* 0x0004680000000200 */
[----:B------:R2:W1:Y:S04]  /*1790*/  LDSM.16.M88.4 R44, [R134+0x11900] ;  /* 0x01190000862c783b */ /* 0x0004680000000200 */
[----:B------:R2:W1:Y:S04]  /*17a0*/  LDSM.16.M88.4 R48, [R89] ;  /* 0x000000005930783b */ /* 0x0004680000000200 */
[----:B------:R2:W1:Y:S04]  /*17b0*/  LDSM.16.M88.4 R64, [R89+0x800] ;  /* 0x000800005940783b */ /* 0x0004680000000200 */
[----:B------:R2:W1:Y:S04]  /*17c0*/  LDSM.16.M88.4 R68, [R89+0x1000] ;  /* 0x001000005944783b */ /* 0x0004680000000200 */
[----:B------:R2:W1:Y:S01]  /*17d0*/  LDSM.16.M88.4 R72, [R89+0x1800] ;  /* 0x001800005948783b */ /* 0x0004620000000200 */
[----:B------:R-:W-:Y:S05]  /*17e0*/  @!P0 BRA `(.L_x_0) ;  /* 0x0000047000008947 */ /* 0x000fea0003800000 */
[----:B--234-:R-:W-:Y:S01]  /*17f0*/  IMAD R2, R25, c[0x0][0x208], RZ ;  /* 0x0000820019027a24 */ /* 0x01cfe200078e02ff */
[----:B------:R-:W-:Y:S01]  /*1800*/  SHF.R.S32.HI R8, RZ, 0x1f, R133 ;  /* 0x0000001fff087819 */ /* 0x000fe20000011485 */
[----:B------:R-:W-:Y:S01]  /*1810*/  IMAD.WIDE.U32 R6, R40, c[0x0][0x208], RZ ;  /* 0x0000820028067a25 */ /* 0x000fe200078e00ff */
[----:B------:R-:W-:-:S02]  /*1820*/  SHF.R.S32.HI R9, RZ, 0x1f, R178 ;  /* 0x0000001fff097819 */ /* 0x000fc400000114b2 */
[----:B------:R-:W-:Y:S01]  /*1830*/  LEA.HI R8, R8, R133, RZ, 0x3 ;  /* 0x0000008508087211 */ /* 0x000fe200078f18ff */
[----:B------:R-:W-:Y:S01]  /*1840*/  IMAD R2, R40, c[0x0][0x20c], R2 ;  /* 0x0000830028027a24 */ /* 0x000fe200078e0202 */
[----:B------:R-:W-:Y:S01]  /*1850*/  P2R R21, PR, RZ, 0x8 ;  /* 0x00000008ff157803 */ /* 0x000fe20000000000 */
[C---:B------:R-:W-:Y:S01]  /*1860*/  IMAD.WIDE R14, R86.reuse, 0x2, RZ ;  /* 0x00000002560e7825 */ /* 0x040fe200078e02ff */
[----:B------:R-:W-:Y:S02]  /*1870*/  ISETP.GE.AND P3, PT, R86, c[0x0][0x1d4], PT ;  /* 0x0000750056007a0c */ /* 0x000fe40003f66270 */
[----:B------:R-:W-:Y:S01]  /*1880*/  P2R R19, PR, RZ, 0x4 ;  /* 0x00000004ff137803 */ /* 0x000fe20000000000 */
[----:B------:R-:W-:Y:S01]  /*1890*/  IMAD.IADD R7, R7, 0x1, R2 ;  /* 0x0000000107077824 */ /* 0x000fe200078e0202 */
[----:B------:R-:W-:Y:S01]  /*18a0*/  ISETP.GE.AND P2, PT, R177, c[0x0][0x1d4], PT ;  /* 0x00007500b1007a0c */ /* 0x000fe20003f46270 */
[----:B------:R-:W-:Y:S01]  /*18b0*/  IMAD R2, R24, c[0x0][0x218], RZ ;  /* 0x0000860018027a24 */ /* 0x000fe200078e02ff */
[----:B------:R-:W-:Y:S01]  /*18c0*/  ISETP.GE.AND P1, PT, R133, c[0x0][0x1d4], PT ;  /* 0x0000750085007a0c */ /* 0x000fe20003f26270 */
[----:B------:R-:W-:Y:S01]  /*18d0*/  IMAD.WIDE.U32 R6, R27, c[0x0][0x218], R6 ;  /* 0x000086001b067a25 */ /* 0x000fe200078e0006 */
[----:B------:R-:W-:-:S03]  /*18e0*/  P2R R26, PR, RZ, 0x10 ;  /* 0x00000010ff1a7803 */ /* 0x000fc60000000000 */
[----:B------:R-:W-:Y:S01]  /*18f0*/  IMAD R5, R27, c[0x0][0x21c], R2 ;  /* 0x000087001b057a24 */ /* 0x000fe200078e0202 */
[----:B------:R-:W-:-:S04]  /*1900*/  IADD3 R2, P0, R6, UR20, RZ ;  /* 0x0000001406027c10 */ /* 0x000fc8000ff1e0ff */
[----:B------:R-:W-:Y:S02]  /*1910*/  IADD3.X R5, R7, UR5, R5, P0, !PT ;  /* 0x0000000507057c10 */ /* 0x000fe400087fe405 */
[----:B------:R-:W-:-:S04]  /*1920*/  LEA R6, P0, R2, c[0x0][0x1f8], 0x1 ;  /* 0x00007e0002067a11 */ /* 0x000fc800078008ff */
[----:B------:R-:W-:Y:S01]  /*1930*/  LEA.HI.X R5, R2, c[0x0][0x1fc], R5, 0x1, P0 ;  /* 0x00007f0002057a11 */ /* 0x000fe200000f0c05 */
[----:B------:R-:W2:Y:S01]  /*1940*/  SHFL.IDX PT, R12, R6, RZ, 0x181f ;  /* 0x00181fff060c7589 */ /* 0x000ea200000e0000 */
[----:B------:R-:W-:-:S03]  /*1950*/  SHF.R.S32.HI R2, RZ, 0x1f, R177 ;  /* 0x0000001fff027819 */ /* 0x000fc600000114b1 */
[----:B------:R-:W3:Y:S01]  /*1960*/  SHFL.IDX PT, R13, R5, RZ, 0x181f ;  /* 0x00181fff050d7589 */ /* 0x000ee200000e0000 */
[----:B------:R-:W-:-:S03]  /*1970*/  LEA.HI R7, R2, R177, RZ, 0x3 ;  /* 0x000000b102077211 */ /* 0x000fc600078f18ff */
[----:B------:R4:W5:Y:S04]  /*1980*/  SHFL.IDX PT, R2, R6, 0x1, 0x181f ;  /* 0x00381f0006027f89 */ /* 0x00096800000e0000 */
[----:B------:R-:W1:Y:S01]  /*1990*/  SHFL.IDX PT, R5, R5, 0x1, 0x181f ;  /* 0x00381f0005057f89 */ /* 0x000e6200000e0000 */
[----:B--2---:R-:W-:-:S05]  /*19a0*/  IADD3 R24, P0, R12, R14, RZ ;  /* 0x0000000e0c187210 */ /* 0x004fca0007f1e0ff */
[----:B---3--:R-:W-:Y:S01]  /*19b0*/  IMAD.X R25, R13, 0x1, R15, P0 ;  /* 0x000000010d197824 */ /* 0x008fe200000e060f */
[----:B----4-:R-:W-:Y:S02]  /*19c0*/  LOP3.LUT R6, R7, 0xfffffff8, RZ, 0xc0, !PT ;  /* 0xfffffff807067812 */ /* 0x010fe400078ec0ff */
[----:B------:R-:W-:-:S03]  /*19d0*/  LOP3.LUT R7, R8, 0xfffffff8, RZ, 0xc0, !PT ;  /* 0xfffffff808077812 */ /* 0x000fc600078ec0ff */
[----:B------:R-:W-:Y:S01]  /*19e0*/  IMAD.WIDE R10, R6, 0x2, RZ ;  /* 0x00000002060a7825 */ /* 0x000fe200078e02ff */
[----:B------:R-:W-:-:S03]  /*19f0*/  LEA.HI R6, R9, R178, RZ, 0x3 ;  /* 0x000000b209067211 */ /* 0x000fc600078f18ff */
[----:B------:R-:W-:Y:S01]  /*1a00*/  IMAD.WIDE R8, R7, 0x2, RZ ;  /* 0x0000000207087825 */ /* 0x000fe200078e02ff */
[----:B------:R-:W-:Y:S02]  /*1a10*/  IADD3 R22, P0, R12, R10, RZ ;  /* 0x0000000a0c167210 */ /* 0x000fe40007f1e0ff */
[----:B------:R-:W-:-:S03]  /*1a20*/  LOP3.LUT R6, R6, 0xfffffff8, RZ, 0xc0, !PT ;  /* 0xfffffff806067812 */ /* 0x000fc600078ec0ff */
[----:B------:R-:W-:Y:S01]  /*1a30*/  IMAD.X R23, R13, 0x1, R11, P0 ;  /* 0x000000010d177824 */ /* 0x000fe200000e060b */
[----:B------:R-:W-:Y:S01]  /*1a40*/  IADD3 R16, P0, R12, R8, RZ ;  /* 0x000000080c107210 */ /* 0x000fe20007f1e0ff */
[----:B------:R-:W-:-:S04]  /*1a50*/  IMAD.WIDE R6, R6, 0x2, RZ ;  /* 0x0000000206067825 */ /* 0x000fc800078e02ff */
[----:B------:R-:W-:Y:S01]  /*1a60*/  IMAD.X R17, R13, 0x1, R9, P0 ;  /* 0x000000010d117824 */ /* 0x000fe200000e0609 */
[----:B-----5:R-:W-:-:S05]  /*1a70*/  IADD3 R14, P0, R14, R2, RZ ;  /* 0x000000020e0e7210 */ /* 0x020fca0007f1e0ff */
[----:B-1----:R-:W-:Y:S01]  /*1a80*/  IMAD.X R15, R15, 0x1, R5, P0 ;  /* 0x000000010f0f7824 */ /* 0x002fe200000e0605 */
[----:B------:R-:W-:-:S05]  /*1a90*/  IADD3 R12, P0, R12, R6, RZ ;  /* 0x000000060c0c7210 */ /* 0x000fca0007f1e0ff */
[----:B------:R-:W-:Y:S01]  /*1aa0*/  IMAD.X R13, R13, 0x1, R7, P0 ;  /* 0x000000010d0d7824 */ /* 0x000fe200000e0607 */
[----:B------:R-:W-:-:S05]  /*1ab0*/  IADD3 R10, P0, R10, R2, RZ ;  /* 0x000000020a0a7210 */ /* 0x000fca0007f1e0ff */
[----:B------:R-:W-:Y:S01]  /*1ac0*/  IMAD.X R11, R11, 0x1, R5, P0 ;  /* 0x000000010b0b7824 */ /* 0x000fe200000e0605 */
[----:B------:R-:W-:-:S05]  /*1ad0*/  IADD3 R8, P0, R8, R2, RZ ;  /* 0x0000000208087210 */ /* 0x000fca0007f1e0ff */
[----:B------:R-:W-:Y:S01]  /*1ae0*/  IMAD.X R9, R9, 0x1, R5, P0 ;  /* 0x0000000109097824 */ /* 0x000fe200000e0605 */
[----:B------:R-:W-:Y:S01]  /*1af0*/  IADD3 R6, P0, R6, R2, RZ ;  /* 0x0000000206067210 */ /* 0x000fe20007f1e0ff */
[----:B------:R-:W-:-:S04]  /*1b00*/  IMAD.SHL.U32 R2, R179, 0x2, RZ ;  /* 0x00000002b3027824 */ /* 0x000fc800078e00ff */
[----:B------:R-:W-:Y:S01]  /*1b10*/  IMAD.X R7, R7, 0x1, R5, P0 ;  /* 0x0000000107077824 */ /* 0x000fe200000e0605 */
[C---:B------:R-:W-:Y:S02]  /*1b20*/  ISETP.LT.OR P0, PT, R18.reuse, 0x1, P3 ;  /* 0x000000011200780c */ /* 0x040fe40001f01670 */
[----:B------:R-:W-:-:S11]  /*1b30*/  ISETP.LT.OR P3, PT, R18, 0x21, P3 ;  /* 0x000000211200780c */ /* 0x000fd60001f61670 */
[----:B------:R1:W-:Y:S01]  /*1b40*/  LDGSTS.E.BYPASS.LTC128B.128 [R2+0x100], [R24.64], !P0 ;  /* 0x0010000018027fae */ /* 0x0003e2000c101d4e */
[C---:B------:R-:W-:Y:S02]  /*1b50*/  ISETP.LT.OR P0, PT, R18.reuse, 0x1, P2 ;  /* 0x000000011200780c */ /* 0x040fe40001701670 */
[----:B------:R-:W-:-:S11]  /*1b60*/  ISETP.LT.OR P2, PT, R18, 0x21, P2 ;  /* 0x000000211200780c */ /* 0x000fd60001741670 */
[----:B------:R1:W-:Y:S01]  /*1b70*/  LDGSTS.E.BYPASS.LTC128B.128 [R2+0x2100], [R22.64], !P0 ;  /* 0x0210000016027fae */ /* 0x0003e2000c101d4e */
[C---:B------:R-:W-:Y:S02]  /*1b80*/  ISETP.LT.OR P0, PT, R18.reuse, 0x1, P1 ;  /* 0x000000011200780c */ /* 0x040fe40000f01670 */
[----:B------:R-:W-:-:S11]  /*1b90*/  ISETP.LT.OR P1, PT, R18, 0x21, P1 ;  /* 0x000000211200780c */ /* 0x000fd60000f21670 */
[----:B------:R1:W-:Y:S01]  /*1ba0*/  LDGSTS.E.BYPASS.LTC128B.128 [R2+0x4100], [R16.64], !P0 ;  /* 0x0410000010027fae */ /* 0x0003e2000c101d4e */
[----:B------:R-:W-:-:S04]  /*1bb0*/  ISETP.GE.AND P0, PT, R178, c[0x0][0x1d4], PT ;  /* 0x00007500b2007a0c */ /* 0x000fc80003f06270 */
[C---:B------:R-:W-:Y:S02]  /*1bc0*/  ISETP.LT.OR P4, PT, R18.reuse, 0x1, P0 ;  /* 0x000000011200780c */ /* 0x040fe40000781670 */
[----:B------:R-:W-:-:S11]  /*1bd0*/  ISETP.LT.OR P0, PT, R18, 0x21, P0 ;  /* 0x000000211200780c */ /* 0x000fd60000701670 */
[----:B------:R1:W-:Y:S01]  /*1be0*/  LDGSTS.E.BYPASS.LTC128B.128 [R2+0x6100], [R12.64], !P4 ;  /* 0x061000000c027fae */ /* 0x0003e2000e101d4e */
[----:B------:R-:W-:-:S03]  /*1bf0*/  ISETP.NE.AND P4, PT, R26, RZ, PT ;  /* 0x000000ff1a00720c */ /* 0x000fc60003f85270 */
[----:B------:R1:W-:Y:S01]  /*1c00*/  LDGSTS.E.BYPASS.LTC128B.128 [R2+0x1100], [R14.64], !P3 ;  /* 0x011000000e027fae */ /* 0x0003e2000d901d4e */
[----:B------:R-:W-:-:S03]  /*1c10*/  ISETP.NE.AND P3, PT, R21, RZ, PT ;  /* 0x000000ff1500720c */ /* 0x000fc60003f65270 */
[----:B------:R1:W-:Y:S01]  /*1c20*/  LDGSTS.E.BYPASS.LTC128B.128 [R2+0x3100], [R10.64], !P2 ;  /* 0x031000000a027fae */ /* 0x0003e2000d101d4e */
[----:B------:R-:W-:-:S03]  /*1c30*/  ISETP.NE.AND P2, PT, R19, RZ, PT ;  /* 0x000000ff1300720c */ /* 0x000fc60003f45270 */
[----:B------:R1:W-:Y:S04]  /*1c40*/  LDGSTS.E.BYPASS.LTC128B.128 [R2+0x5100], [R8.64], !P1 ;  /* 0x0510000008027fae */ /* 0x0003e8000c901d4e */
[----:B------:R1:W-:Y:S04]  /*1c50*/  LDGSTS.E.BYPASS.LTC128B.128 [R2+0x7100], [R6.64], !P0 ;  /* 0x0710000006027fae */ /* 0x0003e8000c101d4e */
.L_x_0:
[C---:B-1-34-:R-:W-:Y:S01]  /*1c60*/  HMMA.16816.F32.BF16 R8, R168.reuse, R28, RZ ;  /* 0x0000001ca808723c */ /* 0x05afe200000418ff */
[----:B--2---:R-:W-:Y:S01]  /*1c70*/  IMAD.MOV.U32 R2, RZ, RZ, 0x40 ;  /* 0x00000040ff027424 */ /* 0x004fe200078e00ff */
[----:B------:R-:W-:Y:S01]  /*1c80*/  LOP3.LUT P0, RZ, R20, 0x4, RZ, 0xc0, !PT ;  /* 0x0000000414ff7812 */ /* 0x000fe2000780c0ff */
[----:B------:R-:W-:Y:S01]  /*1c90*/  LDSM.16.M88.4 R80, [R89+0x7800] ;  /* 0x007800005950783b */ /* 0x000fe20000000200 */
[C---:B------:R-:W-:Y:S01]  /*1ca0*/  IADD3 R6, R89.reuse, 0x2000, RZ ;  /* 0x0000200059067810 */ /* 0x040fe20007ffe0ff */
[----:B------:R-:W-:Y:S01]  /*1cb0*/  UISETP.GE.AND UP0, UPT, UR10, 0x41, UPT ;  /* 0x000000410a00788c */ /* 0x000fe2000bf06270 */
[----:B------:R-:W-:Y:S01]  /*1cc0*/  SEL R2, R2, 0xffffffc0, !P0 ;  /* 0xffffffc002027807 */ /* 0x000fe20004000000 */
[----:B------:R-:W0:Y:S01]  /*1cd0*/  LDGDEPBAR ;  /* 0x00000000000079af */ /* 0x000e220000000000 */
[----:B------:R-:W-:Y:S01]  /*1ce0*/  HMMA.16816.F32.BF16 R12, R168, R32, RZ ;  /* 0x00000020a80c723c */ /* 0x000fe200000418ff */
[----:B------:R-:W-:-:S02]  /*1cf0*/  IADD3 R5, R89, 0x2800, RZ ;  /* 0x0000280059057810 */ /* 0x000fc40007ffe0ff */
[--C-:B------:R-:W-:Y:S01]  /*1d00*/  IMAD.IADD R252, R134, 0x1, R2.reuse ;  /* 0x0000000186fc7824 */ /* 0x100fe200078e0202 */
[----:B------:R1:W-:Y:S01]  /*1d10*/  STL [R1+0x30], R6 ;  /* 0x0000300601007387 */ /* 0x0003e20000100800 */
[C---:B------:R-:W-:Y:S01]  /*1d20*/  IMAD.IADD R249, R89.reuse, 0x1, R2 ;  /* 0x0000000159f97824 */ /* 0x040fe200078e0202 */
[----:B------:R-:W-:Y:S02]  /*1d30*/  IADD3 R2, R89, 0x3000, RZ ;  /* 0x0000300059027810 */ /* 0x000fe40007ffe0ff */
[----:B------:R-:W-:Y:S01]  /*1d40*/  HMMA.16816.F32.BF16 R16, R168, R30, RZ ;  /* 0x0000001ea810723c */ /* 0x000fe200000418ff */
[----:B------:R-:W2:Y:S01]  /*1d50*/  LDSM.16.M88.4 R52, [R252+0x10900] ;  /* 0x01090000fc34783b */ /* 0x000ea20000000200 */
[----:B------:R-:W-:-:S03]  /*1d60*/  PLOP3.LUT P0, PT, PT, PT, UP0, 0x40, 0x0 ;  /* 0x000000000000781c */ /* 0x000fc60003f0e808 */
[----:B------:R-:W-:Y:S03]  /*1d70*/  LDSM.16.M88.4 R56, [R252+0x11100] ;  /* 0x01110000fc38783b */ /* 0x000fe60000000200 */
[----:B------:R-:W-:Y:S01]  /*1d80*/  HMMA.16816.F32.BF16 R40, R172, R48, R8 ;  /* 0x00000030ac28723c */ /* 0x000fe20000041808 */
[----:B------:R-:W-:Y:S04]  /*1d90*/  LDSM.16.M88.4 R60, [R252+0x11900] ;  /* 0x01190000fc3c783b */ /* 0x000fe80000000200 */
[----:B------:R-:W-:Y:S03]  /*1da0*/  LDSM.16.M88.4 R76, [R249+0x1800] ;  /* 0x00180000f94c783b */ /* 0x000fe60000000200 */
[----:B------:R-:W-:Y:S01]  /*1db0*/  HMMA.16816.F32.BF16 R8, R168, R34, RZ ;  /* 0x00000022a808723c */ /* 0x000fe200000418ff */
[----:B------:R3:W-:Y:S01]  /*1dc0*/  STL [R1+0x2c], R5 ;  /* 0x00002c0501007387 */ /* 0x0007e20000100800 */
[----:B-1----:R-:W-:-:S03]  /*1dd0*/  IADD3 R6, R89, 0x3800, RZ ;  /* 0x0000380059067810 */ /* 0x002fc60007ffe0ff */
[----:B------:R1:W-:Y:S03]  /*1de0*/  STL [R1+0x28], R2 ;  /* 0x0000280201007387 */ /* 0x0003e60000100800 */
[C---:B------:R-:W-:Y:S01]  /*1df0*/  HMMA.16816.F32.BF16 R24, R168.reuse, R36, RZ ;  /* 0x00000024a818723c */ /* 0x040fe200000418ff */
[----:B------:R4:W-:Y:S07]  /*1e00*/  STL [R1+0x24], R6 ;  /* 0x0000240601007387 */ /* 0x0009ee0000100800 */
[C---:B------:R-:W-:Y:S08]  /*1e10*/  HMMA.16816.F32.BF16 R28, R168.reuse, R38, RZ ;  /* 0x00000026a81c723c */ /* 0x040ff000000418ff */
[----:B------:R-:W-:Y:S01]  /*1e20*/  HMMA.16816.F32.BF16 R32, R168, R44, RZ ;  /* 0x0000002ca820723c */ /* 0x000fe200000418ff */
[----:B---3--:R-:W-:-:S02]  /*1e30*/  IADD3 R5, R89, 0x4000, RZ ;  /* 0x0000400059057810 */ /* 0x008fc40007ffe0ff */
[----:B-1----:R-:W-:-:S05]  /*1e40*/  IADD3 R2, R89, 0x4800, RZ ;  /* 0x0000480059027810 */ /* 0x002fca0007ffe0ff */
[----:B------:R-:W-:Y:S01]  /*1e50*/  HMMA.16816.F32.BF16 R36, R168, R46, RZ ;  /* 0x0000002ea824723c */ /* 0x000fe200000418ff */
[----:B------:R-:W1:Y:S01]  /*1e60*/  LDSM.16.M88.4 R44, [R252+0x10100] ;  /* 0x01010000fc2c783b */ /* 0x000e620000000200 */
[----:B----4-:R-:W-:-:S03]  /*1e70*/  IADD3 R6, R89, 0x5000, RZ ;  /* 0x0000500059067810 */ /* 0x010fc60007ffe0ff */
[----:B------:R3:W-:Y:S03]  /*1e80*/  STL [R1+0x20], R5 ;  /* 0x0000200501007387 */ /* 0x0007e60000100800 */
[C---:B------:R-:W-:Y:S01]  /*1e90*/  HMMA.16816.F32.BF16 R12, R172.reuse, R64, R12 ;  /* 0x00000040ac0c723c */ /* 0x040fe2000004180c */
[----:B------:R4:W-:Y:S04]  /*1ea0*/  STL [R1+0x1c], R2 ;  /* 0x00001c0201007387 */ /* 0x0009e80000100800 */
[----:B------:R5:W-:Y:S03]  /*1eb0*/  STL [R1+0x18], R6 ;  /* 0x0000180601007387 */ /* 0x000be60000100800 */
[C---:B------:R-:W-:Y:S01]  /*1ec0*/  HMMA.16816.F32.BF16 R8, R172.reuse, R66, R8 ;  /* 0x00000042ac08723c */ /* 0x040fe20000041808 */
[----:B------:R-:W1:Y:S07]  /*1ed0*/  LDSM.16.M88.4 R64, [R249+0x800] ;  /* 0x00080000f940783b */ /* 0x000e6e0000000200 */
[----:B------:R-:W-:Y:S01]  /*1ee0*/  HMMA.16816.F32.BF16 R20, R172, R68, R24 ;  /* 0x00000044ac14723c */ /* 0x000fe20000041818 */
[----:B---3--:R-:W-:-:S07]  /*1ef0*/  IADD3 R5, R89, 0x5800, RZ ;  /* 0x0000580059057810 */ /* 0x008fce0007ffe0ff */
[----:B------:R-:W-:Y:S01]  /*1f00*/  HMMA.16816.F32.BF16 R16, R172, R50, R16 ;  /* 0x00000032ac10723c */ /* 0x000fe20000041810 */
[----:B------:R-:W3:Y:S01]  /*1f10*/  LDSM.16.M88.4 R48, [R249] ;  /* 0x00000000f930783b */ /* 0x000ee20000000200 */
[----:B----4-:R-:W-:-:S03]  /*1f20*/  IADD3 R2, R89, 0x6000, RZ ;  /* 0x0000600059027810 */ /* 0x010fc60007ffe0ff */
[----:B------:R4:W-:Y:S01]  /*1f30*/  STL [R1+0x14], R5 ;  /* 0x0000140501007387 */ /* 0x0009e20000100800 */
[C---:B-----5:R-:W-:Y:S02]  /*1f40*/  IADD3 R6, R89.reuse, 0x6800, RZ ;  /* 0x0000680059067810 */ /* 0x060fe40007ffe0ff */
[C---:B------:R-:W-:Y:S01]  /*1f50*/  HMMA.16816.F32.BF16 R24, R172.reuse, R70, R28 ;  /* 0x00000046ac18723c */ /* 0x040fe2000004181c */
[----:B------:R-:W5:Y:S04]  /*1f60*/  LDSM.16.M88.4 R68, [R249+0x1000] ;  /* 0x00100000f944783b */ /* 0x000f680000000200 */
[----:B------:R1:W-:Y:S03]  /*1f70*/  STL [R1+0x10], R2 ;  /* 0x0000100201007387 */ /* 0x0003e60000100800 */
[C---:B------:R-:W-:Y:S01]  /*1f80*/  HMMA.16816.F32.BF16 R28, R172.reuse, R72, R32 ;  /* 0x00000048ac1c723c */ /* 0x040fe20000041820 */
[----:B------:R-:W-:Y:S07]  /*1f90*/  STL [R1+0xc], R6 ;  /* 0x00000c0601007387 */ /* 0x000fee0000100800 */
[----:B------:R-:W-:Y:S01]  /*1fa0*/  HMMA.16816.F32.BF16 R36, R172, R74, R36 ;  /* 0x0000004aac24723c */ /* 0x000fe20000041824 */
[----:B------:R-:W-:Y:S01]  /*1fb0*/  LDSM.16.M88.4 R72, [R134+0x13900] ;  /* 0x013900008648783b */ /* 0x000fe20000000200 */
[----:B----4-:R-:W-:-:S06]  /*1fc0*/  IADD3 R5, R89, 0x7000, RZ ;  /* 0x0000700059057810 */ /* 0x010fcc0007ffe0ff */
[----:B--2---:R-:W-:Y:S01]  /*1fd0*/  HMMA.16816.F32.BF16 R12, R192, R52, R12 ;  /* 0x00000034c00c723c */ /* 0x004fe2000004180c */
[----:B-1----:R-:W-:-:S07]  /*1fe0*/  IADD3 R2, R89, 0x7800, RZ ;  /* 0x0000780059027810 */ /* 0x002fce0007ffe0ff */
[C---:B------:R-:W-:Y:S01]  /*1ff0*/  HMMA.16816.F32.BF16 R8, R192.reuse, R54, R8 ;  /* 0x00000036c008723c */ /* 0x040fe20000041808 */
[----:B------:R-:W1:Y:S04]  /*2000*/  LDSM.16.M88.4 R52, [R134+0x12900] ;  /* 0x012900008634783b */ /* 0x000e680000000200 */
[----:B------:R-:W-:Y:S03]  /*2010*/  STL [R1+0x4], R2 ;  /* 0x0000040201007387 */ /* 0x000fe60000100800 */
[C---:B------:R-:W-:Y:S01]  /*2020*/  HMMA.16816.F32.BF16 R40, R192.reuse, R44, R40 ;  /* 0x0000002cc028723c */ /* 0x040fe20000041828 */
[----:B------:R-:W-:Y:S07]  /*2030*/  STL [R1+0x8], R5 ;  /* 0x0000080501007387 */ /* 0x000fee0000100800 */
[C---:B------:R-:W-:Y:S08]  /*2040*/  HMMA.16816.F32.BF16 R20, R192.reuse, R56, R20 ;  /* 0x00000038c014723c */ /* 0x040ff00000041814 */
[C---:B------:R-:W-:Y:S01]  /*2050*/  HMMA.16816.F32.BF16 R32, R192.reuse, R46, R16 ;  /* 0x0000002ec020723c */ /* 0x040fe20000041810 */
[----:B------:R-:W2:Y:S04]  /*2060*/  LDSM.16.M88.4 R16, [R134+0x12100] ;  /* 0x012100008610783b */ /* 0x000ea80000000200 */
[----:B------:R-:W-:Y:S03]  /*2070*/  LDSM.16.M88.4 R44, [R89+0x2000] ;  /* 0x00200000592c783b */ /* 0x000fe60000000200 */
[C---:B------:R-:W-:Y:S01]  /*2080*/  HMMA.16816.F32.BF16 R24, R192.reuse, R58, R24 ;  /* 0x0000003ac018723c */ /* 0x040fe20000041818 */
[----:B------:R-:W-:Y:S07]  /*2090*/  LDSM.16.M88.4 R56, [R89+0x2800] ;  /* 0x002800005938783b */ /* 0x000fee0000000200 */
[C---:B------:R-:W-:Y:S08]  /*20a0*/  HMMA.16816.F32.BF16 R28, R192.reuse, R60, R28 ;  /* 0x0000003cc01c723c */ /* 0x040ff0000004181c */
[----:B------:R-:W-:Y:S01]  /*20b0*/  HMMA.16816.F32.BF16 R36, R192, R62, R36 ;  /* 0x0000003ec024723c */ /* 0x000fe20000041824 */
[----:B------:R-:W4:Y:S07]  /*20c0*/  LDSM.16.M88.4 R60, [R134+0x13100] ;  /* 0x01310000863c783b */ /* 0x000f2e0000000200 */
[C---:B------:R-:W-:Y:S08]  /*20d0*/  HMMA.16816.F32.BF16 R12, R196.reuse, R64, R12 ;  /* 0x00000040c40c723c */ /* 0x040ff0000004180c */
[C---:B------:R-:W-:Y:S01]  /*20e0*/  HMMA.16816.F32.BF16 R8, R196.reuse, R66, R8 ;  /* 0x00000042c408723c */ /* 0x040fe20000041808 */
[----:B------:R-:W1:Y:S07]  /*20f0*/  LDSM.16.M88.4 R64, [R89+0x3000] ;  /* 0x003000005940783b */ /* 0x000e6e0000000200 */
[C---:B---3--:R-:W-:Y:S08]  /*2100*/  HMMA.16816.F32.BF16 R40, R196.reuse, R48, R40 ;  /* 0x00000030c428723c */ /* 0x048ff00000041828 */
[C---:B-----5:R-:W-:Y:S08]  /*2110*/  HMMA.16816.F32.BF16 R20, R196.reuse, R68, R20 ;  /* 0x00000044c414723c */ /* 0x060ff00000041814 */
[C---:B------:R-:W-:Y:S01]  /*2120*/  HMMA.16816.F32.BF16 R32, R196.reuse, R50, R32 ;  /* 0x00000032c420723c */ /* 0x040fe20000041820 */
[----:B------:R-:W-:Y:S07]  /*2130*/  LDSM.16.M88.4 R48, [R252+0x12900] ;  /* 0x01290000fc30783b */ /* 0x000fee0000000200 */
[C---:B------:R-:W-:Y:S01]  /*2140*/  HMMA.16816.F32.BF16 R24, R196.reuse, R70, R24 ;  /* 0x00000046c418723c */ /* 0x040fe20000041818 */
[----:B------:R-:W-:Y:S07]  /*2150*/  LDSM.16.M88.4 R68, [R252+0x13900] ;  /* 0x01390000fc44783b */ /* 0x000fee0000000200 */
[C---:B------:R-:W-:Y:S08]  /*2160*/  HMMA.16816.F32.BF16 R28, R196.reuse, R76, R28 ;  /* 0x0000004cc41c723c */ /* 0x040ff0000004181c */
[----:B------:R-:W-:Y:S01]  /*2170*/  HMMA.16816.F32.BF16 R36, R196, R78, R36 ;  /* 0x0000004ec424723c */ /* 0x000fe20000041824 */
[----:B------:R-:W3:Y:S07]  /*2180*/  LDSM.16.M88.4 R76, [R89+0x3800] ;  /* 0x00380000594c783b */ /* 0x000eee0000000200 */
[C---:B-1----:R-:W-:Y:S08]  /*2190*/  HMMA.16816.F32.BF16 R12, R200.reuse, R52, R12 ;  /* 0x00000034c80c723c */ /* 0x042ff0000004180c */
[C---:B------:R-:W-:Y:S01]  /*21a0*/  HMMA.16816.F32.BF16 R8, R200.reuse, R54, R8 ;  /* 0x00000036c808723c */ /* 0x040fe20000041808 */
[----:B------:R-:W-:Y:S07]  /*21b0*/  LDSM.16.M88.4 R52, [R249+0x2800] ;  /* 0x00280000f934783b */ /* 0x000fee0000000200 */
[C---:B--2---:R-:W-:Y:S08]  /*21c0*/  HMMA.16816.F32.BF16 R40, R200.reuse, R16, R40 ;  /* 0x00000010c828723c */ /* 0x044ff00000041828 */
[C---:B----4-:R-:W-:Y:S08]  /*21d0*/  HMMA.16816.F32.BF16 R20, R200.reuse, R60, R20 ;  /* 0x0000003cc814723c */ /* 0x050ff00000041814 */
[C---:B------:R-:W-:Y:S01]  /*21e0*/  HMMA.16816.F32.BF16 R32, R200.reuse, R18, R32 ;  /* 0x00000012c820723c */ /* 0x040fe20000041820 */
[----:B------:R-:W1:Y:S07]  /*21f0*/  LDSM.16.M88.4 R16, [R252+0x12100] ;  /* 0x01210000fc10783b */ /* 0x000e6e0000000200 */
[C---:B------:R-:W-:Y:S01]  /*2200*/  HMMA.16816.F32.BF16 R24, R200.reuse, R62, R24 ;  /* 0x0000003ec818723c */ /* 0x040fe20000041818 */
[----:B------:R-:W2:Y:S07]  /*2210*/  LDSM.16.M88.4 R60, [R252+0x13100] ;  /* 0x01310000fc3c783b */ /* 0x000eae0000000200 */
[C---:B------:R-:W-:Y:S08]  /*2220*/  HMMA.16816.F32.BF16 R28, R200.reuse, R72, R28 ;  /* 0x00000048c81c723c */ /* 0x040ff0000004181c */
[----:B------:R-:W-:Y:S01]  /*2230*/  HMMA.16816.F32.BF16 R36, R200, R74, R36 ;  /* 0x0000004ac824723c */ /* 0x000fe20000041824 */
[----:B------:R-:W-:Y:S07]  /*2240*/  LDSM.16.M88.4 R72, [R249+0x3800] ;  /* 0x00380000f948783b */ /* 0x000fee0000000200 */
[C---:B------:R-:W-:Y:S08]  /*2250*/  HMMA.16816.F32.BF16 R12, R204.reuse, R56, R12 ;  /* 0x00000038cc0c723c */ /* 0x040ff0000004180c */
[C---:B------:R-:W-:Y:S01]  /*2260*/  HMMA.16816.F32.BF16 R8, R204.reuse, R58, R8 ;  /* 0x0000003acc08723c */ /* 0x040fe20000041808 */
[----:B------:R-:W-:Y:S07]  /*2270*/  LDSM.16.M88.4 R56, [R134+0x15100] ;  /* 0x015100008638783b */ /* 0x000fee0000000200 */
[C---:B------:R-:W-:Y:S08]  /*2280*/  HMMA.16816.F32.BF16 R40, R204.reuse, R44, R40 ;  /* 0x0000002ccc28723c */ /* 0x040ff00000041828 */
[C---:B------:R-:W-:Y:S08]  /*2290*/  HMMA.16816.F32.BF16 R20, R204.reuse, R64, R20 ;  /* 0x00000040cc14723c */ /* 0x040ff00000041814 */
[C---:B------:R-:W-:Y:S01]  /*22a0*/  HMMA.16816.F32.BF16 R32, R204.reuse, R46, R32 ;  /* 0x0000002ecc20723c */ /* 0x040fe20000041820 */
[----:B------:R-:W4:Y:S07]  /*22b0*/  LDSM.16.M88.4 R44, [R249+0x2000] ;  /* 0x00200000f92c783b */ /* 0x000f2e0000000200 */
[C---:B------:R-:W-:Y:S01]  /*22c0*/  HMMA.16816.F32.BF16 R24, R204.reuse, R66, R24 ;  /* 0x00000042cc18723c */ /* 0x040fe20000041818 */
[----:B------:R-:W5:Y:S07]  /*22d0*/  LDSM.16.M88.4 R64, [R249+0x3000] ;  /* 0x00300000f940783b */ /* 0x000f6e0000000200 */
[C---:B---3--:R-:W-:Y:S08]  /*22e0*/  HMMA.16816.F32.BF16 R28, R204.reuse, R76, R28 ;  /* 0x0000004ccc1c723c */ /* 0x048ff0000004181c */
[----:B------:R-:W-:Y:S01]  /*22f0*/  HMMA.16816.F32.BF16 R36, R204, R78, R36 ;  /* 0x0000004ecc24723c */ /* 0x000fe20000041824 */
[----:B------:R-:W-:Y:S07]  /*2300*/  LDSM.16.M88.4 R76, [R249+0x5800] ;  /* 0x00580000f94c783b */ /* 0x000fee0000000200 */
[C---:B------:R-:W-:Y:S08]  /*2310*/  HMMA.16816.F32.BF16 R12, R208.reuse, R48, R12 ;  /* 0x00000030d00c723c */ /* 0x040ff0000004180c */
[C---:B------:R-:W-:Y:S01]  /*2320*/  HMMA.16816.F32.BF16 R8, R208.reuse, R50, R8 ;  /* 0x00000032d008723c */ /* 0x040fe20000041808 */
[----:B------:R-:W3:Y:S07]  /*2330*/  LDSM.16.M88.4 R48, [R134+0x14900] ;  /* 0x014900008630783b */ /* 0x000eee0000000200 */
[C---:B-1----:R-:W-:Y:S08]  /*2340*/  HMMA.16816.F32.BF16 R40, R208.reuse, R16, R40 ;  /* 0x00000010d028723c */ /* 0x042ff00000041828 */
[C---:B--2---:R-:W-:Y:S08]  /*2350*/  HMMA.16816.F32.BF16 R20, R208.reuse, R60, R20 ;  /* 0x0000003cd014723c */ /* 0x044ff00000041814 */
[C---:B------:R-:W-:Y:S01]  /*2360*/  HMMA.16816.F32.BF16 R32, R208.reuse, R18, R32 ;  /* 0x00000012d020723c */ /* 0x040fe20000041820 */
[----:B------:R-:W1:Y:S07]  /*2370*/  LDSM.16.M88.4 R16, [R134+0x14100] ;  /* 0x014100008610783b */ /* 0x000e6e0000000200 */
[C---:B------:R-:W-:Y:S01]  /*2380*/  HMMA.16816.F32.BF16 R24, R208.reuse, R62, R24 ;  /* 0x0000003ed018723c */ /* 0x040fe20000041818 */
[----:B------:R-:W-:Y:S07]  /*2390*/  LDSM.16.M88.4 R60, [R89+0x5000] ;  /* 0x00500000593c783b */ /* 0x000fee0000000200 */
[C---:B------:R-:W-:Y:S08]  /*23a0*/  HMMA.16816.F32.BF16 R28, R208.reuse, R68, R28 ;  /* 0x00000044d01c723c */ /* 0x040ff0000004181c */
[----:B------:R-:W-:Y:S01]  /*23b0*/  HMMA.16816.F32.BF16 R36, R208, R70, R36 ;  /* 0x00000046d024723c */ /* 0x000fe20000041824 */
[----:B------:R-:W2:Y:S07]  /*23c0*/  LDSM.16.M88.4 R68, [R134+0x15900] ;  /* 0x015900008644783b */ /* 0x000eae0000000200 */
[C---:B------:R-:W-:Y:S08]  /*23d0*/  HMMA.16816.F32.BF16 R12, R212.reuse, R52, R12 ;  /* 0x00000034d40c723c */ /* 0x040ff0000004180c */
[C---:B------:R-:W-:Y:S01]  /*23e0*/  HMMA.16816.F32.BF16 R8, R212.reuse, R54, R8 ;  /* 0x00000036d408723c */ /* 0x040fe20000041808 */
[----:B------:R-:W1:Y:S07]  /*23f0*/  LDSM.16.M88.4 R52, [R89+0x4800] ;  /* 0x004800005934783b */ /* 0x000e6e0000000200 */
[C---:B----4-:R-:W-:Y:S08]  /*2400*/  HMMA.16816.F32.BF16 R40, R212.reuse, R44, R40 ;  /* 0x0000002cd428723c */ /* 0x050ff00000041828 */
[C---:B-----5:R-:W-:Y:S08]  /*2410*/  HMMA.16816.F32.BF16 R20, R212.reuse, R64, R20 ;  /* 0x00000040d414723c */ /* 0x060ff00000041814 */
[C---:B------:R-:W-:Y:S01]  /*2420*/  HMMA.16816.F32.BF16 R32, R212.reuse, R46, R32 ;  /* 0x0000002ed420723c */ /* 0x040fe20000041820 */
[----:B------:R-:W4:Y:S07]  /*2430*/  LDSM.16.M88.4 R44, [R89+0x4000] ;  /* 0x00400000592c783b */ /* 0x000f2e0000000200 */
[C---:B------:R-:W-:Y:S01]  /*2440*/  HMMA.16816.F32.BF16 R24, R212.reuse, R66, R24 ;  /* 0x00000042d418723c */ /* 0x040fe20000041818 */
[----:B------:R-:W5:Y:S07]  /*2450*/  LDSM.16.M88.4 R64, [R89+0x5800] ;  /* 0x005800005940783b */ /* 0x000f6e0000000200 */
[C---:B------:R-:W-:Y:S08]  /*2460*/  HMMA.16816.F32.BF16 R28, R212.reuse, R72, R28 ;  /* 0x00000048d41c723c */ /* 0x040ff0000004181c */
[----:B------:R-:W-:Y:S01]  /*2470*/  HMMA.16816.F32.BF16 R36, R212, R74, R36 ;  /* 0x0000004ad424723c */ /* 0x000fe20000041824 */
[----:B------:R-:W-:Y:S07]  /*2480*/  LDSM.16.M88.4 R72, [R134+0x17900] ;  /* 0x017900008648783b */ /* 0x000fee0000000200 */
[C---:B---3--:R-:W-:Y:S08]  /*2490*/  HMMA.16816.F32.BF16 R12, R216.reuse, R48, R12 ;  /* 0x00000030d80c723c */ /* 0x048ff0000004180c */
[C---:B------:R-:W-:Y:S01]  /*24a0*/  HMMA.16816.F32.BF16 R8, R216.reuse, R50, R8 ;  /* 0x00000032d808723c */ /* 0x040fe20000041808 */
[----:B------:R-:W3:Y:S07]  /*24b0*/  LDSM.16.M88.4 R48, [R252+0x14900] ;  /* 0x01490000fc30783b */ /* 0x000eee0000000200 */
[C---:B-1----:R-:W-:Y:S08]  /*24c0*/  HMMA.16816.F32.BF16 R40, R216.reuse, R16, R40 ;  /* 0x00000010d828723c */ /* 0x042ff00000041828 */
[C---:B------:R-:W-:Y:S08]  /*24d0*/  HMMA.16816.F32.BF16 R20, R216.reuse, R56, R20 ;  /* 0x00000038d814723c */ /* 0x040ff00000041814 */
[C---:B------:R-:W-:Y:S01]  /*24e0*/  HMMA.16816.F32.BF16 R32, R216.reuse, R18, R32 ;  /* 0x00000012d820723c */ /* 0x040fe20000041820 */
[----:B------:R-:W1:Y:S07]  /*24f0*/  LDSM.16.M88.4 R16, [R252+0x14100] ;  /* 0x01410000fc10783b */ /* 0x000e6e0000000200 */
[C---:B------:R-:W-:Y:S01]  /*2500*/  HMMA.16816.F32.BF16 R24, R216.reuse, R58, R24 ;  /* 0x0000003ad818723c */ /* 0x040fe20000041818 */
[----:B------:R-:W1:Y:S07]  /*2510*/  LDSM.16.M88.4 R56, [R252+0x15100] ;  /* 0x01510000fc38783b */ /* 0x000e6e0000000200 */
[C---:B--2---:R-:W-:Y:S08]  /*2520*/  HMMA.16816.F32.BF16 R28, R216.reuse, R68, R28 ;  /* 0x00000044d81c723c */ /* 0x044ff0000004181c */
[----:B------:R-:W-:Y:S01]  /*2530*/  HMMA.16816.F32.BF16 R36, R216, R70, R36 ;  /* 0x00000046d824723c */ /* 0x000fe20000041824 */
[----:B------:R-:W2:Y:S07]  /*2540*/  LDSM.16.M88.4 R68, [R252+0x15900] ;  /* 0x01590000fc44783b */ /* 0x000eae0000000200 */
[C---:B------:R-:W-:Y:S08]  /*2550*/  HMMA.16816.F32.BF16 R12, R220.reuse, R52, R12 ;  /* 0x00000034dc0c723c */ /* 0x040ff0000004180c */
[C---:B------:R-:W-:Y:S01]  /*2560*/  HMMA.16816.F32.BF16 R8, R220.reuse, R54, R8 ;  /* 0x00000036dc08723c */ /* 0x040fe20000041808 */
[----:B------:R-:W1:Y:S07]  /*2570*/  LDSM.16.M88.4 R52, [R249+0x4800] ;  /* 0x00480000f934783b */ /* 0x000e6e0000000200 */
[C---:B----4-:R-:W-:Y:S08]  /*2580*/  HMMA.16816.F32.BF16 R40, R220.reuse, R44, R40 ;  /* 0x0000002cdc28723c */ /* 0x050ff00000041828 */
[C---:B------:R-:W-:Y:S08]  /*2590*/  HMMA.16816.F32.BF16 R20, R220.reuse, R60, R20 ;  /* 0x0000003cdc14723c */ /* 0x040ff00000041814 */
[C---:B------:R-:W-:Y:S01]  /*25a0*/  HMMA.16816.F32.BF16 R32, R220.reuse, R46, R32 ;  /* 0x0000002edc20723c */ /* 0x040fe20000041820 */
[----:B------:R-:W4:Y:S07]  /*25b0*/  LDSM.16.M88.4 R44, [R249+0x4000] ;  /* 0x00400000f92c783b */ /* 0x000f2e0000000200 */
[C---:B------:R-:W-:Y:S01]  /*25c0*/  HMMA.16816.F32.BF16 R24, R220.reuse, R62, R24 ;  /* 0x0000003edc18723c */ /* 0x040fe20000041818 */
[----:B------:R-:W-:Y:S07]  /*25d0*/  LDSM.16.M88.4 R60, [R134+0x17100] ;  /* 0x01710000863c783b */ /* 0x000fee0000000200 */
[C---:B-----5:R-:W-:Y:S08]  /*25e0*/  HMMA.16816.F32.BF16 R28, R220.reuse, R64, R28 ;  /* 0x00000040dc1c723c */ /* 0x060ff0000004181c */
[----:B------:R-:W-:Y:S01]  /*25f0*/  HMMA.16816.F32.BF16 R36, R220, R66, R36 ;  /* 0x00000042dc24723c */ /* 0x000fe20000041824 */
[----:B------:R-:W5:Y:S07]  /*2600*/  LDSM.16.M88.4 R64, [R249+0x5000] ;  /* 0x00500000f940783b */ /* 0x000f6e0000000200 */
[C---:B---3--:R-:W-:Y:S08]  /*2610*/  HMMA.16816.F32.BF16 R12, R224.reuse, R48, R12 ;  /* 0x00000030e00c723c */ /* 0x048ff0000004180c */
[C---:B------:R-:W-:Y:S01]  /*2620*/  HMMA.16816.F32.BF16 R8, R224.reuse, R50, R8 ;  /* 0x00000032e008723c */ /* 0x040fe20000041808 */
[----:B------:R-:W-:Y:S07]  /*2630*/  LDSM.16.M88.4 R48, [R134+0x16100] ;  /* 0x016100008630783b */ /* 0x000fee0000000200 */
[C---:B-1----:R-:W-:Y:S08]  /*2640*/  HMMA.16816.F32.BF16 R40, R224.reuse, R16, R40 ;  /* 0x00000010e028723c */ /* 0x042ff00000041828 */
[C---:B------:R-:W-:Y:S08]  /*2650*/  HMMA.16816.F32.BF16 R20, R224.reuse, R56, R20 ;  /* 0x00000038e014723c */ /* 0x040ff00000041814 */
[C---:B------:R-:W-:Y:S08]  /*2660*/  HMMA.16816.F32.BF16 R32, R224.reuse, R18, R32 ;  /* 0x00000012e020723c */ /* 0x040ff00000041820 */
[C---:B------:R-:W-:Y:S01]  /*2670*/  HMMA.16816.F32.BF16 R24, R224.reuse, R58, R24 ;  /* 0x0000003ae018723c */ /* 0x040fe20000041818 */
[----:B------:R-:W1:Y:S07]  /*2680*/  LDSM.16.M88.4 R56, [R134+0x16900] ;  /* 0x016900008638783b */ /* 0x000e6e0000000200 */
[C---:B--2---:R-:W-:Y:S08]  /*2690*/  HMMA.16816.F32.BF16 R28, R224.reuse, R68, R28 ;  /* 0x00000044e01c723c */ /* 0x044ff0000004181c */
[----:B------:R-:W-:Y:S01]  /*26a0*/  HMMA.16816.F32.BF16 R36, R224, R70, R36 ;  /* 0x00000046e024723c */ /* 0x000fe20000041824 */
[----:B------:R-:W-:Y:S07]  /*26b0*/  LDSM.16.M88.4 R68, [R89+0x7000] ;  /* 0x007000005944783b */ /* 0x000fee0000000200 */
[C---:B------:R-:W-:Y:S08]  /*26c0*/  HMMA.16816.F32.BF16 R16, R228.reuse, R52, R12 ;  /* 0x00000034e410723c */ /* 0x040ff0000004180c */
[C---:B------:R-:W-:Y:S01]  /*26d0*/  HMMA.16816.F32.BF16 R12, R228.reuse, R54, R8 ;  /* 0x00000036e40c723c */ /* 0x040fe20000041808 */
[----:B------:R-:W2:Y:S07]  /*26e0*/  LDSM.16.M88.4 R52, [R89+0x6800] ;  /* 0x006800005934783b */ /* 0x000eae0000000200 */
[C---:B----4-:R-:W-:Y:S08]  /*26f0*/  HMMA.16816.F32.BF16 R40, R228.reuse, R44, R40 ;  /* 0x0000002ce428723c */ /* 0x050ff00000041828 */
[C---:B-----5:R-:W-:Y:S08]  /*2700*/  HMMA.16816.F32.BF16 R8, R228.reuse, R64, R20 ;  /* 0x00000040e408723c */ /* 0x060ff00000041814 */
[C---:B------:R-:W-:Y:S01]  /*2710*/  HMMA.16816.F32.BF16 R32, R228.reuse, R46, R32 ;  /* 0x0000002ee420723c */ /* 0x040fe20000041820 */
[----:B------:R-:W3:Y:S07]  /*2720*/  LDSM.16.M88.4 R44, [R89+0x6000] ;  /* 0x00600000592c783b */ /* 0x000eee0000000200 */
[C---:B------:R-:W-:Y:S01]  /*2730*/  HMMA.16816.F32.BF16 R24, R228.reuse, R66, R24 ;  /* 0x00000042e418723c */ /* 0x040fe20000041818 */
[----:B------:R-:W4:Y:S07]  /*2740*/  LDSM.16.M88.4 R64, [R252+0x16900] ;  /* 0x01690000fc40783b */ /* 0x000f2e0000000200 */
[C---:B------:R-:W-:Y:S08]  /*2750*/  HMMA.16816.F32.BF16 R28, R228.reuse, R76, R28 ;  /* 0x0000004ce41c723c */ /* 0x040ff0000004181c */
[----:B------:R-:W-:Y:S01]  /*2760*/  HMMA.16816.F32.BF16 R36, R228, R78, R36 ;  /* 0x0000004ee424723c */ /* 0x000fe20000041824 */
[----:B------:R-:W-:Y:S07]  /*2770*/  LDSM.16.M88.4 R76, [R252+0x17900] ;  /* 0x01790000fc4c783b */ /* 0x000fee0000000200 */
[C---:B-1----:R-:W-:Y:S08]  /*2780*/  HMMA.16816.F32.BF16 R20, R232.reuse, R56, R16 ;  /* 0x00000038e814723c */ /* 0x042ff00000041810 */
[C---:B------:R-:W-:Y:S01]  /*2790*/  HMMA.16816.F32.BF16 R16, R232.reuse, R58, R12 ;  /* 0x0000003ae810723c */ /* 0x040fe2000004180c */
[----:B------:R-:W-:Y:S07]  /*27a0*/  LDSM.16.M88.4 R56, [R249+0x6000] ;  /* 0x00600000f938783b */ /* 0x000fee0000000200 */
[C---:B------:R-:W-:Y:S08]  /*27b0*/  HMMA.16816.F32.BF16 R40, R232.reuse, R48, R40 ;  /* 0x00000030e828723c */ /* 0x040ff00000041828 */
[C---:B------:R-:W-:Y:S08]  /*27c0*/  HMMA.16816.F32.BF16 R12, R232.reuse, R60, R8 ;  /* 0x0000003ce80c723c */ /* 0x040ff00000041808 */
[C---:B------:R-:W-:Y:S01]  /*27d0*/  HMMA.16816.F32.BF16 R32, R232.reuse, R50, R32 ;  /* 0x00000032e820723c */ /* 0x040fe20000041820 */
[----:B------:R-:W-:Y:S07]  /*27e0*/  LDSM.16.M88.4 R48, [R249+0x7000] ;  /* 0x00700000f930783b */ /* 0x000fee0000000200 */
[C---:B------:R-:W-:Y:S01]  /*27f0*/  HMMA.16816.F32.BF16 R8, R232.reuse, R62, R24 ;  /* 0x0000003ee808723c */ /* 0x040fe20000041818 */
[----:B------:R-:W1:Y:S07]  /*2800*/  LDSM.16.M88.4 R60, [R252+0x16100] ;  /* 0x01610000fc3c783b */ /* 0x000e6e0000000200 */
[C---:B------:R-:W-:Y:S08]  /*2810*/  HMMA.16816.F32.BF16 R28, R232.reuse, R72, R28 ;  /* 0x00000048e81c723c */ /* 0x040ff0000004181c */
[----:B------:R-:W-:Y:S01]  /*2820*/  HMMA.16816.F32.BF16 R36, R232, R74, R36 ;  /* 0x0000004ae824723c */ /* 0x000fe20000041824 */
[----:B------:R-:W5:Y:S07]  /*2830*/  LDSM.16.M88.4 R72, [R252+0x17100] ;  /* 0x01710000fc48783b */ /* 0x000f6e0000000200 */
[C---:B--2---:R-:W-:Y:S08]  /*2840*/  HMMA.16816.F32.BF16 R24, R236.reuse, R52, R20 ;  /* 0x00000034ec18723c */ /* 0x044ff00000041814 */
[C---:B------:R-:W-:Y:S01]  /*2850*/  HMMA.16816.F32.BF16 R20, R236.reuse, R54, R16 ;  /* 0x00000036ec14723c */ /* 0x040fe20000041810 */
[----:B------:R-:W2:Y:S07]  /*2860*/  LDSM.16.M88.4 R52, [R249+0x6800] ;  /* 0x00680000f934783b */ /* 0x000eae0000000200 */
[C---:B---3--:R-:W-:Y:S08]  /*2870*/  HMMA.16816.F32.BF16 R40, R236.reuse, R44, R40 ;  /* 0x0000002cec28723c */ /* 0x048ff00000041828 */
[C---:B------:R-:W-:Y:S08]  /*2880*/  HMMA.16816.F32.BF16 R16, R236.reuse, R68, R12 ;  /* 0x00000044ec10723c */ /* 0x040ff0000004180c */
[----:B------:R-:W-:Y:S01]  /*2890*/  HMMA.16816.F32.BF16 R32, R236, R46, R32 ;  /* 0x0000002eec20723c */ /* 0x000fe20000041820 */
[----:B------:R-:W3:Y:S01]  /*28a0*/  LDSM.16.M88.4 R44, [R249+0x7800] ;  /* 0x00780000f92c783b */ /* 0x000ee20000000200 */
[----:B------:R-:W-:-:S06]  /*28b0*/  DEPBAR.LE SB0, 0x0 ;  /* 0x000080000000791a */ /* 0x000fcc0000000000 */
[C---:B------:R-:W-:Y:S08]  /*28c0*/  HMMA.16816.F32.BF16 R12, R236.reuse, R70, R8 ;  /* 0x00000046ec0c723c */ /* 0x040ff00000041808 */
[C---:B------:R-:W-:Y:S08]  /*28d0*/  HMMA.16816.F32.BF16 R8, R236.reuse, R80, R28 ;  /* 0x00000050ec08723c */ /* 0x040ff0000004181c */
[----:B------:R-:W-:Y:S08]  /*28e0*/  HMMA.16816.F32.BF16 R36, R236, R82, R36 ;  /* 0x00000052ec24723c */ /* 0x000ff00000041824 */
[C---:B----4-:R-:W-:Y:S08]  /*28f0*/  HMMA.16816.F32.BF16 R28, R240.reuse, R64, R24 ;  /* 0x00000040f01c723c */ /* 0x050ff00000041818 */
[C---:B------:R-:W-:Y:S08]  /*2900*/  HMMA.16816.F32.BF16 R24, R240.reuse, R66, R20 ;  /* 0x00000042f018723c */ /* 0x040ff00000041814 */
[C---:B-1----:R-:W-:Y:S08]  /*2910*/  HMMA.16816.F32.BF16 R40, R240.reuse, R60, R40 ;  /* 0x0000003cf028723c */ /* 0x042ff00000041828 */
[C---:B-----5:R-:W-:Y:S08]  /*2920*/  HMMA.16816.F32.BF16 R20, R240.reuse, R72, R16 ;  /* 0x00000048f014723c */ /* 0x060ff00000041810 */
[C---:B------:R-:W-:Y:S08]  /*2930*/  HMMA.16816.F32.BF16 R32, R240.reuse, R62, R32 ;  /* 0x0000003ef020723c */ /* 0x040ff00000041820 */
[C---:B------:R-:W-:Y:S08]  /*2940*/  HMMA.16816.F32.BF16 R16, R240.reuse, R74, R12 ;  /* 0x0000004af010723c */ /* 0x040ff0000004180c */
[C---:B------:R-:W-:Y:S08]  /*2950*/  HMMA.16816.F32.BF16 R12, R240.reuse, R76, R8 ;  /* 0x0000004cf00c723c */ /* 0x040ff00000041808 */
[----:B------:R-:W-:Y:S08]  /*2960*/  HMMA.16816.F32.BF16 R8, R240, R78, R36 ;  /* 0x0000004ef008723c */ /* 0x000ff00000041824 */
[C---:B------:R-:W-:Y:S08]  /*2970*/  HMMA.16816.F32.BF16 R40, R244.reuse, R56, R40 ;  /* 0x00000038f428723c */ /* 0x040ff00000041828 */
[C---:B------:R-:W-:Y:S08]  /*2980*/  HMMA.16816.F32.BF16 R56, R244.reuse, R58, R32 ;  /* 0x0000003af438723c */ /* 0x040ff00000041820 */
[C---:B--2---:R-:W-:Y:S08]  /*2990*/  HMMA.16816.F32.BF16 R36, R244.reuse, R52, R28 ;  /* 0x00000034f424723c */ /* 0x044ff0000004181c */
[C---:B------:R-:W-:Y:S08]  /*29a0*/  HMMA.16816.F32.BF16 R32, R244.reuse, R48, R20 ;  /* 0x00000030f420723c */ /* 0x040ff00000041814 */
[C---:B---3--:R-:W-:Y:S08]  /*29b0*/  HMMA.16816.F32.BF16 R28, R244.reuse, R44, R12 ;  /* 0x0000002cf41c723c */ /* 0x048ff0000004180c */
[C---:B------:R-:W-:Y:S08]  /*29c0*/  HMMA.16816.F32.BF16 R52, R244.reuse, R54, R24 ;  /* 0x00000036f434723c */ /* 0x040ff00000041818 */
[C---:B------:R-:W-:Y:S08]  /*29d0*/  HMMA.16816.F32.BF16 R48, R244.reuse, R50, R16 ;  /* 0x00000032f430723c */ /* 0x040ff00000041810 */
[----:B------:R-:W-:Y:S01]  /*29e0*/  HMMA.16816.F32.BF16 R44, R244, R46, R8 ;  /* 0x0000002ef42c723c */ /* 0x000fe20000041808 */
[----:B------:R-:W-:Y:S06]  /*29f0*/  BAR.SYNC.DEFER_BLOCKING 0x0 ;  /* 0x0000000000007b1d */ /* 0x000fec0000010000 */
[----:B------:R-:W-:Y:S05]  /*2a00*/  @P0 BRA `(.L_x_1) ;  /* 0x0000057000000947 */ /* 0x000fea0003800000 */
[----:B------:R-:W-:Y:S01]  /*2a10*/  ULEA UR4, UR8, UR11, 0x6 ;  /* 0x0000000b08047291 */ /* 0x000fe2000f8e303f */
[----:B------:R-:W-:Y:S01]  /*2a20*/  ISETP.NE.AND P1, PT, R88, 0x1, PT ;  /* 0x000000015800780c */ /* 0x000fe20003f25270 */
[----:B------:R-:W-:-:S04]  /*2a30*/  IMAD.MOV.U32 R9, RZ, RZ, RZ ;  /* 0x000000ffff097224 */ /* 0x000fc800078e00ff */
[----:B------:R-:W-:-:S05]  /*2a40*/  IMAD.U32 R2, RZ, RZ, UR4 ;  /* 0x00000004ff027e24 */ /* 0x000fca000f8e00ff */
[----:B------:R-:W-:-:S05]  /*2a50*/  IADD3 R5, R2, -0x80, R87 ;  /* 0xffffff8002057810 */ /* 0x000fca0007ffe057 */
[----:B------:R-:W-:-:S04]  /*2a60*/  @P1 IMAD.HI.U32 R6, R5, c[0x0][0x2bc], RZ ;  /* 0x0000af0005061a27 */ /* 0x000fc800078e00ff */
[----:B------:R-:W-:Y:S01]  /*2a70*/  IMAD.MOV.U32 R2, RZ, RZ, R5 ;  /* 0x000000ffff027224 */ /* 0x000fe200078e0005 */
[----:B------:R-:W-:-:S04]  /*2a80*/  @P1 SHF.R.U32.HI R2, RZ, c[0x0][0x2c0], R6 ;  /* 0x0000b000ff021a19 */ /* 0x000fc80000011606 */
[----:B------:R-:W-:-:S04]  /*2a90*/  @!P2 IADD3 R7, P0, R2, UR12, RZ ;  /* 0x0000000c0207ac10 */ /* 0x000fc8000ff1e0ff */
[----:B------:R-:W-:Y:S02]  /*2aa0*/  @!P2 LEA.HI.X.SX32 R8, R2, UR6, 0x1, P0 ;  /* 0x000000060208ac11 */ /* 0x000fe400080f0eff */
[----:B------:R-:W-:-:S04]  /*2ab0*/  @!P2 LEA R6, P0, R7, c[0x0][0x2a0], 0x2 ;  /* 0x0000a8000706aa11 */ /* 0x000fc800078010ff */
[----:B------:R-:W-:-:S05]  /*2ac0*/  @!P2 LEA.HI.X R7, R7, c[0x0][0x2a4], R8, 0x2, P0 ;  /* 0x0000a9000707aa11 */ /* 0x000fca00000f1408 */
[----:B------:R1:W2:Y:S01]  /*2ad0*/  @!P2 LDG.E R9, [R6.64] ;  /* 0x0000000e0609a981 */ /* 0x0002a2000c1e1900 */
[----:B------:R-:W-:Y:S01]  /*2ae0*/  IMAD.MOV R2, RZ, RZ, -R2 ;  /* 0x000000ffff027224 */ /* 0x000fe200078e0a02 */
[----:B------:R-:W-:Y:S01]  /*2af0*/  SEL R24, RZ, 0x10, P5 ;  /* 0x00000010ff187807 */ /* 0x000fe20002800000 */
[----:B------:R-:W-:Y:S01]  /*2b00*/  IMAD.WIDE R26, R86, 0x2, RZ ;  /* 0x00000002561a7825 */ /* 0x000fe200078e02ff */
[----:B------:R-:W-:Y:S02]  /*2b10*/  SEL R23, RZ, 0x10, P4 ;  /* 0x00000010ff177807 */ /* 0x000fe40002000000 */
[----:B------:R-:W-:Y:S01]  /*2b20*/  SEL R22, RZ, 0x10, P3 ;  /* 0x00000010ff167807 */ /* 0x000fe20001800000 */
[----:B------:R-:W-:Y:S01]  /*2b30*/  IMAD R10, R2, c[0x0][0x2b8], R5 ;  /* 0x0000ae00020a7a24 */ /* 0x000fe200078e0205 */
[----:B------:R-:W-:-:S04]  /*2b40*/  IADD3 R14, -R85, 0x10, RZ ;  /* 0x00000010550e7810 */ /* 0x000fc80007ffe1ff */
[----:B------:R-:W-:Y:S01]  /*2b50*/  SHF.R.S32.HI R2, RZ, 0x1f, R10 ;  /* 0x0000001fff027819 */ /* 0x000fe2000001140a */
[----:B------:R-:W-:Y:S01]  /*2b60*/  STL [R1+0x50], R10 ;  /* 0x0000500a01007387 */ /* 0x000fe20000100800 */
[----:B------:R-:W-:-:S03]  /*2b70*/  LOP3.LUT R14, R14, 0xf, RZ, 0xc0, !PT ;  /* 0x0000000f0e0e7812 */ /* 0x000fc600078ec0ff */
[----:B------:R-:W-:-:S04]  /*2b80*/  IMAD R2, R2, c[0x0][0x1e0], RZ ;  /* 0x0000780002027a24 */ /* 0x000fc800078e02ff */
[C---:B------:R-:W-:Y:S02]  /*2b90*/  IMAD R2, R10.reuse, c[0x0][0x1e4], R2 ;  /* 0x000079000a027a24 */ /* 0x040fe400078e0202 */
[----:B-1----:R-:W-:-:S04]  /*2ba0*/  IMAD.WIDE.U32 R6, R10, c[0x0][0x1e0], RZ ;  /* 0x000078000a067a25 */ /* 0x002fc800078e00ff */
[----:B------:R-:W-:Y:S01]  /*2bb0*/  IMAD.IADD R7, R7, 0x1, R2 ;  /* 0x0000000107077824 */ /* 0x000fe200078e0202 */
[----:B--2---:R-:W-:-:S03]  /*2bc0*/  SHF.R.S32.HI R2, RZ, 0x1f, R9 ;  /* 0x0000001fff027819 */ /* 0x004fc60000011409 */
[----:B------:R-:W-:Y:S01]  /*2bd0*/  IMAD.WIDE.U32 R6, R9, c[0x0][0x1f0], R6 ;  /* 0x00007c0009067a25 */ /* 0x000fe200078e0006 */
[----:B------:R-:W-:Y:S03]  /*2be0*/  STL [R1+0x44], R9 ;  /* 0x0000440901007387 */ /* 0x000fe60000100800 */
[----:B------:R-:W-:-:S04]  /*2bf0*/  IMAD R2, R2, c[0x0][0x1f0], RZ ;  /* 0x00007c0002027a24 */ /* 0x000fc800078e02ff */
[----:B------:R-:W-:Y:S01]  /*2c00*/  IMAD R5, R9, c[0x0][0x1f4], R2 ;  /* 0x00007d0009057a24 */ /* 0x000fe200078e0202 */
[----:B------:R-:W-:-:S04]  /*2c10*/  IADD3 R2, P0, R6, UR18, RZ ;  /* 0x0000001206027c10 */ /* 0x000fc8000ff1e0ff */
[----:B------:R-:W-:Y:S02]  /*2c20*/  IADD3.X R6, R7, UR16, R5, P0, !PT ;  /* 0x0000001007067c10 */ /* 0x000fe400087fe405 */
[C---:B------:R-:W-:Y:S02]  /*2c30*/  LEA R13, P0, R2.reuse, c[0x0][0x1c8], 0x1 ;  /* 0x00007200020d7a11 */ /* 0x040fe400078008ff */
[----:B------:R-:W-:Y:S02]  /*2c40*/  IADD3 R7, -R23, 0x10, RZ ;  /* 0x0000001017077810 */ /* 0x000fe40007ffe1ff */
[----:B------:R-:W-:Y:S02]  /*2c50*/  LEA.HI.X R12, R2, c[0x0][0x1cc], R6, 0x1, P0 ;  /* 0x00007300020c7a11 */ /* 0x000fe400000f0c06 */
[----:B------:R-:W1:Y:S01]  /*2c60*/  SHFL.IDX PT, R2, R13, 0x1, 0x181f ;  /* 0x00381f000d027f89 */ /* 0x000e6200000e0000 */
[----:B------:R-:W-:-:S03]  /*2c70*/  IADD3 R6, -R24, 0x10, RZ ;  /* 0x0000001018067810 */ /* 0x000fc60007ffe1ff */
[----:B------:R-:W2:Y:S01]  /*2c80*/  SHFL.IDX PT, R5, R12, 0x1, 0x181f ;  /* 0x00381f000c057f89 */ /* 0x000ea200000e0000 */
[----:B------:R-:W-:-:S04]  /*2c90*/  LOP3.LUT R6, R6, 0xf, RZ, 0xc0, !PT ;  /* 0x0000000f06067812 */ /* 0x000fc800078ec0ff */
[----:B-1----:R-:W-:Y:S02]  /*2ca0*/  IADD3 R20, P1, P0, R6, R2, R26 ;  /* 0x0000000206147210 */ /* 0x002fe4000783e01a */
[----:B------:R-:W-:Y:S02]  /*2cb0*/  SHF.R.S32.HI R6, RZ, 0x1f, R177 ;  /* 0x0000001fff067819 */ /* 0x000fe400000114b1 */
[----:B--2---:R-:W-:Y:S02]  /*2cc0*/  IADD3.X R21, RZ, R5, R27, P1, P0 ;  /* 0x00000005ff157210 */ /* 0x004fe40000fe041b */
[----:B------:R-:W-:-:S04]  /*2cd0*/  LEA.HI R6, R6, R177, RZ, 0x3 ;  /* 0x000000b106067211 */ /* 0x000fc800078f18ff */
[----:B------:R-:W-:-:S05]  /*2ce0*/  LOP3.LUT R6, R6, 0xfffffff8, RZ, 0xc0, !PT ;  /* 0xfffffff806067812 */ /* 0x000fca00078ec0ff */
[----:B------:R-:W-:Y:S01]  /*2cf0*/  IMAD.WIDE R10, R6, 0x2, RZ ;  /* 0x00000002060a7825 */ /* 0x000fe200078e02ff */
[----:B------:R-:W-:Y:S02]  /*2d00*/  LOP3.LUT R6, R7, 0xf, RZ, 0xc0, !PT ;  /* 0x0000000f07067812 */ /* 0x000fe400078ec0ff */
[----:B------:R-:W-:Y:S02]  /*2d10*/  IADD3 R7, -R22, 0x10, RZ ;  /* 0x0000001016077810 */ /* 0x000fe40007ffe1ff */
[----:B------:R-:W-:Y:S02]  /*2d20*/  IADD3 R18, P1, P0, R6, R2, R10 ;  /* 0x0000000206127210 */ /* 0x000fe4000783e00a */
[----:B------:R-:W-:Y:S02]  /*2d30*/  SHF.R.S32.HI R6, RZ, 0x1f, R133 ;  /* 0x0000001fff067819 */ /* 0x000fe40000011485 */
[----:B------:R-:W-:Y:S02]  /*2d40*/  IADD3.X R19, RZ, R5, R11, P1, P0 ;  /* 0x00000005ff137210 */ /* 0x000fe40000fe040b */
[----:B------:R-:W-:-:S04]  /*2d50*/  LEA.HI R6, R6, R133, RZ, 0x3 ;  /* 0x0000008506067211 */ /* 0x000fc800078f18ff */
[----:B------:R-:W-:-:S05]  /*2d60*/  LOP3.LUT R6, R6, 0xfffffff8, RZ, 0xc0, !PT ;  /* 0xfffffff806067812 */ /* 0x000fca00078ec0ff */
[----:B------:R-:W-:Y:S01]  /*2d70*/  IMAD.WIDE R8, R6, 0x2, RZ ;  /* 0x0000000206087825 */ /* 0x000fe200078e02ff */
[----:B------:R-:W-:-:S04]  /*2d80*/  LOP3.LUT R6, R7, 0xf, RZ, 0xc0, !PT ;  /* 0x0000000f07067812 */ /* 0x000fc800078ec0ff */
[----:B------:R-:W-:Y:S02]  /*2d90*/  IADD3 R16, P1, P0, R6, R2, R8 ;  /* 0x0000000206107210 */ /* 0x000fe4000783e008 */
[----:B------:R-:W-:Y:S02]  /*2da0*/  SHF.R.S32.HI R6, RZ, 0x1f, R178 ;  /* 0x0000001fff067819 */ /* 0x000fe400000114b2 */
[----:B------:R-:W-:Y:S02]  /*2db0*/  IADD3.X R17, RZ, R5, R9, P1, P0 ;  /* 0x00000005ff117210 */ /* 0x000fe40000fe0409 */
[----:B------:R-:W-:-:S04]  /*2dc0*/  LEA.HI R6, R6, R178, RZ, 0x3 ;  /* 0x000000b206067211 */ /* 0x000fc800078f18ff */
[----:B------:R-:W-:-:S05]  /*2dd0*/  LOP3.LUT R6, R6, 0xfffffff8, RZ, 0xc0, !PT ;  /* 0xfffffff806067812 */ /* 0x000fca00078ec0ff */
[----:B------:R-:W-:-:S05]  /*2de0*/  IMAD.WIDE R6, R6, 0x2, RZ ;  /* 0x0000000206067825 */ /* 0x000fca00078e02ff */
[----:B------:R-:W-:Y:S02]  /*2df0*/  IADD3 R14, P1, P0, R14, R2, R6 ;  /* 0x000000020e0e7210 */ /* 0x000fe4000783e006 */
[----:B------:R-:W1:Y:S02]  /*2e00*/  SHFL.IDX PT, R2, R13, RZ, 0x181f ;  /* 0x00181fff0d027589 */ /* 0x000e6400000e0000 */
[----:B------:R-:W-:Y:S02]  /*2e10*/  IADD3.X R15, RZ, R5, R7, P1, P0 ;  /* 0x00000005ff0f7210 */ /* 0x000fe40000fe0407 */
[----:B------:R1:W2:Y:S02]  /*2e20*/  SHFL.IDX PT, R5, R12, RZ, 0x181f ;  /* 0x00181fff0c057589 */ /* 0x0002a400000e0000 */
[----:B-1----:R-:W-:-:S05]  /*2e30*/  IADD3 R12, P0, R26, R2, RZ ;  /* 0x000000021a0c7210 */ /* 0x002fca0007f1e0ff */
[----:B--2---:R-:W-:Y:S01]  /*2e40*/  IMAD.X R13, R27, 0x1, R5, P0 ;  /* 0x000000011b0d7824 */ /* 0x004fe200000e0605 */
[----:B------:R-:W-:-:S05]  /*2e50*/  IADD3 R10, P0, R10, R2, RZ ;  /* 0x000000020a0a7210 */ /* 0x000fca0007f1e0ff */
[----:B------:R-:W-:Y:S01]  /*2e60*/  IMAD.X R11, R11, 0x1, R5, P0 ;  /* 0x000000010b0b7824 */ /* 0x000fe200000e0605 */
[----:B------:R-:W-:-:S05]  /*2e70*/  IADD3 R8, P0, R8, R2, RZ ;  /* 0x0000000208087210 */ /* 0x000fca0007f1e0ff */
[----:B------:R-:W-:Y:S01]  /*2e80*/  IMAD.X R9, R9, 0x1, R5, P0 ;  /* 0x0000000109097824 */ /* 0x000fe200000e0605 */
[----:B------:R-:W-:Y:S01]  /*2e90*/  IADD3 R6, P0, R6, R2, RZ ;  /* 0x0000000206067210 */ /* 0x000fe20007f1e0ff */
[----:B------:R-:W-:-:S04]  /*2ea0*/  IMAD.SHL.U32 R2, R179, 0x2, RZ ;  /* 0x00000002b3027824 */ /* 0x000fc800078e00ff */
[----:B------:R-:W-:Y:S01]  /*2eb0*/  IMAD.X R7, R7, 0x1, R5, P0 ;  /* 0x0000000107077824 */ /* 0x000fe200000e0605 */
[----:B------:R-:W-:Y:S01]  /*2ec0*/  ISETP.NE.U32.AND P0, PT, R24, RZ, PT ;  /* 0x000000ff1800720c */ /* 0x000fe20003f05070 */
[----:B------:R1:W-:Y:S04]  /*2ed0*/  LDGSTS.E.BYPASS.LTC128B.128 [R2+0x10100], [R12.64], !P5 ;  /* 0x101000000c027fae */ /* 0x0003e8000e901d4e */
[----:B------:R1:W-:Y:S04]  /*2ee0*/  LDGSTS.E.BYPASS.LTC128B.128 [R2+0x12100], [R10.64], !P4 ;  /* 0x121000000a027fae */ /* 0x0003e8000e101d4e */
[----:B------:R1:W-:Y:S04]  /*2ef0*/  LDGSTS.E.BYPASS.LTC128B.128 [R2+0x14100], [R8.64], !P3 ;  /* 0x1410000008027fae */ /* 0x0003e8000d901d4e */
[----:B------:R1:W-:Y:S04]  /*2f00*/  LDGSTS.E.BYPASS.LTC128B.128 [R2+0x16100], [R6.64], !P6 ;  /* 0x1610000006027fae */ /* 0x0003e8000f101d4e */
[----:B------:R1:W-:Y:S01]  /*2f10*/  LDGSTS.E.BYPASS.LTC128B.128.ZFILL [R2+0x11100], [R20.64], P0 ;  /* 0x1110000014027fae */ /* 0x0003e20008141d4e */
[----:B------:R-:W-:-:S13]  /*2f20*/  ISETP.NE.U32.AND P0, PT, R23, RZ, PT ;  /* 0x000000ff1700720c */ /* 0x000fda0003f05070 */
[----:B------:R1:W-:Y:S01]  /*2f30*/  LDGSTS.E.BYPASS.LTC128B.128.ZFILL [R2+0x13100], [R18.64], P0 ;  /* 0x1310000012027fae */ /* 0x0003e20008141d4e */
[----:B------:R-:W-:-:S13]  /*2f40*/  ISETP.NE.U32.AND P0, PT, R22, RZ, PT ;  /* 0x000000ff1600720c */ /* 0x000fda0003f05070 */
[----:B------:R1:W-:Y:S01]  /*2f50*/  LDGSTS.E.BYPASS.LTC128B.128.ZFILL [R2+0x15100], [R16.64], P0 ;  /* 0x1510000010027fae */ /* 0x0003e20008141d4e */
[----:B------:R-:W-:-:S13]  /*2f60*/  ISETP.NE.U32.AND P0, PT, R85, RZ, PT ;  /* 0x000000ff5500720c */ /* 0x000fda0003f05070 */
[----:B------:R1:W-:Y:S02]  /*2f70*/  LDGSTS.E.BYPASS.LTC128B.128.ZFILL [R2+0x17100], [R14.64], P0 ;  /* 0x171000000e027fae */ /* 0x0003e40008141d4e */
.L_x_1:
[----:B-1----:R-:W-:Y:S01]  /*2f80*/  SHF.R.S32.HI R2, RZ, 0x1f, R84 ;  /* 0x0000001fff027819 */ /* 0x002fe20000011454 */
[----:B------:R-:W0:Y:S01]  /*2f90*/  LDGDEPBAR ;  /* 0x00000000000079af */ /* 0x000e220000000000 */
[----:B------:R-:W-:Y:S02]  /*2fa0*/  SHF.L.U32 R135, R3, 0x1, RZ ;  /* 0x0000000103877819 */ /* 0x000fe400000006ff */
[----:B------:R-:W-:-:S03]  /*2fb0*/  LEA.HI R5, R2, R84, RZ, 0x2 ;  /* 0x0000005402057211 */ /* 0x000fc600078f10ff */
[--C-:B------:R-:W-:Y:S01]  /*2fc0*/  IMAD R248, R4, 0x2, R135.reuse ;  /* 0x0000000204f87824 */ /* 0x100fe200078e0287 */
[----:B------:R-:W-:Y:S01]  /*2fd0*/  LOP3.LUT R2, R5, 0x7ffffffc, RZ, 0xc0, !PT ;  /* 0x7ffffffc05027812 */ /* 0x000fe200078ec0ff */
[----:B------:R1:W-:Y:S01]  /*2fe0*/  STL [R1+0xa8], R5 ;  /* 0x0000a80501007387 */ /* 0x0003e20000100800 */
[C---:B------:R-:W-:Y:S02]  /*2ff0*/  IMAD R251, R0.reuse, 0x2, R135 ;  /* 0x0000000200fb7824 */ /* 0x040fe400078e0287 */
[----:B------:R-:W-:Y:S01]  /*3000*/  LEA R250, R0, R248, 0x1 ;  /* 0x000000f800fa7211 */ /* 0x000fe200078e08ff */
[----:B------:R-:W-:Y:S01]  /*3010*/  IMAD.IADD R2, R84, 0x1, -R2 ;  /* 0x0000000154027824 */ /* 0x000fe200078e0a02 */
[----:B------:R-:W-:Y:S04]  /*3020*/  LDSM.16.MT88.4 R76, [R135+0x2100] ;  /* 0x00210000874c783b */ /* 0x000fe80000004200 */
[----:B------:R-:W-:Y:S04]  /*3030*/  LDSM.16.MT88.4 R24, [R251+0x100] ;  /* 0x00010000fb18783b */ /* 0x000fe80000004200 */
[----:B------:R-:W-:Y:S04]  /*3040*/  LDSM.16.MT88.4 R60, [R248+0x900] ;  /* 0x00090000f83c783b */ /* 0x000fe80000004200 */
[----:B------:R-:W-:Y:S01]  /*3050*/  LDSM.16.MT88.4 R72, [R248+0x2100] ;  /* 0x00210000f848783b */ /* 0x000fe20000004200 */
[----:B-1----:R-:W-:-:S04]  /*3060*/  IMAD.U32 R5, RZ, RZ, UR17 ;  /* 0x00000011ff057e24 */ /* 0x002fc8000f8e00ff */
[----:B------:R-:W-:-:S05]  /*3070*/  IMAD R2, R2, -0x2, R5 ;  /* 0xfffffffe02027824 */ /* 0x000fca00078e0205 */
[----:B------:R-:W-:-:S04]  /*3080*/  ISETP.GT.AND P0, PT, R2, RZ, PT ;  /* 0x000000ff0200720c */ /* 0x000fc80003f04270 */
[----:B------:R-:W-:Y:S02]  /*3090*/  FSEL R15, R42, -INF , P0 ;  /* 0xff8000002a0f7808 */ /* 0x000fe40000000000 */
[----:B------:R-:W-:Y:S02]  /*30a0*/  FSEL R9, R40, -INF , P0 ;  /* 0xff80000028097808 */ /* 0x000fe40000000000 */
[----:B------:R-:W-:-:S04]  /*30b0*/  ISETP.GT.AND P0, PT, R2, 0x1, PT ;  /* 0x000000010200780c */ /* 0x000fc80003f04270 */
[----:B------:R-:W-:Y:S02]  /*30c0*/  FSEL R20, R43, -INF , P0 ;  /* 0xff8000002b147808 */ /* 0x000fe40000000000 */
[----:B------:R-:W-:Y:S02]  /*30d0*/  FSEL R8, R41, -INF , P0 ;  /* 0xff80000029087808 */ /* 0x000fe40000000000 */
[----:B------:R-:W-:Y:S02]  /*30e0*/  ISETP.GT.AND P0, PT, R2, 0x8, PT ;  /* 0x000000080200780c */ /* 0x000fe40003f04270 */
[----:B------:R-:W-:Y:S02]  /*30f0*/  FMNMX.FTZ R12, R9, R8, !PT ;  /* 0x00000008090c7209 */ /* 0x000fe40007810000 */
[----:B------:R-:W-:Y:S02]  /*3100*/  FSEL R19, R58, -INF , P0 ;  /* 0xff8000003a137808 */ /* 0x000fe40000000000 */
[----:B------:R-:W-:-:S02]  /*3110*/  FSEL R7, R56, -INF , P0 ;  /* 0xff80000038077808 */ /* 0x000fc40000000000 */
[C---:B------:R-:W-:Y:S02]  /*3120*/  ISETP.GT.AND P0, PT, R2.reuse, 0x9, PT ;  /* 0x000000090200780c */ /* 0x040fe40003f04270 */
[----:B------:R-:W-:Y:S02]  /*3130*/  FMNMX.FTZ R12, R7, R12, !PT ;  /* 0x0000000c070c7209 */ /* 0x000fe40007810000 */
[----:B------:R-:W-:Y:S02]  /*3140*/  FSEL R18, R59, -INF , P0 ;  /* 0xff8000003b127808 */ /* 0x000fe40000000000 */
[----:B------:R-:W-:Y:S02]  /*3150*/  FSEL R6, R57, -INF , P0 ;  /* 0xff80000039067808 */ /* 0x000fe40000000000 */
[----:B------:R-:W-:Y:S01]  /*3160*/  ISETP.GT.AND P0, PT, R2, 0x10, PT ;  /* 0x000000100200780c */ /* 0x000fe20003f04270 */
[----:B------:R-:W-:Y:S01]  /*3170*/  LDSM.16.MT88.4 R56, [R251+0x900] ;  /* 0x00090000fb38783b */ /* 0x000fe20000004200 */
[----:B------:R-:W-:-:S02]  /*3180*/  FMNMX.FTZ R12, R6, R12, !PT ;  /* 0x0000000c060c7209 */ /* 0x000fc40007810000 */
[----:B------:R-:W-:Y:S02]  /*3190*/  FSEL R17, R38, -INF , P0 ;  /* 0xff80000026117808 */ /* 0x000fe40000000000 */
[----:B------:R-:W-:Y:S02]  /*31a0*/  FSEL R5, R36, -INF , P0 ;  /* 0xff80000024057808 */ /* 0x000fe40000000000 */
[----:B------:R-:W-:Y:S02]  /*31b0*/  ISETP.GT.AND P0, PT, R2, 0x11, PT ;  /* 0x000000110200780c */ /* 0x000fe40003f04270 */
[----:B------:R-:W-:Y:S02]  /*31c0*/  FMNMX.FTZ R12, R5, R12, !PT ;  /* 0x0000000c050c7209 */ /* 0x000fe40007810000 */
[----:B------:R-:W-:Y:S02]  /*31d0*/  FSEL R16, R39, -INF , P0 ;  /* 0xff80000027107808 */ /* 0x000fe40000000000 */
[----:B------:R-:W-:-:S02]  /*31e0*/  FSEL R11, R37, -INF , P0 ;  /* 0xff800000250b7808 */ /* 0x000fc40000000000 */
[----:B------:R-:W-:Y:S02]  /*31f0*/  ISETP.GT.AND P0, PT, R2, 0x18, PT ;  /* 0x000000180200780c */ /* 0x000fe40003f04270 */
[----:B------:R-:W-:Y:S02]  /*3200*/  FMNMX.FTZ R12, R11, R12, !PT ;  /* 0x0000000c0b0c7209 */ /* 0x000fe40007810000 */
[----:B------:R-:W-:Y:S02]  /*3210*/  FSEL R21, R54, -INF , P0 ;  /* 0xff80000036157808 */ /* 0x000fe40000000000 */
[----:B------:R-:W-:Y:S02]  /*3220*/  FSEL R10, R52, -INF , P0 ;  /* 0xff800000340a7808 */ /* 0x000fe40000000000 */
[----:B------:R-:W-:Y:S02]  /*3230*/  ISETP.GT.AND P0, PT, R2, 0x19, PT ;  /* 0x000000190200780c */ /* 0x000fe40003f04270 */
[----:B------:R-:W-:-:S02]  /*3240*/  FMNMX.FTZ R12, R10, R12, !PT ;  /* 0x0000000c0a0c7209 */ /* 0x000fc40007810000 */
[----:B------:R-:W-:Y:S02]  /*3250*/  FSEL R23, R55, -INF , P0 ;  /* 0xff80000037177808 */ /* 0x000fe40000000000 */
[----:B------:R-:W-:Y:S02]  /*3260*/  FSEL R14, R53, -INF , P0 ;  /* 0xff800000350e7808 */ /* 0x000fe40000000000 */
[----:B------:R-:W-:Y:S01]  /*3270*/  ISETP.GT.AND P0, PT, R2, 0x20, PT ;  /* 0x000000200200780c */ /* 0x000fe20003f04270 */
[----:B------:R-:W-:Y:S01]  /*3280*/  LDSM.16.MT88.4 R52, [R135+0x900] ;  /* 0x000900008734783b */ /* 0x000fe20000004200 */
        /* <DEDUP_REMOVED lines=16> */
[----:B------:R-:W-:Y:S01]  /*3390*/  ISETP.GT.AND P0, PT, R2, 0x30, PT ;  /* 0x000000300200780c */ /* 0x000fe20003f04270 */
[----:B------:R-:W-:Y:S01]  /*33a0*/  LDSM.16.MT88.4 R48, [R250+0x900] ;  /* 0x00090000fa30783b */ /* 0x000fe20000004200 */
        /* <DEDUP_REMOVED lines=12> */
[----:B------:R-:W-:Y:S02]  /*3470*/  ISETP.GT.AND P0, PT, R2, 0x39, PT ;  /* 0x000000390200780c */ /* 0x000fe40003f04270 */
[----:B------:R-:W-:Y:S02]  /*3480*/  FMNMX.FTZ R2, R18, R13, !PT ;  /* 0x0000000d12027209 */ /* 0x000fe40007810000 */
[----:B------:R-:W-:Y:S02]  /*3490*/  FMNMX.FTZ R12, R97, R12, !PT ;  /* 0x0000000c610c7209 */ /* 0x000fe40007810000 */
[----:B------:R-:W-:Y:S02]  /*34a0*/  FMNMX.FTZ R2, R17, R2, !PT ;  /* 0x0000000211027209 */ /* 0x000fe40007810000 */
[----:B------:R-:W-:Y:S02]  /*34b0*/  FMNMX.FTZ R132, R96, R12, !PT ;  /* 0x0000000c60847209 */ /* 0x000fe40007810000 */
[----:B------:R-:W-:-:S02]  /*34c0*/  FMNMX.FTZ R2, R16, R2, !PT ;  /* 0x0000000210027209 */ /* 0x000fc40007810000 */
[----:B------:R-:W-:Y:S02]  /*34d0*/  FSEL R94, R45, -INF , P0 ;  /* 0xff8000002d5e7808 */ /* 0x000fe40000000000 */
[----:B------:R-:W-:Y:S02]  /*34e0*/  FMNMX.FTZ R2, R21, R2, !PT ;  /* 0x0000000215027209 */ /* 0x000fe40007810000 */
[----:B------:R-:W-:Y:S02]  /*34f0*/  FMNMX.FTZ R132, R95, R132, !PT ;  /* 0x000000845f847209 */ /* 0x000fe40007810000 */
[----:B------:R-:W-:Y:S02]  /*3500*/  FMNMX.FTZ R2, R23, R2, !PT ;  /* 0x0000000217027209 */ /* 0x000fe40007810000 */
[----:B------:R-:W-:Y:S02]  /*3510*/  FMNMX.FTZ R132, R94, R132, !PT ;  /* 0x000000845e847209 */ /* 0x000fe40007810000 */
[----:B------:R-:W-:-:S02]  /*3520*/  FMNMX.FTZ R2, R113, R2, !PT ;  /* 0x0000000271027209 */ /* 0x000fc40007810000 */
[----:B------:R-:W-:Y:S01]  /*3530*/  FSEL R102, R47, -INF , P0 ;  /* 0xff8000002f667808 */ /* 0x000fe20000000000 */
[----:B------:R-:W1:Y:S01]  /*3540*/  SHFL.BFLY PT, R12, R132, 0x2, 0x1f ;  /* 0x0c401f00840c7f89 */ /* 0x000e6200000e0000 */
[----:B------:R-:W-:-:S03]  /*3550*/  FMNMX.FTZ R2, R112, R2, !PT ;  /* 0x0000000270027209 */ /* 0x000fc60007810000 */
[----:B------:R-:W-:Y:S01]  /*3560*/  LDSM.16.MT88.4 R44, [R135+0x2900] ;  /* 0x00290000872c783b */ /* 0x000fe20000004200 */
[----:B------:R-:W-:-:S04]  /*3570*/  FMNMX.FTZ R2, R111, R2, !PT ;  /* 0x000000026f027209 */ /* 0x000fc80007810000 */
[----:B------:R-:W-:-:S04]  /*3580*/  FMNMX.FTZ R2, R110, R2, !PT ;  /* 0x000000026e027209 */ /* 0x000fc80007810000 */
[----:B------:R-:W-:-:S04]  /*3590*/  FMNMX.FTZ R2, R109, R2, !PT ;  /* 0x000000026d027209 */ /* 0x000fc80007810000 */
[----:B------:R-:W-:-:S04]  /*35a0*/  FMNMX.FTZ R2, R108, R2, !PT ;  /* 0x000000026c027209 */ /* 0x000fc80007810000 */
[----:B------:R-:W-:Y:S02]  /*35b0*/  FMNMX.FTZ R2, R103, R2, !PT ;  /* 0x0000000267027209 */ /* 0x000fe40007810000 */
[----:B-1----:R-:W-:Y:S02]  /*35c0*/  FMNMX.FTZ R132, R132, R12, !PT ;  /* 0x0000000c84847209 */ /* 0x002fe40007810000 */
[----:B------:R-:W-:-:S03]  /*35d0*/  FMNMX.FTZ R2, R102, R2, !PT ;  /* 0x0000000266027209 */ /* 0x000fc60007810000 */
[----:B------:R-:W1:Y:S04]  /*35e0*/  SHFL.BFLY PT, R12, R132, 0x1, 0x1f ;  /* 0x0c201f00840c7f89 */ /* 0x000e6800000e0000 */
[----:B------:R-:W2:Y:S01]  /*35f0*/  SHFL.BFLY PT, R22, R2, 0x2, 0x1f ;  /* 0x0c401f0002167f89 */ /* 0x000ea200000e0000 */
[----:B-1----:R-:W-:Y:S02]  /*3600*/  FMNMX.FTZ R132, R132, R12, !PT ;  /* 0x0000000c84847209 */ /* 0x002fe40007810000 */
[----:B--2---:R-:W-:-:S03]  /*3610*/  FMNMX.FTZ R2, R2, R22, !PT ;  /* 0x0000001602027209 */ /* 0x004fc60007810000 */
[C---:B------:R-:W-:Y:S01]  /*3620*/  FMUL.FTZ R13, R132.reuse, c[0x0][0x2d0] ;  /* 0x0000b400840d7a20 */ /* 0x040fe20000410000 */
[----:B------:R-:W-:Y:S01]  /*3630*/  FSETP.NEU.FTZ.AND P0, PT, R132, -INF , PT ;  /* 0xff8000008400780b */ /* 0x000fe20003f1d000 */
[----:B------:R-:W1:Y:S03]  /*3640*/  SHFL.BFLY PT, R12, R2, 0x1, 0x1f ;  /* 0x0c201f00020c7f89 */ /* 0x000e6600000e0000 */
[----:B------:R-:W-:-:S05]  /*3650*/  FSEL R13, R13, RZ, P0 ;  /* 0x000000ff0d0d7208 */ /* 0x000fca0000000000 */
[--C-:B------:R-:W-:Y:S02]  /*3660*/  FFMA.FTZ R14, R14, c[0x0][0x2d0], -R13.reuse ;  /* 0x0000b4000e0e7a23 */ /* 0x100fe4000001080d */
[--C-:B------:R-:W-:Y:S02]  /*3670*/  FFMA.FTZ R9, R9, c[0x0][0x2d0], -R13.reuse ;  /* 0x0000b40009097a23 */ /* 0x100fe4000001080d */
[--C-:B------:R-:W-:Y:S01]  /*3680*/  FFMA.FTZ R8, R8, c[0x0][0x2d0], -R13.reuse ;  /* 0x0000b40008087a23 */ /* 0x100fe2000001080d */
[----:B------:R-:W-:Y:S01]  /*3690*/  MUFU.EX2 R91, R14 ;  /* 0x0000000e005b7308 */ /* 0x000fe20000000800 */
[--C-:B------:R-:W-:Y:S02]  /*36a0*/  FFMA.FTZ R7, R7, c[0x0][0x2d0], -R13.reuse ;  /* 0x0000b40007077a23 */ /* 0x100fe4000001080d */
[--C-:B------:R-:W-:Y:S02]  /*36b0*/  FFMA.FTZ R6, R6, c[0x0][0x2d0], -R13.reuse ;  /* 0x0000b40006067a23 */ /* 0x100fe4000001080d */
[----:B------:R-:W-:-:S02]  /*36c0*/  FFMA.FTZ R11, R11, c[0x0][0x2d0], -R13 ;  /* 0x0000b4000b0b7a23 */ /* 0x000fc4000001080d */
[--C-:B------:R-:W-:Y:S01]  /*36d0*/  FFMA.FTZ R10, R10, c[0x0][0x2d0], -R13.reuse ;  /* 0x0000b4000a0a7a23 */ /* 0x100fe2000001080d */
[----:B------:R-:W-:Y:S01]  /*36e0*/  MUFU.EX2 R85, R9 ;  /* 0x0000000900557308 */ /* 0x000fe20000000800 */
[----:B------:R-:W-:Y:S01]  /*36f0*/  FFMA.FTZ R5, R5, c[0x0][0x2d0], -R13 ;  /* 0x0000b40005057a23 */ /* 0x000fe2000001080d */
[----:B-1----:R-:W-:-:S06]  /*3700*/  FMNMX.FTZ R2, R2, R12, !PT ;  /* 0x0000000c02027209 */ /* 0x002fcc0007810000 */
[----:B------:R-:W1:Y:S01]  /*3710*/  MUFU.EX2 R83, R8 ;  /* 0x0000000800537308 */ /* 0x000e620000000800 */
[C---:B------:R-:W-:Y:S01]  /*3720*/  FSETP.NEU.FTZ.AND P0, PT, R2.reuse, -INF , PT ;  /* 0xff8000000200780b */ /* 0x040fe20003f1d000 */
[----:B------:R-:W-:-:S05]  /*3730*/  FMUL.FTZ R12, R2, c[0x0][0x2d0] ;  /* 0x0000b400020c7a20 */ /* 0x000fca0000410000 */
[----:B------:R-:W-:Y:S01]  /*3740*/  FSEL R12, R12, RZ, P0 ;  /* 0x000000ff0c0c7208 */ /* 0x000fe20000000000 */
[----:B------:R-:W-:Y:S01]  /*3750*/  MUFU.EX2 R82, R7 ;  /* 0x0000000700527308 */ /* 0x000fe20000000800 */
[----:B------:R-:W-:-:S03]  /*3760*/  PLOP3.LUT P0, PT, PT, PT, UP0, 0x40, 0x0 ;  /* 0x000000000000781c */ /* 0x000fc60003f0e808 */
[--C-:B------:R-:W-:Y:S02]  /*3770*/  FFMA.FTZ R3, R19, c[0x0][0x2d0], -R12.reuse ;  /* 0x0000b40013037a23 */ /* 0x100fe4000001080c */
[--C-:B------:R-:W-:Y:S02]  /*3780*/  FFMA.FTZ R15, R15, c[0x0][0x2d0], -R12.reuse ;  /* 0x0000b4000f0f7a23 */ /* 0x100fe4000001080c */
[----:B------:R2:W-:Y:S01]  /*3790*/  MUFU.EX2 R80, R3 ;  /* 0x0000000300507308 */ /* 0x0005e20000000800 */
[--C-:B------:R-:W-:Y:S01]  /*37a0*/  FFMA.FTZ R20, R20, c[0x0][0x2d0], -R12.reuse ;  /* 0x0000b40014147a23 */ /* 0x100fe2000001080c */
[----:B-1----:R-:W-:Y:S01]  /*37b0*/  F2FP.BF16.PACK_AB R8, R83, R85 ;  /* 0x000000555308723e */ /* 0x002fe200000010ff */
[----:B------:R-:W-:-:S05]  /*37c0*/  FFMA.FTZ R0, R23, c[0x0][0x2d0], -R12 ;  /* 0x0000b40017007a23 */ /* 0x000fca000001080c */
[----:B------:R-:W-:Y:S01]  /*37d0*/  MUFU.EX2 R86, R6 ;  /* 0x0000000600567308 */ /* 0x000fe20000000800 */
[----:B--2---:R-:W-:-:S07]  /*37e0*/  FFMA.FTZ R3, R18, c[0x0][0x2d0], -R12 ;  /* 0x0000b40012037a23 */ /* 0x004fce000001080c */
[----:B------:R-:W-:Y:S08]  /*37f0*/  MUFU.EX2 R15, R15 ;  /* 0x0000000f000f7308 */ /* 0x000ff00000000800 */
[----:B------:R1:W-:Y:S08]  /*3800*/  MUFU.EX2 R81, R3 ;  /* 0x0000000300517308 */ /* 0x0003f00000000800 */
[----:B------:R-:W2:Y:S01]  /*3810*/  MUFU.EX2 R14, R20 ;  /* 0x00000014000e7308 */ /* 0x000ea20000000800 */
[----:B-1----:R-:W-:-:S07]  /*3820*/  FFMA.FTZ R3, R17, c[0x0][0x2d0], -R12 ;  /* 0x0000b40011037a23 */ /* 0x002fce000001080c */
[----:B------:R1:W-:Y:S01]  /*3830*/  MUFU.EX2 R89, R11 ;  /* 0x0000000b00597308 */ /* 0x0003e20000000800 */
[----:B--2---:R-:W-:-:S07]  /*3840*/  F2FP.BF16.PACK_AB R9, R14, R15 ;  /* 0x0000000f0e09723e */ /* 0x004fce00000010ff */
[----:B------:R2:W-:Y:S08]  /*3850*/  MUFU.EX2 R84, R3 ;  /* 0x0000000300547308 */ /* 0x0005f00000000800 */
[----:B------:R3:W4:Y:S01]  /*3860*/  MUFU.EX2 R90, R10 ;  /* 0x0000000a005a7308 */ /* 0x0007220000000800 */
[----:B-1----:R-:W-:Y:S01]  /*3870*/  F2FP.BF16.PACK_AB R11, R81, R80 ;  /* 0x00000050510b723e */ /* 0x002fe200000010ff */
[----:B--2---:R-:W-:-:S06]  /*3880*/  FFMA.FTZ R3, R16, c[0x0][0x2d0], -R12 ;  /* 0x0000b40010037a23 */ /* 0x004fcc000001080c */
[----:B------:R-:W1:Y:S01]  /*3890*/  MUFU.EX2 R88, R5 ;  /* 0x0000000500587308 */ /* 0x000e620000000800 */
[----:B------:R-:W2:Y:S01]  /*38a0*/  LDSM.16.MT88.4 R16, [R250+0x100] ;  /* 0x00010000fa10783b */ /* 0x000ea20000004200 */
[----:B---3--:R-:W-:-:S06]  /*38b0*/  F2FP.BF16.PACK_AB R10, R86, R82 ;  /* 0x00000052560a723e */ /* 0x008fcc00000010ff */
[----:B------:R3:W5:Y:S01]  /*38c0*/  MUFU.EX2 R87, R3 ;  /* 0x0000000300577308 */ /* 0x0007620000000800 */
[----:B----4-:R-:W-:Y:S01]  /*38d0*/  F2FP.BF16.PACK_AB R6, R91, R90 ;  /* 0x0000005a5b06723e */ /* 0x010fe200000010ff */
[C---:B------:R-:W-:Y:S06]  /*38e0*/  HMMA.16816.F32.BF16 R68, R8.reuse, R34, RZ ;  /* 0x000000220844723c */ /* 0x040fec00000418ff */
[----:B------:R-:W-:Y:S01]  /*38f0*/  MUFU.EX2 R92, R0 ;  /* 0x00000000005c7308 */ /* 0x000fe20000000800 */
[----:B-1----:R-:W-:Y:S01]  /*3900*/  F2FP.BF16.PACK_AB R4, R89, R88 ;  /* 0x000000585904723e */ /* 0x002fe200000010ff */
[----:B------:R-:W-:Y:S01]  /*3910*/  HMMA.16816.F32.BF16 R64, R8, R28, RZ ;  /* 0x0000001c0840723c */ /* 0x000fe200000418ff */
[----:B---3--:R-:W-:Y:S01]  /*3920*/  FFMA.FTZ R3, R21, c[0x0][0x2d0], -R12 ;  /* 0x0000b40015037a23 */ /* 0x008fe2000001080c */
[----:B-----5:R-:W-:-:S04]  /*3930*/  F2FP.BF16.PACK_AB R5, R87, R84 ;  /* 0x000000545705723e */ /* 0x020fc800000010ff */
[----:B------:R-:W1:Y:S02]  /*3940*/  MUFU.EX2 R93, R3 ;  /* 0x00000003005d7308 */ /* 0x000e640000000800 */
[C---:B------:R-:W-:Y:S08]  /*3950*/  HMMA.16816.F32.BF16 R20, R8.reuse, R32, RZ ;  /* 0x000000200814723c */ /* 0x040ff000000418ff */
[----:B------:R-:W-:Y:S01]  /*3960*/  HMMA.16816.F32.BF16 R40, R8, R30, RZ ;  /* 0x0000001e0828723c */ /* 0x000fe200000418ff */
[----:B-1----:R-:W-:-:S07]  /*3970*/  F2FP.BF16.PACK_AB R7, R92, R93 ;  /* 0x0000005d5c07723e */ /* 0x002fce00000010ff */
[C---:B------:R-:W-:Y:S08]  /*3980*/  HMMA.16816.F32.BF16 R36, R8.reuse, R24, RZ ;  /* 0x000000180824723c */ /* 0x040ff000000418ff */
[C---:B------:R-:W-:Y:S08]  /*3990*/  HMMA.16816.F32.BF16 R32, R8.reuse, R26, RZ ;  /* 0x0000001a0820723c */ /* 0x040ff000000418ff */
[C---:B--2---:R-:W-:Y:S08]  /*39a0*/  HMMA.16816.F32.BF16 R28, R8.reuse, R16, RZ ;  /* 0x00000010081c723c */ /* 0x044ff000000418ff */
[----:B------:R-:W-:Y:S08]  /*39b0*/  HMMA.16816.F32.BF16 R24, R8, R18, RZ ;  /* 0x000000120818723c */ /* 0x000ff000000418ff */
[----:B------:R-:W-:Y:S08]  /*39c0*/  HMMA.16816.F32.BF16 R164, R4, R52, R20 ;  /* 0x0000003404a4723c */ /* 0x000ff00000041814 */
[----:B------:R-:W-:Y:S08]  /*39d0*/  HMMA.16816.F32.BF16 R20, R8, R76, RZ ;  /* 0x0000004c0814723c */ /* 0x000ff000000418ff */
[C---:B------:R-:W-:Y:S01]  /*39e0*/  HMMA.16816.F32.BF16 R104, R4.reuse, R60, R64 ;  /* 0x0000003c0468723c */ /* 0x040fe20000041840 */
[----:B------:R-:W-:Y:S07]  /*39f0*/  LDSM.16.MT88.4 R64, [R251+0x4100] ;  /* 0x00410000fb40783b */ /* 0x000fee0000004200 */
[C---:B------:R-:W-:Y:S08]  /*3a00*/  HMMA.16816.F32.BF16 R28, R4.reuse, R48, R28 ;  /* 0x00000030041c723c */ /* 0x040ff0000004181c */
[----:B------:R-:W-:Y:S01]  /*3a10*/  HMMA.16816.F32.BF16 R24, R4, R50, R24 ;  /* 0x000000320418723c */ /* 0x000fe20000041818 */
[----:B------:R-:W-:Y:S07]  /*3a20*/  LDSM.16.MT88.4 R48, [R248+0x4900] ;  /* 0x00490000f830783b */ /* 0x000fee0000004200 */
[----:B------:R-:W-:Y:S01]  /*3a30*/  HMMA.16816.F32.BF16 R16, R8, R78, RZ ;  /* 0x0000004e0810723c */ /* 0x000fe200000418ff */
[----:B------:R-:W-:Y:S01]  /*3a40*/  IMAD.MOV.U32 R139, RZ, RZ, R106 ;  /* 0x000000ffff8b7224 */ /* 0x000fe200078e006a */
[----:B------:R-:W-:Y:S01]  /*3a50*/  MOV R137, R104 ;  /* 0x0000006800897202 */ /* 0x000fe20000000f00 */
[----:B------:R-:W-:-:S02]  /*3a60*/  IMAD.MOV.U32 R138, RZ, RZ, R107 ;  /* 0x000000ffff8a7224 */ /* 0x000fc400078e006b */
[----:B------:R-:W-:-:S03]  /*3a70*/  IMAD.MOV.U32 R136, RZ, RZ, R105 ;  /* 0x000000ffff887224 */ /* 0x000fc600078e0069 */
[C---:B------:R-:W-:Y:S01]  /*3a80*/  HMMA.16816.F32.BF16 R20, R4.reuse, R44, R20 ;  /* 0x0000002c0414723c */ /* 0x040fe20000041814 */
[----:B------:R-:W-:Y:S01]  /*3a90*/  MOV R107, R29 ;  /* 0x0000001d006b7202 */ /* 0x000fe20000000f00 */
[----:B------:R-:W-:Y:S01]  /*3aa0*/  IMAD.MOV.U32 R106, RZ, RZ, R28 ;  /* 0x000000ffff6a7224 */ /* 0x000fe200078e001c */
[----:B------:R-:W-:Y:S01]  /*3ab0*/  MOV R115, R31 ;  /* 0x0000001f00737202 */ /* 0x000fe20000000f00 */
[----:B------:R-:W-:Y:S02]  /*3ac0*/  IMAD.MOV.U32 R114, RZ, RZ, R30 ;  /* 0x000000ffff727224 */ /* 0x000fe400078e001e */
[----:B------:R-:W-:Y:S02]  /*3ad0*/  LDSM.16.MT88.4 R28, [R248+0x2900] ;  /* 0x00290000f81c783b */ /* 0x000fe40000004200 */
[----:B------:R-:W-:Y:S01]  /*3ae0*/  HMMA.16816.F32.BF16 R156, R4, R54, R68 ;  /* 0x00000036049c723c */ /* 0x000fe20000041844 */
[----:B------:R-:W-:Y:S01]  /*3af0*/  IMAD.MOV.U32 R155, RZ, RZ, R26 ;  /* 0x000000ffff9b7224 */ /* 0x000fe200078e001a */
[----:B------:R-:W1:Y:S01]  /*3b00*/  LDSM.16.MT88.4 R52, [R251+0x2100] ;  /* 0x00210000fb34783b */ /* 0x000e620000004200 */
[----:B------:R-:W-:Y:S01]  /*3b10*/  IMAD.MOV.U32 R154, RZ, RZ, R27 ;  /* 0x000000ffff9a7224 */ /* 0x000fe200078e001b */
[----:B------:R-:W-:Y:S01]  /*3b20*/  MOV R153, R24 ;  /* 0x0000001800997202 */ /* 0x000fe20000000f00 */
[----:B------:R-:W-:-:S02]  /*3b30*/  IMAD.MOV.U32 R152, RZ, RZ, R25 ;  /* 0x000000ffff987224 */ /* 0x000fc400078e0019 */
[----:B------:R-:W2:Y:S01]  /*3b40*/  LDSM.16.MT88.4 R24, [R250+0x2100] ;  /* 0x00210000fa18783b */ /* 0x000ea20000004200 */
[C---:B------:R-:W-:Y:S03]  /*3b50*/  HMMA.16816.F32.BF16 R16, R4.reuse, R46, R16 ;  /* 0x0000002e0410723c */ /* 0x040fe60000041810 */
[----:B------:R-:W3:Y:S05]  /*3b60*/  LDSM.16.MT88.4 R44, [R251+0x2900] ;  /* 0x00290000fb2c783b */ /* 0x000eea0000004200 */
[----:B------:R-:W-:Y:S01]  /*3b70*/  IMAD.MOV.U32 R131, RZ, RZ, R22 ;  /* 0x000000ffff837224 */ /* 0x000fe200078e0016 */
[----:B------:R-:W-:Y:S01]  /*3b80*/  MOV R130, R23 ;  /* 0x0000001700827202 */ /* 0x000fe20000000f00 */
[----:B------:R-:W-:Y:S01]  /*3b90*/  IMAD.MOV.U32 R129, RZ, RZ, R20 ;  /* 0x000000ffff817224 */ /* 0x000fe200078e0014 */
[----:B------:R-:W-:Y:S01]  /*3ba0*/  HMMA.16816.F32.BF16 R148, R4, R62, R40 ;  /* 0x0000003e0494723c */ /* 0x000fe20000041828 */
[----:B------:R-:W-:Y:S01]  /*3bb0*/  IMAD.MOV.U32 R128, RZ, RZ, R21 ;  /* 0x000000ffff807224 */ /* 0x000fe200078e0015 */
[----:B------:R-:W4:Y:S04]  /*3bc0*/  LDSM.16.MT88.4 R40, [R250+0x2900] ;  /* 0x00290000fa28783b */ /* 0x000f280000004200 */
[----:B------:R-:W-:Y:S02]  /*3bd0*/  LDSM.16.MT88.4 R60, [R248+0x4100] ;  /* 0x00410000f83c783b */ /* 0x000fe40000004200 */
[----:B------:R-:W-:Y:S05]  /*3be0*/  HMMA.16816.F32.BF16 R20, R8, R72, RZ ;  /* 0x000000480814723c */ /* 0x000fea00000418ff */
[----:B------:R-:W-:Y:S01]  /*3bf0*/  MOV R127, R17 ;  /* 0x00000011007f7202 */ /* 0x000fe20000000f00 */
[----:B------:R-:W-:Y:S01]  /*3c00*/  IMAD.MOV.U32 R126, RZ, RZ, R18 ;  /* 0x000000ffff7e7224 */ /* 0x000fe200078e0012 */
[----:B------:R-:W-:Y:S01]  /*3c10*/  MOV R124, R16 ;  /* 0x00000010007c7202 */ /* 0x000fe20000000f00 */
[----:B------:R-:W-:Y:S01]  /*3c20*/  HMMA.16816.F32.BF16 R36, R4, R56, R36 ;  /* 0x000000380424723c */ /* 0x000fe20000041824 */
[----:B------:R-:W-:-:S07]  /*3c30*/  IMAD.MOV.U32 R125, RZ, RZ, R19 ;  /* 0x000000ffff7d7224 */ /* 0x000fce00078e0013 */
[----:B------:R-:W-:Y:S08]  /*3c40*/  HMMA.16816.F32.BF16 R16, R8, R74, RZ ;  /* 0x0000004a0810723c */ /* 0x000ff000000418ff */
[----:B------:R-:W-:Y:S01]  /*3c50*/  HMMA.16816.F32.BF16 R140, R4, R58, R32 ;  /* 0x0000003a048c723c */ /* 0x000fe20000041820 */
[----:B------:R-:W5:Y:S07]  /*3c60*/  LDSM.16.MT88.4 R56, [R135+0x4100] ;  /* 0x004100008738783b */ /* 0x000f6e0000004200 */
[----:B-1----:R-:W-:Y:S01]  /*3c70*/  HMMA.16816.F32.BF16 R32, R8, R54, RZ ;  /* 0x000000360820723c */ /* 0x002fe200000418ff */
[----:B------:R-:W-:Y:S01]  /*3c80*/  IMAD.MOV.U32 R147, RZ, RZ, R38 ;  /* 0x000000ffff937224 */ /* 0x000fe200078e0026 */
[----:B------:R-:W-:Y:S01]  /*3c90*/  MOV R146, R39 ;  /* 0x0000002700927202 */ /* 0x000fe20000000f00 */
[----:B------:R-:W-:-:S02]  /*3ca0*/  IMAD.MOV.U32 R145, RZ, RZ, R36 ;  /* 0x000000ffff917224 */ /* 0x000fc400078e0024 */
[----:B------:R-:W-:-:S03]  /*3cb0*/  IMAD.MOV.U32 R144, RZ, RZ, R37 ;  /* 0x000000ffff907224 */ /* 0x000fc600078e0025 */
[----:B------:R-:W-:Y:S08]  /*3cc0*/  HMMA.16816.F32.BF16 R68, R4, R28, R20 ;  /* 0x0000001c0444723c */ /* 0x000ff00000041814 */
[C---:B--2---:R-:W-:Y:S08]  /*3cd0*/  HMMA.16816.F32.BF16 R20, R8.reuse, R24, RZ ;  /* 0x000000180814723c */ /* 0x044ff000000418ff */
[----:B------:R-:W-:Y:S01]  /*3ce0*/  HMMA.16816.F32.BF16 R36, R8, R52, RZ ;  /* 0x000000340824723c */ /* 0x000fe200000418ff */
[----:B------:R-:W1:Y:S07]  /*3cf0*/  LDSM.16.MT88.4 R52, [R135+0x4900] ;  /* 0x004900008734783b */ /* 0x000e6e0000004200 */
[----:B------:R-:W-:Y:S08]  /*3d00*/  HMMA.16816.F32.BF16 R72, R4, R30, R16 ;  /* 0x0000001e0448723c */ /* 0x000ff00000041810 */
[----:B------:R-:W-:Y:S08]  /*3d10*/  HMMA.16816.F32.BF16 R16, R8, R26, RZ ;  /* 0x0000001a0810723c */ /* 0x000ff000000418ff */
[C---:B---3--:R-:W-:Y:S08]  /*3d20*/  HMMA.16816.F32.BF16 R116, R4.reuse, R46, R32 ;  /* 0x0000002e0474723c */ /* 0x048ff00000041820 */
[C---:B----4-:R-:W-:Y:S07]  /*3d30*/  HMMA.16816.F32.BF16 R20, R4.reuse, R40, R20 ;  /* 0x000000280414723c */ /* 0x050fee0000041814 */
[----:B------:R-:W-:Y:S01]  /*3d40*/  IMAD.MOV.U32 R40, RZ, RZ, R137 ;  /* 0x000000ffff287224 */ /* 0x000fe200078e0089 */
[----:B------:R-:W-:Y:S01]  /*3d50*/  HMMA.16816.F32.BF16 R76, R4, R44, R36 ;  /* 0x0000002c044c723c */ /* 0x000fe20000041824 */
[----:B------:R-:W2:Y:S01]  /*3d60*/  LDSM.16.MT88.4 R36, [R250+0x4100] ;  /* 0x00410000fa24783b */ /* 0x000ea20000004200 */
[----:B------:R-:W-:-:S03]  /*3d70*/  MOV R41, R136 ;  /* 0x0000008800297202 */ /* 0x000fc60000000f00 */
[----:B------:R-:W3:Y:S03]  /*3d80*/  LDSM.16.MT88.4 R44, [R251+0x4900] ;  /* 0x00490000fb2c783b */ /* 0x000ee60000004200 */
[----:B-----5:R-:W-:Y:S01]  /*3d90*/  HMMA.16816.F32.BF16 R28, R8, R58, RZ ;  /* 0x0000003a081c723c */ /* 0x020fe200000418ff */
[----:B------:R-:W-:Y:S01]  /*3da0*/  IMAD.MOV.U32 R123, RZ, RZ, R118 ;  /* 0x000000ffff7b7224 */ /* 0x000fe200078e0076 */
[----:B------:R-:W-:Y:S01]  /*3db0*/  MOV R121, R117 ;  /* 0x0000007500797202 */ /* 0x000fe20000000f00 */
[----:B------:R-:W-:Y:S02]  /*3dc0*/  IMAD.MOV.U32 R122, RZ, RZ, R119 ;  /* 0x000000ffff7a7224 */ /* 0x000fe400078e0077 */
[----:B------:R-:W-:Y:S02]  /*3dd0*/  IMAD.MOV.U32 R120, RZ, RZ, R116 ;  /* 0x000000ffff787224 */ /* 0x000fe400078e0074 */
[----:B------:R-:W-:Y:S01]  /*3de0*/  MOV R58, R153 ;  /* 0x00000099003a7202 */ /* 0x000fe20000000f00 */
[----:B------:R-:W-:Y:S01]  /*3df0*/  HMMA.16816.F32.BF16 R16, R4, R42, R16 ;  /* 0x0000002a0410723c */ /* 0x000fe20000041810 */
[----:B------:R-:W-:Y:S01]  /*3e00*/  IMAD.MOV.U32 R119, RZ, RZ, R22 ;  /* 0x000000ffff777224 */ /* 0x000fe200078e0016 */
[----:B------:R-:W-:Y:S01]  /*3e10*/  MOV R118, R23 ;  /* 0x0000001700767202 */ /* 0x000fe20000000f00 */
[----:B------:R-:W-:-:S02]  /*3e20*/  IMAD.MOV.U32 R117, RZ, RZ, R21 ;  /* 0x000000ffff757224 */ /* 0x000fc400078e0015 */
[----:B------:R-:W-:Y:S02]  /*3e30*/  IMAD.MOV.U32 R116, RZ, RZ, R20 ;  /* 0x000000ffff747224 */ /* 0x000fe400078e0014 */
[----:B------:R-:W-:Y:S01]  /*3e40*/  IMAD.MOV.U32 R59, RZ, RZ, R152 ;  /* 0x000000ffff3b7224 */ /* 0x000fe200078e0098 */
[----:B------:R-:W-:Y:S01]  /*3e50*/  HMMA.16816.F32.BF16 R20, R8, R62, RZ ;  /* 0x0000003e0814723c */ /* 0x000fe200000418ff */
[----:B------:R-:W-:Y:S01]  /*3e60*/  MOV R42, R139 ;  /* 0x0000008b002a7202 */ /* 0x000fe20000000f00 */
[----:B------:R-:W-:-:S05]  /*3e70*/  IMAD.MOV.U32 R43, RZ, RZ, R138 ;  /* 0x000000ffff2b7224 */ /* 0x000fca00078e008a */
[----:B------:R-:W-:Y:S01]  /*3e80*/  IMAD.MOV.U32 R62, RZ, RZ, R131 ;  /* 0x000000ffff3e7224 */ /* 0x000fe200078e0083 */
[----:B------:R-:W-:Y:S01]  /*3e90*/  HMMA.16816.F32.BF16 R32, R8, R56, RZ ;  /* 0x000000380820723c */ /* 0x000fe200000418ff */
[----:B------:R-:W-:-:S06]  /*3ea0*/  IMAD.MOV.U32 R63, RZ, RZ, R130 ;  /* 0x000000ffff3f7224 */ /* 0x000fcc00078e0082 */
[----:B------:R-:W-:Y:S01]  /*3eb0*/  IMAD.MOV.U32 R56, RZ, RZ, R155 ;  /* 0x000000ffff387224 */ /* 0x000fe200078e009b */
[----:B-1----:R-:W-:Y:S01]  /*3ec0*/  HMMA.16816.F32.BF16 R160, R4, R54, R28 ;  /* 0x0000003604a0723c */ /* 0x002fe2000004181c */
[----:B------:R-:W1:Y:S01]  /*3ed0*/  LDSM.16.MT88.4 R28, [R250+0x4900] ;  /* 0x00490000fa1c783b */ /* 0x000e620000004200 */
[----:B------:R-:W-:Y:S01]  /*3ee0*/  MOV R105, R18 ;  /* 0x0000001200697202 */ /* 0x000fe20000000f00 */
[----:B------:R-:W-:Y:S01]  /*3ef0*/  IMAD.MOV.U32 R104, RZ, RZ, R19 ;  /* 0x000000ffff687224 */ /* 0x000fe200078e0013 */
[----:B------:R-:W-:Y:S01]  /*3f00*/  MOV R0, R16 ;  /* 0x0000001000007202 */ /* 0x000fe20000000f00 */
[----:B------:R-:W-:Y:S02]  /*3f10*/  IMAD.MOV.U32 R3, RZ, RZ, R17 ;  /* 0x000000ffff037224 */ /* 0x000fe400078e0011 */
[----:B------:R-:W-:Y:S01]  /*3f20*/  IMAD.MOV.U32 R57, RZ, RZ, R154 ;  /* 0x000000ffff397224 */ /* 0x000fe200078e009a */
[----:B------:R-:W-:Y:S01]  /*3f30*/  HMMA.16816.F32.BF16 R16, R8, R64, RZ ;  /* 0x000000400810723c */ /* 0x000fe200000418ff */
[----:B------:R-:W-:-:S02]  /*3f40*/  IMAD.MOV.U32 R54, RZ, RZ, R145 ;  /* 0x000000ffff367224 */ /* 0x000fc400078e0091 */
[----:B------:R-:W-:-:S04]  /*3f50*/  IMAD.MOV.U32 R55, RZ, RZ, R144 ;  /* 0x000000ffff377224 */ /* 0x000fc800078e0090 */
[----:B------:R-:W-:Y:S01]  /*3f60*/  IMAD.MOV.U32 R65, RZ, RZ, R127 ;  /* 0x000000ffff417224 */ /* 0x000fe200078e007f */
[----:B------:R-:W-:Y:S01]  /*3f70*/  HMMA.16816.F32.BF16 R152, R4, R50, R20 ;  /* 0x000000320498723c */ /* 0x000fe20000041814 */
[----:B------:R-:W-:-:S06]  /*3f80*/  IMAD.MOV.U32 R64, RZ, RZ, R124 ;  /* 0x000000ffff407224 */ /* 0x000fcc00078e007c */
[----:B------:R-:W-:Y:S01]  /*3f90*/  MOV R50, R126 ;  /* 0x0000007e00327202 */ /* 0x000fe20000000f00 */
[----:B------:R-:W-:Y:S01]  /*3fa0*/  HMMA.16816.F32.BF16 R188, R4, R52, R32 ;  /* 0x0000003404bc723c */ /* 0x000fe20000041820 */
[----:B------:R-:W4:Y:S01]  /*3fb0*/  LDSM.16.MT88.4 R32, [R135+0x6100] ;  /* 0x006100008720783b */ /* 0x000f220000004200 */
[----:B------:R-:W-:-:S05]  /*3fc0*/  IMAD.MOV.U32 R51, RZ, RZ, R125 ;  /* 0x000000ffff337224 */ /* 0x000fca00078e007d */
[----:B------:R-:W-:Y:S01]  /*3fd0*/  IMAD.MOV.U32 R52, RZ, RZ, R147 ;  /* 0x000000ffff347224 */ /* 0x000fe200078e0093 */
[----:B--2---:R-:W-:Y:S01]  /*3fe0*/  HMMA.16816.F32.BF16 R20, R8, R36, RZ ;  /* 0x000000240814723c */ /* 0x004fe200000418ff */
[----:B------:R-:W-:-:S06]  /*3ff0*/  MOV R53, R146 ;  /* 0x0000009200357202 */ /* 0x000fcc0000000f00 */
[----:B------:R-:W-:Y:S01]  /*4000*/  IMAD.MOV.U32 R36, RZ, RZ, R119 ;  /* 0x000000ffff247224 */ /* 0x000fe200078e0077 */
[----:B---3--:R-:W-:Y:S01]  /*4010*/  HMMA.16816.F32.BF16 R180, R4, R44, R16 ;  /* 0x0000002c04b4723c */ /* 0x008fe20000041810 */
[----:B------:R-:W-:-:S06]  /*4020*/  IMAD.MOV.U32 R37, RZ, RZ, R118 ;  /* 0x000000ffff257224 */ /* 0x000fcc00078e0076 */
[----:B------:R-:W-:Y:S01]  /*4030*/  MOV R44, R123 ;  /* 0x0000007b002c7202 */ /* 0x000fe20000000f00 */
[----:B------:R-:W-:Y:S01]  /*4040*/  HMMA.16816.F32.BF16 R16, R8, R38, RZ ;  /* 0x000000260810723c */ /* 0x000fe200000418ff */
[----:B------:R-:W-:-:S06]  /*4050*/  IMAD.MOV.U32 R45, RZ, RZ, R122 ;  /* 0x000000ffff2d7224 */ /* 0x000fcc00078e007a */
[----:B------:R-:W-:Y:S01]  /*4060*/  MOV R39, R117 ;  /* 0x0000007500277202 */ /* 0x000fe20000000f00 */
[----:B------:R-:W-:Y:S01]  /*4070*/  HMMA.16816.F32.BF16 R24, R8, R60, RZ ;  /* 0x0000003c0818723c */ /* 0x000fe200000418ff */
[----:B------:R-:W-:-:S06]  /*4080*/  IMAD.MOV.U32 R38, RZ, RZ, R116 ;  /* 0x000000ffff267224 */ /* 0x000fcc00078e0074 */
[----:B------:R-:W-:Y:S01]  /*4090*/  MOV R60, R129 ;  /* 0x00000081003c7202 */ /* 0x000fe20000000f00 */
[----:B-1----:R-:W-:Y:S01]  /*40a0*/  HMMA.16816.F32.BF16 R136, R4, R28, R20 ;  /* 0x0000001c0488723c */ /* 0x002fe20000041814 */
[----:B------:R-:W1:Y:S01]  /*40b0*/  LDSM.16.MT88.4 R20, [R135+0x6900] ;  /* 0x006900008714783b */ /* 0x000e620000004200 */
[----:B------:R-:W-:-:S05]  /*40c0*/  IMAD.MOV.U32 R61, RZ, RZ, R128 ;  /* 0x000000ffff3d7224 */ /* 0x000fca00078e0080 */
[----:B------:R-:W-:Y:S01]  /*40d0*/  MOV R29, R3 ;  /* 0x00000003001d7202 */ /* 0x000fe20000000f00 */
[C---:B------:R-:W-:Y:S01]  /*40e0*/  HMMA.16816.F32.BF16 R128, R4.reuse, R30, R16 ;  /* 0x0000001e0480723c */ /* 0x040fe20000041810 */
[----:B------:R-:W-:Y:S02]  /*40f0*/  FADD.FTZ R3, R15, R14 ;  /* 0x0000000e0f037221 */ /* 0x000fe40000010000 */
[----:B------:R-:W-:Y:S02]  /*4100*/  FFMA.FTZ R28, R99, c[0x0][0x2d0], -R13 ;  /* 0x0000b400631c7a23 */ /* 0x000fe4000001080d */
[----:B------:R-:W-:Y:S02]  /*4110*/  FADD.FTZ R3, R80, R3 ;  /* 0x0000000350037221 */ /* 0x000fe40000010000 */
[----:B------:R-:W-:Y:S01]  /*4120*/  IMAD.MOV.U32 R30, RZ, RZ, R0 ;  /* 0x000000ffff1e7224 */ /* 0x000fe200078e0000 */
[----:B------:R-:W-:Y:S01]  /*4130*/  HMMA.16816.F32.BF16 R184, R4, R48, R24 ;  /* 0x0000003004b8723c */ /* 0x000fe20000041818 */
[----:B------:R-:W-:-:S02]  /*4140*/  FADD.FTZ R3, R81, R3 ;  /* 0x0000000351037221 */ /* 0x000fc40000010000 */
[----:B------:R-:W-:Y:S02]  /*4150*/  FADD.FTZ R0, R85, R83 ;  /* 0x0000005355007221 */ /* 0x000fe40000010000 */
[----:B------:R-:W-:Y:S02]  /*4160*/  FFMA.FTZ R31, R98, c[0x0][0x2d0], -R13 ;  /* 0x0000b400621f7a23 */ /* 0x000fe4000001080d */
[----:B------:R-:W-:Y:S01]  /*4170*/  IMAD.MOV.U32 R48, RZ, RZ, R107 ;  /* 0x000000ffff307224 */ /* 0x000fe200078e006b */
[----:B----4-:R-:W-:Y:S01]  /*4180*/  HMMA.16816.F32.BF16 R16, R8, R32, RZ ;  /* 0x000000200810723c */ /* 0x010fe200000418ff */
[----:B------:R-:W-:Y:S01]  /*4190*/  MOV R49, R106 ;  /* 0x0000006a00317202 */ /* 0x000fe20000000f00 */
[----:B------:R-:W-:Y:S01]  /*41a0*/  FADD.FTZ R0, R82, R0 ;  /* 0x0000000052007221 */ /* 0x000fe20000010000 */
[----:B------:R-:W-:Y:S01]  /*41b0*/  MOV R82, R44 ;  /* 0x0000002c00527202 */ /* 0x000fe20000000f00 */
[----:B------:R-:W-:Y:S02]  /*41c0*/  IMAD.MOV.U32 R83, RZ, RZ, R45 ;  /* 0x000000ffff537224 */ /* 0x000fe400078e002d */
[----:B------:R-:W-:-:S02]  /*41d0*/  IMAD.MOV.U32 R85, RZ, RZ, R49 ;  /* 0x000000ffff557224 */ /* 0x000fc400078e0031 */
[----:B------:R-:W-:Y:S01]  /*41e0*/  HMMA.16816.F32.BF16 R24, R8, R66, RZ ;  /* 0x000000420818723c */ /* 0x000fe200000418ff */
[----:B------:R-:W-:Y:S01]  /*41f0*/  IMAD.MOV.U32 R32, RZ, RZ, R48 ;  /* 0x000000ffff207224 */ /* 0x000fe200078e0030 */
[----:B------:R-:W-:Y:S01]  /*4200*/  MOV R48, R54 ;  /* 0x0000003600307202 */ /* 0x000fe20000000f00 */
[----:B------:R-:W-:Y:S01]  /*4210*/  IMAD.MOV.U32 R49, RZ, RZ, R55 ;  /* 0x000000ffff317224 */ /* 0x000fe200078e0037 */
[----:B------:R-:W-:Y:S01]  /*4220*/  MOV R54, R56 ;  /* 0x0000003800367202 */ /* 0x000fe20000000f00 */
[----:B------:R-:W-:Y:S02]  /*4230*/  IMAD.MOV.U32 R55, RZ, RZ, R57 ;  /* 0x000000ffff377224 */ /* 0x000fe400078e0039 */
[----:B------:R-:W-:Y:S01]  /*4240*/  IMAD.MOV.U32 R67, RZ, RZ, R121 ;  /* 0x000000ffff437224 */ /* 0x000fe200078e0079 */
[----:B------:R-:W-:Y:S01]  /*4250*/  MOV R66, R120 ;  /* 0x0000007800427202 */ /* 0x000fe20000000f00 */
[----:B------:R-:W-:Y:S02]  /*4260*/  FADD.FTZ R0, R86, R0 ;  /* 0x0000000056007221 */ /* 0x000fe40000010000 */
[----:B------:R-:W-:Y:S01]  /*4270*/  IMAD.MOV.U32 R81, RZ, RZ, R67 ;  /* 0x000000ffff517224 */ /* 0x000fe200078e0043 */
[----:B------:R-:W-:Y:S01]  /*4280*/  MOV R67, R51 ;  /* 0x0000003300437202 */ /* 0x000fe20000000f00 */
[----:B------:R-:W-:Y:S01]  /*4290*/  IMAD.MOV.U32 R80, RZ, RZ, R66 ;  /* 0x000000ffff507224 */ /* 0x000fe200078e0042 */
[----:B------:R-:W-:Y:S01]  /*42a0*/  MOV R51, R53 ;  /* 0x0000003500337202 */ /* 0x000fe20000000f00 */
[----:B------:R-:W-:Y:S01]  /*42b0*/  IMAD.MOV.U32 R66, RZ, RZ, R50 ;  /* 0x000000ffff427224 */ /* 0x000fe200078e0032 */
[----:B-1----:R-:W-:Y:S01]  /*42c0*/  HMMA.16816.F32.BF16 R124, R4, R20, R16 ;  /* 0x00000014047c723c */ /* 0x002fe20000041810 */
[----:B------:R-:W-:-:S02]  /*42d0*/  IMAD.MOV.U32 R50, RZ, RZ, R52 ;  /* 0x000000ffff327224 */ /* 0x000fc400078e0034 */
[----:B------:R-:W-:Y:S02]  /*42e0*/  IMAD.MOV.U32 R52, RZ, RZ, R58 ;  /* 0x000000ffff347224 */ /* 0x000fe400078e003a */
[----:B------:R-:W-:Y:S02]  /*42f0*/  IMAD.MOV.U32 R53, RZ, RZ, R59 ;  /* 0x000000ffff357224 */ /* 0x000fe400078e003b */
[----:B------:R-:W-:Y:S01]  /*4300*/  FADD.FTZ R0, R88, R0 ;  /* 0x0000000058007221 */ /* 0x000fe20000010000 */
[----:B------:R-:W-:Y:S01]  /*4310*/  HMMA.16816.F32.BF16 R144, R4, R46, R24 ;  /* 0x0000002e0490723c */ /* 0x000fe20000041818 */
[----:B------:R-:W1:Y:S01]  /*4320*/  LDSM.16.MT88.4 R24, [R248+0x6100] ;  /* 0x00610000f818783b */ /* 0x000e620000004200 */
[----:B------:R-:W-:Y:S01]  /*4330*/  FADD.FTZ R3, R84, R3 ;  /* 0x0000000354037221 */ /* 0x000fe20000010000 */
[----:B------:R-:W-:Y:S01]  /*4340*/  MOV R88, R38 ;  /* 0x0000002600587202 */ /* 0x000fe20000000f00 */
[----:B------:R-:W-:Y:S02]  /*4350*/  FADD.FTZ R0, R89, R0 ;  /* 0x0000000059007221 */ /* 0x000fe40000010000 */
[----:B------:R-:W-:-:S02]  /*4360*/  FFMA.FTZ R14, R101, c[0x0][0x2d0], -R13 ;  /* 0x0000b400650e7a23 */ /* 0x000fc4000001080d */
[----:B------:R-:W-:Y:S01]  /*4370*/  HMMA.16816.F32.BF16 R16, R8, R34, RZ ;  /* 0x000000220810723c */ /* 0x000fe200000418ff */
[----:B------:R-:W-:Y:S02]  /*4380*/  IMAD.MOV.U32 R46, RZ, RZ, R105 ;  /* 0x000000ffff2e7224 */ /* 0x000fe400078e0069 */
[----:B------:R-:W-:Y:S02]  /*4390*/  IMAD.MOV.U32 R47, RZ, RZ, R104 ;  /* 0x000000ffff2f7224 */ /* 0x000fe400078e0068 */
[----:B------:R-:W-:Y:S02]  /*43a0*/  IMAD.MOV.U32 R98, RZ, RZ, R46 ;  /* 0x000000ffff627224 */ /* 0x000fe400078e002e */
[----:B------:R-:W-:Y:S02]  /*43b0*/  IMAD.MOV.U32 R99, RZ, RZ, R47 ;  /* 0x000000ffff637224 */ /* 0x000fe400078e002f */
[----:B------:R-:W-:Y:S01]  /*43c0*/  FFMA.FTZ R84, R97, c[0x0][0x2d0], -R13 ;  /* 0x0000b40061547a23 */ /* 0x000fe2000001080d */
[----:B------:R-:W-:Y:S01]  /*43d0*/  MOV R97, R29 ;  /* 0x0000001d00617202 */ /* 0x000fe20000000f00 */
[----:B------:R-:W-:-:S02]  /*43e0*/  FADD.FTZ R0, R90, R0 ;  /* 0x000000005a007221 */ /* 0x000fc40000010000 */
[----:B------:R-:W-:Y:S02]  /*43f0*/  FADD.FTZ R29, R87, R3 ;  /* 0x00000003571d7221 */ /* 0x000fe40000010000 */
[--C-:B------:R-:W-:Y:S01]  /*4400*/  FFMA.FTZ R15, R100, c[0x0][0x2d0], -R13.reuse ;  /* 0x0000b400640f7a23 */ /* 0x100fe2000001080d */
[----:B------:R2:W3:Y:S01]  /*4410*/  MUFU.EX2 R3, R14 ;  /* 0x0000000e00037308 */ /* 0x0004e20000000800 */
[----:B------:R-:W-:Y:S02]  /*4420*/  FFMA.FTZ R35, R96, c[0x0][0x2d0], -R13 ;  /* 0x0000b40060237a23 */ /* 0x000fe4000001080d */
[----:B------:R-:W-:Y:S02]  /*4430*/  IMAD.MOV.U32 R96, RZ, RZ, R30 ;  /* 0x000000ffff607224 */ /* 0x000fe400078e001e */
[----:B------:R-:W-:Y:S01]  /*4440*/  FADD.FTZ R30, R91, R0 ;  /* 0x000000005b1e7221 */ /* 0x000fe20000010000 */
[----:B------:R-:W-:Y:S01]  /*4450*/  MOV R91, R37 ;  /* 0x00000025005b7202 */ /* 0x000fe20000000f00 */
[----:B------:R-:W-:Y:S01]  /*4460*/  IMAD.MOV.U32 R89, RZ, RZ, R39 ;  /* 0x000000ffff597224 */ /* 0x000fe200078e0027 */
[----:B------:R-:W-:Y:S01]  /*4470*/  HMMA.16816.F32.BF16 R120, R4, R22, R16 ;  /* 0x000000160478723c */ /* 0x000fe20000041810 */
[----:B------:R-:W4:Y:S01]  /*4480*/  LDSM.16.MT88.4 R20, [R248+0x6900] ;  /* 0x00690000f814783b */ /* 0x000f220000004200 */
[----:B------:R5:W3:Y:S01]  /*4490*/  MUFU.EX2 R0, R15 ;  /* 0x0000000f00007308 */ /* 0x000ae20000000800 */
[----:B------:R-:W-:-:S02]  /*44a0*/  IMAD.MOV.U32 R90, RZ, RZ, R36 ;  /* 0x000000ffff5a7224 */ /* 0x000fc400078e0024 */
[--C-:B------:R-:W-:Y:S02]  /*44b0*/  FFMA.FTZ R34, R95, c[0x0][0x2d0], -R13.reuse ;  /* 0x0000b4005f227a23 */ /* 0x100fe4000001080d */
[----:B------:R-:W-:Y:S01]  /*44c0*/  FFMA.FTZ R33, R94, c[0x0][0x2d0], -R13 ;  /* 0x0000b4005e217a23 */ /* 0x000fe2000001080d */
[----:B-1----:R-:W-:Y:S01]  /*44d0*/  HMMA.16816.F32.BF16 R16, R8, R24, RZ ;  /* 0x000000180810723c */ /* 0x002fe200000418ff */
[--C-:B------:R-:W-:Y:S02]  /*44e0*/  FFMA.FTZ R13, R112, c[0x0][0x2d0], -R12.reuse ;  /* 0x0000b400700d7a23 */ /* 0x100fe4000001080c */
[--C-:B--2---:R-:W-:Y:S02]  /*44f0*/  FFMA.FTZ R14, R110, c[0x0][0x2d0], -R12.reuse ;  /* 0x0000b4006e0e7a23 */ /* 0x104fe4000001080c */
[----:B------:R-:W-:Y:S02]  /*4500*/  IMAD.MOV.U32 R112, RZ, RZ, R85 ;  /* 0x000000ffff707224 */ /* 0x000fe400078e0055 */
[----:B-----5:R-:W-:-:S02]  /*4510*/  FFMA.FTZ R15, R111, c[0x0][0x2d0], -R12 ;  /* 0x0000b4006f0f7a23 */ /* 0x020fc4000001080c */
[----:B------:R-:W-:Y:S08]  /*4520*/  MUFU.EX2 R14, R14 ;  /* 0x0000000e000e7308 */ /* 0x000ff00000000800 */
[----:B------:R-:W-:Y:S07]  /*4530*/  MUFU.EX2 R15, R15 ;  /* 0x0000000f000f7308 */ /* 0x000fee0000000800 */
[----:B----4-:R-:W-:Y:S08]  /*4540*/  HMMA.16816.F32.BF16 R116, R4, R20, R16 ;  /* 0x000000140474723c */ /* 0x010ff00000041810 */
[----:B------:R-:W-:Y:S01]  /*4550*/  HMMA.16816.F32.BF16 R16, R8, R26, RZ ;  /* 0x0000001a0810723c */ /* 0x000fe200000418ff */
[----:B------:R-:W1:Y:S11]  /*4560*/  LDSM.16.MT88.4 R24, [R251+0x6100] ;  /* 0x00610000fb18783b */ /* 0x000e760000004200 */
[----:B------:R-:W-:Y:S11]  /*4570*/  @!UPT UIADD3 URZ, URZ, URZ, URZ ;  /* 0x0000003f3f3ff290 */ /* 0x000ff6000fffe03f */
[----:B------:R-:W-:Y:S01]  /*4580*/  @!UPT UIADD3 URZ, URZ, URZ, URZ ;  /* 0x0000003f3f3ff290 */ /* 0x000fe2000fffe03f */
[----:B------:R-:W-:Y:S01]  /*4590*/  HMMA.16816.F32.BF16 R104, R4, R22, R16 ;  /* 0x000000160468723c */ /* 0x000fe20000041810 */
[----:B------:R-:W2:Y:S07]  /*45a0*/  LDSM.16.MT88.4 R20, [R251+0x6900] ;  /* 0x00690000fb14783b */ /* 0x000eae0000004200 */
[----:B-1----:R-:W-:Y:S11]  /*45b0*/  HMMA.16816.F32.BF16 R16, R8, R24, RZ ;  /* 0x000000180810723c */ /* 0x002ff600000418ff */
[----:B------:R-:W-:Y:S11]  /*45c0*/  @!UPT UIADD3 URZ, URZ, URZ, URZ ;  /* 0x0000003f3f3ff290 */ /* 0x000ff6000fffe03f */
[----:B------:R-:W-:Y:S02]  /*45d0*/  @!UPT UIADD3 URZ, URZ, URZ, URZ ;  /* 0x0000003f3f3ff290 */ /* 0x000fe4000fffe03f */
[----:B--2---:R-:W-:Y:S08]  /*45e0*/  HMMA.16816.F32.BF16 R56, R4, R20, R16 ;  /* 0x000000140438723c */ /* 0x004ff00000041810 */
[----:B------:R-:W-:Y:S11]  /*45f0*/  HMMA.16816.F32.BF16 R16, R8, R26, RZ ;  /* 0x0000001a0810723c */ /* 0x000ff600000418ff */
[----:B------:R-:W-:Y:S11]  /*4600*/  @!UPT UIADD3 URZ, URZ, URZ, URZ ;  /* 0x0000003f3f3ff290 */ /* 0x000ff6000fffe03f */
[----:B------:R-:W-:Y:S02]  /*4610*/  @!UPT UIADD3 URZ, URZ, URZ, URZ ;  /* 0x0000003f3f3ff290 */ /* 0x000fe4000fffe03f */
[----:B------:R-:W-:Y:S01]  /*4620*/  HMMA.16816.F32.BF16 R44, R4, R22, R16 ;  /* 0x00000016042c723c */ /* 0x000fe20000041810 */
[----:B------:R-:W1:Y:S07]  /*4630*/  LDSM.16.MT88.4 R16, [R250+0x6100] ;  /* 0x00610000fa10783b */ /* 0x000e6e0000004200 */
[C---:B-1----:R-:W-:Y:S08]  /*4640*/  HMMA.16816.F32.BF16 R20, R8.reuse, R16, RZ ;  /* 0x000000100814723c */ /* 0x042ff000000418ff */
[----:B------:R-:W-:Y:S01]  /*4650*/  HMMA.16816.F32.BF16 R8, R8, R18, RZ ;  /* 0x000000120808723c */ /* 0x000fe200000418ff */
[----:B------:R-:W1:Y:S11]  /*4660*/  LDSM.16.MT88.4 R16, [R250+0x6900] ;  /* 0x00690000fa10783b */ /* 0x000e760000004200 */
[----:B------:R-:W-:Y:S04]  /*4670*/  @!UPT UIADD3 URZ, URZ, URZ, URZ ;  /* 0x0000003f3f3ff290 */ /* 0x000fe8000fffe03f */
[C---:B-1----:R-:W-:Y:S01]  /*4680*/  HMMA.16816.F32.BF16 R36, R4.reuse, R16, R20 ;  /* 0x000000100424723c */ /* 0x042fe20000041814 */
[----:B------:R-:W-:Y:S07]  /*4690*/  MUFU.EX2 R16, R31 ;  /* 0x0000001f00107308 */ /* 0x000fee0000000800 */
[----:B------:R-:W-:Y:S01]  /*46a0*/  HMMA.16816.F32.BF16 R20, R4, R18, R8 ;  /* 0x000000120414723c */ /* 0x000fe20000041808 */
[----:B------:R-:W1:Y:S01]  /*46b0*/  LDSM.16.MT88.4 R8, [R135+0x1100] ;  /* 0x001100008708783b */ /* 0x000e620000004200 */
[----:B------:R2:W4:Y:S05]  /*46c0*/  MUFU.EX2 R6, R28 ;  /* 0x0000001c00067308 */ /* 0x00052a0000000800 */
[----:B---3--:R-:W-:-:S02]  /*46d0*/  FADD.FTZ R4, R3, R30 ;  /* 0x0000001e03047221 */ /* 0x008fc40000010000 */
[--C-:B------:R-:W-:Y:S01]  /*46e0*/  FFMA.FTZ R7, R113, c[0x0][0x2d0], -R12.reuse ;  /* 0x0000b40071077a23 */ /* 0x100fe2000001080c */
[----:B------:R-:W-:Y:S01]  /*46f0*/  MOV R113, R32 ;  /* 0x0000002000717202 */ /* 0x000fe20000000f00 */
[--C-:B------:R-:W-:Y:S01]  /*4700*/  FFMA.FTZ R18, R109, c[0x0][0x2d0], -R12.reuse ;  /* 0x0000b4006d127a23 */ /* 0x100fe2000001080c */
[----:B------:R-:W-:Y:S01]  /*4710*/  MUFU.EX2 R17, R33 ;  /* 0x0000002100117308 */ /* 0x000fe20000000800 */
[--C-:B------:R-:W-:Y:S02]  /*4720*/  FFMA.FTZ R19, R108, c[0x0][0x2d0], -R12.reuse ;  /* 0x0000b4006c137a23 */ /* 0x100fe4000001080c */
[--C-:B------:R-:W-:Y:S02]  /*4730*/  FFMA.FTZ R32, R102, c[0x0][0x2d0], -R12.reuse ;  /* 0x0000b40066207a23 */ /* 0x100fe4000001080c */
[----:B------:R-:W-:Y:S02]  /*4740*/  FADD.FTZ R5, R93, R29 ;  /* 0x0000001d5d057221 */ /* 0x000fe40000010000 */
[----:B--2---:R-:W-:-:S02]  /*4750*/  FFMA.FTZ R28, R103, c[0x0][0x2d0], -R12 ;  /* 0x0000b400671c7a23 */ /* 0x004fc4000001080c */
[C---:B------:R-:W-:Y:S01]  /*4760*/  FADD.FTZ R12, R0.reuse, R4 ;  /* 0x00000004000c7221 */ /* 0x040fe20000010000 */
[----:B------:R-:W-:Y:S01]  /*4770*/  F2FP.BF16.PACK_AB R4, R0, R3 ;  /* 0x000000030004723e */ /* 0x000fe200000010ff */
[----:B------:R-:W-:Y:S01]  /*4780*/  FADD.FTZ R5, R92, R5 ;  /* 0x000000055c057221 */ /* 0x000fe20000010000 */
[----:B------:R-:W2:Y:S01]  /*4790*/  MUFU.EX2 R3, R7 ;  /* 0x0000000700037308 */ /* 0x000ea20000000800 */
[----:B----4-:R-:W-:Y:S01]  /*47a0*/  FADD.FTZ R12, R6, R12 ;  /* 0x0000000c060c7221 */ /* 0x010fe20000010000 */
[----:B------:R-:W-:-:S06]  /*47b0*/  F2FP.BF16.PACK_AB R6, R16, R6 ;  /* 0x000000061006723e */ /* 0x000fcc00000010ff */
[----:B------:R-:W3:Y:S01]  /*47c0*/  MUFU.EX2 R0, R13 ;  /* 0x0000000d00007308 */ /* 0x000ee20000000800 */
[----:B--2---:R-:W-:Y:S01]  /*47d0*/  FADD.FTZ R5, R3, R5 ;  /* 0x0000000503057221 */ /* 0x004fe20000010000 */
[----:B------:R-:W-:-:S03]  /*47e0*/  F2FP.BF16.PACK_AB R7, R14, R15 ;  /* 0x0000000f0e07723e */ /* 0x000fc600000010ff */
[C---:B---3--:R-:W-:Y:S01]  /*47f0*/  FADD.FTZ R13, R0.reuse, R5 ;  /* 0x00000005000d7221 */ /* 0x048fe20000010000 */
[----:B------:R-:W-:Y:S02]  /*4800*/  F2FP.BF16.PACK_AB R5, R0, R3 ;  /* 0x000000030005723e */ /* 0x000fe400000010ff */
[----:B------:R2:W-:Y:S05]  /*4810*/  MUFU.EX2 R3, R84 ;  /* 0x0000005400037308 */ /* 0x0005ea0000000800 */
[C---:B-1----:R-:W-:Y:S03]  /*4820*/  HMMA.16816.F32.BF16 R164, R4.reuse, R8, R164 ;  /* 0x0000000804a4723c */ /* 0x042fe600000418a4 */
[----:B------:R1:W3:Y:S05]  /*4830*/  MUFU.EX2 R0, R35 ;  /* 0x0000002300007308 */ /* 0x0002ea0000000800 */
[C---:B------:R-:W-:Y:S01]  /*4840*/  HMMA.16816.F32.BF16 R24, R4.reuse, R10, R156 ;  /* 0x0000000a0418723c */ /* 0x040fe2000004189c */
[----:B------:R-:W4:Y:S07]  /*4850*/  LDSM.16.MT88.4 R8, [R248+0x1100] ;  /* 0x00110000f808783b */ /* 0x000f2e0000004200 */
[C---:B----4-:R-:W-:Y:S08]  /*4860*/  HMMA.16816.F32.BF16 R156, R4.reuse, R8, R40 ;  /* 0x00000008049c723c */ /* 0x050ff00000041828 */
        /* <DEDUP_REMOVED lines=27> */
[----:B------:R-:W-:Y:S11]  /*4a20*/  HMMA.16816.F32.BF16 R8, R4, R10, R144 ;  /* 0x0000000a0408723c */ /* 0x000ff60000041890 */
[----:B------:R-:W-:Y:S05]  /*4a30*/  @!UPT UIADD3 URZ, URZ, URZ, URZ ;  /* 0x0000003f3f3ff290 */ /* 0x000fea000fffe03f */
[----:B------:R-:W-:Y:S01]  /*4a40*/  IMAD.MOV.U32 R152, RZ, RZ, R180 ;  /* 0x000000ffff987224 */ /* 0x000fe200078e00b4 */
[----:B------:R-:W-:Y:S01]  /*4a50*/  MOV R86, R182 ;  /* 0x000000b600567202 */ /* 0x000fe20000000f00 */
[----:B------:R-:W-:Y:S02]  /*4a60*/  IMAD.MOV.U32 R85, RZ, RZ, R181 ;  /* 0x000000ffff557224 */ /* 0x000fe400078e00b5 */
[----:B------:R-:W-:Y:S01]  /*4a70*/  IMAD.MOV.U32 R87, RZ, RZ, R183 ;  /* 0x000000ffff577224 */ /* 0x000fe200078e00b7 */
[----:B--2---:R-:W-:Y:S02]  /*4a80*/  MOV R84, R152 ;  /* 0x0000009800547202 */ /* 0x004fe40000000f00 */
[----:B------:R-:W-:Y:S01]  /*4a90*/  LDSM.16.MT88.4 R152, [R248+0x1900] ;  /* 0x00190000f898783b */ /* 0x000fe20000004200 */
[----:B------:R-:W-:Y:S01]  /*4aa0*/  IMAD.MOV.U32 R147, RZ, RZ, R8 ;  /* 0x000000ffff937224 */ /* 0x000fe200078e0008 */
[----:B------:R-:W-:Y:S01]  /*4ab0*/  MOV R146, R9 ;  /* 0x0000000900927202 */ /* 0x000fe20000000f00 */
[----:B------:R-:W-:-:S02]  /*4ac0*/  IMAD.MOV.U32 R145, RZ, RZ, R10 ;  /* 0x000000ffff917224 */ /* 0x000fc400078e000a */
[----:B------:R-:W-:Y:S02]  /*4ad0*/  IMAD.MOV.U32 R144, RZ, RZ, R11 ;  /* 0x000000ffff907224 */ /* 0x000fe400078e000b */
[----:B------:R-:W2:Y:S02]  /*4ae0*/  LDSM.16.MT88.4 R8, [R250+0x5100] ;  /* 0x00510000fa08783b */ /* 0x000ea40000004200 */
[C---:B--2---:R-:W-:Y:S08]  /*4af0*/  HMMA.16816.F32.BF16 R160, R4.reuse, R8, R136 ;  /* 0x0000000804a0723c */ /* 0x044ff00000041888 */
[C---:B------:R-:W-:Y:S01]  /*4b00*/  HMMA.16816.F32.BF16 R188, R4.reuse, R10, R128 ;  /* 0x0000000a04bc723c */ /* 0x040fe20000041880 */
[----:B------:R-:W2:Y:S11]  /*4b10*/  LDSM.16.MT88.4 R8, [R135+0x7100] ;  /* 0x007100008708783b */ /* 0x000eb60000004200 */
[----:B------:R-:W-:Y:S04]  /*4b20*/  @!UPT UIADD3 URZ, URZ, URZ, URZ ;  /* 0x0000003f3f3ff290 */ /* 0x000fe8000fffe03f */
[----:B------:R-:W-:Y:S01]  /*4b30*/  MOV R139, R160 ;  /* 0x000000a0008b7202 */ /* 0x000fe20000000f00 */
[----:B------:R-:W-:Y:S01]  /*4b40*/  IMAD.MOV.U32 R138, RZ, RZ, R161 ;  /* 0x000000ffff8a7224 */ /* 0x000fe200078e00a1 */
[----:B------:R-:W-:Y:S01]  /*4b50*/  MOV R136, R163 ;  /* 0x000000a300887202 */ /* 0x000fe20000000f00 */
[----:B------:R-:W-:Y:S02]  /*4b60*/  IMAD.MOV.U32 R137, RZ, RZ, R162 ;  /* 0x000000ffff897224 */ /* 0x000fe400078e00a2 */
[----:B------:R-:W-:Y:S01]  /*4b70*/  LDSM.16.MT88.4 R160, [R135+0x1900] ;  /* 0x0019000087a0783b */ /* 0x000fe20000004200 */
[C---:B--2---:R-:W-:Y:S08]  /*4b80*/  HMMA.16816.F32.BF16 R180, R4.reuse, R8, R124 ;  /* 0x0000000804b4723c */ /* 0x044ff0000004187c */
[C---:B------:R-:W-:Y:S01]  /*4b90*/  HMMA.16816.F32.BF16 R120, R4.reuse, R10, R120 ;  /* 0x0000000a0478723c */ /* 0x040fe20000041878 */
[----:B------:R-:W2:Y:S07]  /*4ba0*/  LDSM.16.MT88.4 R8, [R248+0x7100] ;  /* 0x00710000f808783b */ /* 0x000eae0000004200 */
[C---:B--2---:R-:W-:Y:S08]  /*4bb0*/  HMMA.16816.F32.BF16 R116, R4.reuse, R8, R116 ;  /* 0x000000080474723c */ /* 0x044ff00000041874 */
[----:B------:R-:W-:Y:S11]  /*4bc0*/  HMMA.16816.F32.BF16 R8, R4, R10, R104 ;  /* 0x0000000a0408723c */ /* 0x000ff60000041868 */
[----:B------:R-:W-:Y:S05]  /*4bd0*/  @!UPT UIADD3 URZ, URZ, URZ, URZ ;  /* 0x0000003f3f3ff290 */ /* 0x000fea000fffe03f */
[----:B------:R-:W-:Y:S01]  /*4be0*/  IMAD.MOV.U32 R131, RZ, RZ, R116 ;  /* 0x000000ffff837224 */ /* 0x000fe200078e0074 */
[----:B------:R-:W-:Y:S01]  /*4bf0*/  MOV R130, R117 ;  /* 0x0000007500827202 */ /* 0x000fe20000000f00 */
[----:B------:R-:W-:Y:S01]  /*4c00*/  IMAD.MOV.U32 R129, RZ, RZ, R118 ;  /* 0x000000ffff817224 */ /* 0x000fe200078e0076 */
[----:B------:R-:W-:-:S03]  /*4c10*/  MOV R128, R119 ;  /* 0x0000007700807202 */ /* 0x000fc60000000f00 */
[----:B------:R-:W-:Y:S02]  /*4c20*/  IMAD.MOV.U32 R33, RZ, RZ, R130 ;  /* 0x000000ffff217224 */ /* 0x000fe400078e0082 */
[----:B------:R-:W-:Y:S01]  /*4c30*/  IMAD.MOV.U32 R104, RZ, RZ, R8 ;  /* 0x000000ffff687224 */ /* 0x000fe200078e0008 */
[----:B------:R-:W-:Y:S01]  /*4c40*/  MOV R29, R9 ;  /* 0x00000009001d7202 */ /* 0x000fe20000000f00 */
[----:B------:R-:W-:Y:S01]  /*4c50*/  IMAD.MOV.U32 R30, RZ, RZ, R10 ;  /* 0x000000ffff1e7224 */ /* 0x000fe200078e000a */
[----:B------:R-:W-:Y:S01]  /*4c60*/  MOV R31, R11 ;  /* 0x0000000b001f7202 */ /* 0x000fe20000000f00 */
[----:B-1----:R-:W-:Y:S01]  /*4c70*/  IMAD.MOV.U32 R35, RZ, RZ, R128 ;  /* 0x000000ffff237224 */ /* 0x002fe200078e0080 */
[----:B------:R-:W1:Y:S01]  /*4c80*/  LDSM.16.MT88.4 R8, [R251+0x7100] ;  /* 0x00710000fb08783b */ /* 0x000e620000004200 */
[----:B---3--:R-:W-:Y:S01]  /*4c90*/  F2FP.BF16.PACK_AB R128, R0, R3 ;  /* 0x000000030080723e */ /* 0x008fe200000010ff */
[C---:B-1----:R-:W-:Y:S02]  /*4ca0*/  HMMA.16816.F32.BF16 R116, R4.reuse, R8, R56 ;  /* 0x000000080474723c */ /* 0x042fe40000041838 */
[----:B------:R-:W-:Y:S06]  /*4cb0*/  LDSM.16.MT88.4 R56, [R251+0x3900] ;  /* 0x00390000fb38783b */ /* 0x000fec0000004200 */
[C---:B------:R-:W-:Y:S01]  /*4cc0*/  HMMA.16816.F32.BF16 R184, R4.reuse, R10, R44 ;  /* 0x0000000a04b8723c */ /* 0x040fe2000004182c */
[----:B------:R-:W1:Y:S07]  /*4cd0*/  LDSM.16.MT88.4 R8, [R250+0x7100] ;  /* 0x00710000fa08783b */ /* 0x000e6e0000004200 */
[C---:B-1----:R-:W-:Y:S07]  /*4ce0*/  HMMA.16816.F32.BF16 R124, R4.reuse, R8, R36 ;  /* 0x00000008047c723c */ /* 0x042fee0000041824 */
[----:B------:R-:W-:Y:S01]  /*4cf0*/  FADD.FTZ R9, R16, R12 ;  /* 0x0000000c10097221 */ /* 0x000fe20000010000 */
[----:B------:R-:W-:Y:S01]  /*4d00*/  HMMA.16816.F32.BF16 R20, R4, R10, R20 ;  /* 0x0000000a0414723c */ /* 0x000fe20000041814 */
[----:B------:R-:W1:Y:S01]  /*4d10*/  MUFU.EX2 R5, R18 ;  /* 0x0000001200057308 */ /* 0x000e620000000800 */
[----:B------:R-:W-:-:S05]  /*4d20*/  MOV R12, R139 ;  /* 0x0000008b000c7202 */ /* 0x000fca0000000f00 */
[----:B------:R-:W-:Y:S02]  /*4d30*/  FADD.FTZ R7, R15, R13 ;  /* 0x0000000d0f077221 */ /* 0x000fe40000010000 */
[----:B------:R2:W3:Y:S01]  /*4d40*/  MUFU.EX2 R6, R34 ;  /* 0x0000002200067308 */ /* 0x0004e20000000800 */
[----:B------:R-:W-:Y:S02]  /*4d50*/  IMAD.MOV.U32 R13, RZ, RZ, R138 ;  /* 0x000000ffff0d7224 */ /* 0x000fe400078e008a */
[----:B------:R-:W-:Y:S01]  /*4d60*/  FADD.FTZ R8, R14, R7 ;  /* 0x000000070e087221 */ /* 0x000fe20000010000 */
[----:B------:R-:W-:Y:S01]  /*4d70*/  MOV R14, R137 ;  /* 0x00000089000e7202 */ /* 0x000fe20000000f00 */
[----:B------:R-:W-:Y:S02]  /*4d80*/  FADD.FTZ R7, R3, R9 ;  /* 0x0000000903077221 */ /* 0x000fe40000010000 */
[----:B------:R-:W-:Y:S01]  /*4d90*/  IMAD.MOV.U32 R15, RZ, RZ, R136 ;  /* 0x000000ffff0f7224 */ /* 0x000fe200078e0088 */
[----:B------:R-:W4:Y:S01]  /*4da0*/  MUFU.EX2 R4, R19 ;  /* 0x0000001300047308 */ /* 0x000f220000000800 */
[----:B-1----:R-:W-:Y:S01]  /*4db0*/  FADD.FTZ R8, R5, R8 ;  /* 0x0000000805087221 */ /* 0x002fe20000010000 */
[----:B------:R-:W1:Y:S01]  /*4dc0*/  LDSM.16.MT88.4 R136, [R250+0x1900] ;  /* 0x00190000fa88783b */ /* 0x000e620000004200 */
[----:B------:R-:W-:-:S05]  /*4dd0*/  FADD.FTZ R7, R0, R7 ;  /* 0x0000000700077221 */ /* 0x000fca0000010000 */
[----:B------:R5:W-:Y:S01]  /*4de0*/  MUFU.EX2 R11, R28 ;  /* 0x0000001c000b7308 */ /* 0x000be20000000800 */
[----:B--2---:R-:W-:Y:S01]  /*4df0*/  MOV R34, R129 ;  /* 0x0000008100227202 */ /* 0x004fe20000000f00 */
[----:B---3--:R-:W-:Y:S01]  /*4e00*/  FADD.FTZ R0, R6, R7 ;  /* 0x0000000706007221 */ /* 0x008fe20000010000 */
[----:B------:R-:W-:Y:S01]  /*4e10*/  F2FP.BF16.PACK_AB R130, R17, R6 ;  /* 0x000000061182723e */ /* 0x000fe200000010ff */
[----:B------:R-:W-:Y:S01]  /*4e20*/  IMAD.MOV.U32 R7, RZ, RZ, R144 ;  /* 0x000000ffff077224 */ /* 0x000fe200078e0090 */
[----:B------:R-:W-:-:S03]  /*4e30*/  MOV R6, R145 ;  /* 0x0000009100067202 */ /* 0x000fc60000000f00 */
[----:B------:R2:W3:Y:S01]  /*4e40*/  MUFU.EX2 R10, R32 ;  /* 0x00000020000a7308 */ /* 0x0004e20000000800 */
[C---:B----4-:R-:W-:Y:S01]  /*4e50*/  F2FP.BF16.PACK_AB R129, R4.reuse, R5 ;  /* 0x000000050481723e */ /* 0x050fe200000010ff */
[----:B------:R-:W-:Y:S01]  /*4e60*/  FADD.FTZ R3, R4, R8 ;  /* 0x0000000804037221 */ /* 0x000fe20000010000 */
[----:B------:R-:W-:Y:S01]  /*4e70*/  MOV R4, R147 ;  /* 0x0000009300047202 */ /* 0x000fe20000000f00 */
[----:B------:R-:W-:Y:S02]  /*4e80*/  IMAD.MOV.U32 R5, RZ, RZ, R146 ;  /* 0x000000ffff057224 */ /* 0x000fe400078e0092 */
[----:B------:R-:W4:Y:S01]  /*4e90*/  LDSM.16.MT88.4 R144, [R251+0x1900] ;  /* 0x00190000fb90783b */ /* 0x000f220000004200 */
[----:B-----5:R-:W-:-:S03]  /*4ea0*/  IMAD.MOV.U32 R28, RZ, RZ, R104 ;  /* 0x000000ffff1c7224 */ /* 0x020fc600078e0068 */
[----:B------:R-:W-:Y:S01]  /*4eb0*/  LDSM.16.MT88.4 R104, [R135+0x7900] ;  /* 0x007900008768783b */ /* 0x000fe20000004200 */
[----:B--2---:R-:W-:Y:S02]  /*4ec0*/  MOV R32, R131 ;  /* 0x0000008300207202 */ /* 0x004fe40000000f00 */
[C---:B---3--:R-:W-:Y:S01]  /*4ed0*/  F2FP.BF16.PACK_AB R131, R10.reuse, R11 ;  /* 0x0000000b0a83723e */ /* 0x048fe200000010ff */
[----:B------:R-:W-:Y:S02]  /*4ee0*/  FADD.FTZ R11, R11, R3 ;  /* 0x000000030b0b7221 */ /* 0x000fe40000010000 */
[----:B------:R-:W-:Y:S02]  /*4ef0*/  FADD.FTZ R3, R17, R0 ;  /* 0x0000000011037221 */ /* 0x000fe40000010000 */
[----:B------:R-:W-:Y:S02]  /*4f00*/  FADD.FTZ R0, R10, R11 ;  /* 0x0000000b0a007221 */ /* 0x000fe40000010000 */
[C---:B------:R-:W-:Y:S03]  /*4f10*/  HMMA.16816.F32.BF16 R156, R128.reuse, R152, R156 ;  /* 0x00000098809c723c */ /* 0x040fe6000004189c */
[----:B------:R-:W-:Y:S04]  /*4f20*/  STL [R1+0x70], R0 ;  /* 0x0000700001007387 */ /* 0x000fe80000100800 */
[----:B------:R-:W-:Y:S01]  /*4f30*/  STL [R1+0x54], R3 ;  /* 0x0000540301007387 */ /* 0x000fe20000100800 */
[C---:B------:R-:W-:Y:S03]  /*4f40*/  HMMA.16816.F32.BF16 R152, R128.reuse, R154, R40 ;  /* 0x0000009a8098723c */ /* 0x040fe60000041828 */
[----:B------:R-:W2:Y:S05]  /*4f50*/  LDSM.16.MT88.4 R40, [R135+0x3900] ;  /* 0x003900008728783b */ /* 0x000eaa0000004200 */
[C---:B-1----:R-:W-:Y:S08]  /*4f60*/  HMMA.16816.F32.BF16 R140, R128.reuse, R136, R140 ;  /* 0x00000088808c723c */ /* 0x042ff0000004188c */
[C---:B----4-:R-:W-:Y:S08]  /*4f70*/  HMMA.16816.F32.BF16 R148, R128.reuse, R144, R148 ;  /* 0x000000908094723c */ /* 0x050ff00000041894 */
[C---:B------:R-:W-:Y:S01]  /*4f80*/  HMMA.16816.F32.BF16 R144, R128.reuse, R146, R48 ;  /* 0x000000928090723c */ /* 0x040fe20000041830 */
[----:B------:R-:W1:Y:S07]  /*4f90*/  LDSM.16.MT88.4 R48, [R248+0x3900] ;  /* 0x00390000f830783b */ /* 0x000e6e0000004200 */
[C---:B------:R-:W-:Y:S08]  /*4fa0*/  HMMA.16816.F32.BF16 R136, R128.reuse, R138, R52 ;  /* 0x0000008a8088723c */ /* 0x040ff00000041834 */
[C---:B------:R-:W-:Y:S08]  /*4fb0*/  HMMA.16816.F32.BF16 R52, R128.reuse, R56, R76 ;  /* 0x000000388034723c */ /* 0x040ff0000004184c */
[C---:B--2---:R-:W-:Y:S08]  /*4fc0*/  HMMA.16816.F32.BF16 R36, R128.reuse, R40, R60 ;  /* 0x000000288024723c */ /* 0x044ff0000004183c */
[C---:B------:R-:W-:Y:S01]  /*4fd0*/  HMMA.16816.F32.BF16 R40, R128.reuse, R42, R64 ;  /* 0x0000002a8028723c */ /* 0x040fe20000041840 */
[----:B------:R-:W2:Y:S07]  /*4fe0*/  LDSM.16.MT88.4 R64, [R250+0x3900] ;  /* 0x00390000fa40783b */ /* 0x000eae0000004200 */
[C---:B------:R-:W-:Y:S01]  /*4ff0*/  HMMA.16816.F32.BF16 R56, R128.reuse, R58, R80 ;  /* 0x0000003a8038723c */ /* 0x040fe20000041850 */
[----:B------:R-:W3:Y:S07]  /*5000*/  LDSM.16.MT88.4 R80, [R248+0x5900] ;  /* 0x00590000f850783b */ /* 0x000eee0000004200 */
[C---:B-1----:R-:W-:Y:S08]  /*5010*/  HMMA.16816.F32.BF16 R44, R128.reuse, R48, R68 ;  /* 0x00000030802c723c */ /* 0x042ff00000041844 */
[C---:B------:R-:W-:Y:S01]  /*5020*/  HMMA.16816.F32.BF16 R48, R128.reuse, R50, R72 ;  /* 0x000000328030723c */ /* 0x040fe20000041848 */
[----:B------:R-:W1:Y:S07]  /*5030*/  LDSM.16.MT88.4 R72, [R135+0x5900] ;  /* 0x005900008748783b */ /* 0x000e6e0000004200 */
[C---:B------:R-:W-:Y:S08]  /*5040*/  HMMA.16816.F32.BF16 R164, R128.reuse, R160, R164 ;  /* 0x000000a080a4723c */ /* 0x040ff000000418a4 */
[C---:B------:R-:W-:Y:S08]  /*5050*/  HMMA.16816.F32.BF16 R160, R128.reuse, R162, R24 ;  /* 0x000000a280a0723c */ /* 0x040ff00000041818 */
[C---:B--2---:R-:W-:Y:S01]  /*5060*/  HMMA.16816.F32.BF16 R60, R128.reuse, R64, R88 ;  /* 0x00000040803c723c */ /* 0x044fe20000041858 */
[----:B------:R-:W2:Y:S07]  /*5070*/  LDSM.16.MT88.4 R88, [R251+0x5900] ;  /* 0x00590000fb58783b */ /* 0x000eae0000004200 */
[C---:B---3--:R-:W-:Y:S08]  /*5080*/  HMMA.16816.F32.BF16 R76, R128.reuse, R80, R108 ;  /* 0x00000050804c723c */ /* 0x048ff0000004186c */
[C---:B------:R-:W-:Y:S01]  /*5090*/  HMMA.16816.F32.BF16 R80, R128.reuse, R82, R112 ;  /* 0x000000528050723c */ /* 0x040fe20000041870 */
[----:B------:R-:W-:Y:S07]  /*50a0*/  LDSM.16.MT88.4 R112, [R248+0x7900] ;  /* 0x00790000f870783b */ /* 0x000fee0000004200 */
[C---:B-1----:R-:W-:Y:S01]  /*50b0*/  HMMA.16816.F32.BF16 R68, R128.reuse, R72, R96 ;  /* 0x000000488044723c */ /* 0x042fe20000041860 */
        /* <DEDUP_REMOVED lines=8> */
[C---:B------:R-:W-:Y:S08]  /*5140*/  HMMA.16816.F32.BF16 R64, R128.reuse, R66, R92 ;  /* 0x000000428040723c */ /* 0x040ff0000004185c */
[C---:B-1----:R-:W-:Y:S08]  /*5150*/  HMMA.16816.F32.BF16 R92, R128.reuse, R96, R12 ;  /* 0x00000060805c723c */ /* 0x042ff0000004180c */
[C---:B------:R-:W-:Y:S08]  /*5160*/  HMMA.16816.F32.BF16 R108, R128.reuse, R112, R32 ;  /* 0x00000070806c723c */ /* 0x040ff00000041820 */
[C---:B------:R-:W-:Y:S08]  /*5170*/  HMMA.16816.F32.BF16 R96, R128.reuse, R98, R188 ;  /* 0x000000628060723c */ /* 0x040ff000000418bc */
[C---:B--2---:R-:W-:Y:S08]  /*5180*/  HMMA.16816.F32.BF16 R116, R128.reuse, R120, R116 ;  /* 0x000000788074723c */ /* 0x044ff00000041874 */
[C---:B------:R-:W-:Y:S08]  /*5190*/  HMMA.16816.F32.BF16 R112, R128.reuse, R114, R28 ;  /* 0x000000728070723c */ /* 0x040ff0000004181c */
[C---:B------:R-:W-:Y:S08]  /*51a0*/  HMMA.16816.F32.BF16 R120, R128.reuse, R122, R184 ;  /* 0x0000007a8078723c */ /* 0x040ff000000418b8 */
[C---:B---3--:R-:W-:Y:S08]  /*51b0*/  HMMA.16816.F32.BF16 R124, R128.reuse, R4, R124 ;  /* 0x00000004807c723c */ /* 0x048ff0000004187c */
[----:B------:R-:W-:Y:S01]  /*51c0*/  HMMA.16816.F32.BF16 R128, R128, R6, R20 ;  /* 0x000000068080723c */ /* 0x000fe20000041814 */
[----:B------:R-:W-:Y:S07]  /*51d0*/  @P0 BRA `(.L_x_2) ;  /* 0x000039b000000947 */ /* 0x000fee0003800000 */
[----:B------:R-:W-:Y:S01]  /*51e0*/  SHF.R.S32.HI R0, RZ, 0x1f, R177 ;  /* 0x0000001fff007819 */ /* 0x000fe200000114b1 */
[----:B------:R-:W-:Y:S01]  /*51f0*/  UIADD3 UR8, UR8, -0x2, URZ ;  /* 0xfffffffe08087890 */ /* 0x000fe2000fffe03f */
[----:B------:R-:W-:-:S02]  /*5200*/  SHF.R.S32.HI R3, RZ, 0x1f, R133 ;  /* 0x0000001fff037819 */ /* 0x000fc40000011485 */
[----:B------:R-:W-:Y:S02]  /*5210*/  SHF.R.S32.HI R4, RZ, 0x1f, R178 ;  /* 0x0000001fff047819 */ /* 0x000fe400000114b2 */
[----:B------:R-:W-:Y:S02]  /*5220*/  LEA.HI R0, R0, R177, RZ, 0x3 ;  /* 0x000000b100007211 */ /* 0x000fe400078f18ff */
[----:B------:R-:W-:Y:S01]  /*5230*/  LEA.HI R3, R3, R133, RZ, 0x3 ;  /* 0x0000008503037211 */ /* 0x000fe200078f18ff */
[----:B------:R-:W-:Y:S01]  /*5240*/  IMAD.MOV.U32 R133, RZ, RZ, R2 ;  /* 0x000000ffff857224 */ /* 0x000fe200078e0002 */
[----:B------:R-:W-:Y:S02]  /*5250*/  LEA.HI R4, R4, R178, RZ, 0x3 ;  /* 0x000000b204047211 */ /* 0x000fe400078f18ff */
[----:B------:R-:W-:Y:S01]  /*5260*/  LOP3.LUT R2, R0, 0xfffffff8, RZ, 0xc0, !PT ;  /* 0xfffffff800027812 */ /* 0x000fe200078ec0ff */
[----:B------:R-:W-:Y:S01]  /*5270*/  IMAD.MOV.U32 R0, RZ, RZ, R132 ;  /* 0x000000ffff007224 */ /* 0x000fe200078e0084 */
[----:B------:R-:W-:-:S02]  /*5280*/  LOP3.LUT R3, R3, 0xfffffff8, RZ, 0xc0, !PT ;  /* 0xfffffff803037812 */ /* 0x000fc400078ec0ff */
[----:B------:R-:W-:Y:S02]  /*5290*/  LOP3.LUT R4, R4, 0xfffffff8, RZ, 0xc0, !PT ;  /* 0xfffffff804047812 */ /* 0x000fe400078ec0ff */
[----:B------:R-:W-:Y:S02]  /*52a0*/  SHF.R.S32.HI R5, RZ, 0x1f, R2 ;  /* 0x0000001fff057819 */ /* 0x000fe40000011402 */
[----:B------:R-:W-:Y:S02]  /*52b0*/  SHF.R.S32.HI R6, RZ, 0x1f, R3 ;  /* 0x0000001fff067819 */ /* 0x000fe40000011403 */
[----:B------:R-:W-:Y:S02]  /*52c0*/  SHF.R.S32.HI R7, RZ, 0x1f, R4 ;  /* 0x0000001fff077819 */ /* 0x000fe40000011404 */
[----:B------:R-:W2:Y:S01]  /*52d0*/  LDL R29, [R1+0x74] ;  /* 0x00007400011d7983 */ /* 0x000ea20000100800 */
[C---:B------:R-:W-:Y:S01]  /*52e0*/  SHF.L.U64.HI R5, R2.reuse, 0x1, R5 ;  /* 0x0000000102057819 */ /* 0x040fe20000010205 */
[----:B------:R-:W-:-:S04]  /*52f0*/  IMAD.SHL.U32 R2, R2, 0x2, RZ ;  /* 0x0000000202027824 */ /* 0x000fc800078e00ff */
[----:B------:R1:W-:Y:S04]  /*5300*/  STL [R1+0x58], R5 ;  /* 0x0000580501007387 */ /* 0x0003e80000100800 */
[----:B------:R3:W-:Y:S01]  /*5310*/  STL [R1+0x5c], R2 ;  /* 0x00005c0201007387 */ /* 0x0007e20000100800 */
[----:B-1----:R-:W-:Y:S02]  /*5320*/  SEL R5, RZ, 0x10, P5 ;  /* 0x00000010ff057807 */ /* 0x002fe40002800000 */
[----:B---3--:R-:W-:-:S03]  /*5330*/  SHF.L.U64.HI R2, R3, 0x1, R6 ;  /* 0x0000000103027819 */ /* 0x008fc60000010206 */
[----:B------:R-:W-:Y:S01]  /*5340*/  STL [R1+0x98], R5 ;  /* 0x0000980501007387 */ /* 0x000fe20000100800 */
[----:B------:R-:W-:Y:S02]  /*5350*/  IMAD.SHL.U32 R6, R3, 0x2, RZ ;  /* 0x0000000203067824 */ /* 0x000fe400078e00ff */
[----:B------:R-:W-:Y:S01]  /*5360*/  IMAD.SHL.U32 R3, R4, 0x2, RZ ;  /* 0x0000000204037824 */ /* 0x000fe200078e00ff */
[----:B------:R1:W-:Y:S02]  /*5370*/  STL [R1+0x60], R2 ;  /* 0x0000600201007387 */ /* 0x0003e40000100800 */
[----:B-1----:R-:W-:-:S04]  /*5380*/  IADD3 R2, -R5, 0x10, RZ ;  /* 0x0000001005027810 */ /* 0x002fc80007ffe1ff */
[----:B------:R-:W-:Y:S02]  /*5390*/  LOP3.LUT R2, R2, 0xf, RZ, 0xc0, !PT ;  /* 0x0000000f02027812 */ /* 0x000fe400078ec0ff */
[----:B--2---:R-:W-:-:S04]  /*53a0*/  LEA R8, P0, R29, RZ, 0x1 ;  /* 0x000000ff1d087211 */ /* 0x004fc800078008ff */
[----:B------:R-:W-:Y:S02]  /*53b0*/  LEA.HI.X.SX32 R9, R29, RZ, 0x1, P0 ;  /* 0x000000ff1d097211 */ /* 0x000fe400000f0eff */
[----:B------:R-:W-:Y:S02]  /*53c0*/  ISETP.NE.U32.AND P0, PT, R5, RZ, PT ;  /* 0x000000ff0500720c */ /* 0x000fe40003f05070 */
[----:B------:R-:W-:Y:S01]  /*53d0*/  SHF.L.U64.HI R5, R4, 0x1, R7 ;  /* 0x0000000104057819 */ /* 0x000fe20000010207 */
[----:B------:R-:W-:Y:S01]  /*53e0*/  STL.64 [R1+0x48], R8 ;  /* 0x0000480801007387 */ /* 0x000fe20000100a00 */
[----:B------:R-:W-:-:S03]  /*53f0*/  SEL R7, RZ, 0x10, P4 ;  /* 0x00000010ff077807 */ /* 0x000fc60002000000 */
[----:B------:R1:W-:Y:S01]  /*5400*/  STL [R1+0x64], R6 ;  /* 0x0000640601007387 */ /* 0x0003e20000100800 */
[----:B------:R-:W-:-:S03]  /*5410*/  ISETP.NE.U32.AND P0, PT, R7, RZ, PT ;  /* 0x000000ff0700720c */ /* 0x000fc60003f05070 */
[----:B------:R2:W-:Y:S04]  /*5420*/  STL [R1+0x68], R5 ;  /* 0x0000680501007387 */ /* 0x0005e80000100800 */
[----:B------:R3:W-:Y:S04]  /*5430*/  STL [R1+0x6c], R3 ;  /* 0x00006c0301007387 */ /* 0x0007e80000100800 */
[----:B------:R4:W-:Y:S04]  /*5440*/  STL [R1+0x88], R2 ;  /* 0x0000880201007387 */ /* 0x0009e80000100800 */
[----:B------:R-:W-:Y:S01]  /*5450*/  STL [R1+0x94], R7 ;  /* 0x0000940701007387 */ /* 0x000fe20000100800 */
[----:B-1----:R-:W-:-:S02]  /*5460*/  SEL R6, RZ, 0x10, P3 ;  /* 0x00000010ff067807 */ /* 0x002fc40001800000 */
[----:B--2---:R-:W-:-:S03]  /*5470*/  SEL R5, RZ, 0x10, P6 ;  /* 0x00000010ff057807 */ /* 0x004fc60003000000 */
[----:B------:R-:W-:Y:S01]  /*5480*/  STL [R1+0x90], R6 ;  /* 0x0000900601007387 */ /* 0x000fe20000100800 */
[C---:B------:R-:W-:Y:S02]  /*5490*/  ISETP.NE.U32.AND P1, PT, R6.reuse, RZ, PT ;  /* 0x000000ff0600720c */ /* 0x040fe40003f25070 */
[----:B---3--:R-:W-:Y:S01]  /*54a0*/  IADD3 R3, -R6, 0x10, RZ ;  /* 0x0000001006037810 */ /* 0x008fe20007ffe1ff */
[----:B------:R-:W-:Y:S01]  /*54b0*/  STL [R1+0x8c], R5 ;  /* 0x00008c0501007387 */ /* 0x000fe20000100800 */
[----:B------:R-:W-:Y:S02]  /*54c0*/  IADD3 R4, -R5, 0x10, RZ ;  /* 0x0000001005047810 */ /* 0x000fe40007ffe1ff */
[----:B----4-:R-:W-:Y:S02]  /*54d0*/  IADD3 R2, -R7, 0x10, RZ ;  /* 0x0000001007027810 */ /* 0x010fe40007ffe1ff */
[----:B------:R-:W-:Y:S02]  /*54e0*/  LOP3.LUT R8, R3, 0xf, RZ, 0xc0, !PT ;  /* 0x0000000f03087812 */ /* 0x000fe400078ec0ff */
[----:B------:R-:W-:-:S02]  /*54f0*/  LOP3.LUT R2, R2, 0xf, RZ, 0xc0, !PT ;  /* 0x0000000f02027812 */ /* 0x000fc400078ec0ff */
[----:B------:R-:W-:Y:S02]  /*5500*/  LOP3.LUT R3, R4, 0xf, RZ, 0xc0, !PT ;  /* 0x0000000f04037812 */ /* 0x000fe400078ec0ff */
[----:B------:R-:W-:Y:S01]  /*5510*/  ISETP.NE.U32.AND P0, PT, R5, RZ, PT ;  /* 0x000000ff0500720c */ /* 0x000fe20003f05070 */
[----:B------:R1:W-:Y:S04]  /*5520*/  STL [R1+0x84], R2 ;  /* 0x0000840201007387 */ /* 0x0003e80000100800 */
[----:B------:R2:W-:Y:S04]  /*5530*/  STL [R1+0x80], R8 ;  /* 0x0000800801007387 */ /* 0x0005e80000100800 */
[----:B------:R2:W-:Y:S01]  /*5540*/  STL [R1+0x7c], R3 ;  /* 0x00007c0301007387 */ /* 0x0005e20000100800 */
[----:B-1----:R-:W-:-:S05]  /*5550*/  IMAD.SHL.U32 R2, R179, 0x2, RZ ;  /* 0x00000002b3027824 */ /* 0x002fca00078e00ff */
[----:B------:R2:W-:Y:S01]  /*5560*/  STL [R1+0x40], R2 ;  /* 0x0000400201007387 */ /* 0x0005e20000100800 */
[----:B------:R-:W-:Y:S05]  /*5570*/  BRA `(.L_x_3) ;  /* 0x0000046000007947 */ /* 0x000fea0003800000 */
.L_x_5:
[----:B------:R-:W2:Y:S01]  /*5580*/  LDL R2, [R1+0x78] ;  /* 0x0000780001027983 */ /* 0x000ea20000100800 */
[----:B------:R-:W-:Y:S01]  /*5590*/  IMAD.MOV.U32 R3, RZ, RZ, c[0x0][0x2b8] ;  /* 0x0000ae00ff037624 */ /* 0x000fe200078e00ff */
[----:B------:R-:W-:Y:S01]  /*55a0*/  ULEA UR4, UR8, UR11, 0x6 ;  /* 0x0000000b08047291 */ /* 0x000fe2000f8e303f */
[----:B------:R-:W-:Y:S01]  /*55b0*/  IMAD.MOV.U32 R178, RZ, RZ, RZ ;  /* 0x000000ffffb27224 */ /* 0x000fe200078e00ff */
[----:B------:R-:W3:Y:S02]  /*55c0*/  LDL.64 R182, [R1+0x48] ;  /* 0x0000480001b67983 */ /* 0x000ee40000100a00 */
[----:B------:R-:W-:Y:S02]  /*55d0*/  ISETP.NE.AND P1, PT, R3, 0x1, PT ;  /* 0x000000010300780c */ /* 0x000fe40003f25270 */
[----:B------:R-:W4:Y:S01]  /*55e0*/  LDL R189, [R1+0x40] ;  /* 0x0000400001bd7983 */ /* 0x000f220000100800 */
[----:B------:R-:W-:Y:S03]  /*55f0*/  IMAD.U32 R3, RZ, RZ, UR4 ;  /* 0x00000004ff037e24 */ /* 0x000fe6000f8e00ff */
[----:B------:R-:W5:Y:S04]  /*5600*/  LDL R187, [R1+0x5c] ;  /* 0x00005c0001bb7983 */ /* 0x000f680000100800 */
[----:B------:R-:W3:Y:S04]  /*5610*/  LDL R184, [R1+0x58] ;  /* 0x0000580001b87983 */ /* 0x000ee80000100800 */
[----:B------:R-:W3:Y:S04]  /*5620*/  LDL R185, [R1+0x64] ;  /* 0x0000640001b97983 */ /* 0x000ee80000100800 */
[----:B------:R-:W3:Y:S04]  /*5630*/  LDL R190, [R1+0x60] ;  /* 0x0000600001be7983 */ /* 0x000ee80000100800 */
[----:B------:R-:W3:Y:S04]  /*5640*/  LDL R191, [R1+0x6c] ;  /* 0x00006c0001bf7983 */ /* 0x000ee80000100800 */
[----:B------:R-:W3:Y:S01]  /*5650*/  LDL R188, [R1+0x68] ;  /* 0x0000680001bc7983 */ /* 0x000ee20000100800 */
[----:B--2---:R-:W-:Y:S05]  /*5660*/  IADD3 R3, R3, -0x40, R2 ;  /* 0xffffffc003037810 */ /* 0x004fea0007ffe002 */
[----:B------:R-:W-:Y:S04]  /*5670*/  @P1 IMAD.HI.U32 R132, R3, c[0x0][0x2bc], RZ ;  /* 0x0000af0003841a27 */ /* 0x000fe800078e00ff */
[--C-:B------:R-:W-:Y:S01]  /*5680*/  IMAD.MOV.U32 R2, RZ, RZ, R3.reuse ;  /* 0x000000ffff027224 */ /* 0x100fe200078e0003 */
[----:B------:R-:W-:Y:S04]  /*5690*/  @P1 SHF.R.U32.HI R2, RZ, c[0x0][0x2c0], R132 ;  /* 0x0000b000ff021a19 */ /* 0x000fe80000011684 */
[C---:B------:R-:W-:Y:S04]  /*56a0*/  @!P2 IADD3 R132, P0, R2.reuse, UR12, RZ ;  /* 0x0000000c0284ac10 */ /* 0x040fe8000ff1e0ff */
[----:B------:R-:W-:Y:S01]  /*56b0*/  @!P2 LEA.HI.X.SX32 R177, R2, UR6, 0x1, P0 ;  /* 0x0000000602b1ac11 */ /* 0x000fe200080f0eff */
[----:B------:R-:W-:Y:S01]  /*56c0*/  IMAD.MOV R2, RZ, RZ, -R2 ;  /* 0x000000ffff027224 */ /* 0x000fe200078e0a02 */
[----:B------:R-:W-:Y:S03]  /*56d0*/  @!P2 LEA R176, P0, R132, c[0x0][0x2a0], 0x2 ;  /* 0x0000a80084b0aa11 */ /* 0x000fe600078010ff */
[----:B------:R-:W-:Y:S01]  /*56e0*/  IMAD R179, R2, c[0x0][0x2b8], R3 ;  /* 0x0000ae0002b37a24 */ /* 0x000fe200078e0203 */
[----:B------:R-:W-:Y:S04]  /*56f0*/  @!P2 LEA.HI.X R177, R132, c[0x0][0x2a4], R177, 0x2, P0 ;  /* 0x0000a90084b1aa11 */ /* 0x000fe800000f14b1 */
[----:B------:R-:W-:Y:S01]  /*5700*/  STL [R1+0x50], R179 ;  /* 0x000050b301007387 */ /* 0x000fe20000100800 */
[----:B------:R-:W-:Y:S03]  /*5710*/  SHF.R.S32.HI R2, RZ, 0x1f, R179 ;  /* 0x0000001fff027819 */ /* 0x000fe600000114b3 */
[----:B------:R-:W2:Y:S02]  /*5720*/  @!P2 LDG.E R178, [R176.64] ;  /* 0x0000000eb0b2a981 */ /* 0x000ea4000c1e1900 */
[----:B------:R-:W-:Y:S02]  /*5730*/  IMAD R132, R2, c[0x0][0x1e0], RZ ;  /* 0x0000780002847a24 */ /* 0x000fe400078e02ff */
[C---:B------:R-:W-:Y:S04]  /*5740*/  IMAD.WIDE.U32 R2, R179.reuse, c[0x0][0x1e0], RZ ;  /* 0x00007800b3027a25 */ /* 0x040fe800078e00ff */
[----:B------:R-:W-:Y:S04]  /*5750*/  IMAD R132, R179, c[0x0][0x1e4], R132 ;  /* 0x00007900b3847a24 */ /* 0x000fe800078e0284 */
[----:B------:R-:W-:Y:S01]  /*5760*/  IMAD.IADD R3, R3, 0x1, R132 ;  /* 0x0000000103037824 */ /* 0x000fe200078e0284 */
[----:B--2---:R-:W-:Y:S01]  /*5770*/  STL [R1+0x44], R178 ;  /* 0x000044b201007387 */ /* 0x004fe20000100800 */
[----:B------:R-:W-:Y:S02]  /*5780*/  SHF.R.S32.HI R132, RZ, 0x1f, R178 ;  /* 0x0000001fff847819 */ /* 0x000fe400000114b2 */
[----:B------:R-:W-:Y:S04]  /*5790*/  IMAD.WIDE.U32 R2, R178, c[0x0][0x1f0], R2 ;  /* 0x00007c00b2027a25 */ /* 0x000fe800078e0002 */
[----:B------:R-:W-:Y:S01]  /*57a0*/  IMAD R132, R132, c[0x0][0x1f0], RZ ;  /* 0x00007c0084847a24 */ /* 0x000fe200078e02ff */
[----:B------:R-:W-:Y:S03]  /*57b0*/  IADD3 R2, P0, R2, UR18, RZ ;  /* 0x0000001202027c10 */ /* 0x000fe6000ff1e0ff */
[----:B------:R-:W-:Y:S05]  /*57c0*/  IMAD R132, R178, c[0x0][0x1f4], R132 ;  /* 0x00007d00b2847a24 */ /* 0x000fea00078e0284 */
[----:B------:R-:W-:Y:S02]  /*57d0*/  IADD3.X R132, R3, UR16, R132, P0, !PT ;  /* 0x0000001003847c10 */ /* 0x000fe400087fe484 */
[C---:B------:R-:W-:Y:S04]  /*57e0*/  LEA R180, P0, R2.reuse, c[0x0][0x1c8], 0x1 ;  /* 0x0000720002b47a11 */ /* 0x040fe800078008ff */
[----:B------:R-:W-:Y:S02]  /*57f0*/  LEA.HI.X R132, R2, c[0x0][0x1cc], R132, 0x1, P0 ;  /* 0x0000730002847a11 */ /* 0x000fe400000f0c84 */
[----:B------:R-:W3:Y:S04]  /*5800*/  SHFL.IDX PT, R2, R180, RZ, 0x181f ;  /* 0x00181fffb4027589 */ /* 0x000ee800000e0000 */
[----:B------:R-:W1:Y:S01]  /*5810*/  SHFL.IDX PT, R3, R132, RZ, 0x181f ;  /* 0x00181fff84037589 */ /* 0x000e6200000e0000 */
[----:B---3--:R-:W-:Y:S05]  /*5820*/  IADD3 R176, P0, R182, R2, RZ ;  /* 0x00000002b6b07210 */ /* 0x008fea0007f1e0ff */
[----:B-1----:R-:W-:Y:S05]  /*5830*/  IMAD.X R177, R183, 0x1, R3, P0 ;  /* 0x00000001b7b17824 */ /* 0x002fea00000e0603 */
[----:B------:R-:W-:Y:S01]  /*5840*/  @!PT LDS RZ, [RZ] ;  /* 0x00000000fffff984 */ /* 0x000fe20000000800 */
[----:B----4-:R5:W-:Y:S02]  /*5850*/  LDGSTS.E.BYPASS.LTC128B.128 [R189+0x10100], [R176.64], !P5 ;  /* 0x10100000b0bd7fae */ /* 0x010be4000e901d4e */
[C---:B-----5:R-:W-:Y:S04]  /*5860*/  IADD3 R176, P0, R2.reuse, R187, RZ ;  /* 0x000000bb02b07210 */ /* 0x060fe80007f1e0ff */
[C---:B------:R-:W-:Y:S05]  /*5870*/  IADD3.X R177, R3.reuse, R184, RZ, P0, !PT ;  /* 0x000000b803b17210 */ /* 0x040fea00007fe4ff */
[----:B------:R1:W-:Y:S02]  /*5880*/  LDGSTS.E.BYPASS.LTC128B.128 [R189+0x12100], [R176.64], !P4 ;  /* 0x12100000b0bd7fae */ /* 0x0003e4000e101d4e */
[C---:B-1----:R-:W-:Y:S05]  /*5890*/  IADD3 R176, P0, R2.reuse, R185, RZ ;  /* 0x000000b902b07210 */ /* 0x042fea0007f1e0ff */
[C---:B------:R-:W-:Y:S01]  /*58a0*/  IMAD.X R177, R3.reuse, 0x1, R190, P0 ;  /* 0x0000000103b17824 */ /* 0x040fe200000e06be */
[----:B------:R-:W-:Y:S02]  /*58b0*/  IADD3 R178, P0, R2, R191, RZ ;  /* 0x000000bf02b27210 */ /* 0x000fe40007f1e0ff */
[----:B------:R-:W1:Y:S03]  /*58c0*/  SHFL.IDX PT, R2, R180, 0x1, 0x181f ;  /* 0x00381f00b4027f89 */ /* 0x000e6600000e0000 */
[----:B------:R-:W-:Y:S01]  /*58d0*/  IMAD.X R179, R3, 0x1, R188, P0 ;  /* 0x0000000103b37824 */ /* 0x000fe200000e06bc */
[----:B------:R1:W-:Y:S04]  /*58e0*/  LDGSTS.E.BYPASS.LTC128B.128 [R189+0x14100], [R176.64], !P3 ;  /* 0x14100000b0bd7fae */ /* 0x0003e8000d901d4e */
[----:B------:R-:W2:Y:S04]  /*58f0*/  SHFL.IDX PT, R3, R132, 0x1, 0x181f ;  /* 0x00381f0084037f89 */ /* 0x000ea800000e0000 */
[----:B------:R3:W-:Y:S01]  /*5900*/  LDGSTS.E.BYPASS.LTC128B.128 [R189+0x16100], [R178.64], !P6 ;  /* 0x16100000b2bd7fae */ /* 0x0007e2000f101d4e */
[----:B-1----:R-:W-:Y:S05]  /*5910*/  IADD3 R176, P0, R182, R2, RZ ;  /* 0x00000002b6b07210 */ /* 0x002fea0007f1e0ff */
[----:B--2---:R-:W-:Y:S05]  /*5920*/  IMAD.X R177, R183, 0x1, R3, P0 ;  /* 0x00000001b7b17824 */ /* 0x004fea00000e0603 */
[----:B------:R1:W-:Y:S02]  /*5930*/  LDGSTS.E.BYPASS.LTC128B.128 [R189+0x11100], [R176.64], !P5 ;  /* 0x11100000b0bd7fae */ /* 0x0003e4000e901d4e */
[C---:B-1----:R-:W-:Y:S04]  /*5940*/  IADD3 R176, P0, R2.reuse, R187, RZ ;  /* 0x000000bb02b07210 */ /* 0x042fe80007f1e0ff */
[C---:B------:R-:W-:Y:S05]  /*5950*/  IADD3.X R177, R3.reuse, R184, RZ, P0, !PT ;  /* 0x000000b803b17210 */ /* 0x040fea00007fe4ff */
[----:B------:R1:W-:Y:S02]  /*5960*/  LDGSTS.E.BYPASS.LTC128B.128 [R189+0x13100], [R176.64], !P4 ;  /* 0x13100000b0bd7fae */ /* 0x0003e4000e101d4e */
[C---:B-1----:R-:W-:Y:S05]  /*5970*/  IADD3 R176, P0, R2.reuse, R185, RZ ;  /* 0x000000b902b07210 */ /* 0x042fea0007f1e0ff */
[C---:B------:R-:W-:Y:S01]  /*5980*/  IMAD.X R177, R3.reuse, 0x1, R190, P0 ;  /* 0x0000000103b17824 */ /* 0x040fe200000e06be */
[----:B------:R-:W-:Y:S04]  /*5990*/  IADD3 R2, P0, R2, R191, RZ ;  /* 0x000000bf02027210 */ /* 0x000fe80007f1e0ff */
[----:B------:R3:W-:Y:S01]  /*59a0*/  LDGSTS.E.BYPASS.LTC128B.128 [R189+0x15100], [R176.64], !P3 ;  /* 0x15100000b0bd7fae */ /* 0x0007e2000d901d4e */
[----:B------:R-:W-:Y:S05]  /*59b0*/  IMAD.X R3, R3, 0x1, R188, P0 ;  /* 0x0000000103037824 */ /* 0x000fea00000e06bc */
[----:B------:R3:W-:Y:S01]  /*59c0*/  LDGSTS.E.BYPASS.LTC128B.128 [R189+0x17100], [R2.64], !P6 ;  /* 0x1710000002bd7fae */ /* 0x0007e2000f101d4e */
[----:B------:R-:W-:-:S05]  /*59d0*/  BRA `(.L_x_4) ;  /* 0x000011a000007947 */ /* 0x000fca0003800000 */
.L_x_3:
[----:B------:R-:W3:Y:S01]  /*59e0*/  LDL R5, [R1+0x50] ;  /* 0x0000500001057983 */ /* 0x000ee20000100800 */
[----:B------:R-:W-:Y:S04]  /*59f0*/  DEPBAR.LE SB0, 0x0 ;  /* 0x000080000000791a */ /* 0x000fe80000000000 */
[----:B------:R-:W4:Y:S01]  /*5a00*/  LDL R15, [R1+0x44] ;  /* 0x00004400010f7983 */ /* 0x000f220000100800 */
[----:B------:R-:W-:Y:S03]  /*5a10*/  UISETP.GE.AND UP0, UPT, UR8, 0x1, UPT ;  /* 0x000000010800788c */ /* 0x000fe6000bf06270 */
[----:B------:R-:W5:Y:S04]  /*5a20*/  LDL.64 R18, [R1+0x48] ;  /* 0x0000480001127983 */ /* 0x000f680000100a00 */
[----:B------:R-:W5:Y:S04]  /*5a30*/  LDL R14, [R1+0x88] ;  /* 0x00008800010e7983 */ /* 0x000f680000100800 */
[----:B--2---:R-:W2:Y:S04]  /*5a40*/  LDL R13, [R1+0x84] ;  /* 0x00008400010d7983 */ /* 0x004ea80000100800 */
[----:B------:R-:W2:Y:S04]  /*5a50*/  LDL R6, [R1+0x5c] ;  /* 0x00005c0001067983 */ /* 0x000ea80000100800 */
[----:B------:R-:W2:Y:S04]  /*5a60*/  LDL R16, [R1+0x58] ;  /* 0x0000580001107983 */ /* 0x000ea80000100800 */
[----:B------:R-:W2:Y:S04]  /*5a70*/  LDL R12, [R1+0x80] ;  /* 0x00008000010c7983 */ /* 0x000ea80000100800 */
[----:B------:R-:W2:Y:S04]  /*5a80*/  LDL R11, [R1+0x64] ;  /* 0x00006400010b7983 */ /* 0x000ea80000100800 */
[----:B------:R-:W2:Y:S04]  /*5a90*/  LDL R7, [R1+0x7c] ;  /* 0x00007c0001077983 */ /* 0x000ea80000100800 */
[----:B------:R-:W2:Y:S04]  /*5aa0*/  LDL R10, [R1+0x60] ;  /* 0x00006000010a7983 */ /* 0x000ea80000100800 */
[----:B------:R-:W2:Y:S04]  /*5ab0*/  LDL R9, [R1+0x6c] ;  /* 0x00006c0001097983 */ /* 0x000ea80000100800 */
[----:B------:R-:W2:Y:S04]  /*5ac0*/  LDL R8, [R1+0x68] ;  /* 0x0000680001087983 */ /* 0x000ea80000100800 */
[----:B------:R-:W2:Y:S04]  /*5ad0*/  LDL R176, [R1] ;  /* 0x0000000001b07983 */ /* 0x000ea80000100800 */
[----:B------:R-:W5:Y:S04]  /*5ae0*/  LDL R180, [R1+0x3c] ;  /* 0x00003c0001b47983 */ /* 0x000f680000100800 */
[----:B------:R-:W5:Y:S04]  /*5af0*/  LDL R184, [R1+0x38] ;  /* 0x0000380001b87983 */ /* 0x000f680000100800 */
[----:B------:R-:W5:Y:S04]  /*5b00*/  LDL R188, [R1+0x34] ;  /* 0x0000340001bc7983 */ /* 0x000f680000100800 */
[----:B------:R-:W5:Y:S04]  /*5b10*/  LDL R30, [R1+0x40] ;  /* 0x00004000011e7983 */ /* 0x000f680000100800 */
[----:B------:R-:W-:Y:S06]  /*5b20*/  BAR.SYNC.DEFER_BLOCKING 0x0 ;  /* 0x0000000000007b1d */ /* 0x000fec0000010000 */
[----:B------:R-:W-:Y:S04]  /*5b30*/  LDSM.16.M88.4 R24, [R134+0x11100] ;  /* 0x011100008618783b */ /* 0x000fe80000000200 */
[----:B------:R-:W-:Y:S04]  /*5b40*/  LDSM.16.M88.4 R32, [R134+0x11900] ;  /* 0x011900008620783b */ /* 0x000fe80000000200 */
[----:B------:R-:W5:Y:S04]  /*5b50*/  LDL R132, [R1+0x90] ;  /* 0x0000900001847983 */ /* 0x000f680000100800 */
[----:B------:R-:W5:Y:S01]  /*5b60*/  LDL R31, [R1+0x8c] ;  /* 0x00008c00011f7983 */ /* 0x000f620000100800 */
[----:B---3--:R-:W-:Y:S05]  /*5b70*/  SHF.R.S32.HI R2, RZ, 0x1f, R5 ;  /* 0x0000001fff027819 */ /* 0x008fea0000011405 */
[----:B------:R-:W-:Y:S02]  /*5b80*/  IMAD R4, R2, c[0x0][0x208], RZ ;  /* 0x0000820002047a24 */ /* 0x000fe400078e02ff */
[C---:B------:R-:W-:Y:S04]  /*5b90*/  IMAD.WIDE.U32 R2, R5.reuse, c[0x0][0x208], RZ ;  /* 0x0000820005027a25 */ /* 0x040fe800078e00ff */
[----:B------:R-:W-:Y:S01]  /*5ba0*/  IMAD R4, R5, c[0x0][0x20c], R4 ;  /* 0x0000830005047a24 */ /* 0x000fe200078e0204 */
[----:B----4-:R-:W-:Y:S03]  /*5bb0*/  SHF.R.S32.HI R5, RZ, 0x1f, R15 ;  /* 0x0000001fff057819 */ /* 0x010fe6000001140f */
[----:B------:R-:W-:Y:S02]  /*5bc0*/  IMAD.IADD R3, R3, 0x1, R4 ;  /* 0x0000000103037824 */ /* 0x000fe400078e0204 */
[----:B------:R-:W-:Y:S02]  /*5bd0*/  IMAD R4, R5, c[0x0][0x218], RZ ;  /* 0x0000860005047a24 */ /* 0x000fe400078e02ff */
[C---:B------:R-:W-:Y:S04]  /*5be0*/  IMAD.WIDE.U32 R2, R15.reuse, c[0x0][0x218], R2 ;  /* 0x000086000f027a25 */ /* 0x040fe800078e0002 */
[----:B------:R-:W-:Y:S01]  /*5bf0*/  IMAD R4, R15, c[0x0][0x21c], R4 ;  /* 0x000087000f047a24 */ /* 0x000fe200078e0204 */
[----:B------:R-:W-:Y:S04]  /*5c00*/  IADD3 R2, P0, R2, UR20, RZ ;  /* 0x0000001402027c10 */ /* 0x000fe8000ff1e0ff */
[----:B------:R-:W-:Y:S02]  /*5c10*/  IADD3.X R4, R3, UR5, R4, P0, !PT ;  /* 0x0000000503047c10 */ /* 0x000fe400087fe404 */
[C---:B------:R-:W-:Y:S04]  /*5c20*/  LEA R5, P0, R2.reuse, c[0x0][0x1f8], 0x1 ;  /* 0x00007e0002057a11 */ /* 0x040fe800078008ff */
[----:B------:R-:W-:Y:S02]  /*5c30*/  LEA.HI.X R4, R2, c[0x0][0x1fc], R4, 0x1, P0 ;  /* 0x00007f0002047a11 */ /* 0x000fe400000f0c04 */
[----:B------:R-:W1:Y:S04]  /*5c40*/  SHFL.IDX PT, R2, R5, 0x1, 0x181f ;  /* 0x00381f0005027f89 */ /* 0x000e6800000e0000 */
[----:B------:R-:W3:Y:S04]  /*5c50*/  SHFL.IDX PT, R3, R4, 0x1, 0x181f ;  /* 0x00381f0004037f89 */ /* 0x000ee800000e0000 */
[----:B--2---:R-:W-:Y:S04]  /*5c60*/  LDSM.16.M88.4 R176, [R176] ;  /* 0x00000000b0b0783b */ /* 0x004fe80000000200 */
[----:B-----5:R-:W-:Y:S01]  /*5c70*/  LDSM.16.M88.4 R180, [R180] ;  /* 0x00000000b4b4783b */ /* 0x020fe20000000200 */
[-C--:B-1----:R-:W-:Y:S03]  /*5c80*/  IADD3 R14, P1, P0, R14, R2.reuse, R18 ;  /* 0x000000020e0e7210 */ /* 0x082fe6000783e012 */
[----:B------:R-:W-:Y:S01]  /*5c90*/  LDSM.16.M88.4 R184, [R184] ;  /* 0x00000000b8b8783b */ /* 0x000fe20000000200 */
[-C--:B---3--:R-:W-:Y:S03]  /*5ca0*/  IADD3.X R15, RZ, R3.reuse, R19, P1, P0 ;  /* 0x00000003ff0f7210 */ /* 0x088fe60000fe0413 */
[----:B------:R-:W-:Y:S01]  /*5cb0*/  LDSM.16.M88.4 R188, [R188] ;  /* 0x00000000bcbc783b */ /* 0x000fe20000000200 */
[-C--:B------:R-:W-:Y:S04]  /*5cc0*/  IADD3 R20, P1, P0, R13, R2.reuse, R6 ;  /* 0x000000020d147210 */ /* 0x080fe8000783e006 */
[-C--:B------:R-:W-:Y:S02]  /*5cd0*/  IADD3.X R21, RZ, R3.reuse, R16, P1, P0 ;  /* 0x00000003ff157210 */ /* 0x080fe40000fe0410 */
[-C--:B------:R-:W-:Y:S04]  /*5ce0*/  IADD3 R22, P1, P0, R12, R2.reuse, R11 ;  /* 0x000000020c167210 */ /* 0x080fe8000783e00b */
[-C--:B------:R-:W-:Y:S02]  /*5cf0*/  IADD3.X R23, RZ, R3.reuse, R10, P1, P0 ;  /* 0x00000003ff177210 */ /* 0x080fe40000fe040a */
[----:B------:R-:W-:Y:S02]  /*5d00*/  IADD3 R28, P1, P0, R7, R2, R9 ;  /* 0x00000002071c7210 */ /* 0x000fe4000783e009 */
[----:B------:R-:W1:Y:S02]  /*5d10*/  SHFL.IDX PT, R2, R5, RZ, 0x181f ;  /* 0x00181fff05027589 */ /* 0x000e6400000e0000 */
[----:B------:R-:W-:Y:S02]  /*5d20*/  IADD3.X R29, RZ, R3, R8, P1, P0 ;  /* 0x00000003ff1d7210 */ /* 0x000fe40000fe0408 */
[----:B------:R-:W2:Y:S01]  /*5d30*/  SHFL.IDX PT, R3, R4, RZ, 0x181f ;  /* 0x00181fff04037589 */ /* 0x000ea200000e0000 */
[----:B-1----:R-:W-:Y:S05]  /*5d40*/  IADD3 R12, P0, R18, R2, RZ ;  /* 0x00000002120c7210 */ /* 0x002fea0007f1e0ff */
[----:B--2---:R-:W-:Y:S01]  /*5d50*/  IMAD.X R13, R19, 0x1, R3, P0 ;  /* 0x00000001130d7824 */ /* 0x004fe200000e0603 */
[C---:B------:R-:W-:Y:S05]  /*5d60*/  IADD3 R6, P0, R2.reuse, R6, RZ ;  /* 0x0000000602067210 */ /* 0x040fea0007f1e0ff */
[C---:B------:R-:W-:Y:S01]  /*5d70*/  IMAD.X R7, R3.reuse, 0x1, R16, P0 ;  /* 0x0000000103077824 */ /* 0x040fe200000e0610 */
[C---:B------:R-:W-:Y:S01]  /*5d80*/  IADD3 R4, P0, R2.reuse, R11, RZ ;  /* 0x0000000b02047210 */ /* 0x040fe20007f1e0ff */
[----:B------:R-:W-:Y:S04]  /*5d90*/  LDSM.16.M88.4 R16, [R134+0x10900] ;  /* 0x010900008610783b */ /* 0x000fe80000000200 */
[C---:B------:R-:W-:Y:S01]  /*5da0*/  IMAD.X R5, R3.reuse, 0x1, R10, P0 ;  /* 0x0000000103057824 */ /* 0x040fe200000e060a */
[----:B------:R-:W-:Y:S05]  /*5db0*/  IADD3 R2, P0, R2, R9, RZ ;  /* 0x0000000902027210 */ /* 0x000fea0007f1e0ff */
[----:B------:R-:W-:Y:S02]  /*5dc0*/  IMAD.X R3, R3, 0x1, R8, P0 ;  /* 0x0000000103037824 */ /* 0x000fe400000e0608 */
[----:B------:R-:W1:Y:S04]  /*5dd0*/  LDSM.16.M88.4 R8, [R134+0x10100] ;  /* 0x010100008608783b */ /* 0x000e680000000200 */
[----:B------:R-:W-:Y:S01]  /*5de0*/  @!PT LDS RZ, [RZ] ;  /* 0x00000000fffff984 */ /* 0x000fe20000000800 */
[----:B------:R-:W-:Y:S01]  /*5df0*/  @!PT LDS RZ, [RZ] ;  /* 0x00000000fffff984 */ /* 0x000fe20000000800 */
[----:B------:R-:W-:Y:S01]  /*5e00*/  @!PT LDS RZ, [RZ] ;  /* 0x00000000fffff984 */ /* 0x000fe20000000800 */
[----:B------:R2:W-:Y:S04]  /*5e10*/  LDGSTS.E.BYPASS.LTC128B.128 [R30+0x100], [R12.64], !P5 ;  /* 0x001000000c1e7fae */ /* 0x0005e8000e901d4e */
[----:B------:R1:W-:Y:S04]  /*5e20*/  LDGSTS.E.BYPASS.LTC128B.128 [R30+0x2100], [R6.64], !P4 ;  /* 0x02100000061e7fae */ /* 0x0003e8000e101d4e */
[----:B------:R1:W-:Y:S04]  /*5e30*/  LDGSTS.E.BYPASS.LTC128B.128 [R30+0x4100], [R4.64], !P3 ;  /* 0x04100000041e7fae */ /* 0x0003e8000d901d4e */
[----:B------:R3:W-:Y:S04]  /*5e40*/  LDGSTS.E.BYPASS.LTC128B.128 [R30+0x6100], [R2.64], !P6 ;  /* 0x06100000021e7fae */ /* 0x0007e8000f101d4e */
[----:B--2---:R-:W2:Y:S04]  /*5e50*/  LDL R12, [R1+0x98] ;  /* 0x00009800010c7983 */ /* 0x004ea80000100800 */
[----:B------:R-:W4:Y:S01]  /*5e60*/  LDL R13, [R1+0x94] ;  /* 0x00009400010d7983 */ /* 0x000f220000100800 */
[C---:B-1----:R-:W-:Y:S03]  /*5e70*/  HMMA.16816.F32.BF16 R4, R168.reuse, R8, RZ ;  /* 0x00000008a804723c */ /* 0x042fe600000418ff */
[----:B---3--:R-:W3:Y:S04]  /*5e80*/  LDL R3, [R1+0x28] ;  /* 0x0000280001037983 */ /* 0x008ee80000100800 */
[----:B------:R-:W5:Y:S01]  /*5e90*/  LDL R2, [R1+0x24] ;  /* 0x0000240001027983 */ /* 0x000f620000100800 */
[C---:B------:R-:W-:Y:S01]  /*5ea0*/  HMMA.16816.F32.BF16 R8, R168.reuse, R10, RZ ;  /* 0x0000000aa808723c */ /* 0x040fe200000418ff */
[----:B--2---:R-:W-:Y:S02]  /*5eb0*/  ISETP.NE.U32.AND P0, PT, R12, RZ, PT ;  /* 0x000000ff0c00720c */ /* 0x004fe40003f05070 */
[----:B----4-:R-:W-:Y:S11]  /*5ec0*/  ISETP.NE.U32.AND P1, PT, R13, RZ, PT ;  /* 0x000000ff0d00720c */ /* 0x010ff60003f25070 */
[----:B------:R1:W-:Y:S01]  /*5ed0*/  LDGSTS.E.BYPASS.LTC128B.128.ZFILL [R30+0x1100], [R14.64], P0 ;  /* 0x011000000e1e7fae */ /* 0x0003e20008141d4e */
[----:B------:R-:W-:Y:S03]  /*5ee0*/  ISETP.NE.U32.AND P0, PT, R132, RZ, PT ;  /* 0x000000ff8400720c */ /* 0x000fe60003f05070 */
[----:B------:R2:W-:Y:S01]  /*5ef0*/  LDGSTS.E.BYPASS.LTC128B.128.ZFILL [R30+0x3100], [R20.64], P1 ;  /* 0x03100000141e7fae */ /* 0x0005e20008941d4e */
[----:B------:R-:W-:Y:S03]  /*5f00*/  ISETP.NE.U32.AND P1, PT, R31, RZ, PT ;  /* 0x000000ff1f00720c */ /* 0x000fe60003f25070 */
[----:B------:R-:W4:Y:S06]  /*5f10*/  LDL R132, [R1+0x2c] ;  /* 0x00002c0001847983 */ /* 0x000f2c0000100800 */
[----:B------:R2:W-:Y:S01]  /*5f20*/  LDGSTS.E.BYPASS.LTC128B.128.ZFILL [R30+0x5100], [R22.64], P0 ;  /* 0x05100000161e7fae */ /* 0x0005e20008141d4e */
[----:B------:R-:W-:Y:S03]  /*5f30*/  PLOP3.LUT P0, PT, PT, PT, UP0, 0x80, 0x0 ;  /* 0x000000000000781c */ /* 0x000fe60003f0f008 */
[----:B------:R3:W-:Y:S04]  /*5f40*/  LDGSTS.E.BYPASS.LTC128B.128.ZFILL [R30+0x7100], [R28.64], P1 ;  /* 0x071000001c1e7fae */ /* 0x0007e80008941d4e */
[----:B------:R-:W0:Y:S01]  /*5f50*/  LDGDEPBAR ;  /* 0x00000000000079af */ /* 0x000e220000000000 */
[C---:B-1----:R-:W-:Y:S08]  /*5f60*/  HMMA.16816.F32.BF16 R12, R168.reuse, R16, RZ ;  /* 0x00000010a80c723c */ /* 0x042ff000000418ff */
[C---:B------:R-:W-:Y:S08]  /*5f70*/  HMMA.16816.F32.BF16 R16, R168.reuse, R18, RZ ;  /* 0x00000012a810723c */ /* 0x040ff000000418ff */
[C---:B--2---:R-:W-:Y:S08]  /*5f80*/  HMMA.16816.F32.BF16 R20, R168.reuse, R24, RZ ;  /* 0x00000018a814723c */ /* 0x044ff000000418ff */
[C---:B------:R-:W-:Y:S08]  /*5f90*/  HMMA.16816.F32.BF16 R24, R168.reuse, R26, RZ ;  /* 0x0000001aa818723c */ /* 0x040ff000000418ff */
[C---:B---3--:R-:W-:Y:S08]  /*5fa0*/  HMMA.16816.F32.BF16 R28, R168.reuse, R32, RZ ;  /* 0x00000020a81c723c */ /* 0x048ff000000418ff */
[----:B------:R-:W-:Y:S08]  /*5fb0*/  HMMA.16816.F32.BF16 R32, R168, R34, RZ ;  /* 0x00000022a820723c */ /* 0x000ff000000418ff */
[C---:B------:R-:W-:Y:S08]  /*5fc0*/  HMMA.16816.F32.BF16 R4, R172.reuse, R176, R4 ;  /* 0x000000b0ac04723c */ /* 0x040ff00000041804 */
[C---:B------:R-:W-:Y:S01]  /*5fd0*/  HMMA.16816.F32.BF16 R8, R172.reuse, R178, R8 ;  /* 0x000000b2ac08723c */ /* 0x040fe20000041808 */
[----:B------:R-:W1:Y:S07]  /*5fe0*/  LDSM.16.M88.4 R176, [R252+0x10100] ;  /* 0x01010000fcb0783b */ /* 0x000e6e0000000200 */
[C---:B------:R-:W-:Y:S08]  /*5ff0*/  HMMA.16816.F32.BF16 R12, R172.reuse, R180, R12 ;  /* 0x000000b4ac0c723c */ /* 0x040ff0000004180c */
[C---:B------:R-:W-:Y:S01]  /*6000*/  HMMA.16816.F32.BF16 R16, R172.reuse, R182, R16 ;  /* 0x000000b6ac10723c */ /* 0x040fe20000041810 */
[----:B------:R-:W2:Y:S07]  /*6010*/  LDSM.16.M88.4 R180, [R252+0x10900] ;  /* 0x01090000fcb4783b */ /* 0x000eae0000000200 */
[C---:B------:R-:W-:Y:S08]  /*6020*/  HMMA.16816.F32.BF16 R20, R172.reuse, R184, R20 ;  /* 0x000000b8ac14723c */ /* 0x040ff00000041814 */
[C---:B------:R-:W-:Y:S01]  /*6030*/  HMMA.16816.F32.BF16 R24, R172.reuse, R186, R24 ;  /* 0x000000baac18723c */ /* 0x040fe20000041818 */
[----:B------:R-:W-:Y:S07]  /*6040*/  LDSM.16.M88.4 R184, [R252+0x11900] ;  /* 0x01190000fcb8783b */ /* 0x000fee0000000200 */
[C---:B------:R-:W-:Y:S01]  /*6050*/  HMMA.16816.F32.BF16 R28, R172.reuse, R188, R28 ;  /* 0x000000bcac1c723c */ /* 0x040fe2000004181c */
[----:B------:R-:W3:Y:S04]  /*6060*/  LDL R189, [R1+0x30] ;  /* 0x0000300001bd7983 */ /* 0x000ee80000100800 */
[----:B------:R-:W5:Y:S03]  /*6070*/  LDL R188, [R1+0x20] ;  /* 0x0000200001bc7983 */ /* 0x000f660000100800 */
[----:B------:R-:W-:Y:S08]  /*6080*/  HMMA.16816.F32.BF16 R32, R172, R190, R32 ;  /* 0x000000beac20723c */ /* 0x000ff00000041820 */
[C---:B-1----:R-:W-:Y:S08]  /*6090*/  HMMA.16816.F32.BF16 R4, R192.reuse, R176, R4 ;  /* 0x000000b0c004723c */ /* 0x042ff00000041804 */
[C---:B------:R-:W-:Y:S01]  /*60a0*/  HMMA.16816.F32.BF16 R8, R192.reuse, R178, R8 ;  /* 0x000000b2c008723c */ /* 0x040fe20000041808 */
[----:B------:R-:W1:Y:S07]  /*60b0*/  LDSM.16.M88.4 R176, [R252+0x11100] ;  /* 0x01110000fcb0783b */ /* 0x000e6e0000000200 */
[C---:B--2---:R-:W-:Y:S08]  /*60c0*/  HMMA.16816.F32.BF16 R12, R192.reuse, R180, R12 ;  /* 0x000000b4c00c723c */ /* 0x044ff0000004180c */
[C---:B------:R-:W-:Y:S01]  /*60d0*/  HMMA.16816.F32.BF16 R16, R192.reuse, R182, R16 ;  /* 0x000000b6c010723c */ /* 0x040fe20000041810 */
[----:B------:R-:W2:Y:S07]  /*60e0*/  LDSM.16.M88.4 R180, [R249] ;  /* 0x00000000f9b4783b */ /* 0x000eae0000000200 */
[C---:B-1----:R-:W-:Y:S08]  /*60f0*/  HMMA.16816.F32.BF16 R20, R192.reuse, R176, R20 ;  /* 0x000000b0c014723c */ /* 0x042ff00000041814 */
[C---:B------:R-:W-:Y:S01]  /*6100*/  HMMA.16816.F32.BF16 R24, R192.reuse, R178, R24 ;  /* 0x000000b2c018723c */ /* 0x040fe20000041818 */
[----:B------:R-:W1:Y:S07]  /*6110*/  LDSM.16.M88.4 R176, [R249+0x800] ;  /* 0x00080000f9b0783b */ /* 0x000e6e0000000200 */
[C---:B------:R-:W-:Y:S08]  /*6120*/  HMMA.16816.F32.BF16 R28, R192.reuse, R184, R28 ;  /* 0x000000b8c01c723c */ /* 0x040ff0000004181c */
[----:B------:R-:W-:Y:S01]  /*6130*/  HMMA.16816.F32.BF16 R32, R192, R186, R32 ;  /* 0x000000bac020723c */ /* 0x000fe20000041820 */
[----:B------:R-:W1:Y:S07]  /*6140*/  LDSM.16.M88.4 R184, [R249+0x1000] ;  /* 0x00100000f9b8783b */ /* 0x000e6e0000000200 */
[C---:B--2---:R-:W-:Y:S08]  /*6150*/  HMMA.16816.F32.BF16 R4, R196.reuse, R180, R4 ;  /* 0x000000b4c404723c */ /* 0x044ff00000041804 */
[C---:B------:R-:W-:Y:S01]  /*6160*/  HMMA.16816.F32.BF16 R8, R196.reuse, R182, R8 ;  /* 0x000000b6c408723c */ /* 0x040fe20000041808 */
[----:B------:R-:W2:Y:S07]  /*6170*/  LDSM.16.M88.4 R180, [R249+0x1800] ;  /* 0x00180000f9b4783b */ /* 0x000eae0000000200 */
[C---:B-1----:R-:W-:Y:S08]  /*6180*/  HMMA.16816.F32.BF16 R12, R196.reuse, R176, R12 ;  /* 0x000000b0c40c723c */ /* 0x042ff0000004180c */
[C---:B------:R-:W-:Y:S01]  /*6190*/  HMMA.16816.F32.BF16 R16, R196.reuse, R178, R16 ;  /* 0x000000b2c410723c */ /* 0x040fe20000041810 */
[----:B------:R-:W1:Y:S07]  /*61a0*/  LDSM.16.M88.4 R176, [R134+0x12100] ;  /* 0x0121000086b0783b */ /* 0x000e6e0000000200 */
[C---:B------:R-:W-:Y:S08]  /*61b0*/  HMMA.16816.F32.BF16 R20, R196.reuse, R184, R20 ;  /* 0x000000b8c414723c */ /* 0x040ff00000041814 */
[C---:B------:R-:W-:Y:S01]  /*61c0*/  HMMA.16816.F32.BF16 R24, R196.reuse, R186, R24 ;  /* 0x000000bac418723c */ /* 0x040fe20000041818 */
[----:B------:R-:W4:Y:S07]  /*61d0*/  LDSM.16.M88.4 R184, [R134+0x12900] ;  /* 0x0129000086b8783b */ /* 0x000f2e0000000200 */
[C---:B--2---:R-:W-:Y:S08]  /*61e0*/  HMMA.16816.F32.BF16 R28, R196.reuse, R180, R28 ;  /* 0x000000b4c41c723c */ /* 0x044ff0000004181c */
[----:B------:R-:W-:Y:S01]  /*61f0*/  HMMA.16816.F32.BF16 R32, R196, R182, R32 ;  /* 0x000000b6c420723c */ /* 0x000fe20000041820 */
[----:B------:R-:W2:Y:S07]  /*6200*/  LDSM.16.M88.4 R180, [R134+0x13100] ;  /* 0x0131000086b4783b */ /* 0x000eae0000000200 */
[C---:B-1----:R-:W-:Y:S08]  /*6210*/  HMMA.16816.F32.BF16 R4, R200.reuse, R176, R4 ;  /* 0x000000b0c804723c */ /* 0x042ff00000041804 */
[C---:B------:R-:W-:Y:S01]  /*6220*/  HMMA.16816.F32.BF16 R8, R200.reuse, R178, R8 ;  /* 0x000000b2c808723c */ /* 0x040fe20000041808 */
[----:B------:R-:W1:Y:S07]  /*6230*/  LDSM.16.M88.4 R176, [R134+0x13900] ;  /* 0x0139000086b0783b */ /* 0x000e6e0000000200 */
[C---:B----4-:R-:W-:Y:S08]  /*6240*/  HMMA.16816.F32.BF16 R12, R200.reuse, R184, R12 ;  /* 0x000000b8c80c723c */ /* 0x050ff0000004180c */
[C---:B------:R-:W-:Y:S08]  /*6250*/  HMMA.16816.F32.BF16 R16, R200.reuse, R186, R16 ;  /* 0x000000bac810723c */ /* 0x040ff00000041810 */
[C---:B--2---:R-:W-:Y:S08]  /*6260*/  HMMA.16816.F32.BF16 R20, R200.reuse, R180, R20 ;  /* 0x000000b4c814723c */ /* 0x044ff00000041814 */
[C---:B------:R-:W-:Y:S01]  /*6270*/  HMMA.16816.F32.BF16 R24, R200.reuse, R182, R24 ;  /* 0x000000b6c818723c */ /* 0x040fe20000041818 */
[----:B------:R2:W-:Y:S07]  /*6280*/  LDSM.16.M88.4 R180, [R132] ;  /* 0x0000000084b4783b */ /* 0x0005ee0000000200 */
[C---:B-1----:R-:W-:Y:S08]  /*6290*/  HMMA.16816.F32.BF16 R28, R200.reuse, R176, R28 ;  /* 0x000000b0c81c723c */ /* 0x042ff0000004181c */
[----:B------:R-:W-:Y:S01]  /*62a0*/  HMMA.16816.F32.BF16 R32, R200, R178, R32 ;  /* 0x000000b2c820723c */ /* 0x000fe20000041820 */
[----:B------:R1:W-:Y:S04]  /*62b0*/  LDSM.16.M88.4 R176, [R3] ;  /* 0x0000000003b0783b */ /* 0x0003e80000000200 */
[----:B--2---:R-:W2:Y:S04]  /*62c0*/  LDL R132, [R1+0x1c] ;  /* 0x00001c0001847983 */ /* 0x004ea80000100800 */
[----:B-1----:R-:W4:Y:S04]  /*62d0*/  LDL R3, [R1+0x18] ;  /* 0x0000180001037983 */ /* 0x002f280000100800 */
[----:B---3--:R-:W1:Y:S02]  /*62e0*/  LDSM.16.M88.4 R184, [R189] ;  /* 0x00000000bdb8783b */ /* 0x008e640000000200 */
[C---:B-1----:R-:W-:Y:S08]  /*62f0*/  HMMA.16816.F32.BF16 R4, R204.reuse, R184, R4 ;  /* 0x000000b8cc04723c */ /* 0x042ff00000041804 */
[C---:B------:R-:W-:Y:S01]  /*6300*/  HMMA.16816.F32.BF16 R8, R204.reuse, R186, R8 ;  /* 0x000000bacc08723c */ /* 0x040fe20000041808 */
[----:B-----5:R1:W3:Y:S07]  /*6310*/  LDSM.16.M88.4 R184, [R2] ;  /* 0x0000000002b8783b */ /* 0x0202ee0000000200 */
[C---:B------:R-:W-:Y:S08]  /*6320*/  HMMA.16816.F32.BF16 R12, R204.reuse, R180, R12 ;  /* 0x000000b4cc0c723c */ /* 0x040ff0000004180c */
[C---:B------:R-:W-:Y:S01]  /*6330*/  HMMA.16816.F32.BF16 R16, R204.reuse, R182, R16 ;  /* 0x000000b6cc10723c */ /* 0x040fe20000041810 */
[----:B------:R-:W5:Y:S07]  /*6340*/  LDSM.16.M88.4 R180, [R252+0x12100] ;  /* 0x01210000fcb4783b */ /* 0x000f6e0000000200 */
[C---:B------:R-:W-:Y:S01]  /*6350*/  HMMA.16816.F32.BF16 R20, R204.reuse, R176, R20 ;  /* 0x000000b0cc14723c */ /* 0x040fe20000041814 */
[----:B-1----:R-:W4:Y:S07]  /*6360*/  LDL R2, [R1+0x14] ;  /* 0x0000140001027983 */ /* 0x002f2e0000100800 */
[C---:B------:R-:W-:Y:S01]  /*6370*/  HMMA.16816.F32.BF16 R24, R204.reuse, R178, R24 ;  /* 0x000000b2cc18723c */ /* 0x040fe20000041818 */
[----:B------:R-:W1:Y:S07]  /*6380*/  LDSM.16.M88.4 R176, [R252+0x12900] ;  /* 0x01290000fcb0783b */ /* 0x000e6e0000000200 */
[C---:B---3--:R-:W-:Y:S08]  /*6390*/  HMMA.16816.F32.BF16 R28, R204.reuse, R184, R28 ;  /* 0x000000b8cc1c723c */ /* 0x048ff0000004181c */
[----:B------:R-:W-:Y:S01]  /*63a0*/  HMMA.16816.F32.BF16 R32, R204, R186, R32 ;  /* 0x000000bacc20723c */ /* 0x000fe20000041820 */
[----:B------:R-:W3:Y:S07]  /*63b0*/  LDSM.16.M88.4 R184, [R252+0x13100] ;  /* 0x01310000fcb8783b */ /* 0x000eee0000000200 */
[C---:B-----5:R-:W-:Y:S08]  /*63c0*/  HMMA.16816.F32.BF16 R4, R208.reuse, R180, R4 ;  /* 0x000000b4d004723c */ /* 0x060ff00000041804 */
[C---:B------:R-:W-:Y:S01]  /*63d0*/  HMMA.16816.F32.BF16 R8, R208.reuse, R182, R8 ;  /* 0x000000b6d008723c */ /* 0x040fe20000041808 */
[----:B------:R-:W5:Y:S07]  /*63e0*/  LDSM.16.M88.4 R180, [R252+0x13900] ;  /* 0x01390000fcb4783b */ /* 0x000f6e0000000200 */
[C---:B-1----:R-:W-:Y:S08]  /*63f0*/  HMMA.16816.F32.BF16 R12, R208.reuse, R176, R12 ;  /* 0x000000b0d00c723c */ /* 0x042ff0000004180c */
[C---:B------:R-:W-:Y:S01]  /*6400*/  HMMA.16816.F32.BF16 R16, R208.reuse, R178, R16 ;  /* 0x000000b2d010723c */ /* 0x040fe20000041810 */
[----:B------:R-:W1:Y:S07]  /*6410*/  LDSM.16.M88.4 R176, [R249+0x2000] ;  /* 0x00200000f9b0783b */ /* 0x000e6e0000000200 */
[C---:B---3--:R-:W-:Y:S08]  /*6420*/  HMMA.16816.F32.BF16 R20, R208.reuse, R184, R20 ;  /* 0x000000b8d014723c */ /* 0x048ff00000041814 */
[C---:B------:R-:W-:Y:S01]  /*6430*/  HMMA.16816.F32.BF16 R24, R208.reuse, R186, R24 ;  /* 0x000000bad018723c */ /* 0x040fe20000041818 */
[----:B------:R-:W3:Y:S07]  /*6440*/  LDSM.16.M88.4 R184, [R249+0x2800] ;  /* 0x00280000f9b8783b */ /* 0x000eee0000000200 */
[C---:B-----5:R-:W-:Y:S08]  /*6450*/  HMMA.16816.F32.BF16 R28, R208.reuse, R180, R28 ;  /* 0x000000b4d01c723c */ /* 0x060ff0000004181c */
[----:B------:R-:W-:Y:S01]  /*6460*/  HMMA.16816.F32.BF16 R32, R208, R182, R32 ;  /* 0x000000b6d020723c */ /* 0x000fe20000041820 */
        /* <DEDUP_REMOVED lines=8> */
[C---:B------:R-:W-:Y:S01]  /*64f0*/  HMMA.16816.F32.BF16 R24, R212.reuse, R182, R24 ;  /* 0x000000b6d418723c */ /* 0x040fe20000041818 */
[----:B------:R-:W5:Y:S07]  /*6500*/  LDSM.16.M88.4 R180, [R134+0x14900] ;  /* 0x0149000086b4783b */ /* 0x000f6e0000000200 */
[C---:B-1----:R-:W-:Y:S08]  /*6510*/  HMMA.16816.F32.BF16 R28, R212.reuse, R176, R28 ;  /* 0x000000b0d41c723c */ /* 0x042ff0000004181c */
[----:B------:R-:W-:Y:S01]  /*6520*/  HMMA.16816.F32.BF16 R32, R212, R178, R32 ;  /* 0x000000b2d420723c */ /* 0x000fe20000041820 */
[----:B------:R-:W1:Y:S07]  /*6530*/  LDSM.16.M88.4 R176, [R134+0x15100] ;  /* 0x0151000086b0783b */ /* 0x000e6e0000000200 */
[C---:B---3--:R-:W-:Y:S08]  /*6540*/  HMMA.16816.F32.BF16 R4, R216.reuse, R184, R4 ;  /* 0x000000b8d804723c */ /* 0x048ff00000041804 */
[C---:B------:R-:W-:Y:S01]  /*6550*/  HMMA.16816.F32.BF16 R8, R216.reuse, R186, R8 ;  /* 0x000000bad808723c */ /* 0x040fe20000041808 */
[----:B------:R-:W3:Y:S07]  /*6560*/  LDSM.16.M88.4 R184, [R134+0x15900] ;  /* 0x0159000086b8783b */ /* 0x000eee0000000200 */
[C---:B-----5:R-:W-:Y:S08]  /*6570*/  HMMA.16816.F32.BF16 R12, R216.reuse, R180, R12 ;  /* 0x000000b4d80c723c */ /* 0x060ff0000004180c */
[C---:B------:R-:W-:Y:S01]  /*6580*/  HMMA.16816.F32.BF16 R16, R216.reuse, R182, R16 ;  /* 0x000000b6d810723c */ /* 0x040fe20000041810 */
[----:B------:R5:W4:Y:S07]  /*6590*/  LDSM.16.M88.4 R180, [R188] ;  /* 0x00000000bcb4783b */ /* 0x000b2e0000000200 */
[C---:B-1----:R-:W-:Y:S08]  /*65a0*/  HMMA.16816.F32.BF16 R20, R216.reuse, R176, R20 ;  /* 0x000000b0d814723c */ /* 0x042ff00000041814 */
[C---:B------:R-:W-:Y:S01]  /*65b0*/  HMMA.16816.F32.BF16 R24, R216.reuse, R178, R24 ;  /* 0x000000b2d818723c */ /* 0x040fe20000041818 */
[----:B--2---:R1:W2:Y:S04]  /*65c0*/  LDSM.16.M88.4 R176, [R132] ;  /* 0x0000000084b0783b */ /* 0x0042a80000000200 */
[----:B-----5:R-:W5:Y:S03]  /*65d0*/  LDL R188, [R1+0x10] ;  /* 0x0000100001bc7983 */ /* 0x020f660000100800 */
[C---:B---3--:R-:W-:Y:S08]  /*65e0*/  HMMA.16816.F32.BF16 R28, R216.reuse, R184, R28 ;  /* 0x000000b8d81c723c */ /* 0x048ff0000004181c */
[----:B------:R-:W-:Y:S01]  /*65f0*/  HMMA.16816.F32.BF16 R32, R216, R186, R32 ;  /* 0x000000bad820723c */ /* 0x000fe20000041820 */
[----:B----4-:R3:W4:Y:S04]  /*6600*/  LDSM.16.M88.4 R184, [R3] ;  /* 0x0000000003b8783b */ /* 0x0107280000000200 */
[----:B-1----:R-:W5:Y:S03]  /*6610*/  LDL R132, [R1+0xc] ;  /* 0x00000c0001847983 */ /* 0x002f660000100800 */
[C---:B------:R-:W-:Y:S08]  /*6620*/  HMMA.16816.F32.BF16 R4, R220.reuse, R180, R4 ;  /* 0x000000b4dc04723c */ /* 0x040ff00000041804 */
[C---:B------:R-:W-:Y:S08]  /*6630*/  HMMA.16816.F32.BF16 R8, R220.reuse, R182, R8 ;  /* 0x000000b6dc08723c */ /* 0x040ff00000041808 */
[C---:B--2---:R-:W-:Y:S01]  /*6640*/  HMMA.16816.F32.BF16 R12, R220.reuse, R176, R12 ;  /* 0x000000b0dc0c723c */ /* 0x044fe2000004180c */
[----:B---3--:R-:W2:Y:S07]  /*6650*/  LDL R3, [R1+0x8] ;  /* 0x0000080001037983 */ /* 0x008eae0000100800 */
[C---:B------:R-:W-:Y:S01]  /*6660*/  HMMA.16816.F32.BF16 R16, R220.reuse, R178, R16 ;  /* 0x000000b2dc10723c */ /* 0x040fe20000041810 */
[----:B------:R-:W-:Y:S07]  /*6670*/  LDSM.16.M88.4 R176, [R252+0x14100] ;  /* 0x01410000fcb0783b */ /* 0x000fee0000000200 */
[C---:B----4-:R-:W-:Y:S08]  /*6680*/  HMMA.16816.F32.BF16 R20, R220.reuse, R184, R20 ;  /* 0x000000b8dc14723c */ /* 0x050ff00000041814 */
[C---:B------:R-:W-:Y:S01]  /*6690*/  HMMA.16816.F32.BF16 R24, R220.reuse, R186, R24 ;  /* 0x000000badc18723c */ /* 0x040fe20000041818 */
[----:B------:R-:W-:Y:S04]  /*66a0*/  LDSM.16.M88.4 R184, [R252+0x14900] ;  /* 0x01490000fcb8783b */ /* 0x000fe80000000200 */
[----:B------:R1:W3:Y:S04]  /*66b0*/  LDSM.16.M88.4 R180, [R2] ;  /* 0x0000000002b4783b */ /* 0x0002e80000000200 */
[----:B-1----:R-:W4:Y:S01]  /*66c0*/  LDL R2, [R1+0x4] ;  /* 0x0000040001027983 */ /* 0x002f220000100800 */
[C---:B---3--:R-:W-:Y:S08]  /*66d0*/  HMMA.16816.F32.BF16 R28, R220.reuse, R180, R28 ;  /* 0x000000b4dc1c723c */ /* 0x048ff0000004181c */
[----:B------:R-:W-:Y:S01]  /*66e0*/  HMMA.16816.F32.BF16 R32, R220, R182, R32 ;  /* 0x000000b6dc20723c */ /* 0x000fe20000041820 */
[----:B------:R-:W1:Y:S07]  /*66f0*/  LDSM.16.M88.4 R180, [R252+0x15100] ;  /* 0x01510000fcb4783b */ /* 0x000e6e0000000200 */
[C---:B------:R-:W-:Y:S08]  /*6700*/  HMMA.16816.F32.BF16 R4, R224.reuse, R176, R4 ;  /* 0x000000b0e004723c */ /* 0x040ff00000041804 */
[C---:B------:R-:W-:Y:S01]  /*6710*/  HMMA.16816.F32.BF16 R8, R224.reuse, R178, R8 ;  /* 0x000000b2e008723c */ /* 0x040fe20000041808 */
[----:B------:R-:W3:Y:S07]  /*6720*/  LDSM.16.M88.4 R176, [R252+0x15900] ;  /* 0x01590000fcb0783b */ /* 0x000eee0000000200 */
[C---:B------:R-:W-:Y:S08]  /*6730*/  HMMA.16816.F32.BF16 R12, R224.reuse, R184, R12 ;  /* 0x000000b8e00c723c */ /* 0x040ff0000004180c */
[C---:B------:R-:W-:Y:S01]  /*6740*/  HMMA.16816.F32.BF16 R16, R224.reuse, R186, R16 ;  /* 0x000000bae010723c */ /* 0x040fe20000041810 */
[----:B------:R-:W3:Y:S07]  /*6750*/  LDSM.16.M88.4 R184, [R249+0x4000] ;  /* 0x00400000f9b8783b */ /* 0x000eee0000000200 */
[C---:B-1----:R-:W-:Y:S08]  /*6760*/  HMMA.16816.F32.BF16 R20, R224.reuse, R180, R20 ;  /* 0x000000b4e014723c */ /* 0x042ff00000041814 */
[C---:B------:R-:W-:Y:S01]  /*6770*/  HMMA.16816.F32.BF16 R24, R224.reuse, R182, R24 ;  /* 0x000000b6e018723c */ /* 0x040fe20000041818 */
[----:B------:R-:W1:Y:S07]  /*6780*/  LDSM.16.M88.4 R180, [R249+0x4800] ;  /* 0x00480000f9b4783b */ /* 0x000e6e0000000200 */
[C---:B---3--:R-:W-:Y:S08]  /*6790*/  HMMA.16816.F32.BF16 R28, R224.reuse, R176, R28 ;  /* 0x000000b0e01c723c */ /* 0x048ff0000004181c */
[----:B------:R-:W-:Y:S01]  /*67a0*/  HMMA.16816.F32.BF16 R32, R224, R178, R32 ;  /* 0x000000b2e020723c */ /* 0x000fe20000041820 */
        /* <DEDUP_REMOVED lines=8> */
[C---:B------:R-:W-:Y:S01]  /*6830*/  HMMA.16816.F32.BF16 R24, R228.reuse, R178, R24 ;  /* 0x000000b2e418723c */ /* 0x040fe20000041818 */
[----:B------:R-:W3:Y:S07]  /*6840*/  LDSM.16.M88.4 R176, [R134+0x16900] ;  /* 0x0169000086b0783b */ /* 0x000eee0000000200 */
[C---:B------:R-:W-:Y:S08]  /*6850*/  HMMA.16816.F32.BF16 R28, R228.reuse, R184, R28 ;  /* 0x000000b8e41c723c */ /* 0x040ff0000004181c */
[----:B------:R-:W-:Y:S01]  /*6860*/  HMMA.16816.F32.BF16 R32, R228, R186, R32 ;  /* 0x000000bae420723c */ /* 0x000fe20000041820 */
[----:B------:R-:W5:Y:S07]  /*6870*/  LDSM.16.M88.4 R184, [R134+0x17100] ;  /* 0x0171000086b8783b */ /* 0x000f6e0000000200 */
[C---:B-1----:R-:W-:Y:S08]  /*6880*/  HMMA.16816.F32.BF16 R4, R232.reuse, R180, R4 ;  /* 0x000000b4e804723c */ /* 0x042ff00000041804 */
[C---:B------:R-:W-:Y:S01]  /*6890*/  HMMA.16816.F32.BF16 R8, R232.reuse, R182, R8 ;  /* 0x000000b6e808723c */ /* 0x040fe20000041808 */
[----:B------:R-:W1:Y:S07]  /*68a0*/  LDSM.16.M88.4 R180, [R134+0x17900] ;  /* 0x0179000086b4783b */ /* 0x000e6e0000000200 */
[C---:B---3--:R-:W-:Y:S08]  /*68b0*/  HMMA.16816.F32.BF16 R12, R232.reuse, R176, R12 ;  /* 0x000000b0e80c723c */ /* 0x048ff0000004180c */
[C---:B------:R-:W-:Y:S01]  /*68c0*/  HMMA.16816.F32.BF16 R16, R232.reuse, R178, R16 ;  /* 0x000000b2e810723c */ /* 0x040fe20000041810 */
[----:B-----5:R-:W3:Y:S07]  /*68d0*/  LDSM.16.M88.4 R176, [R188] ;  /* 0x00000000bcb0783b */ /* 0x020eee0000000200 */
[C---:B------:R-:W-:Y:S08]  /*68e0*/  HMMA.16816.F32.BF16 R20, R232.reuse, R184, R20 ;  /* 0x000000b8e814723c */ /* 0x040ff00000041814 */
[C---:B------:R-:W-:Y:S01]  /*68f0*/  HMMA.16816.F32.BF16 R24, R232.reuse, R186, R24 ;  /* 0x000000bae818723c */ /* 0x040fe20000041818 */
[----:B------:R-:W5:Y:S07]  /*6900*/  LDSM.16.M88.4 R184, [R132] ;  /* 0x0000000084b8783b */ /* 0x000f6e0000000200 */
[C---:B-1----:R-:W-:Y:S08]  /*6910*/  HMMA.16816.F32.BF16 R28, R232.reuse, R180, R28 ;  /* 0x000000b4e81c723c */ /* 0x042ff0000004181c */
[----:B------:R-:W-:Y:S01]  /*6920*/  HMMA.16816.F32.BF16 R32, R232, R182, R32 ;  /* 0x000000b6e820723c */ /* 0x000fe20000041820 */
[----:B--2---:R-:W1:Y:S07]  /*6930*/  LDSM.16.M88.4 R180, [R3] ;  /* 0x0000000003b4783b */ /* 0x004e6e0000000200 */
[C---:B---3--:R-:W-:Y:S08]  /*6940*/  HMMA.16816.F32.BF16 R4, R236.reuse, R176, R4 ;  /* 0x000000b0ec04723c */ /* 0x048ff00000041804 */
[C---:B------:R-:W-:Y:S08]  /*6950*/  HMMA.16816.F32.BF16 R8, R236.reuse, R178, R8 ;  /* 0x000000b2ec08723c */ /* 0x040ff00000041808 */
[C---:B-----5:R-:W-:Y:S08]  /*6960*/  HMMA.16816.F32.BF16 R12, R236.reuse, R184, R12 ;  /* 0x000000b8ec0c723c */ /* 0x060ff0000004180c */
[C---:B------:R-:W-:Y:S01]  /*6970*/  HMMA.16816.F32.BF16 R16, R236.reuse, R186, R16 ;  /* 0x000000baec10723c */ /* 0x040fe20000041810 */
[----:B------:R-:W-:Y:S07]  /*6980*/  LDSM.16.M88.4 R184, [R252+0x16100] ;  /* 0x01610000fcb8783b */ /* 0x000fee0000000200 */
[C---:B-1----:R-:W-:Y:S08]  /*6990*/  HMMA.16816.F32.BF16 R20, R236.reuse, R180, R20 ;  /* 0x000000b4ec14723c */ /* 0x042ff00000041814 */
[C---:B------:R-:W-:Y:S01]  /*69a0*/  HMMA.16816.F32.BF16 R24, R236.reuse, R182, R24 ;  /* 0x000000b6ec18723c */ /* 0x040fe20000041818 */
[----:B------:R-:W-:Y:S04]  /*69b0*/  LDSM.16.M88.4 R180, [R252+0x16900] ;  /* 0x01690000fcb4783b */ /* 0x000fe80000000200 */
[----:B----4-:R-:W1:Y:S03]  /*69c0*/  LDSM.16.M88.4 R176, [R2] ;  /* 0x0000000002b0783b */ /* 0x010e660000000200 */
[C---:B-1----:R-:W-:Y:S08]  /*69d0*/  HMMA.16816.F32.BF16 R28, R236.reuse, R176, R28 ;  /* 0x000000b0ec1c723c */ /* 0x042ff0000004181c */
[----:B------:R-:W-:Y:S01]  /*69e0*/  HMMA.16816.F32.BF16 R32, R236, R178, R32 ;  /* 0x000000b2ec20723c */ /* 0x000fe20000041820 */
[----:B------:R-:W1:Y:S07]  /*69f0*/  LDSM.16.M88.4 R176, [R252+0x17100] ;  /* 0x01710000fcb0783b */ /* 0x000e6e0000000200 */
[C---:B------:R-:W-:Y:S08]  /*6a00*/  HMMA.16816.F32.BF16 R4, R240.reuse, R184, R4 ;  /* 0x000000b8f004723c */ /* 0x040ff00000041804 */
[C---:B------:R-:W-:Y:S01]  /*6a10*/  HMMA.16816.F32.BF16 R8, R240.reuse, R186, R8 ;  /* 0x000000baf008723c */ /* 0x040fe20000041808 */
[----:B------:R-:W2:Y:S07]  /*6a20*/  LDSM.16.M88.4 R184, [R252+0x17900] ;  /* 0x01790000fcb8783b */ /* 0x000eae0000000200 */
[C---:B------:R-:W-:Y:S08]  /*6a30*/  HMMA.16816.F32.BF16 R12, R240.reuse, R180, R12 ;  /* 0x000000b4f00c723c */ /* 0x040ff0000004180c */
[C---:B------:R-:W-:Y:S01]  /*6a40*/  HMMA.16816.F32.BF16 R16, R240.reuse, R182, R16 ;  /* 0x000000b6f010723c */ /* 0x040fe20000041810 */
[----:B------:R-:W3:Y:S07]  /*6a50*/  LDSM.16.M88.4 R180, [R249+0x6000] ;  /* 0x00600000f9b4783b */ /* 0x000eee0000000200 */
[C---:B-1----:R-:W-:Y:S08]  /*6a60*/  HMMA.16816.F32.BF16 R20, R240.reuse, R176, R20 ;  /* 0x000000b0f014723c */ /* 0x042ff00000041814 */
[C---:B------:R-:W-:Y:S01]  /*6a70*/  HMMA.16816.F32.BF16 R24, R240.reuse, R178, R24 ;  /* 0x000000b2f018723c */ /* 0x040fe20000041818 */
[----:B------:R-:W1:Y:S07]  /*6a80*/  LDSM.16.M88.4 R176, [R249+0x6800] ;  /* 0x00680000f9b0783b */ /* 0x000e6e0000000200 */
[C---:B--2---:R-:W-:Y:S08]  /*6a90*/  HMMA.16816.F32.BF16 R28, R240.reuse, R184, R28 ;  /* 0x000000b8f01c723c */ /* 0x044ff0000004181c */
[----:B------:R-:W-:Y:S01]  /*6aa0*/  HMMA.16816.F32.BF16 R32, R240, R186, R32 ;  /* 0x000000baf020723c */ /* 0x000fe20000041820 */
[----:B------:R-:W2:Y:S07]  /*6ab0*/  LDSM.16.M88.4 R184, [R249+0x7000] ;  /* 0x00700000f9b8783b */ /* 0x000eae0000000200 */
[C---:B---3--:R-:W-:Y:S08]  /*6ac0*/  HMMA.16816.F32.BF16 R4, R244.reuse, R180, R4 ;  /* 0x000000b4f404723c */ /* 0x048ff00000041804 */
[C---:B------:R-:W-:Y:S01]  /*6ad0*/  HMMA.16816.F32.BF16 R8, R244.reuse, R182, R8 ;  /* 0x000000b6f408723c */ /* 0x040fe20000041808 */
[----:B------:R-:W3:Y:S01]  /*6ae0*/  LDSM.16.M88.4 R180, [R249+0x7800] ;  /* 0x00780000f9b4783b */ /* 0x000ee20000000200 */
[----:B------:R-:W-:Y:S04]  /*6af0*/  DEPBAR.LE SB0, 0x0 ;  /* 0x000080000000791a */ /* 0x000fe80000000000 */
[----:B------:R-:W-:Y:S02]  /*6b00*/  BAR.SYNC.DEFER_BLOCKING 0x0 ;  /* 0x0000000000007b1d */ /* 0x000fe40000010000 */
[C---:B-1----:R-:W-:Y:S08]  /*6b10*/  HMMA.16816.F32.BF16 R12, R244.reuse, R176, R12 ;  /* 0x000000b0f40c723c */ /* 0x042ff0000004180c */
[C---:B------:R-:W-:Y:S08]  /*6b20*/  HMMA.16816.F32.BF16 R16, R244.reuse, R178, R16 ;  /* 0x000000b2f410723c */ /* 0x040ff00000041810 */
[C---:B--2---:R-:W-:Y:S08]  /*6b30*/  HMMA.16816.F32.BF16 R20, R244.reuse, R184, R20 ;  /* 0x000000b8f414723c */ /* 0x044ff00000041814 */
[C---:B------:R-:W-:Y:S08]  /*6b40*/  HMMA.16816.F32.BF16 R24, R244.reuse, R186, R24 ;  /* 0x000000baf418723c */ /* 0x040ff00000041818 */
[C---:B---3--:R-:W-:Y:S08]  /*6b50*/  HMMA.16816.F32.BF16 R28, R244.reuse, R180, R28 ;  /* 0x000000b4f41c723c */ /* 0x048ff0000004181c */
[----:B------:R-:W-:Y:S01]  /*6b60*/  HMMA.16816.F32.BF16 R32, R244, R182, R32 ;  /* 0x000000b6f420723c */ /* 0x000fe20000041820 */
[----:B------:R-:W-:-:S07]  /*6b70*/  @P0 BRA `(.L_x_5) ;  /* 0xffffea0000000947 */ /* 0x000fce000383ffff */
.L_x_4:
[----:B---3--:R-:W2:Y:S01]  /*6b80*/  LDL.LU R176, [R1+0x54] ;  /* 0x0000540001b07983 */ /* 0x008ea20000300800 */
[----:B------:R-:W-:Y:S01]  /*6b90*/  FMNMX.FTZ R132, R4, R0, !PT ;  /* 0x0000000004847209 */ /* 0x000fe20007810000 */
[----:B------:R-:W-:Y:S01]  /*6ba0*/  UIADD3 UR4, UR8, -0x1, URZ ;  /* 0xffffffff08047890 */ /* 0x000fe2000fffe03f */
[----:B------:R-:W-:Y:S01]  /*6bb0*/  ISETP.LT.AND P0, PT, RZ, UR8, PT ;  /* 0x00000008ff007c0c */ /* 0x000fe2000bf01270 */
[----:B------:R-:W0:Y:S01]  /*6bc0*/  LDGDEPBAR ;  /* 0x00000000000079af */ /* 0x000e220000000000 */
[----:B------:R-:W-:Y:S04]  /*6bd0*/  FMNMX.FTZ R132, R5, R132, !PT ;  /* 0x0000008405847209 */ /* 0x000fe80007810000 */
[----:B------:R-:W-:Y:S01]  /*6be0*/  FMNMX.FTZ R132, R8, R132, !PT ;  /* 0x0000008408847209 */ /* 0x000fe20007810000 */
[----:B------:R-:W-:Y:S03]  /*6bf0*/  UMOV UR8, UR4 ;  /* 0x0000000400087c82 */ /* 0x000fe60008000000 */
[----:B------:R-:W-:Y:S04]  /*6c00*/  FMNMX.FTZ R132, R9, R132, !PT ;  /* 0x0000008409847209 */ /* 0x000fe80007810000 */
        /* <DEDUP_REMOVED lines=11> */
[----:B------:R-:W-:Y:S05]  /*6cc0*/  FMNMX.FTZ R132, R33, R132, !PT ;  /* 0x0000008421847209 */ /* 0x000fea0007810000 */
[----:B------:R-:W1:Y:S02]  /*6cd0*/  SHFL.BFLY PT, R2, R132, 0x2, 0x1f ;  /* 0x0c401f0084027f89 */ /* 0x000e6400000e0000 */
[----:B-1----:R-:W-:Y:S06]  /*6ce0*/  FMNMX.FTZ R132, R132, R2, !PT ;  /* 0x0000000284847209 */ /* 0x002fec0007810000 */
[----:B------:R-:W1:Y:S02]  /*6cf0*/  SHFL.BFLY PT, R2, R132, 0x1, 0x1f ;  /* 0x0c201f0084027f89 */ /* 0x000e6400000e0000 */
[----:B-1----:R-:W-:Y:S05]  /*6d00*/  FMNMX.FTZ R132, R132, R2, !PT ;  /* 0x0000000284847209 */ /* 0x002fea0007810000 */
[C---:B------:R-:W-:Y:S02]  /*6d10*/  FMUL.FTZ R2, R132.reuse, c[0x0][0x2d0] ;  /* 0x0000b40084027a20 */ /* 0x040fe40000410000 */
[----:B------:R-:W-:Y:S02]  /*6d20*/  FADD.FTZ R0, -R132, R0 ;  /* 0x0000000084007221 */ /* 0x000fe40000010100 */
[--C-:B------:R-:W-:Y:S02]  /*6d30*/  FFMA.FTZ R188, R12, c[0x0][0x2d0], -R2.reuse ;  /* 0x0000b4000cbc7a23 */ /* 0x100fe40000010802 */
[----:B------:R-:W3:Y:S01]  /*6d40*/  LDL.LU R12, [R1+0x70] ;  /* 0x00007000010c7983 */ /* 0x000ee20000300800 */
[--C-:B------:R-:W-:Y:S02]  /*6d50*/  FFMA.FTZ R4, R4, c[0x0][0x2d0], -R2.reuse ;  /* 0x0000b40004047a23 */ /* 0x100fe40000010802 */
[----:B------:R-:W-:Y:S02]  /*6d60*/  FMUL.FTZ R0, R0, c[0x0][0x2d0] ;  /* 0x0000b40000007a20 */ /* 0x000fe40000410000 */
[--C-:B------:R-:W-:Y:S02]  /*6d70*/  FFMA.FTZ R5, R5, c[0x0][0x2d0], -R2.reuse ;  /* 0x0000b40005057a23 */ /* 0x100fe40000010802 */
[----:B------:R-:W1:Y:S01]  /*6d80*/  MUFU.EX2 R3, R0 ;  /* 0x0000000000037308 */ /* 0x000e620000000800 */
[--C-:B------:R-:W-:Y:S02]  /*6d90*/  FFMA.FTZ R8, R8, c[0x0][0x2d0], -R2.reuse ;  /* 0x0000b40008087a23 */ /* 0x100fe40000010802 */
[--C-:B------:R-:W-:Y:S02]  /*6da0*/  FFMA.FTZ R9, R9, c[0x0][0x2d0], -R2.reuse ;  /* 0x0000b40009097a23 */ /* 0x100fe40000010802 */
[--C-:B------:R-:W-:Y:S02]  /*6db0*/  FFMA.FTZ R186, R16, c[0x0][0x2d0], -R2.reuse ;  /* 0x0000b40010ba7a23 */ /* 0x100fe40000010802 */
[--C-:B------:R-:W-:Y:S02]  /*6dc0*/  FFMA.FTZ R185, R17, c[0x0][0x2d0], -R2.reuse ;  /* 0x0000b40011b97a23 */ /* 0x100fe40000010802 */
[--C-:B------:R-:W-:Y:S01]  /*6dd0*/  FFMA.FTZ R177, R28, c[0x0][0x2d0], -R2.reuse ;  /* 0x0000b4001cb17a23 */ /* 0x100fe20000010802 */
[----:B------:R-:W-:Y:S01]  /*6de0*/  MUFU.EX2 R4, R4 ;  /* 0x0000000400047308 */ /* 0x000fe20000000800 */
        /* <DEDUP_REMOVED lines=8> */
[----:B------:R-:W-:Y:S02]  /*6e70*/  FFMA.FTZ R25, R25, c[0x0][0x2d0], -R2 ;  /* 0x0000b40019197a23 */ /* 0x000fe40000010802 */
[C---:B-1----:R-:W-:Y:S02]  /*6e80*/  FMUL.FTZ R16, R3.reuse, R152 ;  /* 0x0000009803107220 */ /* 0x042fe40000410000 */
[C---:B------:R-:W-:Y:S01]  /*6e90*/  FMUL.FTZ R13, R3.reuse, R157 ;  /* 0x0000009d030d7220 */ /* 0x040fe20000410000 */
[----:B------:R-:W-:Y:S01]  /*6ea0*/  MUFU.EX2 R8, R8 ;  /* 0x0000000800087308 */ /* 0x000fe20000000800 */
[C---:B------:R-:W-:Y:S02]  /*6eb0*/  FMUL.FTZ R17, R3.reuse, R153 ;  /* 0x0000009903117220 */ /* 0x040fe40000410000 */
[C---:B------:R-:W-:Y:S02]  /*6ec0*/  FMUL.FTZ R28, R3.reuse, R140 ;  /* 0x0000008c031c7220 */ /* 0x040fe40000410000 */
[C---:B------:R-:W-:Y:S02]  /*6ed0*/  FMUL.FTZ R36, R3.reuse, R36 ;  /* 0x0000002403247220 */ /* 0x040fe40000410000 */
[C---:B------:R-:W-:Y:S02]  /*6ee0*/  FMUL.FTZ R37, R3.reuse, R37 ;  /* 0x0000002503257220 */ /* 0x040fe40000410000 */
[C---:B------:R-:W-:Y:S01]  /*6ef0*/  FMUL.FTZ R40, R3.reuse, R40 ;  /* 0x0000002803287220 */ /* 0x040fe20000410000 */
[----:B------:R-:W1:Y:S01]  /*6f00*/  MUFU.EX2 R9, R9 ;  /* 0x0000000900097308 */ /* 0x000e620000000800 */
[C---:B------:R-:W-:Y:S02]  /*6f10*/  FMUL.FTZ R41, R3.reuse, R41 ;  /* 0x0000002903297220 */ /* 0x040fe40000410000 */
        /* <DEDUP_REMOVED lines=10> */
[----:B------:R-:W-:Y:S01]  /*6fc0*/  FMUL.FTZ R64, R3, R64 ;  /* 0x0000004003407220 */ /* 0x000fe20000410000 */
[----:B-1----:R-:W-:Y:S01]  /*6fd0*/  F2FP.BF16.PACK_AB R178, R9, R8 ;  /* 0x0000000809b2723e */ /* 0x002fe200000010ff */
        /* <DEDUP_REMOVED lines=33> */
[----:B--2---:R-:W-:Y:S01]  /*71f0*/  FFMA.FTZ R0, R3, R176, R4 ;  /* 0x000000b003007223 */ /* 0x004fe20000010004 */
[C---:B------:R-:W-:Y:S03]  /*7200*/  F2FP.BF16.PACK_AB R176, R5.reuse, R4 ;  /* 0x0000000405b0723e */ /* 0x040fe600000010ff */
[----:B------:R-:W-:Y:S02]  /*7210*/  FADD.FTZ R0, R5, R0 ;  /* 0x0000000005007221 */ /* 0x000fe40000010000 */
[C---:B------:R-:W-:Y:S02]  /*7220*/  FMUL.FTZ R5, R3.reuse, R165 ;  /* 0x000000a503057220 */ /* 0x040fe40000410000 */
[----:B------:R-:W-:Y:S02]  /*7230*/  FADD.FTZ R0, R8, R0 ;  /* 0x0000000008007221 */ /* 0x000fe40000010000 */
[----:B------:R-:W-:Y:S02]  /*7240*/  FMUL.FTZ R8, R3, R160 ;  /* 0x000000a003087220 */ /* 0x000fe40000410000 */
[----:B------:R-:W-:Y:S01]  /*7250*/  FADD.FTZ R189, R9, R0 ;  /* 0x0000000009bd7221 */ /* 0x000fe20000010000 */
[----:B------:R-:W-:Y:S01]  /*7260*/  FMNMX.FTZ R0, R6, R133, !PT ;  /* 0x0000008506007209 */ /* 0x000fe20007810000 */
[----:B------:R-:W-:Y:S03]  /*7270*/  FMUL.FTZ R9, R3, R161 ;  /* 0x000000a103097220 */ /* 0x000fe60000410000 */
        /* <DEDUP_REMOVED lines=22> */
[----:B------:R-:W-:Y:S02]  /*73e0*/  FMUL.FTZ R0, R0, c[0x0][0x2d0] ;  /* 0x0000b40000007a20 */ /* 0x000fe40000410000 */
[--C-:B------:R-:W-:Y:S02]  /*73f0*/  FFMA.FTZ R7, R7, c[0x0][0x2d0], -R4.reuse ;  /* 0x0000b40007077a23 */ /* 0x100fe40000010804 */
[----:B------:R-:W-:Y:S01]  /*7400*/  MUFU.EX2 R6, R6 ;  /* 0x0000000600067308 */ /* 0x000fe20000000800 */
[--C-:B------:R-:W-:Y:S02]  /*7410*/  FFMA.FTZ R34, R34, c[0x0][0x2d0], -R4.reuse ;  /* 0x0000b40022227a23 */ /* 0x100fe40000010804 */
[--C-:B------:R-:W-:Y:S02]  /*7420*/  FFMA.FTZ R35, R35, c[0x0][0x2d0], -R4.reuse ;  /* 0x0000b40023237a23 */ /* 0x100fe40000010804 */
[--C-:B------:R-:W-:Y:S01]  /*7430*/  FFMA.FTZ R182, R14, c[0x0][0x2d0], -R4.reuse ;  /* 0x0000b4000eb67a23 */ /* 0x100fe20000010804 */
[----:B------:R-:W-:Y:S01]  /*7440*/  MOV R165, R34 ;  /* 0x0000002200a57202 */ /* 0x000fe20000000f00 */
[--C-:B------:R-:W-:Y:S01]  /*7450*/  FFMA.FTZ R183, R18, c[0x0][0x2d0], -R4.reuse ;  /* 0x0000b40012b77a23 */ /* 0x100fe20000010804 */
[----:B------:R-:W-:Y:S01]  /*7460*/  MOV R14, R24 ;  /* 0x00000018000e7202 */ /* 0x000fe20000000f00 */
[--C-:B------:R-:W-:Y:S01]  /*7470*/  FFMA.FTZ R184, R19, c[0x0][0x2d0], -R4.reuse ;  /* 0x0000b40013b87a23 */ /* 0x100fe20000010804 */
[----:B------:R-:W3:Y:S01]  /*7480*/  MUFU.EX2 R0, R0 ;  /* 0x0000000000007308 */ /* 0x000ee20000000800 */
[--C-:B------:R-:W-:Y:S01]  /*7490*/  FFMA.FTZ R26, R26, c[0x0][0x2d0], -R4.reuse ;  /* 0x0000b4001a1a7a23 */ /* 0x100fe20000010804 */
[----:B------:R-:W-:Y:S01]  /*74a0*/  MOV R18, R20 ;  /* 0x0000001400127202 */ /* 0x000fe20000000f00 */
[--C-:B------:R-:W-:Y:S01]  /*74b0*/  FFMA.FTZ R27, R27, c[0x0][0x2d0], -R4.reuse ;  /* 0x0000b4001b1b7a23 */ /* 0x100fe20000010804 */
[----:B------:R-:W-:Y:S01]  /*74c0*/  MOV R19, R25 ;  /* 0x0000001900137202 */ /* 0x000fe20000000f00 */
[--C-:B------:R-:W-:Y:S02]  /*74d0*/  FFMA.FTZ R30, R30, c[0x0][0x2d0], -R4.reuse ;  /* 0x0000b4001e1e7a23 */ /* 0x100fe40000010804 */
[--C-:B------:R-:W-:Y:S02]  /*74e0*/  FFMA.FTZ R31, R31, c[0x0][0x2d0], -R4.reuse ;  /* 0x0000b4001f1f7a23 */ /* 0x100fe40000010804 */
[--C-:B------:R-:W-:Y:S01]  /*74f0*/  FFMA.FTZ R179, R10, c[0x0][0x2d0], -R4.reuse ;  /* 0x0000b4000ab37a23 */ /* 0x100fe20000010804 */
[----:B------:R-:W1:Y:S01]  /*7500*/  MUFU.EX2 R7, R7 ;  /* 0x0000000700077308 */ /* 0x000e620000000800 */
[--C-:B------:R-:W-:Y:S01]  /*7510*/  FFMA.FTZ R180, R11, c[0x0][0x2d0], -R4.reuse ;  /* 0x0000b4000bb47a23 */ /* 0x100fe20000010804 */
[----:B------:R-:W-:Y:S01]  /*7520*/  MOV R10, R33 ;  /* 0x00000021000a7202 */ /* 0x000fe20000000f00 */
[--C-:B------:R-:W-:Y:S01]  /*7530*/  FFMA.FTZ R181, R15, c[0x0][0x2d0], -R4.reuse ;  /* 0x0000b4000fb57a23 */ /* 0x100fe20000010804 */
[----:B------:R-:W-:Y:S01]  /*7540*/  MOV R11, R32 ;  /* 0x00000020000b7202 */ /* 0x000fe20000000f00 */
[--C-:B------:R-:W-:Y:S01]  /*7550*/  FFMA.FTZ R191, R22, c[0x0][0x2d0], -R4.reuse ;  /* 0x0000b40016bf7a23 */ /* 0x100fe20000010804 */
[----:B------:R-:W-:Y:S01]  /*7560*/  MOV R157, R10 ;  /* 0x0000000a009d7202 */ /* 0x000fe20000000f00 */
[----:B------:R-:W-:Y:S01]  /*7570*/  FFMA.FTZ R190, R23, c[0x0][0x2d0], -R4 ;  /* 0x0000b40017be7a23 */ /* 0x000fe20000010804 */
[----:B------:R-:W-:Y:S01]  /*7580*/  MOV R23, R177 ;  /* 0x000000b100177202 */ /* 0x000fe20000000f00 */
[C---:B------:R-:W-:Y:S01]  /*7590*/  FMUL.FTZ R32, R3.reuse, R136 ;  /* 0x0000008803207220 */ /* 0x040fe20000410000 */
[----:B------:R-:W2:Y:S01]  /*75a0*/  MUFU.EX2 R179, R179 ;  /* 0x000000b300b37308 */ /* 0x000ea20000000800 */
[C---:B------:R-:W-:Y:S01]  /*75b0*/  FMUL.FTZ R33, R3.reuse, R137 ;  /* 0x0000008903217220 */ /* 0x040fe20000410000 */
[----:B------:R-:W-:Y:S01]  /*75c0*/  MOV R153, R11 ;  /* 0x0000000b00997202 */ /* 0x000fe20000000f00 */
[C---:B------:R-:W-:Y:S01]  /*75d0*/  FMUL.FTZ R20, R3.reuse, R148 ;  /* 0x0000009403147220 */ /* 0x040fe20000410000 */
[----:B------:R-:W-:Y:S01]  /*75e0*/  MOV R15, R21 ;  /* 0x00000015000f7202 */ /* 0x000fe20000000f00 */
[C---:B---3--:R-:W-:Y:S01]  /*75f0*/  FFMA.FTZ R4, R0.reuse, R12, R6 ;  /* 0x0000000c00047223 */ /* 0x048fe20000010006 */
[----:B------:R-:W-:Y:S01]  /*7600*/  MOV R148, R19 ;  /* 0x0000001300947202 */ /* 0x000fe20000000f00 */
[C---:B------:R-:W-:Y:S01]  /*7610*/  FMUL.FTZ R34, R0.reuse, R138 ;  /* 0x0000008a00227220 */ /* 0x040fe20000410000 */
[----:B------:R-:W-:Y:S01]  /*7620*/  MOV R22, R29 ;  /* 0x0000001d00167202 */ /* 0x000fe20000000f00 */
[C---:B------:R-:W-:Y:S01]  /*7630*/  FMUL.FTZ R10, R0.reuse, R162 ;  /* 0x000000a2000a7220 */ /* 0x040fe20000410000 */
[----:B------:R-:W3:Y:S01]  /*7640*/  MUFU.EX2 R180, R180 ;  /* 0x000000b400b47308 */ /* 0x000ee20000000800 */
[C---:B------:R-:W-:Y:S01]  /*7650*/  FMUL.FTZ R11, R0.reuse, R163 ;  /* 0x000000a3000b7220 */ /* 0x040fe20000410000 */
[----:B------:R-:W-:Y:S01]  /*7660*/  MOV R162, R27 ;  /* 0x0000001b00a27202 */ /* 0x000fe20000000f00 */
[----:B------:R-:W-:Y:S01]  /*7670*/  FMUL.FTZ R12, R3, R156 ;  /* 0x0000009c030c7220 */ /* 0x000fe20000410000 */
[C---:B-1----:R-:W-:Y:S01]  /*7680*/  F2FP.BF16.PACK_AB R177, R7.reuse, R6 ;  /* 0x0000000607b1723e */ /* 0x042fe200000010ff */
[----:B------:R-:W-:Y:S01]  /*7690*/  FADD.FTZ R133, R7, R4 ;  /* 0x0000000407857221 */ /* 0x000fe20000010000 */
[----:B------:R-:W-:Y:S01]  /*76a0*/  MOV R163, R26 ;  /* 0x0000001a00a37202 */ /* 0x000fe20000000f00 */
[----:B------:R-:W-:Y:S01]  /*76b0*/  FMUL.FTZ R4, R3, R164 ;  /* 0x000000a403047220 */ /* 0x000fe20000410000 */
[----:B------:R-:W-:Y:S01]  /*76c0*/  MOV R164, R35 ;  /* 0x0000002300a47202 */ /* 0x000fe20000000f00 */
[C---:B------:R-:W-:Y:S01]  /*76d0*/  FMUL.FTZ R35, R0.reuse, R139 ;  /* 0x0000008b00237220 */ /* 0x040fe20000410000 */
[----:B------:R-:W-:Y:S01]  /*76e0*/  MOV R161, R30 ;  /* 0x0000001e00a17202 */ /* 0x000fe20000000f00 */
[----:B------:R-:W1:Y:S01]  /*76f0*/  LDSM.16.MT88.4 R136, [R135+0x100] ;  /* 0x000100008788783b */ /* 0x000e620000004200 */
[C---:B------:R-:W-:Y:S01]  /*7700*/  FMUL.FTZ R6, R0.reuse, R166 ;  /* 0x000000a600067220 */ /* 0x040fe20000410000 */
[----:B------:R-:W-:Y:S01]  /*7710*/  MOV R166, R22 ;  /* 0x0000001600a67202 */ /* 0x000fe20000000f00 */
[----:B--2---:R-:W-:Y:S01]  /*7720*/  FADD.FTZ R152, R179, R133 ;  /* 0x00000085b3987221 */ /* 0x004fe20000010000 */
[----:B------:R-:W-:Y:S01]  /*7730*/  MOV R160, R31 ;  /* 0x0000001f00a07202 */ /* 0x000fe20000000f00 */
[C---:B------:R-:W-:Y:S01]  /*7740*/  FMUL.FTZ R7, R0.reuse, R167 ;  /* 0x000000a700077220 */ /* 0x040fe20000410000 */
[----:B------:R-:W-:Y:S01]  /*7750*/  MOV R167, R23 ;  /* 0x0000001700a77202 */ /* 0x000fe20000000f00 */
[C---:B------:R-:W-:Y:S01]  /*7760*/  FMUL.FTZ R21, R3.reuse, R149 ;  /* 0x0000009503157220 */ /* 0x040fe20000410000 */
[----:B------:R-:W-:Y:S01]  /*7770*/  MOV R149, R14 ;  /* 0x0000000e00957202 */ /* 0x000fe20000000f00 */
[C---:B------:R-:W-:Y:S01]  /*7780*/  FMUL.FTZ R14, R0.reuse, R158 ;  /* 0x0000009e000e7220 */ /* 0x040fe20000410000 */
[----:B------:R-:W-:Y:S01]  /*7790*/  MOV R158, R15 ;  /* 0x0000000f009e7202 */ /* 0x000fe20000000f00 */
[C---:B------:R-:W-:Y:S01]  /*77a0*/  FMUL.FTZ R15, R0.reuse, R159 ;  /* 0x0000009f000f7220 */ /* 0x040fe20000410000 */
[----:B------:R-:W-:Y:S01]  /*77b0*/  MOV R159, R18 ;  /* 0x00000012009f7202 */ /* 0x000fe20000000f00 */
[----:B------:R-:W-:Y:S01]  /*77c0*/  FMUL.FTZ R18, R0, R154 ;  /* 0x0000009a00127220 */ /* 0x000fe20000410000 */
[----:B---3--:R-:W-:Y:S01]  /*77d0*/  F2FP.BF16.PACK_AB R179, R180, R179 ;  /* 0x000000b3b4b3723e */ /* 0x008fe200000010ff */
[C---:B------:R-:W-:Y:S01]  /*77e0*/  FMUL.FTZ R19, R0.reuse, R155 ;  /* 0x0000009b00137220 */ /* 0x040fe20000410000 */
[----:B------:R-:W-:Y:S01]  /*77f0*/  MUFU.EX2 R149, R149 ;  /* 0x0000009500957308 */ /* 0x000fe20000000800 */
[C---:B------:R-:W-:Y:S02]  /*7800*/  FMUL.FTZ R22, R0.reuse, R150 ;  /* 0x0000009600167220 */ /* 0x040fe40000410000 */
[C---:B------:R-:W-:Y:S02]  /*7810*/  FMUL.FTZ R23, R0.reuse, R151 ;  /* 0x0000009700177220 */ /* 0x040fe40000410000 */
[C---:B------:R-:W-:Y:S02]  /*7820*/  FMUL.FTZ R26, R0.reuse, R146 ;  /* 0x00000092001a7220 */ /* 0x040fe40000410000 */
[C---:B------:R-:W-:Y:S02]  /*7830*/  FMUL.FTZ R27, R0.reuse, R147 ;  /* 0x00000093001b7220 */ /* 0x040fe40000410000 */
[C---:B------:R-:W-:Y:S01]  /*7840*/  FMUL.FTZ R29, R3.reuse, R141 ;  /* 0x0000008d031d7220 */ /* 0x040fe20000410000 */
[----:B------:R-:W-:Y:S01]  /*7850*/  MUFU.EX2 R148, R148 ;  /* 0x0000009400947308 */ /* 0x000fe20000000800 */
[C---:B------:R-:W-:Y:S02]  /*7860*/  FMUL.FTZ R30, R0.reuse, R142 ;  /* 0x0000008e001e7220 */ /* 0x040fe40000410000 */
[C---:B------:R-:W-:Y:S02]  /*7870*/  FMUL.FTZ R31, R0.reuse, R143 ;  /* 0x0000008f001f7220 */ /* 0x040fe40000410000 */
[----:B------:R-:W-:Y:S01]  /*7880*/  LDSM.16.MT88.4 R140, [R135+0x900] ;  /* 0x00090000878c783b */ /* 0x000fe20000004200 */
[C---:B------:R-:W-:Y:S02]  /*7890*/  FMUL.FTZ R24, R3.reuse, R144 ;  /* 0x0000009003187220 */ /* 0x040fe40000410000 */
[----:B------:R-:W-:Y:S02]  /*78a0*/  FMUL.FTZ R25, R3, R145 ;  /* 0x0000009103197220 */ /* 0x000fe40000410000 */
[----:B------:R-:W-:Y:S01]  /*78b0*/  MUFU.EX2 R145, R186 ;  /* 0x000000ba00917308 */ /* 0x000fe20000000800 */
[C---:B------:R-:W-:Y:S02]  /*78c0*/  FMUL.FTZ R38, R0.reuse, R38 ;  /* 0x0000002600267220 */ /* 0x040fe40000410000 */
[C---:B------:R-:W-:Y:S01]  /*78d0*/  FMUL.FTZ R39, R0.reuse, R39 ;  /* 0x0000002700277220 */ /* 0x040fe20000410000 */
[C---:B-1----:R-:W-:Y:S05]  /*78e0*/  HMMA.16816.F32.BF16 R4, R176.reuse, R136, R4 ;  /* 0x00000088b004723c */ /* 0x042fea0000041804 */
[C---:B------:R-:W-:Y:S01]  /*78f0*/  FMUL.FTZ R42, R0.reuse, R42 ;  /* 0x0000002a002a7220 */ /* 0x040fe20000410000 */
[----:B------:R-:W-:Y:S01]  /*7900*/  MUFU.EX2 R144, R185 ;  /* 0x000000b900907308 */ /* 0x000fe20000000800 */
[C---:B------:R-:W-:Y:S01]  /*7910*/  FMUL.FTZ R43, R0.reuse, R43 ;  /* 0x0000002b002b7220 */ /* 0x040fe20000410000 */
[C---:B------:R-:W-:Y:S01]  /*7920*/  HMMA.16816.F32.BF16 R8, R176.reuse, R138, R8 ;  /* 0x0000008ab008723c */ /* 0x040fe20000041808 */
[----:B------:R-:W1:Y:S03]  /*7930*/  LDSM.16.MT88.4 R136, [R248+0x100] ;  /* 0x00010000f888783b */ /* 0x000e660000004200 */
[C---:B------:R-:W-:Y:S02]  /*7940*/  FMUL.FTZ R46, R0.reuse, R46 ;  /* 0x0000002e002e7220 */ /* 0x040fe40000410000 */
[C---:B------:R-:W-:Y:S02]  /*7950*/  FMUL.FTZ R47, R0.reuse, R47 ;  /* 0x0000002f002f7220 */ /* 0x040fe40000410000 */
[----:B------:R-:W-:Y:S01]  /*7960*/  MUFU.EX2 R185, R163 ;  /* 0x000000a300b97308 */ /* 0x000fe20000000800 */
[C---:B------:R-:W-:Y:S03]  /*7970*/  FMUL.FTZ R50, R0.reuse, R50 ;  /* 0x0000003200327220 */ /* 0x040fe60000410000 */
[C---:B------:R-:W-:Y:S02]  /*7980*/  FMUL.FTZ R51, R0.reuse, R51 ;  /* 0x0000003300337220 */ /* 0x040fe40000410000 */
[C---:B------:R-:W-:Y:S02]  /*7990*/  FMUL.FTZ R54, R0.reuse, R54 ;  /* 0x0000003600367220 */ /* 0x040fe40000410000 */
[C---:B------:R-:W-:Y:S02]  /*79a0*/  FMUL.FTZ R55, R0.reuse, R55 ;  /* 0x0000003700377220 */ /* 0x040fe40000410000 */
        /* <DEDUP_REMOVED lines=14> */
[C---:B------:R-:W-:Y:S01]  /*7a90*/  FMUL.FTZ R79, R0.reuse, R79 ;  /* 0x0000004f004f7220 */ /* 0x040fe20000410000 */
[C---:B-1----:R-:W-:Y:S03]  /*7aa0*/  HMMA.16816.F32.BF16 R12, R176.reuse, R136, R12 ;  /* 0x00000088b00c723c */ /* 0x042fe6000004180c */
[C---:B------:R-:W-:Y:S02]  /*7ab0*/  FMUL.FTZ R82, R0.reuse, R82 ;  /* 0x0000005200527220 */ /* 0x040fe40000410000 */
[C---:B------:R-:W-:Y:S02]  /*7ac0*/  FMUL.FTZ R83, R0.reuse, R83 ;  /* 0x0000005300537220 */ /* 0x040fe40000410000 */
[C---:B------:R-:W-:Y:S01]  /*7ad0*/  FMUL.FTZ R86, R0.reuse, R86 ;  /* 0x0000005600567220 */ /* 0x040fe20000410000 */
[C---:B------:R-:W-:Y:S01]  /*7ae0*/  HMMA.16816.F32.BF16 R16, R176.reuse, R138, R16 ;  /* 0x0000008ab010723c */ /* 0x040fe20000041810 */
[----:B------:R-:W1:Y:S01]  /*7af0*/  LDSM.16.MT88.4 R136, [R251+0x100] ;  /* 0x00010000fb88783b */ /* 0x000e620000004200 */
[----:B------:R-:W-:Y:S02]  /*7b00*/  MUFU.EX2 R184, R162 ;  /* 0x000000a200b87308 */ /* 0x000fe40000000800 */
[C---:B------:R-:W-:Y:S02]  /*7b10*/  FMUL.FTZ R87, R0.reuse, R87 ;  /* 0x0000005700577220 */ /* 0x040fe40000410000 */
[C---:B------:R-:W-:Y:S02]  /*7b20*/  FMUL.FTZ R90, R0.reuse, R90 ;  /* 0x0000005a005a7220 */ /* 0x040fe40000410000 */
[C---:B------:R-:W-:Y:S04]  /*7b30*/  FMUL.FTZ R91, R0.reuse, R91 ;  /* 0x0000005b005b7220 */ /* 0x040fe80000410000 */
        /* <DEDUP_REMOVED lines=13> */
[----:B------:R-:W2:Y:S01]  /*7c10*/  MUFU.EX2 R133, R188 ;  /* 0x000000bc00857308 */ /* 0x000ea20000000800 */
[C---:B------:R-:W-:Y:S02]  /*7c20*/  FMUL.FTZ R115, R0.reuse, R115 ;  /* 0x0000007300737220 */ /* 0x040fe40000410000 */
[C---:B------:R-:W-:Y:S02]  /*7c30*/  FMUL.FTZ R118, R0.reuse, R118 ;  /* 0x0000007600767220 */ /* 0x040fe40000410000 */
[C---:B------:R-:W-:Y:S02]  /*7c40*/  FMUL.FTZ R119, R0.reuse, R119 ;  /* 0x0000007700777220 */ /* 0x040fe40000410000 */
[C---:B------:R-:W-:Y:S01]  /*7c50*/  FMUL.FTZ R122, R0.reuse, R122 ;  /* 0x0000007a007a7220 */ /* 0x040fe20000410000 */
[C---:B-1----:R-:W-:Y:S02]  /*7c60*/  HMMA.16816.F32.BF16 R20, R176.reuse, R136, R20 ;  /* 0x00000088b014723c */ /* 0x042fe40000041814 */
[----:B------:R-:W1:Y:S01]  /*7c70*/  MUFU.EX2 R3, R187 ;  /* 0x000000bb00037308 */ /* 0x000e620000000800 */
[C---:B------:R-:W-:Y:S02]  /*7c80*/  FMUL.FTZ R123, R0.reuse, R123 ;  /* 0x0000007b007b7220 */ /* 0x040fe40000410000 */
[C---:B------:R-:W-:Y:S02]  /*7c90*/  FMUL.FTZ R126, R0.reuse, R126 ;  /* 0x0000007e007e7220 */ /* 0x040fe40000410000 */
[C---:B------:R-:W-:Y:S01]  /*7ca0*/  FMUL.FTZ R127, R0.reuse, R127 ;  /* 0x0000007f007f7220 */ /* 0x040fe20000410000 */
[C---:B------:R-:W-:Y:S01]  /*7cb0*/  HMMA.16816.F32.BF16 R24, R176.reuse, R138, R24 ;  /* 0x0000008ab018723c */ /* 0x040fe20000041818 */
[----:B------:R-:W3:Y:S03]  /*7cc0*/  LDSM.16.MT88.4 R136, [R250+0x100] ;  /* 0x00010000fa88783b */ /* 0x000ee60000004200 */
[----:B------:R-:W-:Y:S01]  /*7cd0*/  MUFU.EX2 R187, R183 ;  /* 0x000000b700bb7308 */ /* 0x000fe20000000800 */
[C---:B------:R-:W-:Y:S02]  /*7ce0*/  FMUL.FTZ R130, R0.reuse, R130 ;  /* 0x0000008200827220 */ /* 0x040fe40000410000 */
[----:B------:R-:W-:Y:S02]  /*7cf0*/  FMUL.FTZ R131, R0, R131 ;  /* 0x0000008300837220 */ /* 0x000fe40000410000 */
[----:B--2---:R-:W-:Y:S05]  /*7d00*/  FADD.FTZ R0, R133, R189 ;  /* 0x000000bd85007221 */ /* 0x004fea0000010000 */
[----:B------:R2:W-:Y:S01]  /*7d10*/  MUFU.EX2 R183, R160 ;  /* 0x000000a000b77308 */ /* 0x0005e20000000800 */
[----:B-1----:R-:W-:Y:S04]  /*7d20*/  FADD.FTZ R0, R3, R0 ;  /* 0x0000000003007221 */ /* 0x002fe80000010000 */
[----:B------:R-:W-:Y:S05]  /*7d30*/  FADD.FTZ R0, R145, R0 ;  /* 0x0000000091007221 */ /* 0x000fea0000010000 */
[----:B------:R-:W1:Y:S01]  /*7d40*/  MUFU.EX2 R188, R181 ;  /* 0x000000b500bc7308 */ /* 0x000e620000000800 */
[----:B------:R-:W-:Y:S09]  /*7d50*/  FADD.FTZ R0, R144, R0 ;  /* 0x0000000090007221 */ /* 0x000ff20000010000 */
[----:B------:R-:W-:Y:S01]  /*7d60*/  MUFU.EX2 R181, R165 ;  /* 0x000000a500b57308 */ /* 0x000fe20000000800 */
[----:B--2---:R-:W-:Y:S01]  /*7d70*/  LDSM.16.MT88.4 R160, [R135+0x1900] ;  /* 0x0019000087a0783b */ /* 0x004fe20000004200 */
[C---:B---3--:R-:W-:Y:S08]  /*7d80*/  HMMA.16816.F32.BF16 R28, R176.reuse, R136, R28 ;  /* 0x00000088b01c723c */ /* 0x048ff0000004181c */
[C---:B------:R-:W-:Y:S01]  /*7d90*/  HMMA.16816.F32.BF16 R32, R176.reuse, R138, R32 ;  /* 0x0000008ab020723c */ /* 0x040fe20000041820 */
[----:B------:R-:W2:Y:S07]  /*7da0*/  LDSM.16.MT88.4 R136, [R135+0x2100] ;  /* 0x002100008788783b */ /* 0x000eae0000004200 */
[C---:B--2---:R-:W-:Y:S08]  /*7db0*/  HMMA.16816.F32.BF16 R36, R176.reuse, R136, R36 ;  /* 0x00000088b024723c */ /* 0x044ff00000041824 */
        /* <DEDUP_REMOVED lines=32> */
[C---:B--2---:R-:W-:Y:S07]  /*7fc0*/  HMMA.16816.F32.BF16 R124, R176.reuse, R136, R124 ;  /* 0x00000088b07c723c */ /* 0x044fee000004187c */
[----:B------:R-:W-:Y:S01]  /*7fd0*/  F2FP.BF16.PACK_AB R136, R3, R133 ;  /* 0x000000850388723e */ /* 0x000fe200000010ff */
[----:B------:R-:W-:Y:S01]  /*7fe0*/  HMMA.16816.F32.BF16 R128, R176, R138, R128 ;  /* 0x0000008ab080723c */ /* 0x000fe20000041880 */
[----:B------:R-:W2:Y:S03]  /*7ff0*/  MUFU.EX2 R133, R159 ;  /* 0x0000009f00857308 */ /* 0x000ea60000000800 */
[----:B-1----:R-:W-:Y:S03]  /*8000*/  F2FP.BF16.PACK_AB R137, R188, R156 ;  /* 0x0000009cbc89723e */ /* 0x002fe600000010ff */
[----:B------:R-:W-:Y:S02]  /*8010*/  F2FP.BF16.PACK_AB R138, R144, R145 ;  /* 0x00000091908a723e */ /* 0x000fe400000010ff */
[----:B------:R-:W1:Y:S02]  /*8020*/  LDSM.16.MT88.4 R144, [R248+0x900] ;  /* 0x00090000f890783b */ /* 0x000e640000004200 */
[----:B------:R-:W3:Y:S01]  /*8030*/  MUFU.EX2 R3, R158 ;  /* 0x0000009e00037308 */ /* 0x000ee20000000800 */
[----:B------:R-:W-:Y:S02]  /*8040*/  F2FP.BF16.PACK_AB R139, R186, R187 ;  /* 0x000000bbba8b723e */ /* 0x000fe400000010ff */
[----:B------:R-:W-:Y:S05]  /*8050*/  F2FP.BF16.PACK_AB R177, R183, R182 ;  /* 0x000000b6b7b1723e */ /* 0x000fea00000010ff */
[C---:B------:R-:W-:Y:S02]  /*8060*/  HMMA.16816.F32.BF16 R4, R136.reuse, R140, R4 ;  /* 0x0000008c8804723c */ /* 0x040fe40000041804 */
[----:B------:R-:W-:Y:S03]  /*8070*/  MUFU.EX2 R176, R166 ;  /* 0x000000a600b07308 */ /* 0x000fe60000000800 */
[----:B--2---:R-:W-:Y:S03]  /*8080*/  FADD.FTZ R0, R133, R0 ;  /* 0x0000000085007221 */ /* 0x004fe60000010000 */
[C---:B------:R-:W-:Y:S01]  /*8090*/  HMMA.16816.F32.BF16 R8, R136.reuse, R142, R8 ;  /* 0x0000008e8808723c */ /* 0x040fe20000041808 */
[----:B------:R-:W2:Y:S03]  /*80a0*/  LDSM.16.MT88.4 R140, [R251+0x900] ;  /* 0x00090000fb8c783b */ /* 0x000ea60000004200 */
[----:B------:R-:W-:Y:S01]  /*80b0*/  MUFU.EX2 R178, R157 ;  /* 0x0000009d00b27308 */ /* 0x000fe20000000800 */
[----:B---3--:R-:W-:Y:S04]  /*80c0*/  FADD.FTZ R0, R3, R0 ;  /* 0x0000000003007221 */ /* 0x008fe80000010000 */
[----:B------:R-:W-:Y:S04]  /*80d0*/  FADD.FTZ R0, R149, R0 ;  /* 0x0000000095007221 */ /* 0x000fe80000010000 */
[C---:B------:R-:W-:Y:S01]  /*80e0*/  FADD.FTZ R0, R148.reuse, R0 ;  /* 0x0000000094007221 */ /* 0x040fe20000010000 */
[C---:B-1----:R-:W-:Y:S08]  /*80f0*/  HMMA.16816.F32.BF16 R12, R136.reuse, R144, R12 ;  /* 0x00000090880c723c */ /* 0x042ff0000004180c */
[C---:B------:R-:W-:Y:S01]  /*8100*/  HMMA.16816.F32.BF16 R16, R136.reuse, R146, R16 ;  /* 0x000000928810723c */ /* 0x040fe20000041810 */
[----:B------:R-:W1:Y:S07]  /*8110*/  LDSM.16.MT88.4 R144, [R250+0x900] ;  /* 0x00090000fa90783b */ /* 0x000e6e0000004200 */
[C---:B--2---:R-:W-:Y:S08]  /*8120*/  HMMA.16816.F32.BF16 R20, R136.reuse, R140, R20 ;  /* 0x0000008c8814723c */ /* 0x044ff00000041814 */
[C---:B------:R-:W-:Y:S01]  /*8130*/  HMMA.16816.F32.BF16 R24, R136.reuse, R142, R24 ;  /* 0x0000008e8818723c */ /* 0x040fe20000041818 */
[----:B------:R-:W2:Y:S07]  /*8140*/  LDSM.16.MT88.4 R140, [R135+0x2900] ;  /* 0x00290000878c783b */ /* 0x000eae0000004200 */
        /* <DEDUP_REMOVED lines=37> */
[----:B------:R-:W-:Y:S01]  /*83a0*/  HMMA.16816.F32.BF16 R128, R136, R146, R128 ;  /* 0x000000928880723c */ /* 0x000fe20000041880 */
[----:B------:R-:W1:Y:S06]  /*83b0*/  LDSM.16.MT88.4 R144, [R248+0x1100] ;  /* 0x00110000f890783b */ /* 0x000e6c0000004200 */
[----:B------:R-:W-:Y:S02]  /*83c0*/  F2FP.BF16.PACK_AB R138, R148, R149 ;  /* 0x00000095948a723e */ /* 0x000fe400000010ff */
[----:B------:R-:W3:Y:S03]  /*83d0*/  LDSM.16.MT88.4 R148, [R251+0x1100] ;  /* 0x00110000fb94783b */ /* 0x000ee60000004200 */
[----:B------:R-:W-:Y:S02]  /*83e0*/  F2FP.BF16.PACK_AB R136, R3, R133 ;  /* 0x000000850388723e */ /* 0x000fe400000010ff */
[----:B------:R-:W-:Y:S01]  /*83f0*/  F2FP.BF16.PACK_AB R137, R190, R191 ;  /* 0x000000bfbe89723e */ /* 0x000fe200000010ff */
[----:B------:R-:W-:Y:S01]  /*8400*/  MUFU.EX2 R133, R153 ;  /* 0x0000009900857308 */ /* 0x000fe20000000800 */
[----:B------:R-:W-:Y:S07]  /*8410*/  F2FP.BF16.PACK_AB R139, R184, R185 ;  /* 0x000000b9b88b723e */ /* 0x000fee00000010ff */
[C---:B--2---:R-:W-:Y:S02]  /*8420*/  HMMA.16816.F32.BF16 R4, R136.reuse, R140, R4 ;  /* 0x0000008c8804723c */ /* 0x044fe40000041804 */
[----:B------:R-:W2:Y:S06]  /*8430*/  MUFU.EX2 R3, R167 ;  /* 0x000000a700037308 */ /* 0x000eac0000000800 */
[C---:B------:R-:W-:Y:S01]  /*8440*/  HMMA.16816.F32.BF16 R8, R136.reuse, R142, R8 ;  /* 0x0000008e8808723c */ /* 0x040fe20000041808 */
[----:B------:R-:W4:Y:S07]  /*8450*/  LDSM.16.MT88.4 R140, [R250+0x1100] ;  /* 0x00110000fa8c783b */ /* 0x000f2e0000004200 */
[C---:B-1----:R-:W-:Y:S08]  /*8460*/  HMMA.16816.F32.BF16 R12, R136.reuse, R144, R12 ;  /* 0x00000090880c723c */ /* 0x042ff0000004180c */
[C---:B------:R-:W-:Y:S01]  /*8470*/  HMMA.16816.F32.BF16 R16, R136.reuse, R146, R16 ;  /* 0x000000928810723c */ /* 0x040fe20000041810 */
[----:B------:R-:W1:Y:S03]  /*8480*/  LDSM.16.MT88.4 R144, [R135+0x3100] ;  /* 0x003100008790783b */ /* 0x000e660000004200 */
[----:B--2---:R-:W-:Y:S04]  /*8490*/  FADD.FTZ R0, R3, R0 ;  /* 0x0000000003007221 */ /* 0x004fe80000010000 */
[C---:B---3--:R-:W-:Y:S04]  /*84a0*/  HMMA.16816.F32.BF16 R20, R136.reuse, R148, R20 ;  /* 0x000000948814723c */ /* 0x048fe80000041814 */
[C---:B------:R-:W-:Y:S01]  /*84b0*/  FADD.FTZ R0, R176.reuse, R0 ;  /* 0x00000000b0007221 */ /* 0x040fe20000010000 */
[----:B------:R-:W-:Y:S01]  /*84c0*/  F2FP.BF16.PACK_AB R176, R176, R3 ;  /* 0x00000003b0b0723e */ /* 0x000fe200000010ff */
[----:B------:R-:W-:Y:S02]  /*84d0*/  FADD.FTZ R3, R180, R152 ;  /* 0x00000098b4037221 */ /* 0x000fe40000010000 */
[C---:B------:R-:W-:Y:S01]  /*84e0*/  HMMA.16816.F32.BF16 R24, R136.reuse, R150, R24 ;  /* 0x000000968818723c */ /* 0x040fe20000041818 */
[----:B------:R-:W2:Y:S01]  /*84f0*/  LDSM.16.MT88.4 R148, [R248+0x3100] ;  /* 0x00310000f894783b */ /* 0x000ea20000004200 */
[----:B------:R-:W3:Y:S02]  /*8500*/  MUFU.EX2 R180, R164 ;  /* 0x000000a400b47308 */ /* 0x000ee40000000800 */
[----:B------:R-:W-:Y:S04]  /*8510*/  FADD.FTZ R0, R133, R0 ;  /* 0x0000000085007221 */ /* 0x000fe80000010000 */
[C---:B----4-:R-:W-:Y:S01]  /*8520*/  HMMA.16816.F32.BF16 R28, R136.reuse, R140, R28 ;  /* 0x0000008c881c723c */ /* 0x050fe2000004181c */
[----:B------:R-:W-:Y:S03]  /*8530*/  LDSM.16.MT88.4 R152, [R248+0x1900] ;  /* 0x00190000f898783b */ /* 0x000fe60000004200 */
[C---:B------:R-:W-:Y:S01]  /*8540*/  FADD.FTZ R0, R178.reuse, R0 ;  /* 0x00000000b2007221 */ /* 0x040fe20000010000 */
[----:B------:R-:W-:Y:S02]  /*8550*/  F2FP.BF16.PACK_AB R178, R178, R133 ;  /* 0x00000085b2b2723e */ /* 0x000fe400000010ff */
[----:B------:R-:W-:Y:S01]  /*8560*/  MOV R133, R2 ;  /* 0x0000000200857202 */ /* 0x000fe20000000f00 */
[C---:B------:R-:W-:Y:S01]  /*8570*/  HMMA.16816.F32.BF16 R32, R136.reuse, R142, R32 ;  /* 0x0000008e8820723c */ /* 0x040fe20000041820 */
[----:B------:R-:W4:Y:S07]  /*8580*/  LDSM.16.MT88.4 R140, [R251+0x3100] ;  /* 0x00310000fb8c783b */ /* 0x000f2e0000004200 */
[C---:B-1----:R-:W-:Y:S01]  /*8590*/  HMMA.16816.F32.BF16 R36, R136.reuse, R144, R36 ;  /* 0x000000908824723c */ /* 0x042fe20000041824 */
[----:B------:R1:W-:Y:S03]  /*85a0*/  STL [R1+0x54], R0 ;  /* 0x0000540001007387 */ /* 0x0003e60000100800 */
[----:B---3--:R-:W-:Y:S04]  /*85b0*/  F2FP.BF16.PACK_AB R179, R180, R181 ;  /* 0x000000b5b4b3723e */ /* 0x008fe800000010ff */
[C---:B------:R-:W-:Y:S01]  /*85c0*/  HMMA.16816.F32.BF16 R40, R136.reuse, R146, R40 ;  /* 0x000000928828723c */ /* 0x040fe20000041828 */
[----:B------:R-:W3:Y:S07]  /*85d0*/  LDSM.16.MT88.4 R144, [R250+0x3100] ;  /* 0x00310000fa90783b */ /* 0x000eee0000004200 */
[C---:B--2---:R-:W-:Y:S08]  /*85e0*/  HMMA.16816.F32.BF16 R44, R136.reuse, R148, R44 ;  /* 0x00000094882c723c */ /* 0x044ff0000004182c */
[C---:B------:R-:W-:Y:S01]  /*85f0*/  HMMA.16816.F32.BF16 R48, R136.reuse, R150, R48 ;  /* 0x000000968830723c */ /* 0x040fe20000041830 */
[----:B------:R-:W2:Y:S03]  /*8600*/  LDSM.16.MT88.4 R148, [R135+0x5100] ;  /* 0x005100008794783b */ /* 0x000ea60000004200 */
[----:B-1----:R-:W-:Y:S04]  /*8610*/  FADD.FTZ R0, R156, R3 ;  /* 0x000000039c007221 */ /* 0x002fe80000010000 */
[C---:B----4-:R-:W-:Y:S04]  /*8620*/  HMMA.16816.F32.BF16 R52, R136.reuse, R140, R52 ;  /* 0x0000008c8834723c */ /* 0x050fe80000041834 */
[----:B------:R-:W-:Y:S04]  /*8630*/  FADD.FTZ R0, R188, R0 ;  /* 0x00000000bc007221 */ /* 0x000fe80000010000 */
[C---:B------:R-:W-:Y:S01]  /*8640*/  HMMA.16816.F32.BF16 R56, R136.reuse, R142, R56 ;  /* 0x0000008e8838723c */ /* 0x040fe20000041838 */
[----:B------:R-:W1:Y:S03]  /*8650*/  LDSM.16.MT88.4 R140, [R248+0x5100] ;  /* 0x00510000f88c783b */ /* 0x000e660000004200 */
[----:B------:R-:W-:Y:S04]  /*8660*/  FADD.FTZ R0, R187, R0 ;  /* 0x00000000bb007221 */ /* 0x000fe80000010000 */
[----:B------:R-:W-:Y:S01]  /*8670*/  FADD.FTZ R0, R186, R0 ;  /* 0x00000000ba007221 */ /* 0x000fe20000010000 */
[C---:B---3--:R-:W-:Y:S03]  /*8680*/  HMMA.16816.F32.BF16 R60, R136.reuse, R144, R60 ;  /* 0x00000090883c723c */ /* 0x048fe6000004183c */
[----:B------:R-:W-:Y:S04]  /*8690*/  FADD.FTZ R0, R191, R0 ;  /* 0x00000000bf007221 */ /* 0x000fe80000010000 */
[----:B------:R-:W-:Y:S01]  /*86a0*/  FADD.FTZ R0, R190, R0 ;  /* 0x00000000be007221 */ /* 0x000fe20000010000 */
[C---:B------:R-:W-:Y:S01]  /*86b0*/  HMMA.16816.F32.BF16 R64, R136.reuse, R146, R64 ;  /* 0x000000928840723c */ /* 0x040fe20000041840 */
[----:B------:R-:W3:Y:S03]  /*86c0*/  LDSM.16.MT88.4 R144, [R251+0x5100] ;  /* 0x00510000fb90783b */ /* 0x000ee60000004200 */
[----:B------:R-:W-:Y:S04]  /*86d0*/  FADD.FTZ R0, R185, R0 ;  /* 0x00000000b9007221 */ /* 0x000fe80000010000 */
[C---:B--2---:R-:W-:Y:S04]  /*86e0*/  HMMA.16816.F32.BF16 R68, R136.reuse, R148, R68 ;  /* 0x000000948844723c */ /* 0x044fe80000041844 */
[----:B------:R-:W-:Y:S04]  /*86f0*/  FADD.FTZ R0, R184, R0 ;  /* 0x00000000b8007221 */ /* 0x000fe80000010000 */
[C---:B------:R-:W-:Y:S01]  /*8700*/  HMMA.16816.F32.BF16 R72, R136.reuse, R150, R72 ;  /* 0x000000968848723c */ /* 0x040fe20000041848 */
[----:B------:R-:W2:Y:S03]  /*8710*/  LDSM.16.MT88.4 R148, [R250+0x5100] ;  /* 0x00510000fa94783b */ /* 0x000ea60000004200 */
[----:B------:R-:W-:Y:S04]  /*8720*/  FADD.FTZ R0, R182, R0 ;  /* 0x00000000b6007221 */ /* 0x000fe80000010000 */
[C---:B-1----:R-:W-:Y:S04]  /*8730*/  HMMA.16816.F32.BF16 R76, R136.reuse, R140, R76 ;  /* 0x0000008c884c723c */ /* 0x042fe8000004184c */
[----:B------:R-:W-:Y:S04]  /*8740*/  FADD.FTZ R0, R183, R0 ;  /* 0x00000000b7007221 */ /* 0x000fe80000010000 */
[C---:B------:R-:W-:Y:S01]  /*8750*/  HMMA.16816.F32.BF16 R80, R136.reuse, R142, R80 ;  /* 0x0000008e8850723c */ /* 0x040fe20000041850 */
[----:B------:R-:W1:Y:S03]  /*8760*/  LDSM.16.MT88.4 R140, [R135+0x7100] ;  /* 0x00710000878c783b */ /* 0x000e660000004200 */
[----:B------:R-:W-:Y:S04]  /*8770*/  FADD.FTZ R0, R181, R0 ;  /* 0x00000000b5007221 */ /* 0x000fe80000010000 */
[----:B------:R-:W-:Y:S01]  /*8780*/  FADD.FTZ R0, R180, R0 ;  /* 0x00000000b4007221 */ /* 0x000fe20000010000 */
[C---:B---3--:R-:W-:Y:S04]  /*8790*/  HMMA.16816.F32.BF16 R84, R136.reuse, R144, R84 ;  /* 0x000000908854723c */ /* 0x048fe80000041854 */
[----:B------:R3:W-:Y:S04]  /*87a0*/  STL [R1+0x70], R0 ;  /* 0x0000700001007387 */ /* 0x0007e80000100800 */
[C---:B------:R-:W-:Y:S01]  /*87b0*/  HMMA.16816.F32.BF16 R88, R136.reuse, R146, R88 ;  /* 0x000000928858723c */ /* 0x040fe20000041858 */
[----:B------:R-:W4:Y:S07]  /*87c0*/  LDSM.16.MT88.4 R144, [R248+0x7100] ;  /* 0x00710000f890783b */ /* 0x000f2e0000004200 */
[C---:B--2---:R-:W-:Y:S08]  /*87d0*/  HMMA.16816.F32.BF16 R92, R136.reuse, R148, R92 ;  /* 0x00000094885c723c */ /* 0x044ff0000004185c */
[C---:B------:R-:W-:Y:S01]  /*87e0*/  HMMA.16816.F32.BF16 R96, R136.reuse, R150, R96 ;  /* 0x000000968860723c */ /* 0x040fe20000041860 */
[----:B------:R-:W2:Y:S03]  /*87f0*/  LDSM.16.MT88.4 R148, [R251+0x7100] ;  /* 0x00710000fb94783b */ /* 0x000ea60000004200 */
[----:B---3--:R-:W-:Y:S04]  /*8800*/  MOV R0, R132 ;  /* 0x0000008400007202 */ /* 0x008fe80000000f00 */
[C---:B-1----:R-:W-:Y:S08]  /*8810*/  HMMA.16816.F32.BF16 R100, R136.reuse, R140, R100 ;  /* 0x0000008c8864723c */ /* 0x042ff00000041864 */
[C---:B------:R-:W-:Y:S01]  /*8820*/  HMMA.16816.F32.BF16 R104, R136.reuse, R142, R104 ;  /* 0x0000008e8868723c */ /* 0x040fe20000041868 */
[----:B------:R-:W1:Y:S07]  /*8830*/  LDSM.16.MT88.4 R140, [R250+0x7100] ;  /* 0x00710000fa8c783b */ /* 0x000e6e0000004200 */
[C---:B----4-:R-:W-:Y:S08]  /*8840*/  HMMA.16816.F32.BF16 R108, R136.reuse, R144, R108 ;  /* 0x00000090886c723c */ /* 0x050ff0000004186c */
[C---:B------:R-:W-:Y:S01]  /*8850*/  HMMA.16816.F32.BF16 R112, R136.reuse, R146, R112 ;  /* 0x000000928870723c */ /* 0x040fe20000041870 */
[----:B------:R-:W3:Y:S07]  /*8860*/  LDSM.16.MT88.4 R144, [R251+0x1900] ;  /* 0x00190000fb90783b */ /* 0x000eee0000004200 */
[C---:B--2---:R-:W-:Y:S08]  /*8870*/  HMMA.16816.F32.BF16 R116, R136.reuse, R148, R116 ;  /* 0x000000948874723c */ /* 0x044ff00000041874 */
[C---:B------:R-:W-:Y:S08]  /*8880*/  HMMA.16816.F32.BF16 R120, R136.reuse, R150, R120 ;  /* 0x000000968878723c */ /* 0x040ff00000041878 */
[C---:B-1----:R-:W-:Y:S08]  /*8890*/  HMMA.16816.F32.BF16 R124, R136.reuse, R140, R124 ;  /* 0x0000008c887c723c */ /* 0x042ff0000004187c */
[----:B------:R-:W-:Y:S01]  /*88a0*/  HMMA.16816.F32.BF16 R128, R136, R142, R128 ;  /* 0x0000008e8880723c */ /* 0x000fe20000041880 */
[----:B------:R-:W1:Y:S07]  /*88b0*/  LDSM.16.MT88.4 R136, [R250+0x1900] ;  /* 0x00190000fa88783b */ /* 0x000e6e0000004200 */
[C---:B------:R-:W-:Y:S01]  /*88c0*/  HMMA.16816.F32.BF16 R164, R176.reuse, R160, R4 ;  /* 0x000000a0b0a4723c */ /* 0x040fe20000041804 */
[----:B------:R-:W2:Y:S07]  /*88d0*/  LDSM.16.MT88.4 R4, [R135+0x3900] ;  /* 0x003900008704783b */ /* 0x000eae0000004200 */
[C---:B------:R-:W-:Y:S01]  /*88e0*/  HMMA.16816.F32.BF16 R160, R176.reuse, R162, R8 ;  /* 0x000000a2b0a0723c */ /* 0x040fe20000041808 */
[----:B------:R-:W4:Y:S07]  /*88f0*/  LDSM.16.MT88.4 R8, [R248+0x3900] ;  /* 0x00390000f808783b */ /* 0x000f2e0000004200 */
[C---:B------:R-:W-:Y:S01]  /*8900*/  HMMA.16816.F32.BF16 R156, R176.reuse, R152, R12 ;  /* 0x00000098b09c723c */ /* 0x040fe2000004180c */
[----:B------:R-:W5:Y:S07]  /*8910*/  LDSM.16.MT88.4 R12, [R251+0x3900] ;  /* 0x00390000fb0c783b */ /* 0x000f6e0000004200 */
[C---:B------:R-:W-:Y:S01]  /*8920*/  HMMA.16816.F32.BF16 R152, R176.reuse, R154, R16 ;  /* 0x0000009ab098723c */ /* 0x040fe20000041810 */
[----:B------:R-:W4:Y:S07]  /*8930*/  LDSM.16.MT88.4 R16, [R250+0x3900] ;  /* 0x00390000fa10783b */ /* 0x000f2e0000004200 */
[C---:B---3--:R-:W-:Y:S08]  /*8940*/  HMMA.16816.F32.BF16 R148, R176.reuse, R144, R20 ;  /* 0x00000090b094723c */ /* 0x048ff00000041814 */
[C---:B------:R-:W-:Y:S08]  /*8950*/  HMMA.16816.F32.BF16 R144, R176.reuse, R146, R24 ;  /* 0x00000092b090723c */ /* 0x040ff00000041818 */
[C---:B-1----:R-:W-:Y:S08]  /*8960*/  HMMA.16816.F32.BF16 R140, R176.reuse, R136, R28 ;  /* 0x00000088b08c723c */ /* 0x042ff0000004181c */
[C---:B------:R-:W-:Y:S08]  /*8970*/  HMMA.16816.F32.BF16 R136, R176.reuse, R138, R32 ;  /* 0x0000008ab088723c */ /* 0x040ff00000041820 */
[C---:B--2---:R-:W-:Y:S08]  /*8980*/  HMMA.16816.F32.BF16 R36, R176.reuse, R4, R36 ;  /* 0x00000004b024723c */ /* 0x044ff00000041824 */
[C---:B------:R-:W-:Y:S01]  /*8990*/  HMMA.16816.F32.BF16 R40, R176.reuse, R6, R40 ;  /* 0x00000006b028723c */ /* 0x040fe20000041828 */
[----:B------:R-:W1:Y:S07]  /*89a0*/  LDSM.16.MT88.4 R4, [R135+0x5900] ;  /* 0x005900008704783b */ /* 0x000e6e0000004200 */
[C---:B----4-:R-:W-:Y:S08]  /*89b0*/  HMMA.16816.F32.BF16 R44, R176.reuse, R8, R44 ;  /* 0x00000008b02c723c */ /* 0x050ff0000004182c */
[C---:B------:R-:W-:Y:S01]  /*89c0*/  HMMA.16816.F32.BF16 R48, R176.reuse, R10, R48 ;  /* 0x0000000ab030723c */ /* 0x040fe20000041830 */
[----:B------:R-:W2:Y:S07]  /*89d0*/  LDSM.16.MT88.4 R8, [R248+0x5900] ;  /* 0x00590000f808783b */ /* 0x000eae0000004200 */
[C---:B-----5:R-:W-:Y:S08]  /*89e0*/  HMMA.16816.F32.BF16 R52, R176.reuse, R12, R52 ;  /* 0x0000000cb034723c */ /* 0x060ff00000041834 */
[C---:B------:R-:W-:Y:S01]  /*89f0*/  HMMA.16816.F32.BF16 R56, R176.reuse, R14, R56 ;  /* 0x0000000eb038723c */ /* 0x040fe20000041838 */
[----:B------:R-:W3:Y:S07]  /*8a00*/  LDSM.16.MT88.4 R12, [R251+0x5900] ;  /* 0x00590000fb0c783b */ /* 0x000eee0000004200 */
[C---:B------:R-:W-:Y:S08]  /*8a10*/  HMMA.16816.F32.BF16 R60, R176.reuse, R16, R60 ;  /* 0x00000010b03c723c */ /* 0x040ff0000004183c */
[C---:B------:R-:W-:Y:S01]  /*8a20*/  HMMA.16816.F32.BF16 R64, R176.reuse, R18, R64 ;  /* 0x00000012b040723c */ /* 0x040fe20000041840 */
[----:B------:R-:W4:Y:S07]  /*8a30*/  LDSM.16.MT88.4 R16, [R250+0x5900] ;  /* 0x00590000fa10783b */ /* 0x000f2e0000004200 */
[C---:B-1----:R-:W-:Y:S08]  /*8a40*/  HMMA.16816.F32.BF16 R68, R176.reuse, R4, R68 ;  /* 0x00000004b044723c */ /* 0x042ff00000041844 */
[C---:B------:R-:W-:Y:S01]  /*8a50*/  HMMA.16816.F32.BF16 R72, R176.reuse, R6, R72 ;  /* 0x00000006b048723c */ /* 0x040fe20000041848 */
[----:B------:R-:W1:Y:S07]  /*8a60*/  LDSM.16.MT88.4 R4, [R135+0x7900] ;  /* 0x007900008704783b */ /* 0x000e6e0000004200 */
[C---:B--2---:R-:W-:Y:S08]  /*8a70*/  HMMA.16816.F32.BF16 R76, R176.reuse, R8, R76 ;  /* 0x00000008b04c723c */ /* 0x044ff0000004184c */
[C---:B------:R-:W-:Y:S01]  /*8a80*/  HMMA.16816.F32.BF16 R80, R176.reuse, R10, R80 ;  /* 0x0000000ab050723c */ /* 0x040fe20000041850 */
[----:B------:R-:W2:Y:S07]  /*8a90*/  LDSM.16.MT88.4 R8, [R248+0x7900] ;  /* 0x00790000f808783b */ /* 0x000eae0000004200 */
[C---:B---3--:R-:W-:Y:S08]  /*8aa0*/  HMMA.16816.F32.BF16 R84, R176.reuse, R12, R84 ;  /* 0x0000000cb054723c */ /* 0x048ff00000041854 */
[C---:B------:R-:W-:Y:S01]  /*8ab0*/  HMMA.16816.F32.BF16 R88, R176.reuse, R14, R88 ;  /* 0x0000000eb058723c */ /* 0x040fe20000041858 */
[----:B------:R-:W3:Y:S07]  /*8ac0*/  LDSM.16.MT88.4 R12, [R251+0x7900] ;  /* 0x00790000fb0c783b */ /* 0x000eee0000004200 */
[C---:B----4-:R-:W-:Y:S08]  /*8ad0*/  HMMA.16816.F32.BF16 R92, R176.reuse, R16, R92 ;  /* 0x00000010b05c723c */ /* 0x050ff0000004185c */
[C---:B------:R-:W-:Y:S01]  /*8ae0*/  HMMA.16816.F32.BF16 R96, R176.reuse, R18, R96 ;  /* 0x00000012b060723c */ /* 0x040fe20000041860 */
[----:B------:R-:W4:Y:S07]  /*8af0*/  LDSM.16.MT88.4 R16, [R250+0x7900] ;  /* 0x00790000fa10783b */ /* 0x000f2e0000004200 */
[C---:B-1----:R-:W-:Y:S08]  /*8b00*/  HMMA.16816.F32.BF16 R100, R176.reuse, R4, R100 ;  /* 0x00000004b064723c */ /* 0x042ff00000041864 */
[C---:B------:R-:W-:Y:S08]  /*8b10*/  HMMA.16816.F32.BF16 R104, R176.reuse, R6, R104 ;  /* 0x00000006b068723c */ /* 0x040ff00000041868 */
[C---:B--2---:R-:W-:Y:S08]  /*8b20*/  HMMA.16816.F32.BF16 R108, R176.reuse, R8, R108 ;  /* 0x00000008b06c723c */ /* 0x044ff0000004186c */
[C---:B------:R-:W-:Y:S08]  /*8b30*/  HMMA.16816.F32.BF16 R112, R176.reuse, R10, R112 ;  /* 0x0000000ab070723c */ /* 0x040ff00000041870 */
[C---:B---3--:R-:W-:Y:S08]  /*8b40*/  HMMA.16816.F32.BF16 R116, R176.reuse, R12, R116 ;  /* 0x0000000cb074723c */ /* 0x048ff00000041874 */
[C---:B------:R-:W-:Y:S08]  /*8b50*/  HMMA.16816.F32.BF16 R120, R176.reuse, R14, R120 ;  /* 0x0000000eb078723c */ /* 0x040ff00000041878 */
[C---:B----4-:R-:W-:Y:S08]  /*8b60*/  HMMA.16816.F32.BF16 R124, R176.reuse, R16, R124 ;  /* 0x00000010b07c723c */ /* 0x050ff0000004187c */
[----:B------:R-:W-:Y:S01]  /*8b70*/  HMMA.16816.F32.BF16 R128, R176, R18, R128 ;  /* 0x00000012b080723c */ /* 0x000fe20000041880 */
[----:B------:R-:W-:-:S07]  /*8b80*/  @P0 BRA `(.L_x_3) ;  /* 0xffffce5000000947 */ /* 0x000fce000383ffff */
.L_x_2:
[----:B------:R-:W2:Y:S04]  /*8b90*/  LDL.LU R4, [R1+0x54] ;  /* 0x0000540001047983 */ /* 0x000ea80000300800 */
[----:B------:R-:W1:Y:S01]  /*8ba0*/  S2R R8, SR_TID.X ;  /* 0x0000000000087919 */ /* 0x000e620000002100 */
[----:B------:R-:W-:Y:S01]  /*8bb0*/  MOV R178, c[0x0][0x4e8] ;  /* 0x00013a0000b27a02 */ /* 0x000fe20000000f00 */
[----:B------:R-:W3:Y:S01]  /*8bc0*/  S2UR UR7, SR_CTAID.Y ;  /* 0x00000000000779c3 */ /* 0x000ee20000002600 */
[----:B------:R-:W-:Y:S01]  /*8bd0*/  ULDC.64 UR4, c[0x0][0x490] ;  /* 0x0001240000047ab9 */ /* 0x000fe20000000a00 */
[----:B------:R-:W4:Y:S04]  /*8be0*/  LDL.LU R3, [R1+0x70] ;  /* 0x0000700001037983 */ /* 0x000f280000300800 */
[----:B------:R-:W4:Y:S01]  /*8bf0*/  LDL.LU R9, [R1+0xa4] ;  /* 0x0000a40001097983 */ /* 0x000f220000300800 */
[----:B------:R-:W-:-:S03]  /*8c00*/  ISETP.NE.AND P4, PT, R178, 0x1, PT ;  /* 0x00000001b200780c */ /* 0x000fc60003f85270 */
[----:B------:R-:W4:Y:S01]  /*8c10*/  LDL.LU R179, [R1+0xa8] ;  /* 0x0000a80001b37983 */ /* 0x000f220000300800 */
[----:B-1----:R-:W-:-:S04]  /*8c20*/  SHF.R.S32.HI R5, RZ, 0x1f, R8 ;  /* 0x0000001fff057819 */ /* 0x002fc80000011408 */
[CC--:B------:R-:W-:Y:S02]  /*8c30*/  LEA.HI R177, R5.reuse, R8.reuse, RZ, 0x5 ;  /* 0x0000000805b17211 */ /* 0x0c0fe400078f28ff */
[----:B------:R-:W-:Y:S01]  /*8c40*/  LEA.HI R5, R5, R8, RZ, 0x2 ;  /* 0x0000000805057211 */ /* 0x000fe200078f10ff */
[----:B---3--:R-:W-:Y:S02]  /*8c50*/  USHF.R.S32.HI UR6, URZ, 0x1f, UR7 ;  /* 0x0000001f3f067899 */ /* 0x008fe40008011407 */
[----:B------:R-:W-:Y:S01]  /*8c60*/  UIMAD.WIDE.U32 UR10, UR7, UR4, URZ ;  /* 0x00000004070a72a5 */ /* 0x000fe2000f8e003f */
[----:B------:R-:W-:Y:S01]  /*8c70*/  LOP3.LUT R17, R5, 0xfffffffc, RZ, 0xc0, !PT ;  /* 0xfffffffc05117812 */ /* 0x000fe200078ec0ff */
[----:B------:R-:W-:-:S03]  /*8c80*/  UIMAD UR8, UR6, UR4, URZ ;  /* 0x00000004060872a4 */ /* 0x000fc6000f8e023f */
[----:B------:R-:W-:Y:S01]  /*8c90*/  IADD3 R17, -R17, R8, RZ ;  /* 0x0000000811117210 */ /* 0x000fe20007ffe1ff */
[----:B------:R-:W-:-:S03]  /*8ca0*/  UIMAD UR8, UR7, UR5, UR8 ;  /* 0x00000005070872a4 */ /* 0x000fc6000f8e0208 */
[----:B------:R-:W-:Y:S02]  /*8cb0*/  ULDC.64 UR4, c[0x0][0x3e8] ;  /* 0x0000fa0000047ab9 */ /* 0x000fe40000000a00 */
[----:B------:R-:W-:Y:S01]  /*8cc0*/  UIMAD.WIDE.U32 UR12, UR7, UR4, URZ ;  /* 0x00000004070c72a5 */ /* 0x000fe2000f8e003f */
[----:B------:R-:W-:Y:S06]  /*8cd0*/  BAR.SYNC.DEFER_BLOCKING 0x1, 0x100 ;  /* 0x0044000000007b1d */ /* 0x000fec0000010000 */
[----:B--2---:R-:W1:Y:S04]  /*8ce0*/  SHFL.BFLY PT, R11, R4, 0x2, 0x1f ;  /* 0x0c401f00040b7f89 */ /* 0x004e6800000e0000 */
[----:B----4-:R-:W2:Y:S01]  /*8cf0*/  SHFL.BFLY PT, R6, R3, 0x2, 0x1f ;  /* 0x0c401f0003067f89 */ /* 0x010ea200000e0000 */
[----:B------:R-:W-:Y:S01]  /*8d00*/  MOV R15, R9 ;  /* 0x00000009000f7202 */ /* 0x000fe20000000f00 */
[----:B-1----:R-:W-:Y:S01]  /*8d10*/  FADD.FTZ R11, R11, R4 ;  /* 0x000000040b0b7221 */ /* 0x002fe20000010000 */
[----:B------:R-:W-:-:S04]  /*8d20*/  LOP3.LUT R4, R177, 0xffffffe0, RZ, 0xc0, !PT ;  /* 0xffffffe0b1047812 */ /* 0x000fc800078ec0ff */
[----:B------:R-:W1:Y:S01]  /*8d30*/  SHFL.BFLY PT, R0, R11, 0x1, 0x1f ;  /* 0x0c201f000b007f89 */ /* 0x000e6200000e0000 */
[----:B--2---:R-:W-:-:S05]  /*8d40*/  FADD.FTZ R6, R6, R3 ;  /* 0x0000000306067221 */ /* 0x004fca0000010000 */
[----:B------:R-:W2:Y:S01]  /*8d50*/  SHFL.BFLY PT, R3, R6, 0x1, 0x1f ;  /* 0x0c201f0006037f89 */ /* 0x000ea200000e0000 */
[----:B-1----:R-:W-:Y:S01]  /*8d60*/  FADD.FTZ R11, R11, R0 ;  /* 0x000000000b0b7221 */ /* 0x002fe20000010000 */
[----:B------:R-:W-:-:S04]  /*8d70*/  MOV R0, RZ ;  /* 0x000000ff00007202 */ /* 0x000fc80000000f00 */
[----:B------:R-:W-:Y:S01]  /*8d80*/  FSETP.NE.FTZ.AND P1, PT, R11, RZ, PT ;  /* 0x000000ff0b00720b */ /* 0x000fe20003f35000 */
[----:B--2---:R-:W-:Y:S02]  /*8d90*/  FADD.FTZ R6, R6, R3 ;  /* 0x0000000306067221 */ /* 0x004fe40000010000 */
[----:B------:R-:W-:-:S03]  /*8da0*/  @P4 IMAD.HI.U32 R3, R9, c[0x0][0x4ec], RZ ;  /* 0x00013b0009034a27 */ /* 0x000fc600078e00ff */
[----:B------:R-:W-:Y:S02]  /*8db0*/  FSETP.NE.FTZ.AND P0, PT, R6, RZ, PT ;  /* 0x000000ff0600720b */ /* 0x000fe40003f15000 */
[----:B------:R-:W-:Y:S02]  /*8dc0*/  @P4 SHF.R.U32.HI R15, RZ, c[0x0][0x4f0], R3 ;  /* 0x00013c00ff0f4a19 */ /* 0x000fe40000011603 */
[----:B------:R-:W-:-:S03]  /*8dd0*/  IADD3 R3, -R4, R8, RZ ;  /* 0x0000000804037210 */ /* 0x000fc60007ffe1ff */
[----:B------:R-:W1:Y:S01]  /*8de0*/  @P1 MUFU.RCP R0, R11 ;  /* 0x0000000b00001308 */ /* 0x000e620000001000 */
[----:B------:R-:W-:Y:S02]  /*8df0*/  MOV R4, RZ ;  /* 0x000000ff00047202 */ /* 0x000fe40000000f00 */
[----:B------:R-:W-:Y:S02]  /*8e00*/  LOP3.LUT P3, RZ, R3, 0x3, RZ, 0xc0, !PT ;  /* 0x0000000303ff7812 */ /* 0x000fe4000786c0ff */
[----:B------:R-:W-:-:S03]  /*8e10*/  IADD3 R7, -R15, RZ, RZ ;  /* 0x000000ff0f077210 */ /* 0x000fc60007ffe1ff */
[----:B------:R-:W2:Y:S01]  /*8e20*/  @P0 MUFU.RCP R4, R6 ;  /* 0x0000000600040308 */ /* 0x000ea20000001000 */
[C---:B-1----:R-:W-:Y:S02]  /*8e30*/  FMUL.FTZ R85, R0.reuse, R85 ;  /* 0x0000005500557220 */ /* 0x042fe40000410000 */
[C---:B------:R-:W-:Y:S02]  /*8e40*/  FMUL.FTZ R84, R0.reuse, R84 ;  /* 0x0000005400547220 */ /* 0x040fe40000410000 */
[C---:B------:R-:W-:Y:S02]  /*8e50*/  FMUL.FTZ R176, R0.reuse, R165 ;  /* 0x000000a500b07220 */ /* 0x040fe40000410000 */
[----:B------:R-:W-:Y:S02]  /*8e60*/  FMUL.FTZ R14, R0, R164 ;  /* 0x000000a4000e7220 */ /* 0x000fe40000410000 */
[C---:B--2---:R-:W-:Y:S02]  /*8e70*/  FMUL.FTZ R87, R4.reuse, R87 ;  /* 0x0000005704577220 */ /* 0x044fe40000410000 */
[----:B------:R-:W-:-:S02]  /*8e80*/  FMUL.FTZ R30, R4, R86 ;  /* 0x00000056041e7220 */ /* 0x000fc40000410000 */
[C---:B------:R-:W-:Y:S02]  /*8e90*/  FMUL.FTZ R175, R0.reuse, R161 ;  /* 0x000000a100af7220 */ /* 0x040fe40000410000 */
[C---:B------:R-:W-:Y:S01]  /*8ea0*/  FMUL.FTZ R20, R0.reuse, R156 ;  /* 0x0000009c00147220 */ /* 0x040fe20000410000 */
[----:B------:R-:W-:Y:S01]  /*8eb0*/  F2FP.BF16.PACK_AB R30, R87, R30 ;  /* 0x0000001e571e723e */ /* 0x000fe200000010ff */
[C---:B------:R-:W-:Y:S01]  /*8ec0*/  FMUL.FTZ R173, R0.reuse, R153 ;  /* 0x0000009900ad7220 */ /* 0x040fe20000410000 */
[----:B------:R-:W2:Y:S01]  /*8ed0*/  LDL.LU R87, [R1+0xa0] ;  /* 0x0000a00001577983 */ /* 0x000ea20000300800 */
[C---:B------:R-:W-:Y:S02]  /*8ee0*/  FMUL.FTZ R22, R0.reuse, R152 ;  /* 0x0000009800167220 */ /* 0x040fe40000410000 */
[----:B------:R-:W-:Y:S01]  /*8ef0*/  FMUL.FTZ R172, R0, R149 ;  /* 0x0000009500ac7220 */ /* 0x000fe20000410000 */
[----:B------:R-:W3:Y:S01]  /*8f00*/  LDL R86, [R1+0x9c] ;  /* 0x00009c0001567983 */ /* 0x000ee20000100800 */
[----:B------:R-:W-:-:S02]  /*8f10*/  FMUL.FTZ R12, R4, R46 ;  /* 0x0000002e040c7220 */ /* 0x000fc40000410000 */
[C---:B------:R-:W-:Y:S02]  /*8f20*/  FMUL.FTZ R31, R4.reuse, R55 ;  /* 0x00000037041f7220 */ /* 0x040fe40000410000 */
[----:B------:R-:W-:Y:S02]  /*8f30*/  FMUL.FTZ R46, R4, R54 ;  /* 0x00000036042e7220 */ /* 0x000fe40000410000 */
[C---:B------:R-:W-:Y:S02]  /*8f40*/  FMUL.FTZ R24, R0.reuse, R148 ;  /* 0x0000009400187220 */ /* 0x040fe40000410000 */
[C---:B------:R-:W-:Y:S01]  /*8f50*/  FMUL.FTZ R26, R0.reuse, R144 ;  /* 0x00000090001a7220 */ /* 0x040fe20000410000 */
[----:B------:R-:W-:Y:S01]  /*8f60*/  F2FP.BF16.PACK_AB R46, R31, R46 ;  /* 0x0000002e1f2e723e */ /* 0x000fe200000010ff */
[C---:B------:R-:W-:Y:S01]  /*8f70*/  FMUL.FTZ R170, R0.reuse, R141 ;  /* 0x0000008d00aa7220 */ /* 0x040fe20000410000 */
[----:B------:R-:W-:Y:S01]  /*8f80*/  F2FP.BF16.PACK_AB R31, R85, R84 ;  /* 0x00000054551f723e */ /* 0x000fe200000010ff */
[C---:B------:R-:W-:Y:S01]  /*8f90*/  FMUL.FTZ R18, R0.reuse, R160 ;  /* 0x000000a000127220 */ /* 0x040fe20000410000 */
[----:B------:R1:W5:Y:S01]  /*8fa0*/  LDL R85, [R1+0x74] ;  /* 0x0000740001557983 */ /* 0x0003620000100800 */
[----:B------:R-:W-:-:S02]  /*8fb0*/  FMUL.FTZ R174, R0, R157 ;  /* 0x0000009d00ae7220 */ /* 0x000fc40000410000 */
[C---:B------:R-:W-:Y:S02]  /*8fc0*/  FMUL.FTZ R171, R0.reuse, R145 ;  /* 0x0000009100ab7220 */ /* 0x040fe40000410000 */
[C---:B------:R-:W-:Y:S02]  /*8fd0*/  FMUL.FTZ R144, R0.reuse, R140 ;  /* 0x0000008c00907220 */ /* 0x040fe40000410000 */
[C---:B------:R-:W-:Y:S02]  /*8fe0*/  FMUL.FTZ R169, R0.reuse, R137 ;  /* 0x0000008900a97220 */ /* 0x040fe40000410000 */
[C---:B------:R-:W-:Y:S02]  /*8ff0*/  FMUL.FTZ R141, R0.reuse, R136 ;  /* 0x00000088008d7220 */ /* 0x040fe40000410000 */
[C---:B------:R-:W-:Y:S02]  /*9000*/  FMUL.FTZ R168, R0.reuse, R37 ;  /* 0x0000002500a87220 */ /* 0x040fe40000410000 */
        /* <DEDUP_REMOVED lines=8> */
[C---:B------:R-:W-:Y:S01]  /*9090*/  FMUL.FTZ R148, R0.reuse, R77 ;  /* 0x0000004d00947220 */ /* 0x040fe20000410000 */
[----:B------:R-:W-:Y:S01]  /*90a0*/  SHF.R.S32.HI R3, RZ, 0x2, R5 ;  /* 0x00000002ff037819 */ /* 0x000fe20000011405 */
        /* <DEDUP_REMOVED lines=35> */
[----:B------:R-:W-:Y:S01]  /*92e0*/  FMUL.FTZ R128, R0, R128 ;  /* 0x0000008000807220 */ /* 0x000fe20000410000 */
[----:B------:R-:W-:Y:S01]  /*92f0*/  SHF.R.S32.HI R0, RZ, 0x1f, R5 ;  /* 0x0000001fff007819 */ /* 0x000fe20000011405 */
[C---:B------:R-:W-:Y:S01]  /*9300*/  FMUL.FTZ R39, R4.reuse, R39 ;  /* 0x0000002704277220 */ /* 0x040fe20000410000 */
[----:B------:R-:W4:Y:S01]  /*9310*/  @P0 MUFU.LG2 R6, R6 ;  /* 0x0000000600060308 */ /* 0x000f220000000c00 */
[----:B------:R-:W-:Y:S01]  /*9320*/  FMUL.FTZ R16, R4, R38 ;  /* 0x0000002604107220 */ /* 0x000fe20000410000 */
[----:B------:R-:W-:Y:S01]  /*9330*/  LEA.HI R0, R0, R3, RZ, 0x3 ;  /* 0x0000000300007211 */ /* 0x000fe200078f18ff */
[----:B------:R-:W-:-:S03]  /*9340*/  IMAD R133, R7, c[0x0][0x4e8], R9 ;  /* 0x00013a0007857a24 */ /* 0x000fc600078e0209 */
[----:B------:R-:W-:Y:S02]  /*9350*/  F2FP.BF16.PACK_AB R54, R39, R16 ;  /* 0x000000102736723e */ /* 0x000fe400000010ff */
[----:B------:R-:W-:Y:S01]  /*9360*/  LOP3.LUT R0, R0, 0xfffffff8, RZ, 0xc0, !PT ;  /* 0xfffffff800007812 */ /* 0x000fe200078ec0ff */
[----:B------:R-:W1:Y:S03]  /*9370*/  S2R R16, SR_CTAID.Z ;  /* 0x0000000000107919 */ /* 0x000e660000002700 */
[----:B------:R-:W-:Y:S02]  /*9380*/  IADD3 R10, R3, -R0, RZ ;  /* 0x80000000030a7210 */ /* 0x000fe40007ffe0ff */
[----:B------:R-:W-:Y:S02]  /*9390*/  @P1 MOV R3, 0x3f317218 ;  /* 0x3f31721800031802 */ /* 0x000fe40000000f00 */
[----:B------:R-:W-:-:S02]  /*93a0*/  @P0 MOV R0, 0x3f317218 ;  /* 0x3f31721800000802 */ /* 0x000fc40000000f00 */
[----:B------:R-:W-:Y:S01]  /*93b0*/  MOV R9, UR13 ;  /* 0x0000000d00097c02 */ /* 0x000fe20008000f00 */
[----:B------:R-:W-:Y:S01]  /*93c0*/  @P1 FMUL.FTZ R9, R3, c[0x0][0x2d0] ;  /* 0x0000b40003091a20 */ /* 0x000fe20000410000 */
[----:B------:R-:W1:Y:S01]  /*93d0*/  @P1 MUFU.LG2 R11, R11 ;  /* 0x0000000b000b1308 */ /* 0x000e620000000c00 */
[----:B----4-:R-:W-:Y:S02]  /*93e0*/  @P0 FMUL.FTZ R3, R6, 0.69314718246459960938 ;  /* 0x3f31721806030820 */ /* 0x010fe40000410000 */
[----:B------:R-:W-:Y:S01]  /*93f0*/  @P0 FMUL.FTZ R0, R0, c[0x0][0x2d0] ;  /* 0x0000b40000000a20 */ /* 0x000fe20000410000 */
[----:B------:R-:W-:Y:S01]  /*9400*/  UIMAD UR6, UR6, UR4, URZ ;  /* 0x00000004060672a4 */ /* 0x000fe2000f8e023f */
[----:B------:R-:W-:Y:S01]  /*9410*/  MOV R80, 0xff800000 ;  /* 0xff80000000507802 */ /* 0x000fe20000000f00 */
[----:B------:R-:W-:Y:S02]  /*9420*/  FMUL.FTZ R52, R4, R42 ;  /* 0x0000002a04347220 */ /* 0x000fe40000410000 */
[----:B------:R-:W-:Y:S01]  /*9430*/  @P0 FFMA.FTZ R80, R0, R2, R3 ;  /* 0x0000000200500223 */ /* 0x000fe20000010003 */
[----:B------:R-:W-:Y:S01]  /*9440*/  SHF.R.S32.HI R0, RZ, 0x5, R177 ;  /* 0x00000005ff007819 */ /* 0x000fe200000114b1 */
[----:B------:R-:W-:-:S02]  /*9450*/  FMUL.FTZ R42, R4, R62 ;  /* 0x0000003e042a7220 */ /* 0x000fc40000410000 */
[C---:B------:R-:W-:Y:S02]  /*9460*/  FMUL.FTZ R40, R4.reuse, R66 ;  /* 0x0000004204287220 */ /* 0x040fe40000410000 */
[C---:B------:R-:W-:Y:S02]  /*9470*/  FMUL.FTZ R38, R4.reuse, R70 ;  /* 0x0000004604267220 */ /* 0x040fe40000410000 */
[C---:B------:R-:W-:Y:S02]  /*9480*/  FMUL.FTZ R36, R4.reuse, R74 ;  /* 0x0000004a04247220 */ /* 0x040fe40000410000 */
[C---:B------:R-:W-:Y:S01]  /*9490*/  FMUL.FTZ R34, R4.reuse, R78 ;  /* 0x0000004e04227220 */ /* 0x040fe20000410000 */
[----:B------:R-:W-:Y:S01]  /*94a0*/  UIMAD UR5, UR7, UR5, UR6 ;  /* 0x00000005070572a4 */ /* 0x000fe2000f8e0206 */
        /* <DEDUP_REMOVED lines=50> */
[----:B------:R-:W-:Y:S01]  /*97d0*/  FMUL.FTZ R130, R4, R130 ;  /* 0x0000008204827220 */ /* 0x000fe20000410000 */
[----:B------:R-:W-:Y:S02]  /*97e0*/  MOV R4, UR10 ;  /* 0x0000000a00047c02 */ /* 0x000fe40008000f00 */
[----:B------:R-:W-:Y:S02]  /*97f0*/  MOV R8, UR12 ;  /* 0x0000000c00087c02 */ /* 0x000fe40008000f00 */
[----:B------:R-:W-:Y:S01]  /*9800*/  SHF.R.S32.HI R3, RZ, 0x1f, R0 ;  /* 0x0000001fff037819 */ /* 0x000fe20000011400 */
[----:B------:R-:W-:Y:S01]  /*9810*/  UIADD3 UR5, UR13, UR5, URZ ;  /* 0x000000050d057290 */ /* 0x000fe2000fffe03f */
[----:B------:R-:W-:Y:S01]  /*9820*/  MOV R6, R4 ;  /* 0x0000000400067202 */ /* 0x000fe20000000f00 */
[----:B------:R-:W4:Y:S01]  /*9830*/  S2R R84, SR_CTAID.X ;  /* 0x0000000000547919 */ /* 0x000f220000002500 */
[----:B------:R-:W-:Y:S02]  /*9840*/  MOV R4, R8 ;  /* 0x0000000800047202 */ /* 0x000fe40000000f00 */
[----:B------:R-:W-:-:S02]  /*9850*/  LEA.HI R3, R3, R0, RZ, 0x3 ;  /* 0x0000000003037211 */ /* 0x000fc400078f18ff */
[----:B-1----:R-:W-:Y:S02]  /*9860*/  SHF.R.S32.HI R8, RZ, 0x1f, R16 ;  /* 0x0000001fff087819 */ /* 0x002fe40000011410 */
[----:B------:R-:W-:Y:S01]  /*9870*/  LEA.HI R2, R17, R17, RZ, 0x1 ;  /* 0x0000001111027211 */ /* 0x000fe200078f08ff */
[----:B------:R-:W-:Y:S01]  /*9880*/  UIADD3 UR8, UR11, UR8, URZ ;  /* 0x000000080b087290 */ /* 0x000fe2000fffe03f */
[----:B------:R-:W-:Y:S01]  /*9890*/  MOV R5, UR11 ;  /* 0x0000000b00057c02 */ /* 0x000fe20008000f00 */
[----:B------:R-:W-:Y:S01]  /*98a0*/  @P1 FMUL.FTZ R11, R11, 0.69314718246459960938 ;  /* 0x3f3172180b0b1820 */ /* 0x000fe20000410000 */
[----:B------:R-:W-:Y:S01]  /*98b0*/  MOV R5, UR5 ;  /* 0x0000000500057c02 */ /* 0x000fe20008000f00 */
[----:B------:R-:W-:Y:S01]  /*98c0*/  IMAD R82, R8, c[0x0][0x3f0], RZ ;  /* 0x0000fc0008527a24 */ /* 0x000fe200078e02ff */
[----:B------:R-:W-:Y:S02]  /*98d0*/  LOP3.LUT R3, R3, 0xffffff8, RZ, 0xc0, !PT ;  /* 0x0ffffff803037812 */ /* 0x000fe400078ec0ff */
[----:B------:R-:W-:-:S02]  /*98e0*/  LOP3.LUT R2, R2, 0x1ffffffe, RZ, 0xc0, !PT ;  /* 0x1ffffffe02027812 */ /* 0x000fc400078ec0ff */
[----:B------:R-:W-:Y:S01]  /*98f0*/  MOV R81, 0xff800000 ;  /* 0xff80000000517802 */ /* 0x000fe20000000f00 */
[----:B------:R-:W-:Y:S01]  /*9900*/  @P1 FFMA.FTZ R81, R9, R132, R11 ;  /* 0x0000008409511223 */ /* 0x000fe2000001000b */
[----:B------:R-:W-:Y:S02]  /*9910*/  F2FP.BF16.PACK_AB R50, R47, R12 ;  /* 0x0000000c2f32723e */ /* 0x000fe400000010ff */
[----:B------:R-:W-:Y:S01]  /*9920*/  F2FP.BF16.PACK_AB R34, R79, R34 ;  /* 0x000000224f22723e */ /* 0x000fe200000010ff */
[----:B------:R-:W-:Y:S01]  /*9930*/  IMAD R79, R8, c[0x0][0x498], RZ ;  /* 0x00012600084f7a24 */ /* 0x000fe200078e02ff */
[----:B------:R-:W-:Y:S02]  /*9940*/  MOV R7, UR8 ;  /* 0x0000000800077c02 */ /* 0x000fe40008000f00 */
[C---:B------:R-:W-:Y:S02]  /*9950*/  IADD3 R9, R0.reuse, -R3, RZ ;  /* 0x8000000300097210 */ /* 0x040fe40007ffe0ff */
[----:B------:R-:W-:Y:S01]  /*9960*/  LEA R12, R0, R17, 0x9 ;  /* 0x00000011000c7211 */ /* 0x000fe200078e48ff */
[C---:B------:R-:W-:Y:S01]  /*9970*/  IMAD R0, R16.reuse, c[0x0][0x3f4], R82 ;  /* 0x0000fd0010007a24 */ /* 0x040fe200078e0252 */
[----:B------:R-:W-:Y:S01]  /*9980*/  IADD3 R11, R17, -R2, RZ ;  /* 0x80000002110b7210 */ /* 0x000fe20007ffe0ff */
[----:B------:R-:W-:Y:S01]  /*9990*/  IMAD.WIDE.U32 R2, R16, c[0x0][0x3f0], R4 ;  /* 0x0000fc0010027a25 */ /* 0x000fe200078e0004 */
[----:B------:R-:W-:-:S02]  /*99a0*/  SHF.L.U32 R4, R10, 0x6, RZ ;  /* 0x000000060a047819 */ /* 0x000fc400000006ff */
[----:B------:R-:W-:Y:S01]  /*99b0*/  SHF.R.S32.HI R8, RZ, 0x2, R179 ;  /* 0x00000002ff087819 */ /* 0x000fe200000114b3 */
[----:B------:R-:W-:Y:S01]  /*99c0*/  IMAD R79, R16, c[0x0][0x49c], R79 ;  /* 0x00012700104f7a24 */ /* 0x000fe200078e024f */
[----:B------:R-:W-:Y:S01]  /*99d0*/  LOP3.LUT R5, R10, 0x1, RZ, 0xc0, !PT ;  /* 0x000000010a057812 */ /* 0x000fe200078ec0ff */
[----:B------:R-:W-:Y:S01]  /*99e0*/  IMAD.WIDE.U32 R16, R16, c[0x0][0x498], R6 ;  /* 0x0001260010107a25 */ /* 0x000fe200078e0006 */
[----:B------:R-:W-:Y:S02]  /*99f0*/  IADD3 R3, R3, R0, RZ ;  /* 0x0000000003037210 */ /* 0x000fe40007ffe0ff */
[----:B------:R-:W-:Y:S02]  /*9a00*/  LOP3.LUT R7, R4, 0x1c0, RZ, 0xc0, !PT ;  /* 0x000001c004077812 */ /* 0x000fe400078ec0ff */
[----:B------:R-:W-:Y:S02]  /*9a10*/  LEA R0, R9, R8, 0x4 ;  /* 0x0000000809007211 */ /* 0x000fe400078e20ff */
[----:B------:R-:W-:-:S02]  /*9a20*/  R2P PR, R10, 0x6 ;  /* 0x000000060a007804 */ /* 0x000fc40000000000 */
[----:B------:R-:W-:Y:S02]  /*9a30*/  ISETP.NE.U32.AND P0, PT, R5, 0x1, PT ;  /* 0x000000010500780c */ /* 0x000fe40003f05070 */
[----:B------:R-:W-:Y:S02]  /*9a40*/  LEA.HI R7, R7, R7, RZ, 0x1d ;  /* 0x0000000707077211 */ /* 0x000fe400078fe8ff */
[----:B------:R-:W-:Y:S02]  /*9a50*/  SHF.R.S32.HI R5, RZ, 0x1f, R15 ;  /* 0x0000001fff057819 */ /* 0x000fe4000001140f */
[----:B------:R-:W-:Y:S02]  /*9a60*/  LEA R4, R11, R0, 0x3 ;  /* 0x000000000b047211 */ /* 0x000fe400078e18ff */
[----:B------:R-:W-:Y:S01]  /*9a70*/  F2FP.BF16.PACK_AB R32, R83, R32 ;  /* 0x000000205320723e */ /* 0x000fe200000010ff */
[----:B------:R-:W-:Y:S01]  /*9a80*/  IMAD R83, R178, c[0x0][0x388], RZ ;  /* 0x0000e200b2537a24 */ /* 0x000fe200078e02ff */
[----:B------:R-:W-:-:S02]  /*9a90*/  LEA R7, R12, R7, 0x1 ;  /* 0x000000070c077211 */ /* 0x000fc400078e08ff */
[C---:B----4-:R-:W-:Y:S01]  /*9aa0*/  LEA R12, R84.reuse, R4, 0x7 ;  /* 0x00000004540c7211 */ /* 0x050fe200078e38ff */
[----:B------:R-:W-:Y:S01]  /*9ab0*/  IMAD R4, R5, c[0x0][0x3e0], RZ ;  /* 0x0000f80005047a24 */ /* 0x000fe200078e02ff */
[----:B------:R-:W-:Y:S01]  /*9ac0*/  LEA R0, R84, R0, 0x7 ;  /* 0x0000000054007211 */ /* 0x000fe200078e38ff */
[----:B------:R-:W-:-:S03]  /*9ad0*/  IMAD.WIDE.U32 R2, R15, c[0x0][0x3e0], R2 ;  /* 0x0000f8000f027a25 */ /* 0x000fc600078e0002 */
[CC--:B------:R-:W-:Y:S01]  /*9ae0*/  ISETP.GE.OR P5, PT, R0.reuse, R83.reuse, P3 ;  /* 0x000000530000720c */ /* 0x0c0fe20001fa6670 */
[----:B------:R-:W-:Y:S01]  /*9af0*/  IMAD R4, R15, c[0x0][0x3e4], R4 ;  /* 0x0000f9000f047a24 */ /* 0x000fe200078e0204 */
[----:B------:R-:W-:Y:S01]  /*9b00*/  IADD3 R0, R0, 0x8, RZ ;  /* 0x0000000800007810 */ /* 0x000fe20007ffe0ff */
[----:B------:R-:W-:Y:S01]  /*9b10*/  @P4 IMAD.HI.U32 R8, R12, c[0x0][0x4ec], RZ ;  /* 0x00013b000c084a27 */ /* 0x000fe200078e00ff */
[----:B------:R-:W-:Y:S02]  /*9b20*/  F2FP.BF16.PACK_AB R14, R176, R14 ;  /* 0x0000000eb00e723e */ /* 0x000fe400000010ff */
[----:B------:R-:W-:Y:S02]  /*9b30*/  SHF.L.U32 R7, R7, 0x1, RZ ;  /* 0x0000000107077819 */ /* 0x000fe400000006ff */
[----:B------:R-:W-:Y:S02]  /*9b40*/  ISETP.GE.OR P3, PT, R0, R83, P3 ;  /* 0x000000530000720c */ /* 0x000fe40001f66670 */
[----:B------:R-:W-:-:S02]  /*9b50*/  IADD3 R3, R3, R4, RZ ;  /* 0x0000000403037210 */ /* 0x000fc40007ffe0ff */
[----:B------:R-:W-:Y:S02]  /*9b60*/  MOV R0, R12 ;  /* 0x0000000c00007202 */ /* 0x000fe40000000f00 */
[----:B------:R-:W-:Y:S01]  /*9b70*/  @P4 SHF.R.U32.HI R0, RZ, c[0x0][0x4f0], R8 ;  /* 0x00013c00ff004a19 */ /* 0x000fe20000011608 */
[----:B------:R1:W-:Y:S01]  /*9b80*/  STS [R7+0x80], R14 ;  /* 0x0000800e07007388 */ /* 0x0003e20000000800 */
[----:B------:R-:W-:Y:S02]  /*9b90*/  SHF.R.S32.HI R5, RZ, 0x1f, R133 ;  /* 0x0000001fff057819 */ /* 0x000fe40000011485 */
[----:B------:R-:W-:-:S03]  /*9ba0*/  IADD3 R9, R7, 0x80, RZ ;  /* 0x0000008007097810 */ /* 0x000fc60007ffe0ff */
[----:B------:R-:W-:Y:S01]  /*9bb0*/  IMAD R4, R5, c[0x0][0x3d8], RZ ;  /* 0x0000f60005047a24 */ /* 0x000fe200078e02ff */
[----:B------:R-:W-:Y:S02]  /*9bc0*/  MOV R5, 0x20 ;  /* 0x0000002000057802 */ /* 0x000fe40000000f00 */
[----:B------:R-:W-:Y:S01]  /*9bd0*/  IADD3 R6, R7, 0x70, RZ ;  /* 0x0000007007067810 */ /* 0x000fe20007ffe0ff */
[----:B------:R-:W-:Y:S01]  /*9be0*/  IMAD R82, R133, c[0x0][0x3dc], R4 ;  /* 0x0000f70085527a24 */ /* 0x000fe200078e0204 */
[----:B------:R-:W-:Y:S02]  /*9bf0*/  @P0 IADD3 R6, R9, 0x10, RZ ;  /* 0x0000001009060810 */ /* 0x000fe40007ffe0ff */
[----:B------:R-:W-:Y:S02]  /*9c00*/  SHF.R.S32.HI R4, RZ, 0x1f, R0 ;  /* 0x0000001fff047819 */ /* 0x000fe40000011400 */
[C---:B------:R-:W-:Y:S01]  /*9c10*/  IADD3 R10, P0, R0.reuse, R16, RZ ;  /* 0x00000010000a7210 */ /* 0x040fe20007f1e0ff */
[----:B-1----:R-:W-:Y:S01]  /*9c20*/  IMAD.WIDE.U32 R14, R133, c[0x0][0x3d8], R2 ;  /* 0x0000f600850e7a25 */ /* 0x002fe200078e0002 */
[----:B------:R-:W-:-:S05]  /*9c30*/  IADD3 R3, -R0, RZ, RZ ;  /* 0x000000ff00037210 */ /* 0x000fca0007ffe1ff */
[----:B------:R-:W-:Y:S01]  /*9c40*/  IMAD R3, R3, c[0x0][0x4e8], R12 ;  /* 0x00013a0003037a24 */ /* 0x000fe200078e020c */
[----:B------:R-:W-:-:S04]  /*9c50*/  SEL R2, R5, 0xffffffe0, !P1 ;  /* 0xffffffe005027807 */ /* 0x000fc80004800000 */
[----:B------:R-:W-:Y:S02]  /*9c60*/  SHF.R.S32.HI R5, RZ, 0x1f, R3 ;  /* 0x0000001fff057819 */ /* 0x000fe40000011403 */
[----:B------:R-:W-:Y:S02]  /*9c70*/  IADD3.X R11, R4, R17, R79, P0, !PT ;  /* 0x00000011040b7210 */ /* 0x000fe400007fe44f */
[----:B------:R-:W-:Y:S01]  /*9c80*/  MOV R4, 0x40 ;  /* 0x0000004000047802 */ /* 0x000fe20000000f00 */
[----:B------:R-:W-:Y:S01]  /*9c90*/  IMAD R5, R5, c[0x0][0x488], RZ ;  /* 0x0001220005057a24 */ /* 0x000fe200078e02ff */
[----:B------:R-:W-:Y:S01]  /*9ca0*/  F2FP.BF16.PACK_AB R13, R167, R13 ;  /* 0x0000000da70d723e */ /* 0x000fe200000010ff */
[----:B------:R-:W-:Y:S01]  /*9cb0*/  IMAD.WIDE.U32 R10, R3, c[0x0][0x488], R10 ;  /* 0x00012200030a7a25 */ /* 0x000fe200078e000a */
[----:B------:R-:W-:Y:S02]  /*9cc0*/  SEL R12, R4, 0xffffffc0, !P2 ;  /* 0xffffffc0040c7807 */ /* 0x000fe40005000000 */
[----:B------:R-:W-:Y:S01]  /*9cd0*/  F2FP.BF16.PACK_AB R18, R175, R18 ;  /* 0x00000012af12723e */ /* 0x000fe200000010ff */
[----:B------:R-:W-:Y:S01]  /*9ce0*/  IMAD R5, R3, c[0x0][0x48c], R5 ;  /* 0x0001230003057a24 */ /* 0x000fe200078e0205 */
[----:B------:R-:W-:-:S02]  /*9cf0*/  F2FP.BF16.PACK_AB R19, R163, R19 ;  /* 0x00000013a313723e */ /* 0x000fc400000010ff */
[----:B------:R-:W-:Y:S02]  /*9d00*/  F2FP.BF16.PACK_AB R20, R174, R20 ;  /* 0x00000014ae14723e */ /* 0x000fe400000010ff */
[----:B------:R-:W-:Y:S02]  /*9d10*/  F2FP.BF16.PACK_AB R23, R159, R23 ;  /* 0x000000179f17723e */ /* 0x000fe400000010ff */
[----:B------:R-:W-:Y:S02]  /*9d20*/  IADD3 R0, R7, R2, RZ ;  /* 0x0000000207007210 */ /* 0x000fe40007ffe0ff */
[----:B------:R-:W-:Y:S02]  /*9d30*/  F2FP.BF16.PACK_AB R22, R173, R22 ;  /* 0x00000016ad16723e */ /* 0x000fe400000010ff */
[----:B------:R-:W-:Y:S02]  /*9d40*/  F2FP.BF16.PACK_AB R21, R155, R21 ;  /* 0x000000159b15723e */ /* 0x000fe400000010ff */
[----:B------:R-:W-:Y:S01]  /*9d50*/  IADD3 R2, R2, R6, RZ ;  /* 0x0000000602027210 */ /* 0x000fe20007ffe0ff */
[----:B------:R-:W-:Y:S01]  /*9d60*/  STS [R7+0x480], R13 ;  /* 0x0004800d07007388 */ /* 0x000fe20000000800 */
[----:B------:R-:W-:-:S02]  /*9d70*/  F2FP.BF16.PACK_AB R24, R172, R24 ;  /* 0x00000018ac18723e */ /* 0x000fc400000010ff */
[----:B------:R-:W-:Y:S02]  /*9d80*/  F2FP.BF16.PACK_AB R25, R151, R25 ;  /* 0x000000199719723e */ /* 0x000fe400000010ff */
[----:B------:R-:W-:Y:S01]  /*9d90*/  IADD3 R4, R7, R12, RZ ;  /* 0x0000000c07047210 */ /* 0x000fe20007ffe0ff */
[----:B------:R-:W-:Y:S01]  /*9da0*/  STS [R6], R18 ;  /* 0x0000001206007388 */ /* 0x000fe20000000800 */
[----:B------:R-:W-:Y:S02]  /*9db0*/  F2FP.BF16.PACK_AB R26, R171, R26 ;  /* 0x0000001aab1a723e */ /* 0x000fe400000010ff */
[----:B------:R-:W-:Y:S01]  /*9dc0*/  F2FP.BF16.PACK_AB R27, R147, R27 ;  /* 0x0000001b931b723e */ /* 0x000fe200000010ff */
[----:B------:R-:W-:Y:S01]  /*9dd0*/  STS [R6+0x400], R19 ;  /* 0x0004001306007388 */ /* 0x000fe20000000800 */
[----:B------:R-:W-:Y:S02]  /*9de0*/  IADD3 R8, R12, R6, RZ ;  /* 0x000000060c087210 */ /* 0x000fe40007ffe0ff */
[----:B------:R-:W-:Y:S01]  /*9df0*/  F2FP.BF16.PACK_AB R59, R170, R144 ;  /* 0x00000090aa3b723e */ /* 0x000fe200000010ff */
[----:B------:R-:W-:Y:S01]  /*9e00*/  STS [R0+0x80], R20 ;  /* 0x0000801400007388 */ /* 0x000fe20000000800 */
[----:B------:R-:W-:-:S02]  /*9e10*/  F2FP.BF16.PACK_AB R58, R143, R142 ;  /* 0x0000008e8f3a723e */ /* 0x000fc400000010ff */
[----:B------:R-:W-:Y:S01]  /*9e20*/  IADD3 R3, R12, R0, RZ ;  /* 0x000000000c037210 */ /* 0x000fe20007ffe0ff */
[----:B------:R-:W-:Y:S01]  /*9e30*/  STS [R0+0x480], R23 ;  /* 0x0004801700007388 */ /* 0x000fe20000000800 */
[----:B------:R-:W-:Y:S02]  /*9e40*/  IADD3 R11, R11, R5, RZ ;  /* 0x000000050b0b7210 */ /* 0x000fe40007ffe0ff */
[----:B------:R-:W-:Y:S01]  /*9e50*/  F2FP.BF16.PACK_AB R57, R169, R141 ;  /* 0x0000008da939723e */ /* 0x000fe200000010ff */
[----:B------:R-:W-:Y:S01]  /*9e60*/  STS [R2], R22 ;  /* 0x0000001602007388 */ /* 0x000fe20000000800 */
[----:B------:R-:W-:Y:S02]  /*9e70*/  F2FP.BF16.PACK_AB R56, R139, R56 ;  /* 0x000000388b38723e */ /* 0x000fe400000010ff */
[----:B------:R-:W-:Y:S01]  /*9e80*/  IADD3 R5, R2, R12, RZ ;  /* 0x0000000c02057210 */ /* 0x000fe20007ffe0ff */
[----:B------:R-:W-:Y:S01]  /*9e90*/  STS [R2+0x400], R21 ;  /* 0x0004001502007388 */ /* 0x000fe20000000800 */
[----:B------:R-:W-:-:S02]  /*9ea0*/  F2FP.BF16.PACK_AB R55, R168, R140 ;  /* 0x0000008ca837723e */ /* 0x000fc400000010ff */
[----:B------:R-:W-:Y:S01]  /*9eb0*/  F2FP.BF16.PACK_AB R53, R165, R137 ;  /* 0x00000089a535723e */ /* 0x000fe200000010ff */
[----:B------:R-:W-:Y:S01]  /*9ec0*/  STS [R4+0x80], R24 ;  /* 0x0000801804007388 */ /* 0x000fe20000000800 */
[----:B------:R-:W-:Y:S02]  /*9ed0*/  F2FP.BF16.PACK_AB R52, R43, R52 ;  /* 0x000000342b34723e */ /* 0x000fe400000010ff */
[----:B------:R-:W-:Y:S01]  /*9ee0*/  F2FP.BF16.PACK_AB R51, R164, R136 ;  /* 0x00000088a433723e */ /* 0x000fe200000010ff */
[----:B------:R-:W-:Y:S01]  /*9ef0*/  STS [R4+0x480], R25 ;  /* 0x0004801904007388 */ /* 0x000fe20000000800 */
[----:B------:R-:W-:Y:S02]  /*9f00*/  F2FP.BF16.PACK_AB R49, R161, R49 ;  /* 0x00000031a131723e */ /* 0x000fe400000010ff */
[----:B------:R-:W-:Y:S01]  /*9f10*/  F2FP.BF16.PACK_AB R48, R33, R48 ;  /* 0x000000302130723e */ /* 0x000fe200000010ff */
[----:B------:R-:W-:Y:S01]  /*9f20*/  STS [R8], R26 ;  /* 0x0000001a08007388 */ /* 0x000fe20000000800 */
[----:B------:R-:W-:-:S03]  /*9f30*/  F2FP.BF16.PACK_AB R47, R160, R135 ;  /* 0x00000087a02f723e */ /* 0x000fc600000010ff */
[----:B------:R-:W-:Y:S01]  /*9f40*/  STS [R8+0x400], R27 ;  /* 0x0004001b08007388 */ /* 0x000fe20000000800 */
[----:B------:R-:W-:-:S03]  /*9f50*/  F2FP.BF16.PACK_AB R45, R157, R45 ;  /* 0x0000002d9d2d723e */ /* 0x000fc600000010ff */
[----:B------:R-:W-:Y:S01]  /*9f60*/  STS [R3+0x80], R59 ;  /* 0x0000803b03007388 */ /* 0x000fe20000000800 */
[----:B------:R-:W-:-:S03]  /*9f70*/  F2FP.BF16.PACK_AB R44, R29, R44 ;  /* 0x0000002c1d2c723e */ /* 0x000fc600000010ff */
[----:B------:R-:W-:Y:S01]  /*9f80*/  STS [R3+0x480], R58 ;  /* 0x0004803a03007388 */ /* 0x000fe20000000800 */
[----:B------:R-:W-:-:S03]  /*9f90*/  F2FP.BF16.PACK_AB R43, R156, R134 ;  /* 0x000000869c2b723e */ /* 0x000fc600000010ff */
        /* <DEDUP_REMOVED lines=18> */
[----:B------:R-:W-:Y:S04]  /*a0c0*/  STS [R2+0x4400], R48 ;  /* 0x0044003002007388 */ /* 0x000fe80000000800 */
[----:B------:R-:W-:Y:S04]  /*a0d0*/  STS [R4+0x4080], R47 ;  /* 0x0040802f04007388 */ /* 0x000fe80000000800 */
        /* <DEDUP_REMOVED lines=33> */
[----:B------:R-:W-:-:S03]  /*a2f0*/  LEA R9, P0, R10, c[0x0][0x450], 0x2 ;  /* 0x000114000a097a11 */ /* 0x000fc600078010ff */
        /* <DEDUP_REMOVED lines=13> */
[----:B------:R-:W-:-:S03]  /*a3d0*/  LEA.HI.X R11, R10, c[0x0][0x454], R11, 0x2, P0 ;  /* 0x000115000a0b7a11 */ /* 0x000fc600000f140b */
[----:B------:R-:W-:Y:S04]  /*a3e0*/  STS [R7+0xc480], R74 ;  /* 0x00c4804a07007388 */ /* 0x000fe80000000800 */
[----:B------:R-:W-:Y:S04]  /*a3f0*/  STS [R6+0xc000], R73 ;  /* 0x00c0004906007388 */ /* 0x000fe80000000800 */
[----:B------:R-:W-:Y:S04]  /*a400*/  STS [R6+0xc400], R72 ;  /* 0x00c4004806007388 */ /* 0x000fe80000000800 */
[----:B------:R-:W-:Y:S04]  /*a410*/  STS [R0+0xc080], R71 ;  /* 0x00c0804700007388 */ /* 0x000fe80000000800 */
[----:B------:R2:W-:Y:S04]  /*a420*/  STS [R0+0xc480], R70 ;  /* 0x00c4804600007388 */ /* 0x0005e80000000800 */
[----:B------:R-:W-:Y:S04]  /*a430*/  STS [R2+0xc000], R69 ;  /* 0x00c0004502007388 */ /* 0x000fe80000000800 */
        /* <DEDUP_REMOVED lines=9> */
[----:B------:R-:W-:Y:S04]  /*a4d0*/  SHFL.IDX PT, R12, R9, RZ, 0x1c1f ;  /* 0x001c1fff090c7589 */ /* 0x000fe800000e0000 */
[----:B------:R-:W1:Y:S04]  /*a4e0*/  SHFL.IDX PT, R13, R11, RZ, 0x1c1f ;  /* 0x001c1fff0b0d7589 */ /* 0x000e6800000e0000 */
[----:B------:R-:W-:Y:S06]  /*a4f0*/  BAR.SYNC.DEFER_BLOCKING 0x1, 0x100 ;  /* 0x0044000000007b1d */ /* 0x000fec0000010000 */
[----:B------:R-:W-:Y:S04]  /*a500*/  SHFL.IDX PT, R10, R9, 0x1, 0x1c1f ;  /* 0x003c1f00090a7f89 */ /* 0x000fe800000e0000 */
[----:B------:R-:W4:Y:S01]  /*a510*/  SHFL.IDX PT, R11, R11, 0x1, 0x1c1f ;  /* 0x003c1f000b0b7f89 */ /* 0x000f2200000e0000 */
[----:B--2---:R-:W-:-:S03]  /*a520*/  SHF.L.U32 R0, R87, 0x1, RZ ;  /* 0x0000000157007819 */ /* 0x004fc600000006ff */
[----:B-1----:R-:W-:Y:S04]  /*a530*/  @!P5 ST.E [R12.64], R81 ;  /* 0x000000510c00d985 */ /* 0x002fe8000c10190e */
[----:B----4-:R1:W-:Y:S04]  /*a540*/  @!P3 ST.E [R10.64], R80 ;  /* 0x000000500a00b985 */ /* 0x0103e8000c10190e */
[----:B------:R2:W4:Y:S04]  /*a550*/  LDS.128 R40, [R0+0x1080] ;  /* 0x0010800000287984 */ /* 0x0005280000000c00 */
[----:B------:R2:W1:Y:S04]  /*a560*/  LDS.128 R56, [R0+0x2080] ;  /* 0x0020800000387984 */ /* 0x0004680000000c00 */
[----:B------:R2:W2:Y:S04]  /*a570*/  LDS.128 R68, [R0+0x3080] ;  /* 0x0030800000447984 */ /* 0x0004a80000000c00 */
        /* <DEDUP_REMOVED lines=8> */
[----:B------:R2:W2:Y:S01]  /*a600*/  LDS.128 R72, [R0+0xf080] ;  /* 0x00f0800000487984 */ /* 0x0004a20000000c00 */
[----:B------:R-:W-:-:S02]  /*a610*/  IADD3 R2, R15, R82, RZ ;  /* 0x000000520f027210 */ /* 0x000fc40007ffe0ff */
[----:B-1----:R-:W-:-:S04]  /*a620*/  LEA R11, P0, R14, c[0x0][0x380], 0x1 ;  /* 0x0000e0000e0b7a11 */ /* 0x002fc800078008ff */
[----:B------:R-:W-:Y:S02]  /*a630*/  LEA.HI.X R10, R14, c[0x0][0x384], R2, 0x1, P0 ;  /* 0x0000e1000e0a7a11 */ /* 0x000fe400000f0c02 */
[----:B---3--:R-:W-:Y:S01]  /*a640*/  ISETP.GE.AND P0, PT, R86, R83, PT ;  /* 0x000000535600720c */ /* 0x008fe20003f06270 */
[----:B------:R1:W3:Y:S01]  /*a650*/  SHFL.IDX PT, R2, R11, RZ, 0x181f ;  /* 0x00181fff0b027589 */ /* 0x0002e200000e0000 */
[----:B------:R-:W-:Y:S03]  /*a660*/  BSSY B0, `(.L_x_6) ;  /* 0x000001f000007945 */ /* 0x000fe60003800000 */
[----:B------:R1:W1:Y:S08]  /*a670*/  SHFL.IDX PT, R3, R10, RZ, 0x181f ;  /* 0x00181fff0a037589 */ /* 0x00027000000e0000 */
[----:B------:R-:W-:Y:S05]  /*a680*/  @P0 BRA `(.L_x_7) ;  /* 0x000001c000000947 */ /* 0x000fea0003800000 */
[----:B----4-:R-:W4:Y:S01]  /*a690*/  LDS.128 R24, [R0+0x80] ;  /* 0x0000800000187984 */ /* 0x010f220000000c00 */
[----:B-----5:R-:W-:-:S02]  /*a6a0*/  IADD3 R6, R85, 0x40, RZ ;  /* 0x0000004055067810 */ /* 0x020fc40007ffe0ff */
[C---:B------:R-:W-:Y:S01]  /*a6b0*/  IADD3 R7, R85.reuse, 0x80, RZ ;  /* 0x0000008055077810 */ /* 0x040fe20007ffe0ff */
[----:B------:R-:W3:Y:S01]  /*a6c0*/  LDS.128 R20, [R0+0x4080] ;  /* 0x0040800000147984 */ /* 0x000ee20000000c00 */
[----:B------:R-:W-:Y:S02]  /*a6d0*/  IADD3 R8, R85, 0xc0, RZ ;  /* 0x000000c055087810 */ /* 0x000fe40007ffe0ff */
[----:B------:R-:W-:Y:S01]  /*a6e0*/  ISETP.GE.AND P2, PT, R6, c[0x0][0x3c8], PT ;  /* 0x0000f20006007a0c */ /* 0x000fe20003f46270 */
[----:B------:R-:W2:Y:S01]  /*a6f0*/  LDS.128 R16, [R0+0x8080] ;  /* 0x0080800000107984 */ /* 0x000ea20000000c00 */
[----:B------:R-:W-:Y:S02]  /*a700*/  ISETP.GE.AND P1, PT, R7, c[0x0][0x3c8], PT ;  /* 0x0000f20007007a0c */ /* 0x000fe40003f26270 */
[----:B------:R-:W-:Y:S01]  /*a710*/  ISETP.GE.AND P0, PT, R8, c[0x0][0x3c8], PT ;  /* 0x0000f20008007a0c */ /* 0x000fe20003f06270 */
[----:B------:R1:W2:Y:S01]  /*a720*/  LDS.128 R12, [R0+0xc080] ;  /* 0x00c08000000c7984 */ /* 0x0002a20000000c00 */
[----:B------:R-:W-:-:S07]  /*a730*/  ISETP.GE.AND P3, PT, R85, c[0x0][0x3c8], PT ;  /* 0x0000f20055007a0c */ /* 0x000fce0003f66270 */
[----:B------:R-:W-:-:S04]  /*a740*/  @!P2 SHF.R.S32.HI R4, RZ, 0x1f, R6 ;  /* 0x0000001fff04a819 */ /* 0x000fc80000011406 */
[----:B------:R-:W-:Y:S02]  /*a750*/  @!P0 SHF.R.S32.HI R5, RZ, 0x1f, R8 ;  /* 0x0000001fff058819 */ /* 0x000fe40000011408 */
[----:B------:R-:W-:-:S04]  /*a760*/  @!P2 LEA.HI R6, R4, R6, RZ, 0x3 ;  /* 0x000000060406a211 */ /* 0x000fc800078f18ff */
[----:B------:R-:W-:Y:S02]  /*a770*/  @!P2 LOP3.LUT R6, R6, 0xfffffff8, RZ, 0xc0, !PT ;  /* 0xfffffff80606a812 */ /* 0x000fe400078ec0ff */
[----:B-12---:R-:W-:-:S04]  /*a780*/  @!P1 SHF.R.S32.HI R0, RZ, 0x1f, R7 ;  /* 0x0000001fff009819 */ /* 0x006fc80000011407 */
[----:B------:R-:W-:Y:S01]  /*a790*/  @!P1 LEA.HI R4, R0, R7, RZ, 0x3 ;  /* 0x0000000700049211 */ /* 0x000fe200078f18ff */
[--C-:B---3--:R-:W-:Y:S01]  /*a7a0*/  @!P2 IMAD.WIDE R6, R6, 0x2, R2.reuse ;  /* 0x000000020606a825 */ /* 0x108fe200078e0202 */
[----:B------:R-:W-:Y:S02]  /*a7b0*/  @!P0 LEA.HI R0, R5, R8, RZ, 0x3 ;  /* 0x0000000805008211 */ /* 0x000fe400078f18ff */
[----:B------:R-:W-:Y:S01]  /*a7c0*/  @!P1 LOP3.LUT R4, R4, 0xfffffff8, RZ, 0xc0, !PT ;  /* 0xfffffff804049812 */ /* 0x000fe200078ec0ff */
[----:B------:R-:W-:Y:S01]  /*a7d0*/  @!P3 IMAD.WIDE R8, R85, 0x2, R2 ;  /* 0x000000025508b825 */ /* 0x000fe200078e0202 */
[----:B------:R-:W-:-:S03]  /*a7e0*/  @!P0 LOP3.LUT R0, R0, 0xfffffff8, RZ, 0xc0, !PT ;  /* 0xfffffff800008812 */ /* 0x000fc600078ec0ff */
[--C-:B------:R-:W-:Y:S01]  /*a7f0*/  @!P1 IMAD.WIDE R4, R4, 0x2, R2.reuse ;  /* 0x0000000204049825 */ /* 0x100fe200078e0202 */
[----:B----4-:R1:W-:Y:S03]  /*a800*/  @!P3 ST.E.128 [R8.64], R24 ;  /* 0x000000180800b985 */ /* 0x0103e6000c101d0e */
[----:B------:R-:W-:Y:S01]  /*a810*/  @!P0 IMAD.WIDE R2, R0, 0x2, R2 ;  /* 0x0000000200028825 */ /* 0x000fe200078e0202 */
[----:B------:R1:W-:Y:S04]  /*a820*/  @!P2 ST.E.128 [R6.64], R20 ;  /* 0x000000140600a985 */ /* 0x0003e8000c101d0e */
[----:B------:R1:W-:Y:S04]  /*a830*/  @!P1 ST.E.128 [R4.64], R16 ;  /* 0x0000001004009985 */ /* 0x0003e8000c101d0e */
[----:B------:R1:W-:Y:S02]  /*a840*/  @!P0 ST.E.128 [R2.64], R12 ;  /* 0x0000000c02008985 */ /* 0x0003e4000c101d0e */
.L_x_7:
[----:B----4-:R-:W-:Y:S05]  /*a850*/  BSYNC B0 ;  /* 0x0000000000007941 */ /* 0x010fea0003800000 */
.L_x_6:
[----:B--2---:R-:W-:Y:S01]  /*a860*/  IADD3 R0, R86, 0x20, RZ ;  /* 0x0000002056007810 */ /* 0x004fe20007ffe0ff */
[----:B-1----:R1:W2:Y:S01]  /*a870*/  SHFL.IDX PT, R3, R10, 0x1, 0x181f ;  /* 0x00381f000a037f89 */ /* 0x0022a200000e0000 */
[----:B------:R-:W-:Y:S02]  /*a880*/  BSSY B0, `(.L_x_8) ;  /* 0x000001c000007945 */ /* 0x000fe40003800000 */
[----:B------:R-:W-:Y:S01]  /*a890*/  ISETP.GE.AND P0, PT, R0, R83, PT ;  /* 0x000000530000720c */ /* 0x000fe20003f06270 */
[----:B---3--:R1:W3:-:S12]  /*a8a0*/  SHFL.IDX PT, R2, R11, 0x1, 0x181f ;  /* 0x00381f000b027f89 */ /* 0x0082d800000e0000 */
[----:B------:R-:W-:Y:S05]  /*a8b0*/  @P0 BRA `(.L_x_9) ;  /* 0x0000018000000947 */ /* 0x000fea0003800000 */
[C---:B-----5:R-:W-:Y:S02]  /*a8c0*/  IADD3 R6, R85.reuse, 0x40, RZ ;  /* 0x0000004055067810 */ /* 0x060fe40007ffe0ff */
[C---:B------:R-:W-:Y:S02]  /*a8d0*/  IADD3 R7, R85.reuse, 0x80, RZ ;  /* 0x0000008055077810 */ /* 0x040fe40007ffe0ff */
[----:B------:R-:W-:Y:S02]  /*a8e0*/  IADD3 R8, R85, 0xc0, RZ ;  /* 0x000000c055087810 */ /* 0x000fe40007ffe0ff */
[----:B------:R-:W-:Y:S02]  /*a8f0*/  ISETP.GE.AND P2, PT, R6, c[0x0][0x3c8], PT ;  /* 0x0000f20006007a0c */ /* 0x000fe40003f46270 */
[----:B------:R-:W-:Y:S02]  /*a900*/  ISETP.GE.AND P1, PT, R7, c[0x0][0x3c8], PT ;  /* 0x0000f20007007a0c */ /* 0x000fe40003f26270 */
[----:B------:R-:W-:-:S02]  /*a910*/  ISETP.GE.AND P0, PT, R8, c[0x0][0x3c8], PT ;  /* 0x0000f20008007a0c */ /* 0x000fc40003f06270 */
[----:B------:R-:W-:-:S07]  /*a920*/  ISETP.GE.AND P3, PT, R85, c[0x0][0x3c8], PT ;  /* 0x0000f20055007a0c */ /* 0x000fce0003f66270 */
[----:B------:R-:W-:Y:S02]  /*a930*/  @!P2 SHF.R.S32.HI R4, RZ, 0x1f, R6 ;  /* 0x0000001fff04a819 */ /* 0x000fe40000011406 */
[----:B------:R-:W-:Y:S02]  /*a940*/  @!P1 SHF.R.S32.HI R0, RZ, 0x1f, R7 ;  /* 0x0000001fff009819 */ /* 0x000fe40000011407 */
[----:B------:R-:W-:Y:S02]  /*a950*/  @!P0 SHF.R.S32.HI R5, RZ, 0x1f, R8 ;  /* 0x0000001fff058819 */ /* 0x000fe40000011408 */
[----:B------:R-:W-:Y:S02]  /*a960*/  @!P2 LEA.HI R6, R4, R6, RZ, 0x3 ;  /* 0x000000060406a211 */ /* 0x000fe400078f18ff */
[----:B------:R-:W-:Y:S02]  /*a970*/  @!P1 LEA.HI R4, R0, R7, RZ, 0x3 ;  /* 0x0000000700049211 */ /* 0x000fe400078f18ff */
[----:B------:R-:W-:Y:S01]  /*a980*/  @!P0 LEA.HI R0, R5, R8, RZ, 0x3 ;  /* 0x0000000805008211 */ /* 0x000fe200078f18ff */
[----:B--23--:R-:W-:Y:S01]  /*a990*/  @!P3 IMAD.WIDE R8, R85, 0x2, R2 ;  /* 0x000000025508b825 */ /* 0x00cfe200078e0202 */
[----:B------:R-:W-:-:S02]  /*a9a0*/  @!P2 LOP3.LUT R6, R6, 0xfffffff8, RZ, 0xc0, !PT ;  /* 0xfffffff80606a812 */ /* 0x000fc400078ec0ff */
[----:B------:R-:W-:Y:S02]  /*a9b0*/  @!P1 LOP3.LUT R4, R4, 0xfffffff8, RZ, 0xc0, !PT ;  /* 0xfffffff804049812 */ /* 0x000fe400078ec0ff */
[----:B------:R-:W-:Y:S01]  /*a9c0*/  @!P0 LOP3.LUT R0, R0, 0xfffffff8, RZ, 0xc0, !PT ;  /* 0xfffffff800008812 */ /* 0x000fe200078ec0ff */
[--C-:B------:R-:W-:Y:S01]  /*a9d0*/  @!P2 IMAD.WIDE R6, R6, 0x2, R2.reuse ;  /* 0x000000020606a825 */ /* 0x100fe200078e0202 */
[----:B------:R2:W-:Y:S03]  /*a9e0*/  @!P3 ST.E.128 [R8.64], R40 ;  /* 0x000000280800b985 */ /* 0x0005e6000c101d0e */
[--C-:B------:R-:W-:Y:S01]  /*a9f0*/  @!P1 IMAD.WIDE R4, R4, 0x2, R2.reuse ;  /* 0x0000000204049825 */ /* 0x100fe200078e0202 */
[----:B------:R2:W-:Y:S03]  /*aa00*/  @!P2 ST.E.128 [R6.64], R36 ;  /* 0x000000240600a985 */ /* 0x0005e6000c101d0e */
[----:B------:R-:W-:Y:S01]  /*aa10*/  @!P0 IMAD.WIDE R2, R0, 0x2, R2 ;  /* 0x0000000200028825 */ /* 0x000fe200078e0202 */
[----:B------:R2:W-:Y:S04]  /*aa20*/  @!P1 ST.E.128 [R4.64], R32 ;  /* 0x0000002004009985 */ /* 0x0005e8000c101d0e */
[----:B------:R2:W-:Y:S02]  /*aa30*/  @!P0 ST.E.128 [R2.64], R28 ;  /* 0x0000001c02008985 */ /* 0x0005e4000c101d0e */
.L_x_9:
[----:B------:R-:W-:Y:S05]  /*aa40*/  BSYNC B0 ;  /* 0x0000000000007941 */ /* 0x000fea0003800000 */
.L_x_8:
[----:B------:R-:W-:Y:S01]  /*aa50*/  IADD3 R0, R86, 0x40, RZ ;  /* 0x0000004056007810 */ /* 0x000fe20007ffe0ff */
[----:B--2---:R2:W4:Y:S01]  /*aa60*/  SHFL.IDX PT, R3, R10, 0x2, 0x181f ;  /* 0x00581f000a037f89 */ /* 0x00452200000e0000 */
        /* <DEDUP_REMOVED lines=17> */
[----:B---34-:R-:W-:Y:S01]  /*ab80*/  @!P3 IMAD.WIDE R8, R85, 0x2, R2 ;  /* 0x000000025508b825 */ /* 0x018fe200078e0202 */
        /* <DEDUP_REMOVED lines=10> */
.L_x_11:
[----:B------:R-:W-:Y:S05]  /*ac30*/  BSYNC B0 ;  /* 0x0000000000007941 */ /* 0x000fea0003800000 */
.L_x_10:
[----:B------:R-:W-:Y:S01]  /*ac40*/  IADD3 R0, R86, 0x60, RZ ;  /* 0x0000006056007810 */ /* 0x000fe20007ffe0ff */
[----:B---34-:R3:W4:Y:S03]  /*ac50*/  SHFL.IDX PT, R3, R10, 0x3, 0x181f ;  /* 0x00781f000a037f89 */ /* 0x01872600000e0000 */
[----:B------:R-:W-:Y:S01]  /*ac60*/  ISETP.GE.AND P0, PT, R0, R83, PT ;  /* 0x000000530000720c */ /* 0x000fe20003f06270 */
[----:B------:R3:W1:-:S12]  /*ac70*/  SHFL.IDX PT, R2, R11, 0x3, 0x181f ;  /* 0x00781f000b027f89 */ /* 0x00065800000e0000 */
[----:B------:R-:W-:Y:S05]  /*ac80*/  @P0 EXIT ;  /* 0x000000000000094d */ /* 0x000fea0003800000 */
[C---:B-----5:R-:W-:Y:S02]  /*ac90*/  IADD3 R5, R85.reuse, 0x40, RZ ;  /* 0x0000004055057810 */ /* 0x060fe40007ffe0ff */
[----:B------:R-:W-:Y:S02]  /*aca0*/  IADD3 R6, R85, 0x80, RZ ;  /* 0x0000008055067810 */ /* 0x000fe40007ffe0ff */
[----:B------:R-:W-:Y:S02]  /*acb0*/  ISETP.GE.AND P1, PT, R5, c[0x0][0x3c8], PT ;  /* 0x0000f20005007a0c */ /* 0x000fe40003f26270 */
[----:B------:R-:W-:Y:S02]  /*acc0*/  ISETP.GE.AND P0, PT, R6, c[0x0][0x3c8], PT ;  /* 0x0000f20006007a0c */ /* 0x000fe40003f06270 */
[----:B------:R-:W-:-:S09]  /*acd0*/  ISETP.GE.AND P2, PT, R85, c[0x0][0x3c8], PT ;  /* 0x0000f20055007a0c */ /* 0x000fd20003f46270 */
[----:B------:R-:W-:Y:S02]  /*ace0*/  @!P1 SHF.R.S32.HI R4, RZ, 0x1f, R5 ;  /* 0x0000001fff049819 */ /* 0x000fe40000011405 */
[----:B------:R-:W-:Y:S02]  /*acf0*/  @!P0 SHF.R.S32.HI R0, RZ, 0x1f, R6 ;  /* 0x0000001fff008819 */ /* 0x000fe40000011406 */
[----:B------:R-:W-:Y:S01]  /*ad00*/  @!P1 LEA.HI R4, R4, R5, RZ, 0x3 ;  /* 0x0000000504049211 */ /* 0x000fe200078f18ff */
[--C-:B-1--4-:R-:W-:Y:S01]  /*ad10*/  @!P2 IMAD.WIDE R8, R85, 0x2, R2.reuse ;  /* 0x000000025508a825 */ /* 0x112fe200078e0202 */
[----:B------:R-:W-:Y:S02]  /*ad20*/  @!P0 LEA.HI R0, R0, R6, RZ, 0x3 ;  /* 0x0000000600008211 */ /* 0x000fe400078f18ff */
[----:B------:R-:W-:Y:S02]  /*ad30*/  @!P1 LOP3.LUT R4, R4, 0xfffffff8, RZ, 0xc0, !PT ;  /* 0xfffffff804049812 */ /* 0x000fe400078ec0ff */
[----:B------:R-:W-:Y:S01]  /*ad40*/  @!P0 LOP3.LUT R0, R0, 0xfffffff8, RZ, 0xc0, !PT ;  /* 0xfffffff800008812 */ /* 0x000fe200078ec0ff */
[----:B------:R1:W-:Y:S02]  /*ad50*/  @!P2 ST.E.128 [R8.64], R68 ;  /* 0x000000440800a985 */ /* 0x0003e4000c101d0e */
[----:B------:R-:W-:-:S04]  /*ad60*/  @!P1 IMAD.WIDE R6, R4, 0x2, R2 ;  /* 0x0000000204069825 */ /* 0x000fc800078e0202 */
[----:B------:R-:W-:Y:S01]  /*ad70*/  @!P0 IMAD.WIDE R4, R0, 0x2, R2 ;  /* 0x0000000200048825 */ /* 0x000fe200078e0202 */
[----:B------:R-:W-:Y:S01]  /*ad80*/  IADD3 R0, R85, 0xc0, RZ ;  /* 0x000000c055007810 */ /* 0x000fe20007ffe0ff */
[----:B------:R1:W-:Y:S04]  /*ad90*/  @!P1 ST.E.128 [R6.64], R64 ;  /* 0x0000004006009985 */ /* 0x0003e8000c101d0e */
[----:B------:R1:W-:Y:S01]  /*ada0*/  @!P0 ST.E.128 [R4.64], R60 ;  /* 0x0000003c04008985 */ /* 0x0003e2000c101d0e */
[----:B------:R-:W-:-:S13]  /*adb0*/  ISETP.GE.AND P0, PT, R0, c[0x0][0x3c8], PT ;  /* 0x0000f20000007a0c */ /* 0x000fda0003f06270 */
[----:B------:R-:W-:Y:S05]  /*adc0*/  @P0 EXIT ;  /* 0x000000000000094d */ /* 0x000fea0003800000 */
[----:B-1----:R-:W-:-:S04]  /*add0*/  SHF.R.S32.HI R4, RZ, 0x1f, R0 ;  /* 0x0000001fff047819 */ /* 0x002fc80000011400 */
[----:B------:R-:W-:-:S04]  /*ade0*/  LEA.HI R0, R4, R0, RZ, 0x3 ;  /* 0x0000000004007211 */ /* 0x000fc800078f18ff */
[----:B------:R-:W-:-:S05]  /*adf0*/  LOP3.LUT R0, R0, 0xfffffff8, RZ, 0xc0, !PT ;  /* 0xfffffff800007812 */ /* 0x000fca00078ec0ff */
[----:B------:R-:W-:-:S05]  /*ae00*/  IMAD.WIDE R2, R0, 0x2, R2 ;  /* 0x0000000200027825 */ /* 0x000fca00078e0202 */
[----:B------:R-:W-:Y:S01]  /*ae10*/  ST.E.128 [R2.64], R72 ;  /* 0x0000004802007985 */ /* 0x000fe2000c101d0e */
[----:B------:R-:W-:Y:S05]  /*ae20*/  EXIT ;  /* 0x000000000000794d */ /* 0x000fea0003800000 */
.L_x_12:
[----:B------:R-:W-:-:S00]  /*ae30*/  BRA `(.L_x_12) ;  /* 0xfffffff000007947 */ /* 0x000fc0000383ffff */
[----:B------:R-:W-:-:S00]  /*ae40*/  NOP ;  /* 0x0000000000007918 */ /* 0x000fc00000000000 */
        /* <DEDUP_REMOVED lines=11> */
.L_x_1766:


//--------------------- .text._ZN7cutlass13device_kernelIN5flash19enable_sm80_to_sm89INS1_16FlashAttnFwdSm80INS1_25CollectiveMainloopFwdSm80ILi8ELi1ELb1EN4cute5tupleIJNS5_1CILi128EEENS7_ILi64EEENS7_ILi256EEEEEELi256ENS_10bfloat16_tEfNS_4arch4Sm80ELb0ELb0ELb0ELb1ELb1ELb0ELb1ELb0EEENS1_21CollectiveEpilogueFwdINS6_IJS8_SA_S9_EEENS6_IJNS7_ILi1EEESI_SI_EEESC_SE_Li256ELb1ELb1ELb0ELb0EEENS1_19SingleTileSchedulerILb1ELb0ELb1ELi128EEEEEEEEEvNT_6ParamsE --------------------------
	.section	.text._ZN7cutlass13device_kernelIN5flash19enable_sm80_to_sm89INS1_16FlashAttnFwdSm80INS1_25CollectiveMainloopFwdSm80ILi8ELi1ELb1EN4cute5tupleIJNS5_1CILi128EEENS7_ILi64EEENS7_ILi256EEEEEELi256ENS_10bfloat16_tEfNS_4arch4Sm80ELb0ELb0ELb0ELb1ELb1ELb0ELb1ELb0EEENS1_21CollectiveEpilogueFwdINS6_IJS8_SA_S9_EEENS6_IJNS7_ILi1EEESI_SI_EEESC_SE_Li256ELb1ELb1ELb0ELb0EEENS1_19SingleTileSchedulerILb1ELb0ELb1ELi128EEEEEEEEEvNT_6ParamsE,"ax",@progbits
	.sectioninfo	@"SHI_REGISTERS=255"
	.align	128
.text._ZN7cutlass13device_kernelIN5flash19enable_sm80_to_sm89INS1_16FlashAttnFwdSm80INS1_25CollectiveMainloopFwdSm80ILi8ELi1ELb1EN4cute5tupleIJNS5_1CILi128EEENS7_ILi64EEENS7_ILi256EEEEEELi256ENS_10bfloat16_tEfNS_4arch4Sm80ELb0ELb0ELb0ELb1ELb1ELb0ELb1ELb0EEENS1_21CollectiveEpilogueFwdINS6_IJS8_SA_S9_EEENS6_IJNS7_ILi1EEESI_SI_EEESC_SE_Li256ELb1ELb1ELb0ELb0EEENS1_19SingleTileSchedulerILb1ELb0ELb1ELi128EEEEEEEEEvNT_6ParamsE:
        .type           _ZN7cutlass13device_kernelIN5flash19enable_sm80_to_sm89INS1_16FlashAttnFwdSm80INS1_25CollectiveMainloopFwdSm80ILi8ELi1ELb1EN4cute5tupleIJNS5_1CILi128EEENS7_ILi64EEENS7_ILi256EEEEEELi256ENS_10bfloat16_tEfNS_4arch4Sm80ELb0ELb0ELb0ELb1ELb1ELb0ELb1ELb0EEENS1_21CollectiveEpilogueFwdINS6_IJS8_SA_S9_EEENS6_IJNS7_ILi1EEESI_SI_EEESC_SE_Li256ELb1ELb1ELb0ELb0EEENS1_19SingleTileSchedulerILb1ELb0ELb1ELi128EEEEEEEEEvNT_6ParamsE,@function
        .size           _ZN7cutlass13device_kernelIN5flash19enable_sm80_to_sm89INS1_16FlashAttnFwdSm80INS1_25CollectiveMainloopFwdSm80ILi8ELi1ELb1EN4cute5tupleIJNS5_1CILi128EEENS7_ILi64EEENS7_ILi256EEEEEELi256ENS_10bfloat16_tEfNS_4arch4Sm80ELb0ELb0ELb0ELb1ELb1ELb0ELb1ELb0EEENS1_21CollectiveEpilogueFwdINS6_IJS8_SA_S9_EEENS6_IJNS7_ILi1EEESI_SI_EEESC_SE_Li256ELb1ELb1ELb0ELb0EEENS1_19SingleTileSchedulerILb1ELb0ELb1ELi128EEEEEEEEEvNT_6ParamsE,(.L_x_1767 - _ZN7cutlass13device_kernelIN5flash19enable_sm80_to_sm89INS1_16FlashAttnFwdSm80INS1_25CollectiveMainloopFwdSm80ILi8ELi1ELb1EN4cute5tupleIJNS5_1CILi128EEENS7_ILi64EEENS7_ILi256EEEEEELi256ENS_10bfloat16_tEfNS_4arch4Sm80ELb0ELb0ELb0ELb1ELb1ELb0ELb1ELb0EEENS1_21CollectiveEpilogueFwdINS6_IJS8_SA_S9_EEENS6_IJNS7_ILi1EEESI_SI_EEESC_SE_Li256ELb1ELb1ELb0ELb0EEENS1_19SingleTileSchedulerILb1ELb0ELb1ELi128EEEEEEEEEvNT_6ParamsE)
        .other          _ZN7cutlass13device_kernelIN5flash19enable_sm80_to_sm89INS1_16FlashAttnFwdSm80INS1_25CollectiveMainloopFwdSm80ILi8ELi1ELb1EN4cute5tupleIJNS5_1CILi128EEENS7_ILi64EEENS7_ILi256EEEEEELi256ENS_10bfloat16_tEfNS_4arch4Sm80ELb0ELb0ELb0ELb1ELb1ELb0ELb1ELb0EEENS1_21CollectiveEpilogueFwdINS6_IJS8_SA_S9_EEENS6_IJNS7_ILi1EEESI_SI_EEESC_SE_Li256ELb1ELb1ELb0ELb0EEENS1_19SingleTileSchedulerILb1ELb0ELb1ELi128EEEEEEEEEvNT_6ParamsE,@"STO_CUDA_ENTRY STV_DEFAULT"
_ZN7cutlass13device_kernelIN5flash19enable_sm80_to_sm89INS1_16FlashAttnFwdSm80INS1_25CollectiveMainloopFwdSm80ILi8ELi1ELb1EN4cute5tupleIJNS5_1CILi128EEENS7_ILi64EEENS7_ILi256EEEEEELi256ENS_10bfloat16_tEfNS_4arch4Sm80ELb0ELb0ELb0ELb1ELb1ELb0ELb1ELb0EEENS1_21CollectiveEpilogueFwdINS6_IJS8_SA_S9_EEENS6_IJNS7_ILi1EEESI_SI_EEESC_SE_Li256ELb1ELb1ELb0ELb0EEENS1_19SingleTileSchedulerILb1ELb0ELb1ELi128EEEEEEEEEvNT_6ParamsE:
[----:B------:R-:W-:Y:S02]  /*0000*/  MOV R1, c[0x0][0x28] ;  /* 0x00000a0000017a02 */ /* 0x000fe40000000f00 */
[----:B------:R-:W1:Y:S01]  /*0010*/  S2R R89, SR_TID.X ;  /* 0x0000000000597919 */ /* 0x000e620000002100 */
[----:B------:R-:W2:Y:S01]  /*0020*/  S2UR UR11, SR_CTAID.Z ;  /* 0x00000000000b79c3 */ /* 0x000ea20000002700 */
[----:B------:R-:W-:Y:S01]  /*0030*/  UMOV UR14, 0x4 ;  /* 0x00000004000e7882 */ /* 0x000fe20000000000 */
[----:B------:R-:W-:Y:S01]  /*0040*/  IADD3 R1, R1, -0x98, RZ ;  /* 0xffffff6801017810 */ /* 0x000fe20007ffe0ff */
[----:B------:R-:W-:Y:S02]  /*0050*/  ULDC.64 UR6, c[0x0][0x568] ;  /* 0x00015a0000067ab9 */ /* 0x000fe40000000a00 */
[----:B------:R-:W-:-:S03]  /*0060*/  ULDC.64 UR12, c[0x0][0x118] ;  /* 0x00004600000c7ab9 */ /* 0x000fc60000000a00 */
[----:B------:R-:W3:Y:S01]  /*0070*/  S2UR UR5, SR_CTAID.X ;  /* 0x00000000000579c3 */ /* 0x000ee20000002500 */
[----:B-1----:R-:W-:Y:S01]  /*0080*/  SHF.R.U32.HI R0, RZ, 0x5, R89 ;  /* 0x00000005ff007819 */ /* 0x002fe20000011659 */
[----:B--2---:R-:W-:-:S05]  /*0090*/  UIMAD.WIDE UR6, UR11, UR14, UR6 ;  /* 0x0000000e0b0672a5 */ /* 0x004fca000f8e0206 */
[----:B------:R-:W1:Y:S02]  /*00a0*/  SHFL.IDX PT, R0, R0, RZ, 0x1f ;  /* 0x00001fff00007589 */ /* 0x000e6400000e0000 */
[----:B-1----:R-:W-:-:S13]  /*00b0*/  ISETP.NE.AND P0, PT, R0, RZ, PT ;  /* 0x000000ff0000720c */ /* 0x002fda0003f05270 */
[----:B---3--:R-:W-:Y:S05]  /*00c0*/  @!P0 BRA `(.L_x_13) ;  /* 0x000001c000008947 */ /* 0x008fea0003800000 */
[----:B------:R-:W-:-:S04]  /*00d0*/  ISETP.NE.U32.AND P0, PT, RZ, c[0x0][0x568], PT ;  /* 0x00015a00ff007a0c */ /* 0x000fc80003f05070 */
[----:B------:R-:W-:-:S13]  /*00e0*/  ISETP.NE.AND.EX P0, PT, RZ, c[0x0][0x56c], PT, P0 ;  /* 0x00015b00ff007a0c */ /* 0x000fda0003f05300 */
[----:B------:R-:W-:Y:S05]  /*00f0*/  @!P0 BRA `(.L_x_14) ;  /* 0x0000005000008947 */ /* 0x000fea0003800000 */
[----:B------:R-:W-:Y:S02]  /*0100*/  MOV R2, UR6 ;  /* 0x0000000600027c02 */ /* 0x000fe40008000f00 */
[----:B------:R-:W-:-:S05]  /*0110*/  MOV R3, UR7 ;  /* 0x0000000700037c02 */ /* 0x000fca0008000f00 */
[----:B------:R-:W2:Y:S02]  /*0120*/  LDG.E R0, [R2.64] ;  /* 0x0000000c02007981 */ /* 0x000ea4000c1e1900 */
[----:B--2---:R1:W2:Y:S02]  /*0130*/  R2UR UR6, R0 ;  /* 0x00000000000673c2 */ /* 0x0042a400000e0000 */
[----:B-12---:R-:W-:Y:S05]  /*0140*/  BRA `(.L_x_15) ;  /* 0x000000e000007947 */ /* 0x006fea0003800000 */
.L_x_14:
[----:B------:R-:W-:-:S04]  /*0150*/  ISETP.NE.U32.AND P0, PT, RZ, c[0x0][0x560], PT ;  /* 0x00015800ff007a0c */ /* 0x000fc80003f05070 */
[----:B------:R-:W-:-:S13]  /*0160*/  ISETP.NE.AND.EX P0, PT, RZ, c[0x0][0x564], PT, P0 ;  /* 0x00015900ff007a0c */ /* 0x000fda0003f05300 */
[----:B------:R-:W-:Y:S05]  /*0170*/  @!P0 BRA `(.L_x_16) ;  /* 0x000000a000008947 */ /* 0x000fea0003800000 */
[----:B------:R-:W-:Y:S02]  /*0180*/  ULDC.64 UR6, c[0x0][0x560] ;  /* 0x0001580000067ab9 */ /* 0x000fe40000000a00 */
[----:B------:R-:W-:-:S06]  /*0190*/  UIMAD.WIDE UR6, UR11, UR14, UR6 ;  /* 0x0000000e0b0672a5 */ /* 0x000fcc000f8e0206 */
[----:B------:R-:W-:Y:S02]  /*01a0*/  MOV R2, UR6 ;  /* 0x0000000600027c02 */ /* 0x000fe40008000f00 */
[----:B------:R-:W-:-:S05]  /*01b0*/  MOV R3, UR7 ;  /* 0x0000000700037c02 */ /* 0x000fca0008000f00 */
[----:B------:R1:W2:Y:S04]  /*01c0*/  LDG.E R0, [R2.64] ;  /* 0x0000000c02007981 */ /* 0x0002a8000c1e1900 */
[----:B-1----:R-:W3:Y:S01]  /*01d0*/  LDG.E R2, [R2.64+0x4] ;  /* 0x0000040c02027981 */ /* 0x002ee2000c1e1900 */
[----:B--2---:R-:W1:Y:S08]  /*01e0*/  R2UR UR4, R0 ;  /* 0x00000000000473c2 */ /* 0x004e7000000e0000 */
[----:B---3--:R-:W1:Y:S02]  /*01f0*/  R2UR UR6, R2 ;  /* 0x00000000020673c2 */ /* 0x008e6400000e0000 */
[----:B-1----:R-:W-:Y:S01]  /*0200*/  UIADD3 UR6, -UR4, UR6, URZ ;  /* 0x0000000604067290 */ /* 0x002fe2000fffe13f */
[----:B------:R-:W-:Y:S05]  /*0210*/  BRA `(.L_x_15) ;  /* 0x0000001000007947 */ /* 0x000fea0003800000 */
.L_x_16:
[----:B------:R-:W-:Y:S02]  /*0220*/  ULDC UR6, c[0x0][0x54c] ;  /* 0x0001530000067ab9 */ /* 0x000fe40000000800 */
.L_x_15:
[----:B------:R-:W-:Y:S02]  /*0230*/  ULDC UR4, c[0x0][0x548] ;  /* 0x0001520000047ab9 */ /* 0x000fe40000000800 */
[----:B------:R-:W-:-:S02]  /*0240*/  USHF.L.U32 UR5, UR5, 0x7, URZ ;  /* 0x0000000705057899 */ /* 0x000fc4000800063f */
[----:B------:R-:W-:-:S04]  /*0250*/  UIMAD UR4, UR6, UR4, URZ ;  /* 0x00000004060472a4 */ /* 0x000fc8000f8e023f */
[----:B------:R-:W-:-:S04]  /*0260*/  UISETP.GE.AND UP0, UPT, UR5, UR4, UPT ;  /* 0x000000040500728c */ /* 0x000fc8000bf06270 */
[----:B------:R-:W-:Y:S01]  /*0270*/  USEL UR11, UR11, 0xffffffff, !UP0 ;  /* 0xffffffff0b0b7887 */ /* 0x000fe2000c000000 */
[----:B------:R-:W-:Y:S05]  /*0280*/  BRA `(.L_x_17) ;  /* 0x000001b000007947 */ /* 0x000fea0003800000 */
.L_x_13:
        /* <DEDUP_REMOVED lines=8> */
.L_x_18:
        /* <DEDUP_REMOVED lines=13> */
.L_x_20:
[----:B------:R-:W-:Y:S02]  /*03e0*/  ULDC UR6, c[0x0][0x54c] ;  /* 0x0001530000067ab9 */ /* 0x000fe40000000800 */
.L_x_19:
[----:B------:R-:W-:Y:S02]  /*03f0*/  ULDC UR4, c[0x0][0x548] ;  /* 0x0001520000047ab9 */ /* 0x000fe40000000800 */
[----:B------:R-:W-:-:S02]  /*0400*/  USHF.L.U32 UR5, UR5, 0x7, URZ ;  /* 0x0000000705057899 */ /* 0x000fc4000800063f */
[----:B------:R-:W-:-:S04]  /*0410*/  UIMAD UR4, UR6, UR4, URZ ;  /* 0x00000004060472a4 */ /* 0x000fc8000f8e023f */
[----:B------:R-:W-:-:S04]  /*0420*/  UISETP.GE.AND UP0, UPT, UR5, UR4, UPT ;  /* 0x000000040500728c */ /* 0x000fc8000bf06270 */
[----:B------:R-:W-:-:S06]  /*0430*/  USEL UR11, UR11, 0xffffffff, !UP0 ;  /* 0xffffffff0b0b7887 */ /* 0x000fcc000c000000 */
.L_x_17:
[----:B------:R-:W-:-:S13]  /*0440*/  ISETP.LE.AND P0, PT, RZ, UR11, PT ;  /* 0x0000000bff007c0c */ /* 0x000fda000bf03270 */
[----:B------:R-:W-:Y:S05]  /*0450*/  @!P0 EXIT ;  /* 0x000000000000894d */ /* 0x000fea0003800000 */
[----:B------:R-:W-:Y:S02]  /*0460*/  ULDC.64 UR4, c[0x0][0x370] ;  /* 0x0000dc0000047ab9 */ /* 0x000fe40000000a00 */
[----:B------:R-:W-:Y:S02]  /*0470*/  UISETP.NE.U32.AND UP0, UPT, URZ, UR4, UPT ;  /* 0x000000043f00728c */ /* 0x000fe4000bf05070 */
[----:B------:R-:W-:Y:S02]  /*0480*/  ULDC.64 UR6, c[0x0][0x370] ;  /* 0x0000dc0000067ab9 */ /* 0x000fe40000000a00 */
[----:B------:R-:W-:-:S03]  /*0490*/  UISETP.NE.AND.EX UP0, UPT, URZ, UR5, UPT, UP0 ;  /* 0x000000053f00728c */ /* 0x000fc6000bf05300 */
[----:B------:R-:W-:Y:S02]  /*04a0*/  ULDC.64 UR4, c[0x0][0x348] ;  /* 0x0000d20000047ab9 */ /* 0x000fe40000000a00 */
[----:B------:R-:W-:Y:S01]  /*04b0*/  UISETP.NE.U32.AND UP1, UPT, URZ, UR4, UPT ;  /* 0x000000043f00728c */ /* 0x000fe2000bf25070 */
[----:B------:R-:W-:-:S03]  /*04c0*/  PLOP3.LUT P2, PT, PT, PT, UP0, 0x80, 0x0 ;  /* 0x000000000000781c */ /* 0x000fc60003f4f008 */
[----:B------:R-:W-:Y:S02]  /*04d0*/  UISETP.NE.AND.EX UP1, UPT, URZ, UR5, UPT, UP1 ;  /* 0x000000053f00728c */ /* 0x000fe4000bf25310 */
[----:B------:R-:W-:Y:S02]  /*04e0*/  @UP0 UIMAD.WIDE UR6, UR11, UR14, UR6 ;  /* 0x0000000e0b0602a5 */ /* 0x000fe4000f8e0206 */
[----:B------:R-:W-:Y:S02]  /*04f0*/  ULDC.64 UR4, c[0x0][0x348] ;  /* 0x0000d20000047ab9 */ /* 0x000fe40000000a00 */
[----:B------:R-:W-:Y:S01]  /*0500*/  UIMAD.WIDE UR4, UR11, UR14, UR4 ;  /* 0x0000000e0b0472a5 */ /* 0x000fe2000f8e0204 */
[----:B------:R-:W-:Y:S01]  /*0510*/  PLOP3.LUT P0, PT, PT, PT, UP1, 0x80, 0x0 ;  /* 0x000000000000781c */ /* 0x000fe20003f0f018 */
[----:B------:R-:W-:Y:S02]  /*0520*/  IMAD.U32 R2, RZ, RZ, UR6 ;  /* 0x00000006ff027e24 */ /* 0x000fe4000f8e00ff */
[----:B------:R-:W-:-:S02]  /*0530*/  IMAD.U32 R3, RZ, RZ, UR7 ;  /* 0x00000007ff037e24 */ /* 0x000fc4000f8e00ff */
[----:B------:R-:W-:Y:S01]  /*0540*/  MOV R6, UR4 ;  /* 0x0000000400067c02 */ /* 0x000fe20008000f00 */
[----:B------:R-:W-:Y:S01]  /*0550*/  IMAD.U32 R7, RZ, RZ, UR5 ;  /* 0x00000005ff077e24 */ /* 0x000fe2000f8e00ff */
[----:B------:R-:W-:Y:S01]  /*0560*/  ULDC.64 UR4, c[0x0][0x360] ;  /* 0x0000d80000047ab9 */ /* 0x000fe20000000a00 */
[----:B------:R-:W2:Y:S01]  /*0570*/  @P2 LDG.E R2, [R2.64] ;  /* 0x0000000c02022981 */ /* 0x000ea2000c1e1900 */
[----:B------:R-:W-:-:S04]  /*0580*/  UISETP.NE.U32.AND UP0, UPT, URZ, UR4, UPT ;  /* 0x000000043f00728c */ /* 0x000fc8000bf05070 */
[----:B------:R-:W-:Y:S01]  /*0590*/  UISETP.NE.AND.EX UP0, UPT, URZ, UR5, UPT, UP0 ;  /* 0x000000053f00728c */ /* 0x000fe2000bf05300 */
[----:B------:R-:W3:Y:S02]  /*05a0*/  @P0 LDG.E R0, [R6.64] ;  /* 0x0000000c06000981 */ /* 0x000ee4000c1e1900 */
[----:B------:R-:W-:-:S03]  /*05b0*/  ULDC.64 UR4, c[0x0][0x360] ;  /* 0x0000d80000047ab9 */ /* 0x000fc60000000a00 */
[----:B------:R-:W-:-:S05]  /*05c0*/  PLOP3.LUT P1, PT, PT, PT, UP0, 0x80, 0x0 ;  /* 0x000000000000781c */ /* 0x000fca0003f2f008 */
[----:B------:R-:W-:Y:S01]  /*05d0*/  @UP0 UIMAD.WIDE UR4, UR11, UR14, UR4 ;  /* 0x0000000e0b0402a5 */ /* 0x000fe2000f8e0204 */
[----:B------:R-:W-:-:S05]  /*05e0*/  MOV R13, c[0x0][0x168] ;  /* 0x00005a00000d7a02 */ /* 0x000fca0000000f00 */
[----:B------:R-:W-:Y:S01]  /*05f0*/  IMAD.U32 R4, RZ, RZ, UR4 ;  /* 0x00000004ff047e24 */ /* 0x000fe2000f8e00ff */
[----:B------:R-:W-:-:S05]  /*0600*/  MOV R5, UR5 ;  /* 0x0000000500057c02 */ /* 0x000fca0008000f00 */
[----:B------:R1:W5:Y:S01]  /*0610*/  @P1 LDG.E R13, [R4.64] ;  /* 0x0000000c040d1981 */ /* 0x000362000c1e1900 */
[----:B------:R-:W4:Y:S01]  /*0620*/  S2UR UR9, SR_CTAID.Y ;  /* 0x00000000000979c3 */ /* 0x000f220000002600 */
[----:B------:R-:W-:Y:S02]  /*0630*/  UMOV UR10, URZ ;  /* 0x0000003f000a7c82 */ /* 0x000fe40008000000 */
[----:B------:R-:W-:Y:S02]  /*0640*/  UMOV UR15, URZ ;  /* 0x0000003f000f7c82 */ /* 0x000fe40008000000 */
[----:B------:R-:W-:Y:S02]  /*0650*/  ULDC UR5, c[0x0][0x2ac] ;  /* 0x0000ab0000057ab9 */ /* 0x000fe40000000800 */
[----:B------:R-:W-:Y:S02]  /*0660*/  ULDC UR4, c[0x0][0x1d0] ;  /* 0x0000740000047ab9 */ /* 0x000fe40000000800 */
[----:B------:R-:W-:-:S02]  /*0670*/  UIMAD UR4, UR5, UR4, URZ ;  /* 0x00000004050472a4 */ /* 0x000fc4000f8e023f */
[----:B----4-:R-:W-:Y:S01]  /*0680*/  USHF.R.S32.HI UR8, URZ, 0x1f, UR9 ;  /* 0x0000001f3f087899 */ /* 0x010fe20008011409 */
[----:B--2---:R1:W2:Y:S08]  /*0690*/  @P2 R2UR UR10, R2 ;  /* 0x00000000020a23c2 */ /* 0x0042b000000e0000 */
[----:B---3--:R1:W3:Y:S02]  /*06a0*/  @P0 R2UR UR15, R0 ;  /* 0x00000000000f03c2 */ /* 0x0082e400000e0000 */
[----:B-123--:R-:W-:Y:S05]  /*06b0*/  @P1 BRA `(.L_x_21) ;  /* 0x0000004000001947 */ /* 0x00efea0003800000 */
[----:B------:R-:W-:Y:S05]  /*06c0*/  @!P0 BRA `(.L_x_21) ;  /* 0x0000003000008947 */ /* 0x000fea0003800000 */
[----:B------:R-:W2:Y:S04]  /*06d0*/  LDG.E R0, [R6.64] ;  /* 0x0000000c06007981 */ /* 0x000ea8000c1e1900 */
[----:B------:R-:W2:Y:S02]  /*06e0*/  LDG.E R2, [R6.64+0x4] ;  /* 0x0000040c06027981 */ /* 0x000ea4000c1e1900 */
[----:B--2--5:R-:W-:-:S02]  /*06f0*/  IADD3 R13, -R0, R2, RZ ;  /* 0x00000002000d7210 */ /* 0x024fc40007ffe1ff */
.L_x_21:
[----:B------:R-:W-:-:S04]  /*0700*/  ISETP.NE.U32.AND P0, PT, RZ, c[0x0][0x368], PT ;  /* 0x0000da00ff007a0c */ /* 0x000fc80003f05070 */
[----:B------:R-:W-:-:S13]  /*0710*/  ISETP.NE.AND.EX P0, PT, RZ, c[0x0][0x36c], PT, P0 ;  /* 0x0000db00ff007a0c */ /* 0x000fda0003f05300 */
[----:B------:R-:W-:Y:S05]  /*0720*/  @!P0 BRA `(.L_x_22) ;  /* 0x0000007000008947 */ /* 0x000fea0003800000 */
[----:B------:R-:W-:Y:S02]  /*0730*/  ULDC.64 UR4, c[0x0][0x368] ;  /* 0x0000da0000047ab9 */ /* 0x000fe40000000a00 */
[----:B------:R-:W-:-:S06]  /*0740*/  UIMAD.WIDE UR4, UR11, UR14, UR4 ;  /* 0x0000000e0b0472a5 */ /* 0x000fcc000f8e0204 */
[----:B------:R-:W-:Y:S02]  /*0750*/  MOV R2, UR4 ;  /* 0x0000000400027c02 */ /* 0x000fe40008000f00 */
[----:B------:R-:W-:-:S05]  /*0760*/  MOV R3, UR5 ;  /* 0x0000000500037c02 */ /* 0x000fca0008000f00 */
[----:B------:R-:W2:Y:S02]  /*0770*/  LDG.E R0, [R2.64] ;  /* 0x0000000c02007981 */ /* 0x000ea4000c1e1900 */
[----:B--2---:R1:W2:Y:S02]  /*0780*/  R2UR UR4, R0 ;  /* 0x00000000000473c2 */ /* 0x0042a400000e0000 */
[----:B-12---:R-:W-:Y:S05]  /*0790*/  BRA `(.L_x_23) ;  /* 0x000000c000007947 */ /* 0x006fea0003800000 */
.L_x_22:
[----:B------:R-:W-:-:S04]  /*07a0*/  ISETP.NE.U32.AND P0, PT, RZ, c[0x0][0x350], PT ;  /* 0x0000d400ff007a0c */ /* 0x000fc80003f05070 */
[----:B------:R-:W-:-:S13]  /*07b0*/  ISETP.NE.AND.EX P0, PT, RZ, c[0x0][0x354], PT, P0 ;  /* 0x0000d500ff007a0c */ /* 0x000fda0003f05300 */
[----:B------:R-:W-:Y:S05]  /*07c0*/  @!P0 BRA `(.L_x_23) ;  /* 0x0000009000008947 */ /* 0x000fea0003800000 */
[----:B------:R-:W-:Y:S02]  /*07d0*/  ULDC.64 UR4, c[0x0][0x350] ;  /* 0x0000d40000047ab9 */ /* 0x000fe40000000a00 */
[----:B------:R-:W-:-:S06]  /*07e0*/  UIMAD.WIDE UR4, UR11, UR14, UR4 ;  /* 0x0000000e0b0472a5 */ /* 0x000fcc000f8e0204 */
[----:B------:R-:W-:Y:S02]  /*07f0*/  MOV R2, UR4 ;  /* 0x0000000400027c02 */ /* 0x000fe40008000f00 */
[----:B------:R-:W-:-:S05]  /*0800*/  MOV R3, UR5 ;  /* 0x0000000500037c02 */ /* 0x000fca0008000f00 */
[----:B------:R-:W2:Y:S04]  /*0810*/  LDG.E R4, [R2.64] ;  /* 0x0000000c02047981 */ /* 0x000ea8000c1e1900 */
[----:B------:R-:W3:Y:S01]  /*0820*/  LDG.E R0, [R2.64+0x4] ;  /* 0x0000040c02007981 */ /* 0x000ee2000c1e1900 */
[----:B--2---:R-:W1:Y:S08]  /*0830*/  R2UR UR5, R4 ;  /* 0x00000000040573c2 */ /* 0x004e7000000e0000 */
[----:B---3--:R-:W1:Y:S02]  /*0840*/  R2UR UR4, R0 ;  /* 0x00000000000473c2 */ /* 0x008e6400000e0000 */
[----:B-1----:R-:W-:-:S06]  /*0850*/  UIADD3 UR4, -UR5, UR4, URZ ;  /* 0x0000000405047290 */ /* 0x002fcc000fffe13f */
.L_x_23:
[----:B------:R-:W-:Y:S01]  /*0860*/  UIADD3 UR7, -UR10, UR4, URZ ;  /* 0x000000040a077290 */ /* 0x000fe2000fffe13f */
[----:B------:R-:W-:Y:S01]  /*0870*/  PLOP3.LUT P2, PT, PT, PT, PT, 0x80, 0x0 ;  /* 0x000000000000781c */ /* 0x000fe20003f4f070 */
[----:B------:R-:W-:Y:S01]  /*0880*/  CS2R R10, SRZ ;  /* 0x00000000000a7805 */ /* 0x000fe2000001ff00 */
[----:B------:R-:W-:Y:S01]  /*0890*/  IMAD.MOV.U32 R130, RZ, RZ, RZ ;  /* 0x000000ffff827224 */ /* 0x000fe200078e00ff */
[----:B------:R-:W-:Y:S01]  /*08a0*/  UISETP.GE.AND UP0, UPT, UR7, 0x1, UPT ;  /* 0x000000010700788c */ /* 0x000fe2000bf06270 */
[----:B------:R-:W-:Y:S01]  /*08b0*/  CS2R R128, SRZ ;  /* 0x0000000000807805 */ /* 0x000fe2000001ff00 */
[----:B------:R-:W-:Y:S01]  /*08c0*/  UIADD3 UR4, UR7, 0x3f, URZ ;  /* 0x0000003f07047890 */ /* 0x000fe2000fffe03f */
[----:B------:R-:W-:Y:S01]  /*08d0*/  CS2R R14, SRZ ;  /* 0x00000000000e7805 */ /* 0x000fe2000001ff00 */
[----:B------:R-:W-:Y:S01]  /*08e0*/  IMAD.MOV.U32 R126, RZ, RZ, RZ ;  /* 0x000000ffff7e7224 */ /* 0x000fe200078e00ff */
[----:B------:R-:W-:Y:S01]  /*08f0*/  CS2R R124, SRZ ;  /* 0x00000000007c7805 */ /* 0x000fe2000001ff00 */
[----:B------:R-:W-:Y:S01]  /*0900*/  PLOP3.LUT P0, PT, PT, PT, UP0, 0x80, 0x0 ;  /* 0x000000000000781c */ /* 0x000fe20003f0f008 */
[----:B------:R-:W-:Y:S01]  /*0910*/  USHF.R.S32.HI UR6, URZ, 0x1f, UR4 ;  /* 0x0000001f3f067899 */ /* 0x000fe20008011404 */
[----:B------:R-:W-:Y:S01]  /*0920*/  MOV R122, RZ ;  /* 0x000000ff007a7202 */ /* 0x000fe20000000f00 */
[----:B------:R-:W-:Y:S01]  /*0930*/  CS2R R120, SRZ ;  /* 0x0000000000787805 */ /* 0x000fe2000001ff00 */
[----:B------:R-:W-:Y:S01]  /*0940*/  CS2R R118, SRZ ;  /* 0x0000000000767805 */ /* 0x000fe2000001ff00 */
[----:B------:R-:W-:Y:S01]  /*0950*/  ULEA.HI UR6, UR6, UR4, URZ, 0x6 ;  /* 0x0000000406067291 */ /* 0x000fe2000f8f303f */
[----:B------:R-:W-:Y:S01]  /*0960*/  CS2R R116, SRZ ;  /* 0x0000000000747805 */ /* 0x000fe2000001ff00 */
[----:B------:R-:W-:Y:S01]  /*0970*/  CS2R R16, SRZ ;  /* 0x0000000000107805 */ /* 0x000fe2000001ff00 */
[----:B------:R-:W-:Y:S01]  /*0980*/  IMAD.MOV.U32 R114, RZ, RZ, RZ ;  /* 0x000000ffff727224 */ /* 0x000fe200078e00ff */
[----:B------:R-:W-:Y:S01]  /*0990*/  CS2R R112, SRZ ;  /* 0x0000000000707805 */ /* 0x000fe2000001ff00 */
[----:B------:R-:W-:Y:S01]  /*09a0*/  CS2R R18, SRZ ;  /* 0x0000000000127805 */ /* 0x000fe2000001ff00 */
[----:B------:R-:W-:Y:S01]  /*09b0*/  MOV R110, RZ ;  /* 0x000000ff006e7202 */ /* 0x000fe20000000f00 */
[----:B------:R-:W-:Y:S01]  /*09c0*/  CS2R R108, SRZ ;  /* 0x00000000006c7805 */ /* 0x000fe2000001ff00 */
[----:B------:R-:W-:Y:S01]  /*09d0*/  CS2R R106, SRZ ;  /* 0x00000000006a7805 */ /* 0x000fe2000001ff00 */
[----:B------:R-:W-:Y:S01]  /*09e0*/  CS2R R20, SRZ ;  /* 0x0000000000147805 */ /* 0x000fe2000001ff00 */
[----:B------:R-:W-:Y:S01]  /*09f0*/  IMAD.MOV.U32 R104, RZ, RZ, RZ ;  /* 0x000000ffff687224 */ /* 0x000fe200078e00ff */
[----:B------:R-:W-:Y:S01]  /*0a00*/  CS2R R102, SRZ ;  /* 0x0000000000667805 */ /* 0x000fe2000001ff00 */
[----:B------:R-:W-:Y:S01]  /*0a10*/  MOV R23, RZ ;  /* 0x000000ff00177202 */ /* 0x000fe20000000f00 */
[----:B------:R-:W-:Y:S01]  /*0a20*/  IMAD.MOV.U32 R100, RZ, RZ, RZ ;  /* 0x000000ffff647224 */ /* 0x000fe200078e00ff */
[----:B------:R-:W-:Y:S01]  /*0a30*/  CS2R R98, SRZ ;  /* 0x0000000000627805 */ /* 0x000fe2000001ff00 */
[----:B------:R-:W-:Y:S01]  /*0a40*/  CS2R R24, SRZ ;  /* 0x0000000000187805 */ /* 0x000fe2000001ff00 */
[----:B------:R-:W-:Y:S01]  /*0a50*/  MOV R96, RZ ;  /* 0x000000ff00607202 */ /* 0x000fe20000000f00 */
[----:B------:R-:W-:Y:S01]  /*0a60*/  CS2R R94, SRZ ;  /* 0x00000000005e7805 */ /* 0x000fe2000001ff00 */
        /* <DEDUP_REMOVED lines=27> */
[----:B------:R-:W-:Y:S01]  /*0c20*/  CS2R R46, SRZ ;  /* 0x00000000002e7805 */ /* 0x000fe2000001ff00 */
[----:B------:R-:W-:Y:S01]  /*0c30*/  CS2R R8, SRZ ;  /* 0x0000000000087805 */ /* 0x000fe2000001ff00 */
[----:B------:R-:W-:Y:S01]  /*0c40*/  CS2R R42, SRZ ;  /* 0x00000000002a7805 */ /* 0x000fe2000001ff00 */
[----:B------:R-:W-:Y:S01]  /*0c50*/  IMAD.MOV.U32 R41, RZ, RZ, RZ ;  /* 0x000000ffff297224 */ /* 0x000fe200078e00ff */
        /* <DEDUP_REMOVED lines=19> */
[----:B------:R-:W-:Y:S05]  /*0d90*/  @!P0 BRA `(.L_x_24) ;  /* 0x00008d6000008947 */ /* 0x000fea0003800000 */
[----:B------:R-:W-:Y:S02]  /*0da0*/  ULDC.64 UR4, c[0x0][0x340] ;  /* 0x0000d00000047ab9 */ /* 0x000fe40000000a00 */
[----:B------:R-:W-:-:S04]  /*0db0*/  UISETP.NE.U32.AND UP0, UPT, URZ, UR4, UPT ;  /* 0x000000043f00728c */ /* 0x000fc8000bf05070 */
[----:B------:R-:W-:-:S03]  /*0dc0*/  UISETP.NE.AND.EX UP0, UPT, URZ, UR5, UPT, UP0 ;  /* 0x000000053f00728c */ /* 0x000fc6000bf05300 */
[----:B------:R-:W-:-:S03]  /*0dd0*/  ULDC.64 UR4, c[0x0][0x340] ;  /* 0x0000d00000047ab9 */ /* 0x000fc60000000a00 */
[----:B------:R-:W-:-:S05]  /*0de0*/  PLOP3.LUT P0, PT, PT, PT, UP0, 0x80, 0x0 ;  /* 0x000000000000781c */ /* 0x000fca0003f0f008 */
[----:B------:R-:W-:-:S06]  /*0df0*/  @UP0 UIMAD.WIDE UR4, UR11, UR14, UR4 ;  /* 0x0000000e0b0402a5 */ /* 0x000fcc000f8e0204 */
[----:B------:R-:W-:Y:S02]  /*0e00*/  IMAD.U32 R2, RZ, RZ, UR4 ;  /* 0x00000004ff027e24 */ /* 0x000fe4000f8e00ff */
[----:B------:R-:W-:Y:S01]  /*0e10*/  IMAD.U32 R3, RZ, RZ, UR5 ;  /* 0x00000005ff037e24 */ /* 0x000fe2000f8e00ff */
[----:B------:R-:W-:Y:S01]  /*0e20*/  SHF.R.S32.HI R32, RZ, 0x1f, R89 ;  /* 0x0000001fff207819 */ /* 0x000fe20000011459 */
[----:B------:R-:W-:Y:S01]  /*0e30*/  USHF.R.S32.HI UR6, URZ, 0x6, UR6 ;  /* 0x000000063f067899 */ /* 0x000fe20008011406 */
[----:B------:R-:W-:Y:S01]  /*0e40*/  IMAD.MOV.U32 R95, RZ, RZ, c[0x0][0x2b8] ;  /* 0x0000ae00ff5f7624 */ /* 0x000fe200078e00ff */
[----:B------:R-:W-:Y:S01]  /*0e50*/  ULDC.64 UR4, c[0x0][0x2b0] ;  /* 0x0000ac0000047ab9 */ /* 0x000fe20000000a00 */
[----:B------:R-:W-:Y:S01]  /*0e60*/  LEA.HI R18, R32, R89, RZ, 0x3 ;  /* 0x0000005920127211 */ /* 0x000fe200078f18ff */
[----:B------:R-:W2:Y:S01]  /*0e70*/  @P0 LDG.E R0, [R2.64] ;  /* 0x0000000c02000981 */ /* 0x000ea2000c1e1900 */
[----:B------:R-:W-:-:S03]  /*0e80*/  IMAD.MOV.U32 R19, RZ, RZ, RZ ;  /* 0x000000ffff137224 */ /* 0x000fc600078e00ff */
[----:B------:R-:W-:Y:S01]  /*0e90*/  BAR.SYNC.DEFER_BLOCKING 0x0 ;  /* 0x0000000000007b1d */ /* 0x000fe20000010000 */
[----:B------:R-:W-:Y:S02]  /*0ea0*/  SHF.R.S32.HI R21, RZ, 0x3, R18 ;  /* 0x00000003ff157819 */ /* 0x000fe40000011412 */
[----:B------:R-:W-:-:S03]  /*0eb0*/  ISETP.NE.AND P1, PT, R95, 0x1, PT ;  /* 0x000000015f00780c */ /* 0x000fc60003f25270 */
[----:B------:R-:W1:Y:S01]  /*0ec0*/  S2R R17, SR_CTAID.X ;  /* 0x0000000000117919 */ /* 0x000e620000002500 */
[----:B------:R-:W-:Y:S01]  /*0ed0*/  USEL UR19, UR11, URZ, !UP1 ;  /* 0x0000003f0b137287 */ /* 0x000fe2000c800000 */
[----:B-----5:R-:W-:Y:S01]  /*0ee0*/  IMAD R13, R13, c[0x0][0x2c4], RZ ;  /* 0x0000b1000d0d7a24 */ /* 0x020fe200078e02ff */
[----:B--2---:R2:W3:Y:S02]  /*0ef0*/  @P0 R2UR UR18, R0 ;  /* 0x00000000001203c2 */ /* 0x0044e400000e0000 */
[----:B---3--:R-:W-:Y:S02]  /*0f00*/  @!UP0 UMOV UR18, UR11 ;  /* 0x0000000b00128c82 */ /* 0x008fe40008000000 */
[----:B------:R-:W-:Y:S02]  /*0f10*/  USHF.R.S32.HI UR14, URZ, 0x1f, UR18 ;  /* 0x0000001f3f0e7899 */ /* 0x000fe40008011412 */
[----:B------:R-:W-:Y:S02]  /*0f20*/  UIMAD.WIDE.U32 UR16, UR18, UR4, URZ ;  /* 0x00000004121072a5 */ /* 0x000fe4000f8e003f */
[----:B------:R-:W-:-:S04]  /*0f30*/  UIMAD UR14, UR14, UR4, URZ ;  /* 0x000000040e0e72a4 */ /* 0x000fc8000f8e023f */
[----:B------:R-:W-:Y:S01]  /*0f40*/  UIMAD UR14, UR18, UR5, UR14 ;  /* 0x00000005120e72a4 */ /* 0x000fe2000f8e020e */
[----:B--2---:R-:W-:-:S03]  /*0f50*/  LOP3.LUT R0, R18, 0xfffffff8, RZ, 0xc0, !PT ;  /* 0xfffffff812007812 */ /* 0x004fc600078ec0ff */
[----:B------:R-:W-:Y:S02]  /*0f60*/  UIADD3 UR14, UR17, UR14, URZ ;  /* 0x0000000e110e7290 */ /* 0x000fe4000fffe03f */
[----:B------:R-:W-:Y:S01]  /*0f70*/  USHF.R.S32.HI UR18, URZ, 0x1f, UR15 ;  /* 0x0000001f3f127899 */ /* 0x000fe2000801140f */
[----:B------:R-:W-:Y:S01]  /*0f80*/  IMAD.IADD R20, R89, 0x1, -R0 ;  /* 0x0000000159147824 */ /* 0x000fe200078e0a00 */
[----:B------:R-:W-:Y:S01]  /*0f90*/  ULDC.64 UR4, c[0x0][0x178] ;  /* 0x00005e0000047ab9 */ /* 0x000fe20000000a00 */
[----:B------:R-:W-:Y:S02]  /*0fa0*/  IMAD.U32 R0, RZ, RZ, UR6 ;  /* 0x00000006ff007e24 */ /* 0x000fe4000f8e00ff */
[----:B------:R-:W-:-:S04]  /*0fb0*/  IMAD R94, R20, 0x20, R21 ;  /* 0x00000020145e7824 */ /* 0x000fc800078e0215 */
[--C-:B------:R-:W-:Y:S01]  /*0fc0*/  IMAD R0, R0, 0x40, R94.reuse ;  /* 0x0000004000007824 */ /* 0x100fe200078e025e */
[----:B------:R-:W-:Y:S02]  /*0fd0*/  UIMAD UR18, UR18, UR4, URZ ;  /* 0x00000004121272a4 */ /* 0x000fe4000f8e023f */
[----:B------:R-:W-:Y:S01]  /*0fe0*/  UIMAD.WIDE.U32 UR20, UR15, UR4, URZ ;  /* 0x000000040f1472a5 */ /* 0x000fe2000f8e003f */
[----:B-1----:R-:W-:Y:S01]  /*0ff0*/  IMAD R4, R17, 0x80, R94 ;  /* 0x0000008011047824 */ /* 0x002fe200078e025e */
[----:B------:R-:W-:Y:S01]  /*1000*/  IADD3 R0, R0, -0x40, RZ ;  /* 0xffffffc000007810 */ /* 0x000fe20007ffe0ff */
[----:B------:R-:W-:Y:S01]  /*1010*/  IMAD.SHL.U32 R133, R20, 0x8, RZ ;  /* 0x0000000814857824 */ /* 0x000fe200078e00ff */
[----:B------:R-:W-:Y:S02]  /*1020*/  STL [R1+0x78], R94 ;  /* 0x0000785e01007387 */ /* 0x000fe40000100800 */
[C---:B------:R-:W-:Y:S02]  /*1030*/  ISETP.GE.AND P0, PT, R0.reuse, UR7, PT ;  /* 0x0000000700007c0c */ /* 0x040fe4000bf06270 */
[----:B------:R-:W-:-:S02]  /*1040*/  IADD3 R16, R0, UR10, RZ ;  /* 0x0000000a00107c10 */ /* 0x000fc4000fffe0ff */
[----:B------:R-:W-:-:S03]  /*1050*/  ISETP.GT.OR P0, PT, R94, 0x3f, P0 ;  /* 0x0000003f5e00780c */ /* 0x000fc60000704670 */
[----:B------:R-:W-:-:S04]  /*1060*/  @P1 IMAD.HI.U32 R0, R16, c[0x0][0x2bc], RZ ;  /* 0x0000af0010001a27 */ /* 0x000fc800078e00ff */
[----:B------:R-:W-:Y:S01]  /*1070*/  IMAD.MOV.U32 R12, RZ, RZ, R16 ;  /* 0x000000ffff0c7224 */ /* 0x000fe200078e0010 */
[----:B------:R-:W-:-:S05]  /*1080*/  @P1 SHF.R.U32.HI R12, RZ, c[0x0][0x2c0], R0 ;  /* 0x0000b000ff0c1a19 */ /* 0x000fca0000011600 */
[----:B------:R-:W-:-:S04]  /*1090*/  @!P0 IADD3 R0, P2, R12, UR16, RZ ;  /* 0x000000100c008c10 */ /* 0x000fc8000ff5e0ff */
[----:B------:R-:W-:Y:S02]  /*10a0*/  @!P0 LEA R2, P1, R0, c[0x0][0x2a0], 0x2 ;  /* 0x0000a80000028a11 */ /* 0x000fe400078210ff */
[----:B------:R-:W-:-:S04]  /*10b0*/  @!P0 LEA.HI.X.SX32 R3, R12, UR14, 0x1, P2 ;  /* 0x0000000e0c038c11 */ /* 0x000fc800090f0eff */
[----:B------:R-:W-:-:S05]  /*10c0*/  @!P0 LEA.HI.X R3, R0, c[0x0][0x2a4], R3, 0x2, P1 ;  /* 0x0000a90000038a11 */ /* 0x000fca00008f1403 */
[----:B------:R1:W2:Y:S01]  /*10d0*/  @!P0 LDG.E R19, [R2.64] ;  /* 0x0000000c02138981 */ /* 0x0002a2000c1e1900 */
[----:B------:R-:W-:Y:S01]  /*10e0*/  IMAD.MOV.U32 R0, RZ, RZ, c[0x0][0x2c4] ;  /* 0x0000b100ff007624 */ /* 0x000fe200078e00ff */
[----:B------:R-:W-:Y:S01]  /*10f0*/  UIMAD UR18, UR15, UR5, UR18 ;  /* 0x000000050f1272a4 */ /* 0x000fe2000f8e0212 */
[----:B------:R-:W-:Y:S01]  /*1100*/  IMAD R17, R17, 0x80, R21 ;  /* 0x0000008011117824 */ /* 0x000fe200078e0215 */
[C---:B------:R-:W-:Y:S01]  /*1110*/  IADD3 R56, R133.reuse, 0x40, RZ ;  /* 0x0000004085387810 */ /* 0x040fe20007ffe0ff */
[----:B------:R-:W-:Y:S01]  /*1120*/  ULDC.64 UR4, c[0x0][0x1b8] ;  /* 0x00006e0000047ab9 */ /* 0x000fe20000000a00 */
[----:B------:R-:W-:Y:S01]  /*1130*/  ISETP.NE.AND P0, PT, R0, 0x1, PT ;  /* 0x000000010000780c */ /* 0x000fe20003f05270 */
[----:B------:R-:W-:Y:S01]  /*1140*/  UIADD3 UR21, UR21, UR18, URZ ;  /* 0x0000001215157290 */ /* 0x000fe2000fffe03f */
[----:B------:R-:W-:Y:S01]  /*1150*/  IMAD.MOV.U32 R0, RZ, RZ, R4 ;  /* 0x000000ffff007224 */ /* 0x000fe200078e0004 */
[----:B------:R-:W-:Y:S01]  /*1160*/  UIMAD UR15, UR8, UR4, URZ ;  /* 0x00000004080f72a4 */ /* 0x000fe2000f8e023f */
[C---:B------:R-:W-:Y:S01]  /*1170*/  IADD3 R57, R133.reuse, 0x80, RZ ;  /* 0x0000008085397810 */ /* 0x040fe20007ffe0ff */
[----:B------:R-:W-:Y:S01]  /*1180*/  USHF.R.S32.HI UR18, URZ, 0x1f, UR11 ;  /* 0x0000001f3f127899 */ /* 0x000fe2000801140b */
[C---:B------:R-:W-:Y:S01]  /*1190*/  IADD3 R23, R133.reuse, 0xc0, RZ ;  /* 0x000000c085177810 */ /* 0x040fe20007ffe0ff */
[----:B------:R-:W-:Y:S01]  /*11a0*/  UIMAD UR15, UR9, UR5, UR15 ;  /* 0x00000005090f72a4 */ /* 0x000fe2000f8e020f */
[----:B------:R-:W-:Y:S01]  /*11b0*/  ISETP.GE.AND P4, PT, R133, c[0x0][0x198], PT ;  /* 0x0000660085007a0c */ /* 0x000fe20003f86270 */
[----:B------:R-:W-:Y:S01]  /*11c0*/  UIMAD.WIDE.U32 UR20, UR9, UR4, UR20 ;  /* 0x00000004091472a5 */ /* 0x000fe2000f8e0014 */
[----:B------:R-:W-:Y:S01]  /*11d0*/  ISETP.GE.AND P3, PT, R56, c[0x0][0x198], PT ;  /* 0x0000660038007a0c */ /* 0x000fe20003f66270 */
[----:B------:R-:W-:Y:S01]  /*11e0*/  USEL UR18, UR18, URZ, !UP1 ;  /* 0x0000003f12127287 */ /* 0x000fe2000c800000 */
[----:B------:R-:W-:Y:S01]  /*11f0*/  ISETP.GE.AND P2, PT, R57, c[0x0][0x198], PT ;  /* 0x0000660039007a0c */ /* 0x000fe20003f46270 */
[----:B------:R-:W-:Y:S01]  /*1200*/  ULDC.64 UR4, c[0x0][0x1c0] ;  /* 0x0000700000047ab9 */ /* 0x000fe20000000a00 */
[----:B------:R-:W-:Y:S01]  /*1210*/  ISETP.GE.AND P5, PT, R23, c[0x0][0x198], PT ;  /* 0x0000660017007a0c */ /* 0x000fe20003fa6270 */
[----:B------:R-:W-:Y:S01]  /*1220*/  UIMAD UR18, UR18, UR4, URZ ;  /* 0x00000004121272a4 */ /* 0x000fe2000f8e023f */
[----:B------:R-:W-:Y:S01]  /*1230*/  LOP3.LUT P6, RZ, R20, 0x2, RZ, 0xc0, !PT ;  /* 0x0000000214ff7812 */ /* 0x000fe200078cc0ff */
[----:B------:R-:W-:Y:S01]  /*1240*/  UIADD3 UR21, UR21, UR15, URZ ;  /* 0x0000000f15157290 */ /* 0x000fe2000fffe03f */
[----:B------:R-:W-:Y:S01]  /*1250*/  LEA.HI R88, R32, R89, RZ, 0x5 ;  /* 0x0000005920587211 */ /* 0x000fe200078f28ff */
[----:B-1----:R-:W-:Y:S01]  /*1260*/  @P0 IMAD.HI.U32 R2, R4, c[0x0][0x2c8], RZ ;  /* 0x0000b20004020a27 */ /* 0x002fe200078e00ff */
[----:B------:R-:W-:Y:S01]  /*1270*/  UIMAD UR5, UR19, UR5, UR18 ;  /* 0x00000005130572a4 */ /* 0x000fe2000f8e0212 */
[----:B------:R-:W-:Y:S01]  /*1280*/  SHF.R.S32.HI R93, RZ, 0x1f, R133 ;  /* 0x0000001fff5d7819 */ /* 0x000fe20000011485 */
[----:B------:R-:W-:Y:S01]  /*1290*/  UIMAD.WIDE.U32 UR20, UR19, UR4, UR20 ;  /* 0x00000004131472a5 */ /* 0x000fe2000f8e0014 */
[----:B------:R-:W-:Y:S01]  /*12a0*/  IMAD.SHL.U32 R232, R88, 0x20, RZ ;  /* 0x0000002058e87824 */ /* 0x000fe200078e00ff */
[----:B------:R-:W-:Y:S01]  /*12b0*/  @P0 SHF.R.U32.HI R0, RZ, c[0x0][0x2cc], R2 ;  /* 0x0000b300ff000a19 */ /* 0x000fe20000011602 */
[----:B------:R-:W-:-:S02]  /*12c0*/  UISETP.GE.AND UP0, UPT, UR7, 0x41, UPT ;  /* 0x000000410700788c */ /* 0x000fc4000bf06270 */
[----:B------:R-:W-:Y:S01]  /*12d0*/  UIADD3 UR5, UR21, UR5, URZ ;  /* 0x0000000515057290 */ /* 0x000fe2000fffe03f */
[--C-:B------:R-:W-:Y:S01]  /*12e0*/  SHF.R.S32.HI R6, RZ, 0x1f, R0.reuse ;  /* 0x0000001fff067819 */ /* 0x100fe20000011400 */
[----:B------:R-:W-:Y:S01]  /*12f0*/  IMAD.MOV R5, RZ, RZ, -R0 ;  /* 0x000000ffff057224 */ /* 0x000fe200078e0a00 */
[----:B------:R-:W-:Y:S01]  /*1300*/  LOP3.LUT R232, R232, 0x7ffffc00, RZ, 0xc0, !PT ;  /* 0x7ffffc00e8e87812 */ /* 0x000fe200078ec0ff */
[----:B------:R-:W-:Y:S02]  /*1310*/  IMAD.U32 R3, RZ, RZ, UR21 ;  /* 0x00000015ff037e24 */ /* 0x000fe4000f8e00ff */
[----:B------:R-:W-:Y:S02]  /*1320*/  IMAD.U32 R2, RZ, RZ, UR20 ;  /* 0x00000014ff027e24 */ /* 0x000fe4000f8e00ff */
[----:B------:R-:W-:Y:S01]  /*1330*/  IMAD.U32 R3, RZ, RZ, UR5 ;  /* 0x00000005ff037e24 */ /* 0x000fe2000f8e00ff */
[----:B------:R-:W-:Y:S01]  /*1340*/  ULDC.64 UR4, c[0x0][0x1e8] ;  /* 0x00007a0000047ab9 */ /* 0x000fe20000000a00 */
[----:B------:R-:W-:Y:S01]  /*1350*/  IMAD R6, R6, c[0x0][0x1b0], RZ ;  /* 0x00006c0006067a24 */ /* 0x000fe200078e02ff */
[----:B------:R-:W-:Y:S01]  /*1360*/  UIMAD UR15, UR8, UR4, URZ ;  /* 0x00000004080f72a4 */ /* 0x000fe2000f8e023f */
[----:B------:R-:W-:Y:S01]  /*1370*/  IMAD R4, R5, c[0x0][0x2c4], R4 ;  /* 0x0000b10005047a24 */ /* 0x000fe200078e0204 */
[----:B------:R-:W-:Y:S01]  /*1380*/  UIMAD.WIDE.U32 UR18, UR9, UR4, URZ ;  /* 0x00000004091272a5 */ /* 0x000fe2000f8e003f */
[C---:B------:R-:W-:Y:S01]  /*1390*/  IMAD R5, R0.reuse, c[0x0][0x1b4], R6 ;  /* 0x00006d0000057a24 */ /* 0x040fe200078e0206 */
[----:B------:R-:W-:Y:S01]  /*13a0*/  UIMAD UR15, UR9, UR5, UR15 ;  /* 0x00000005090f72a4 */ /* 0x000fe2000f8e020f */
[----:B------:R-:W-:Y:S01]  /*13b0*/  IMAD.WIDE.U32 R2, R0, c[0x0][0x1b0], R2 ;  /* 0x00006c0000027a25 */ /* 0x000fe200078e0002 */
[----:B------:R-:W-:Y:S01]  /*13c0*/  SHF.R.S32.HI R0, RZ, 0x1f, R4 ;  /* 0x0000001fff007819 */ /* 0x000fe20000011404 */
[----:B------:R-:W-:-:S02]  /*13d0*/  ULDC.64 UR4, c[0x0][0x210] ;  /* 0x0000840000047ab9 */ /* 0x000fc40000000a00 */
[----:B------:R-:W-:Y:S01]  /*13e0*/  IMAD.IADD R3, R3, 0x1, R5 ;  /* 0x0000000103037824 */ /* 0x000fe200078e0205 */
[----:B------:R-:W-:Y:S01]  /*13f0*/  UIADD3 UR15, UR19, UR15, URZ ;  /* 0x0000000f130f7290 */ /* 0x000fe2000fffe03f */
[----:B------:R-:W-:Y:S01]  /*1400*/  IMAD R0, R0, c[0x0][0x1a8], RZ ;  /* 0x00006a0000007a24 */ /* 0x000fe200078e02ff */
[----:B------:R-:W-:Y:S01]  /*1410*/  UIMAD.WIDE.U32 UR20, UR9, UR4, URZ ;  /* 0x00000004091472a5 */ /* 0x000fe2000f8e003f */
[----:B------:R-:W-:Y:S01]  /*1420*/  IMAD.SHL.U32 R5, R21, 0x40, RZ ;  /* 0x0000004015057824 */ /* 0x000fe200078e00ff */
[----:B------:R-:W-:Y:S01]  /*1430*/  UIMAD UR4, UR8, UR4, URZ ;  /* 0x00000004080472a4 */ /* 0x000fe2000f8e023f */
[C---:B------:R-:W-:Y:S02]  /*1440*/  IMAD R6, R4.reuse, c[0x0][0x1ac], R0 ;  /* 0x00006b0004067a24 */ /* 0x040fe400078e0200 */
[----:B------:R-:W-:Y:S01]  /*1450*/  IMAD.WIDE.U32 R2, R4, c[0x0][0x1a8], R2 ;  /* 0x00006a0004027a25 */ /* 0x000fe200078e0002 */
[----:B------:R-:W-:Y:S01]  /*1460*/  LOP3.LUT R0, R5, 0x1c0, RZ, 0xc0, !PT ;  /* 0x000001c005007812 */ /* 0x000fe200078ec0ff */
[----:B------:R-:W-:-:S02]  /*1470*/  UIMAD UR5, UR9, UR5, UR4 ;  /* 0x00000005090572a4 */ /* 0x000fc4000f8e0204 */
[----:B------:R-:W-:Y:S01]  /*1480*/  ULEA UR4, UR6, 0xffffffc0, 0x6 ;  /* 0xffffffc006047891 */ /* 0x000fe2000f8e303f */
[----:B------:R-:W-:Y:S01]  /*1490*/  SHF.R.U32.HI R5, RZ, 0x3, R0 ;  /* 0x00000003ff057819 */ /* 0x000fe20000011600 */
[----:B------:R-:W-:Y:S01]  /*14a0*/  UIADD3 UR5, UR21, UR5, URZ ;  /* 0x0000000515057290 */ /* 0x000fe2000fffe03f */
[----:B------:R-:W-:Y:S01]  /*14b0*/  LOP3.LUT R4, R0, 0x38, R133, 0xf8, !PT ;  /* 0x0000003800047812 */ /* 0x000fe200078ef885 */
[----:B------:R-:W-:Y:S01]  /*14c0*/  IMAD.IADD R0, R3, 0x1, R6 ;  /* 0x0000000103007824 */ /* 0x000fe200078e0206 */
[----:B------:R-:W-:Y:S01]  /*14d0*/  LEA R15, P0, R2, c[0x0][0x160], 0x1 ;  /* 0x00005800020f7a11 */ /* 0x000fe200078008ff */
[----:B------:R-:W-:Y:S01]  /*14e0*/  UIADD3 UR4, UR7, -UR4, URZ ;  /* 0x8000000407047290 */ /* 0x000fe2000fffe03f */
[----:B------:R-:W-:Y:S02]  /*14f0*/  LEA.HI R3, R32, R89, RZ, 0x6 ;  /* 0x0000005920037211 */ /* 0x000fe400078f30ff */
[----:B------:R-:W-:Y:S02]  /*1500*/  LEA.HI.X R14, R2, c[0x0][0x164], R0, 0x1, P0 ;  /* 0x00005900020e7a11 */ /* 0x000fe400000f0c00 */
[----:B------:R-:W-:Y:S01]  /*1510*/  SHFL.IDX PT, R2, R15, RZ, 0x181f ;  /* 0x00181fff0f027589 */ /* 0x000fe200000e0000 */
[----:B------:R-:W-:Y:S01]  /*1520*/  IMAD.SHL.U32 R0, R3, 0x8, RZ ;  /* 0x0000000803007824 */ /* 0x000fe200078e00ff */
[----:B------:R-:W-:-:S02]  /*1530*/  LOP3.LUT R4, R4, R5, RZ, 0x3c, !PT ;  /* 0x0000000504047212 */ /* 0x000fc400078e3cff */
[----:B------:R-:W1:Y:S01]  /*1540*/  SHFL.IDX PT, R3, R14, RZ, 0x181f ;  /* 0x00181fff0e037589 */ /* 0x000e6200000e0000 */
[----:B------:R-:W-:Y:S02]  /*1550*/  ISETP.GE.AND P0, PT, R17, R13, PT ;  /* 0x0000000d1100720c */ /* 0x000fe40003f06270 */
[----:B------:R-:W-:Y:S02]  /*1560*/  LOP3.LUT R6, R4, 0xfffffe00, R0, 0xf8, !PT ;  /* 0xfffffe0004067812 */ /* 0x000fe400078ef800 */
[----:B------:R-:W-:Y:S02]  /*1570*/  SHF.R.S32.HI R5, RZ, 0x1f, R56 ;  /* 0x0000001fff057819 */ /* 0x000fe40000011438 */
[----:B------:R-:W-:Y:S01]  /*1580*/  SHF.R.S32.HI R4, RZ, 0x1f, R57 ;  /* 0x0000001fff047819 */ /* 0x000fe20000011439 */
[----:B------:R-:W-:Y:S01]  /*1590*/  IMAD.SHL.U32 R90, R6, 0x2, RZ ;  /* 0x00000002065a7824 */ /* 0x000fe200078e00ff */
[----:B------:R-:W-:Y:S02]  /*15a0*/  SHF.R.S32.HI R0, RZ, 0x1f, R23 ;  /* 0x0000001fff007819 */ /* 0x000fe40000011417 */
[----:B------:R-:W-:-:S02]  /*15b0*/  LEA.HI R5, R5, R56, RZ, 0x3 ;  /* 0x0000003805057211 */ /* 0x000fc400078f18ff */
[----:B------:R-:W-:Y:S02]  /*15c0*/  LEA.HI R4, R4, R57, RZ, 0x3 ;  /* 0x0000003904047211 */ /* 0x000fe400078f18ff */
[----:B------:R-:W-:Y:S02]  /*15d0*/  LEA.HI R0, R0, R23, RZ, 0x3 ;  /* 0x0000001700007211 */ /* 0x000fe400078f18ff */
[----:B------:R-:W-:Y:S02]  /*15e0*/  LOP3.LUT R176, R5, 0xfffffff8, RZ, 0xc0, !PT ;  /* 0xfffffff805b07812 */ /* 0x000fe400078ec0ff */
[----:B------:R-:W-:Y:S01]  /*15f0*/  LOP3.LUT R177, R4, 0xfffffff8, RZ, 0xc0, !PT ;  /* 0xfffffff804b17812 */ /* 0x000fe200078ec0ff */
[----:B------:R-:W-:Y:S01]  /*1600*/  SHFL.IDX PT, R5, R14, 0x1, 0x181f ;  /* 0x00381f000e057f89 */ /* 0x000fe200000e0000 */
[----:B------:R-:W-:Y:S02]  /*1610*/  LOP3.LUT R178, R0, 0xfffffff8, RZ, 0xc0, !PT ;  /* 0xfffffff800b27812 */ /* 0x000fe400078ec0ff */
[----:B------:R-:W-:Y:S01]  /*1620*/  IADD3 R0, R17, 0x20, RZ ;  /* 0x0000002011007810 */ /* 0x000fe20007ffe0ff */
[----:B------:R-:W3:Y:S01]  /*1630*/  SHFL.IDX PT, R4, R15, 0x1, 0x181f ;  /* 0x00381f000f047f89 */ /* 0x000ee200000e0000 */
[----:B-1----:R-:W-:Y:S01]  /*1640*/  @!P0 IMAD.WIDE R10, R133, 0x2, R2 ;  /* 0x00000002850a8825 */ /* 0x002fe200078e0202 */
[----:B------:R-:W-:-:S02]  /*1650*/  IADD3 R21, -R21, UR4, RZ ;  /* 0x0000000415157c10 */ /* 0x000fc4000fffe1ff */
[----:B------:R-:W-:Y:S01]  /*1660*/  SHF.R.S32.HI R179, RZ, 0x1f, R176 ;  /* 0x0000001fffb37819 */ /* 0x000fe200000114b0 */
[----:B------:R-:W-:Y:S01]  /*1670*/  @!P0 IMAD.WIDE R8, R176, 0x2, R2 ;  /* 0x00000002b0088825 */ /* 0x000fe200078e0202 */
[----:B------:R1:W-:Y:S01]  /*1680*/  @!P0 LDGSTS.E.BYPASS.LTC128B.128 [R90+0x100], [R10.64], !P4 ;  /* 0x001000000a5a8fae */ /* 0x0003e2000e101d4c */
[----:B------:R-:W-:Y:S02]  /*1690*/  SHF.R.S32.HI R92, RZ, 0x1f, R177 ;  /* 0x0000001fff5c7819 */ /* 0x000fe400000114b1 */
[----:B------:R-:W-:Y:S01]  /*16a0*/  @!P0 IMAD.WIDE R6, R177, 0x2, R2 ;  /* 0x00000002b1068825 */ /* 0x000fe200078e0202 */
[----:B------:R3:W-:Y:S01]  /*16b0*/  @!P0 LDGSTS.E.BYPASS.LTC128B.128 [R90+0x4100], [R8.64], !P3 ;  /* 0x04100000085a8fae */ /* 0x0007e2000d901d4c */
[----:B------:R-:W-:Y:S02]  /*16c0*/  SHF.R.S32.HI R91, RZ, 0x1f, R178 ;  /* 0x0000001fff5b7819 */ /* 0x000fe400000114b2 */
[----:B------:R-:W-:Y:S01]  /*16d0*/  @!P0 IMAD.WIDE R2, R178, 0x2, R2 ;  /* 0x00000002b2028825 */ /* 0x000fe200078e0202 */
[----:B------:R4:W-:Y:S04]  /*16e0*/  @!P0 LDGSTS.E.BYPASS.LTC128B.128 [R90+0x8100], [R6.64], !P2 ;  /* 0x08100000065a8fae */ /* 0x0009e8000d101d4c */
[----:B------:R4:W-:Y:S01]  /*16f0*/  @!P0 LDGSTS.E.BYPASS.LTC128B.128 [R90+0xc100], [R2.64], !P5 ;  /* 0x0c100000025a8fae */ /* 0x0009e2000e901d4c */
[----:B------:R-:W-:Y:S01]  /*1700*/  ISETP.GE.AND P0, PT, R0, R13, PT ;  /* 0x0000000d0000720c */ /* 0x000fe20003f06270 */
[----:B------:R-:W-:-:S04]  /*1710*/  IMAD.MOV R0, RZ, RZ, -R12 ;  /* 0x000000ffff007224 */ /* 0x000fc800078e0a0c */
[----:B------:R-:W-:Y:S01]  /*1720*/  IMAD R22, R0, c[0x0][0x2b8], R16 ;  /* 0x0000ae0000167a24 */ /* 0x000fe200078e0210 */
[----:B------:R-:W-:-:S04]  /*1730*/  IADD3 R0, R17, 0x40, RZ ;  /* 0x0000004011007810 */ /* 0x000fc80007ffe0ff */
[----:B-1----:R-:W-:-:S03]  /*1740*/  SHF.R.S32.HI R10, RZ, 0x1f, R22 ;  /* 0x0000001fff0a7819 */ /* 0x002fc60000011416 */
[----:B---3--:R-:W-:-:S04]  /*1750*/  @!P0 IMAD.WIDE R8, R176, 0x2, R4 ;  /* 0x00000002b0088825 */ /* 0x008fc800078e0204 */
[--C-:B----4-:R-:W-:Y:S01]  /*1760*/  @!P0 IMAD.WIDE R6, R133, 0x2, R4.reuse ;  /* 0x0000000285068825 */ /* 0x110fe200078e0204 */
[----:B------:R-:W-:Y:S04]  /*1770*/  SHFL.IDX PT, R2, R15, 0x2, 0x181f ;  /* 0x00581f000f027f89 */ /* 0x000fe800000e0000 */
[----:B------:R-:W1:Y:S04]  /*1780*/  SHFL.IDX PT, R3, R14, 0x2, 0x181f ;  /* 0x00581f000e037f89 */ /* 0x000e6800000e0000 */
[----:B------:R3:W-:Y:S04]  /*1790*/  @!P0 LDGSTS.E.BYPASS.LTC128B.128 [R90+0x1100], [R6.64], !P4 ;  /* 0x01100000065a8fae */ /* 0x0007e8000e101d4c */
[----:B------:R1:W-:Y:S01]  /*17a0*/  @!P0 LDGSTS.E.BYPASS.LTC128B.128 [R90+0x5100], [R8.64], !P3 ;  /* 0x05100000085a8fae */ /* 0x0003e2000d901d4c */
[----:B---3--:R-:W-:-:S04]  /*17b0*/  @!P0 IMAD.WIDE R6, R177, 0x2, R4 ;  /* 0x00000002b1068825 */ /* 0x008fc800078e0204 */
[----:B------:R-:W-:Y:S01]  /*17c0*/  @!P0 IMAD.WIDE R4, R178, 0x2, R4 ;  /* 0x00000002b2048825 */ /* 0x000fe200078e0204 */
[----:B------:R3:W-:Y:S04]  /*17d0*/  @!P0 LDGSTS.E.BYPASS.LTC128B.128 [R90+0x9100], [R6.64], !P2 ;  /* 0x09100000065a8fae */ /* 0x0007e8000d101d4c */
[----:B------:R4:W-:Y:S01]  /*17e0*/  @!P0 LDGSTS.E.BYPASS.LTC128B.128 [R90+0xd100], [R4.64], !P5 ;  /* 0x0d100000045a8fae */ /* 0x0009e2000e901d4c */
[----:B------:R-:W-:Y:S01]  /*17f0*/  ISETP.GE.AND P0, PT, R0, R13, PT ;  /* 0x0000000d0000720c */ /* 0x000fe20003f06270 */
[----:B------:R-:W-:-:S04]  /*1800*/  IMAD R0, R10, c[0x0][0x1e0], RZ ;  /* 0x000078000a007a24 */ /* 0x000fc800078e02ff */
[----:B------:R-:W-:-:S08]  /*1810*/  IMAD R0, R22, c[0x0][0x1e4], R0 ;  /* 0x0000790016007a24 */ /* 0x000fd000078e0200 */
[----:B-1----:R-:W-:-:S05]  /*1820*/  @!P0 IMAD.WIDE R8, R133, 0x2, R2 ;  /* 0x0000000285088825 */ /* 0x002fca00078e0202 */
[----:B------:R1:W-:Y:S01]  /*1830*/  @!P0 LDGSTS.E.BYPASS.LTC128B.128 [R90+0x2100], [R8.64], !P4 ;  /* 0x02100000085a8fae */ /* 0x0003e2000e101d4c */
[----:B---3--:R-:W-:-:S04]  /*1840*/  @!P0 IMAD.WIDE R6, R176, 0x2, R2 ;  /* 0x00000002b0068825 */ /* 0x008fc800078e0202 */
[----:B----4-:R-:W-:Y:S01]  /*1850*/  IMAD.WIDE.U32 R4, R22, c[0x0][0x1e0], RZ ;  /* 0x0000780016047a25 */ /* 0x010fe200078e00ff */
[----:B------:R3:W-:Y:S03]  /*1860*/  @!P0 LDGSTS.E.BYPASS.LTC128B.128 [R90+0x6100], [R6.64], !P3 ;  /* 0x06100000065a8fae */ /* 0x0007e6000d901d4c */
[----:B------:R-:W-:Y:S02]  /*1870*/  IMAD.IADD R5, R5, 0x1, R0 ;  /* 0x0000000105057824 */ /* 0x000fe400078e0200 */
[----:B-1----:R-:W-:-:S04]  /*1880*/  @!P0 IMAD.WIDE R8, R177, 0x2, R2 ;  /* 0x00000002b1088825 */ /* 0x002fc800078e0202 */
[----:B------:R-:W-:Y:S01]  /*1890*/  @!P0 IMAD.WIDE R2, R178, 0x2, R2 ;  /* 0x00000002b2028825 */ /* 0x000fe200078e0202 */
[----:B------:R1:W-:Y:S03]  /*18a0*/  @!P0 LDGSTS.E.BYPASS.LTC128B.128 [R90+0xa100], [R8.64], !P2 ;  /* 0x0a100000085a8fae */ /* 0x0003e6000d101d4c */
[----:B---3--:R-:W-:Y:S01]  /*18b0*/  IMAD R6, R10, c[0x0][0x208], RZ ;  /* 0x000082000a067a24 */ /* 0x008fe200078e02ff */
[----:B------:R3:W-:Y:S03]  /*18c0*/  @!P0 LDGSTS.E.BYPASS.LTC128B.128 [R90+0xe100], [R2.64], !P5 ;  /* 0x0e100000025a8fae */ /* 0x0007e6000e901d4c */
[----:B------:R-:W-:Y:S01]  /*18d0*/  IMAD R6, R22, c[0x0][0x20c], R6 ;  /* 0x0000830016067a24 */ /* 0x000fe200078e0206 */
[----:B-1----:R-:W-:-:S04]  /*18e0*/  IADD3 R8, R17, 0x60, RZ ;  /* 0x0000006011087810 */ /* 0x002fc80007ffe0ff */
[----:B------:R-:W-:Y:S01]  /*18f0*/  ISETP.GE.AND P1, PT, R8, R13, PT ;  /* 0x0000000d0800720c */ /* 0x000fe20003f26270 */
[----:B---3--:R-:W-:-:S04]  /*1900*/  IMAD.WIDE.U32 R2, R22, c[0x0][0x208], RZ ;  /* 0x0000820016027a25 */ /* 0x008fc800078e00ff */
[----:B------:R-:W-:Y:S02]  /*1910*/  IMAD.IADD R3, R3, 0x1, R6 ;  /* 0x0000000103037824 */ /* 0x000fe400078e0206 */
[----:B------:R-:W-:Y:S01]  /*1920*/  SHFL.IDX PT, R6, R15, 0x3, 0x181f ;  /* 0x00781f000f067f89 */ /* 0x000fe200000e0000 */
[----:B--2---:R-:W-:Y:S01]  /*1930*/  SHF.R.S32.HI R9, RZ, 0x1f, R19 ;  /* 0x0000001fff097819 */ /* 0x004fe20000011413 */
[----:B------:R-:W-:Y:S02]  /*1940*/  IMAD.WIDE.U32 R4, R19, c[0x0][0x1f0], R4 ;  /* 0x00007c0013047a25 */ /* 0x000fe400078e0004 */
[----:B------:R1:W-:Y:S02]  /*1950*/  STL [R1+0x44], R19 ;  /* 0x0000441301007387 */ /* 0x0003e40000100800 */
[----:B------:R-:W-:Y:S02]  /*1960*/  IMAD R0, R9, c[0x0][0x1f0], RZ ;  /* 0x00007c0009007a24 */ /* 0x000fe400078e02ff */
[----:B------:R-:W-:Y:S01]  /*1970*/  STL [R1+0x40], R90 ;  /* 0x0000405a01007387 */ /* 0x000fe20000100800 */
[----:B------:R-:W-:-:S03]  /*1980*/  IMAD.WIDE.U32 R2, R19, c[0x0][0x218], R2 ;  /* 0x0000860013027a25 */ /* 0x000fc600078e0002 */
[----:B------:R-:W-:Y:S01]  /*1990*/  STL [R1+0x48], R22 ;  /* 0x0000481601007387 */ /* 0x000fe20000100800 */
[----:B------:R-:W-:Y:S01]  /*19a0*/  IMAD R7, R19, c[0x0][0x1f4], R0 ;  /* 0x00007d0013077a24 */ /* 0x000fe200078e0200 */
[----:B------:R-:W-:-:S04]  /*19b0*/  IADD3 R0, P0, R4, UR18, RZ ;  /* 0x0000001204007c10 */ /* 0x000fc8000ff1e0ff */
[----:B------:R-:W-:Y:S02]  /*19c0*/  IADD3.X R4, R5, UR15, R7, P0, !PT ;  /* 0x0000000f05047c10 */ /* 0x000fe400087fe407 */
[----:B------:R-:W-:Y:S01]  /*19d0*/  LEA R13, P0, R0, c[0x0][0x1c8], 0x1 ;  /* 0x00007200000d7a11 */ /* 0x000fe200078008ff */
[----:B------:R-:W2:Y:S01]  /*19e0*/  SHFL.IDX PT, R7, R14, 0x3, 0x181f ;  /* 0x00781f000e077f89 */ /* 0x000ea200000e0000 */
[----:B------:R-:W-:Y:S02]  /*19f0*/  LEA.HI R5, R32, R89, RZ, 0x4 ;  /* 0x0000005920057211 */ /* 0x000fe400078f20ff */
[----:B------:R-:W-:Y:S01]  /*1a00*/  LEA.HI.X R12, R0, c[0x0][0x1cc], R4, 0x1, P0 ;  /* 0x00007300000c7a11 */ /* 0x000fe200000f0c04 */
[----:B------:R-:W-:Y:S01]  /*1a10*/  IMAD R4, R9, c[0x0][0x218], RZ ;  /* 0x0000860009047a24 */ /* 0x000fe200078e02ff */
[----:B------:R-:W-:Y:S01]  /*1a20*/  LOP3.LUT R0, R5, 0xfffffff0, RZ, 0xc0, !PT ;  /* 0xfffffff005007812 */ /* 0x000fe200078ec0ff */
[----:B------:R-:W-:Y:S01]  /*1a30*/  IMAD.SHL.U32 R9, R20, 0x40, RZ ;  /* 0x0000004014097824 */ /* 0x000fe200078e00ff */
[----:B------:R-:W-:Y:S01]  /*1a40*/  SHF.R.S32.HI R10, RZ, 0x4, R5 ;  /* 0x00000004ff0a7819 */ /* 0x000fe20000011405 */
[----:B------:R-:W-:Y:S01]  /*1a50*/  IMAD R4, R19, c[0x0][0x21c], R4 ;  /* 0x0000870013047a24 */ /* 0x000fe200078e0204 */
[----:B------:R-:W-:Y:S01]  /*1a60*/  IADD3 R8, P0, R2, UR20, RZ ;  /* 0x0000001402087c10 */ /* 0x000fe2000ff1e0ff */
[----:B------:R-:W-:Y:S01]  /*1a70*/  IMAD.IADD R2, R89, 0x1, -R0 ;  /* 0x0000000159027824 */ /* 0x000fe200078e0a00 */
[----:B------:R-:W-:-:S02]  /*1a80*/  LEA.HI R5, R5, R10, RZ, 0x1 ;  /* 0x0000000a05057211 */ /* 0x000fc400078f08ff */
[----:B------:R-:W-:Y:S02]  /*1a90*/  LOP3.LUT R0, R9, 0x1c0, RZ, 0xc0, !PT ;  /* 0x000001c009007812 */ /* 0x000fe400078ec0ff */
[----:B------:R-:W-:Y:S02]  /*1aa0*/  IADD3.X R9, R3, UR5, R4, P0, !PT ;  /* 0x0000000503097c10 */ /* 0x000fe400087fe404 */
[----:B------:R-:W-:Y:S02]  /*1ab0*/  LOP3.LUT R4, R5, 0xfffffffe, RZ, 0xc0, !PT ;  /* 0xfffffffe05047812 */ /* 0x000fe400078ec0ff */
[----:B------:R-:W-:Y:S02]  /*1ac0*/  LOP3.LUT R5, R0, 0x8, R18, 0xf8, !PT ;  /* 0x0000000800057812 */ /* 0x000fe400078ef812 */
[----:B------:R-:W-:Y:S01]  /*1ad0*/  SHF.R.U32.HI R0, RZ, 0x3, R0 ;  /* 0x00000003ff007819 */ /* 0x000fe20000011600 */
[----:B-1----:R-:W-:Y:S01]  /*1ae0*/  IMAD.IADD R19, R10, 0x1, -R4 ;  /* 0x000000010a137824 */ /* 0x002fe200078e0a04 */
[----:B------:R-:W-:-:S02]  /*1af0*/  LEA R3, P0, R8, c[0x0][0x1f8], 0x1 ;  /* 0x00007e0008037a11 */ /* 0x000fc400078008ff */
[----:B------:R-:W-:Y:S02]  /*1b00*/  SHF.R.S32.HI R11, RZ, 0x1f, R2 ;  /* 0x0000001fff0b7819 */ /* 0x000fe40000011402 */
[----:B------:R-:W-:Y:S01]  /*1b10*/  LOP3.LUT R5, R5, R0, RZ, 0x3c, !PT ;  /* 0x0000000005057212 */ /* 0x000fe200078e3cff */
[----:B------:R-:W1:Y:S01]  /*1b20*/  SHFL.IDX PT, R17, R3, RZ, 0x181f ;  /* 0x00181fff03117589 */ /* 0x000e6200000e0000 */
[----:B------:R-:W-:Y:S01]  /*1b30*/  LEA.HI.X R0, R8, c[0x0][0x1fc], R9, 0x1, P0 ;  /* 0x00007f0008007a11 */ /* 0x000fe200000f0c09 */
[--C-:B--2---:R-:W-:Y:S01]  /*1b40*/  @!P1 IMAD.WIDE R8, R133, 0x2, R6.reuse ;  /* 0x0000000285089825 */ /* 0x104fe200078e0206 */
[----:B------:R-:W-:Y:S01]  /*1b50*/  LEA.HI R22, R11, R2, RZ, 0x3 ;  /* 0x000000020b167211 */ /* 0x000fe200078f18ff */
[----:B------:R2:W-:Y:S01]  /*1b60*/  SHFL.IDX PT, R15, R3, 0x1, 0x181f ;  /* 0x00381f00030f7f89 */ /* 0x0005e200000e0000 */
[----:B------:R-:W-:Y:S01]  /*1b70*/  ISETP.GE.AND P0, PT, R21, 0x1, PT ;  /* 0x000000011500780c */ /* 0x000fe20003f06270 */
[----:B------:R-:W-:Y:S01]  /*1b80*/  @!P1 IMAD.WIDE R10, R177, 0x2, R6 ;  /* 0x00000002b10a9825 */ /* 0x000fe200078e0206 */
[----:B------:R-:W-:Y:S01]  /*1b90*/  LOP3.LUT R4, R22, 0xfffffff8, RZ, 0xc0, !PT ;  /* 0xfffffff816047812 */ /* 0x000fe200078ec0ff */
[----:B------:R-:W-:Y:S04]  /*1ba0*/  SHFL.IDX PT, R16, R0, RZ, 0x181f ;  /* 0x00181fff00107589 */ /* 0x000fe800000e0000 */
[----:B------:R3:W-:Y:S01]  /*1bb0*/  SHFL.IDX PT, R14, R0, 0x1, 0x181f ;  /* 0x00381f00000e7f89 */ /* 0x0007e200000e0000 */
[----:B------:R-:W-:-:S03]  /*1bc0*/  IMAD.IADD R18, R2, 0x1, -R4 ;  /* 0x0000000102127824 */ /* 0x000fc600078e0a04 */
[----:B------:R-:W-:Y:S04]  /*1bd0*/  SHFL.IDX PT, R4, R13, RZ, 0x181f ;  /* 0x00181fff0d047589 */ /* 0x000fe800000e0000 */
[----:B------:R4:W-:Y:S01]  /*1be0*/  @!P1 LDGSTS.E.BYPASS.LTC128B.128 [R90+0x3100], [R8.64], !P4 ;  /* 0x03100000085a9fae */ /* 0x0009e2000e101d4c */
[----:B------:R-:W-:Y:S01]  /*1bf0*/  ISETP.GE.AND P4, PT, R56, c[0x0][0x1d4], PT ;  /* 0x0000750038007a0c */ /* 0x000fe20003f86270 */
[----:B--2---:R-:W-:-:S04]  /*1c00*/  @!P1 IMAD.WIDE R2, R176, 0x2, R6 ;  /* 0x00000002b0029825 */ /* 0x004fc800078e0206 */
[----:B------:R-:W-:Y:S01]  /*1c10*/  @!P1 IMAD.WIDE R6, R178, 0x2, R6 ;  /* 0x00000002b2069825 */ /* 0x000fe200078e0206 */
[----:B------:R2:W-:Y:S03]  /*1c20*/  @!P1 LDGSTS.E.BYPASS.LTC128B.128 [R90+0x7100], [R2.64], !P3 ;  /* 0x07100000025a9fae */ /* 0x0005e6000d901d4c */
[----:B---3--:R-:W-:Y:S01]  /*1c30*/  IMAD R0, R19, 0x200, R5 ;  /* 0x0000020013007824 */ /* 0x008fe200078e0205 */
[----:B------:R3:W-:Y:S03]  /*1c40*/  @!P1 LDGSTS.E.BYPASS.LTC128B.128 [R90+0xb100], [R10.64], !P2 ;  /* 0x0b1000000a5a9fae */ /* 0x0007e6000d101d4c */
[----:B------:R-:W-:Y:S01]  /*1c50*/  IMAD.SHL.U32 R134, R0, 0x2, RZ ;  /* 0x0000000200867824 */ /* 0x000fe200078e00ff */
[----:B------:R-:W3:Y:S04]  /*1c60*/  SHFL.IDX PT, R5, R12, RZ, 0x181f ;  /* 0x00181fff0c057589 */ /* 0x000ee800000e0000 */
[----:B------:R4:W-:Y:S01]  /*1c70*/  @!P1 LDGSTS.E.BYPASS.LTC128B.128 [R90+0xf100], [R6.64], !P5 ;  /* 0x0f100000065a9fae */ /* 0x0009e2000e901d4c */
[----:B------:R-:W-:-:S02]  /*1c80*/  ISETP.GE.AND P5, PT, R133, c[0x0][0x1d4], PT ;  /* 0x0000750085007a0c */ /* 0x000fc40003fa6270 */
[C---:B------:R-:W-:Y:S01]  /*1c90*/  IADD3 R0, R134.reuse, 0x10100, RZ ;  /* 0x0001010086007810 */ /* 0x040fe20007ffe0ff */
[----:B------:R-:W0:Y:S01]  /*1ca0*/  LDGDEPBAR ;  /* 0x00000000000079af */ /* 0x000e220000000000 */
[----:B------:R-:W-:Y:S02]  /*1cb0*/  IADD3 R96, R134, 0x10120, RZ ;  /* 0x0001012086607810 */ /* 0x000fe40007ffe0ff */
[----:B------:R-:W-:Y:S01]  /*1cc0*/  @P6 IADD3 R96, R0, -0x20, RZ ;  /* 0xffffffe000606810 */ /* 0x000fe20007ffe0ff */
[----:B------:R-:W-:Y:S01]  /*1cd0*/  IMAD.SHL.U32 R0, R18, 0x40, RZ ;  /* 0x0000004012007824 */ /* 0x000fe200078e00ff */
[----:B------:R-:W-:-:S03]  /*1ce0*/  ISETP.GE.AND P6, PT, R133, c[0x0][0x1d4], PT ;  /* 0x0000750085007a0c */ /* 0x000fc60003fc6270 */
[----:B------:R-:W-:Y:S01]  /*1cf0*/  STL [R1], R96 ;  /* 0x0000006001007387 */ /* 0x000fe20000100800 */
[----:B------:R-:W-:Y:S01]  /*1d00*/  LOP3.LUT R0, R0, 0x1c0, RZ, 0xc0, !PT ;  /* 0x000001c000007812 */ /* 0x000fe200078ec0ff */
[----:B--2---:R-:W-:-:S05]  /*1d10*/  IMAD.WIDE R2, R133, 0x2, RZ ;  /* 0x0000000285027825 */ /* 0x004fca00078e02ff */
[----:B-1----:R-:W-:Y:S01]  /*1d20*/  IADD3 R30, P3, R17, R2, RZ ;  /* 0x00000002111e7210 */ /* 0x002fe20007f7e0ff */
[----:B---3--:R-:W-:Y:S01]  /*1d30*/  @P0 IMAD.WIDE R10, R176, 0x2, R4 ;  /* 0x00000002b00a0825 */ /* 0x008fe200078e0204 */
[----:B------:R-:W-:Y:S02]  /*1d40*/  IADD3 R28, P2, R2, R15, RZ ;  /* 0x0000000f021c7210 */ /* 0x000fe40007f5e0ff */
[----:B------:R-:W-:Y:S01]  /*1d50*/  SHFL.IDX PT, R2, R13, 0x1, 0x181f ;  /* 0x00381f000d027f89 */ /* 0x000fe200000e0000 */
[----:B------:R-:W-:Y:S01]  /*1d60*/  IMAD.X R31, R16, 0x1, R3, P3 ;  /* 0x00000001101f7824 */ /* 0x000fe200018e0603 */
[----:B------:R-:W-:Y:S01]  /*1d70*/  ISETP.GE.AND P3, PT, R57, c[0x0][0x1d4], PT ;  /* 0x0000750039007a0c */ /* 0x000fe20003f66270 */
[----:B------:R-:W-:Y:S01]  /*1d80*/  IMAD.X R29, R3, 0x1, R14, P2 ;  /* 0x00000001031d7824 */ /* 0x000fe200010e060e */
[----:B------:R-:W-:Y:S01]  /*1d90*/  ISETP.GE.AND P2, PT, R23, c[0x0][0x1d4], PT ;  /* 0x0000750017007a0c */ /* 0x000fe20003f46270 */
[----:B------:R1:W2:Y:S01]  /*1da0*/  SHFL.IDX PT, R3, R12, 0x1, 0x181f ;  /* 0x00381f000c037f89 */ /* 0x0002a200000e0000 */
[----:B----4-:R-:W-:-:S04]  /*1db0*/  @P0 IMAD.WIDE R8, R177, 0x2, R4 ;  /* 0x00000002b1080825 */ /* 0x010fc800078e0204 */
[----:B------:R-:W-:-:S05]  /*1dc0*/  IMAD.WIDE R6, R176, 0x2, RZ ;  /* 0x00000002b0067825 */ /* 0x000fca00078e02ff */
[----:B------:R-:W-:-:S05]  /*1dd0*/  IADD3 R26, P1, R17, R6, RZ ;  /* 0x00000006111a7210 */ /* 0x000fca0007f3e0ff */
[----:B------:R-:W-:Y:S01]  /*1de0*/  IMAD.X R27, R16, 0x1, R7, P1 ;  /* 0x00000001101b7824 */ /* 0x000fe200008e0607 */
[----:B------:R-:W-:-:S05]  /*1df0*/  IADD3 R24, P1, R6, R15, RZ ;  /* 0x0000000f06187210 */ /* 0x000fca0007f3e0ff */
[----:B------:R-:W-:Y:S02]  /*1e00*/  IMAD.X R25, R7, 0x1, R14, P1 ;  /* 0x0000000107197824 */ /* 0x000fe400008e060e */
[----:B-1----:R-:W-:-:S04]  /*1e10*/  @P0 IMAD.WIDE R12, R133, 0x2, R4 ;  /* 0x00000002850c0825 */ /* 0x002fc800078e0204 */
[----:B------:R-:W-:Y:S01]  /*1e20*/  @P0 IMAD.WIDE R4, R178, 0x2, R4 ;  /* 0x00000002b2040825 */ /* 0x000fe200078e0204 */
[----:B------:R1:W-:Y:S04]  /*1e30*/  @P0 LDGSTS.E.BYPASS.LTC128B.128 [R90+0x10100], [R12.64], !P5 ;  /* 0x101000000c5a0fae */ /* 0x0003e8000e901d4c */
[----:B------:R3:W-:Y:S04]  /*1e40*/  @P0 LDGSTS.E.BYPASS.LTC128B.128 [R90+0x12100], [R10.64], !P4 ;  /* 0x121000000a5a0fae */ /* 0x0007e8000e101d4c */
[----:B------:R4:W-:Y:S04]  /*1e50*/  @P0 LDGSTS.E.BYPASS.LTC128B.128 [R90+0x14100], [R8.64], !P3 ;  /* 0x14100000085a0fae */ /* 0x0009e8000d901d4c */
[----:B------:R1:W-:Y:S01]  /*1e60*/  @P0 LDGSTS.E.BYPASS.LTC128B.128 [R90+0x16100], [R4.64], !P2 ;  /* 0x16100000045a0fae */ /* 0x0003e2000d101d4c */
[----:B------:R-:W-:-:S13]  /*1e70*/  ISETP.GT.AND P0, PT, R21, 0x20, PT ;  /* 0x000000201500780c */ /* 0x000fda0003f04270 */
[----:B--2---:R-:W-:-:S05]  /*1e80*/  @P0 IMAD.WIDE R6, R133, 0x2, R2 ;  /* 0x0000000285060825 */ /* 0x004fca00078e0202 */
[----:B------:R2:W-:Y:S01]  /*1e90*/  @P0 LDGSTS.E.BYPASS.LTC128B.128 [R90+0x11100], [R6.64], !P5 ;  /* 0x11100000065a0fae */ /* 0x0005e2000e901d4c */
[----:B----4-:R-:W-:Y:S02]  /*1ea0*/  IMAD.SHL.U32 R8, R19, 0x8, RZ ;  /* 0x0000000813087824 */ /* 0x010fe400078e00ff */
[----:B-1----:R-:W-:-:S03]  /*1eb0*/  IMAD.WIDE R4, R177, 0x2, RZ ;  /* 0x00000002b1047825 */ /* 0x002fc600078e02ff */
[----:B------:R-:W-:Y:S02]  /*1ec0*/  LOP3.LUT R8, R0, 0x8, R8, 0xf8, !PT ;  /* 0x0000000800087812 */ /* 0x000fe400078ef808 */
[----:B------:R-:W-:Y:S02]  /*1ed0*/  SHF.R.U32.HI R0, RZ, 0x3, R0 ;  /* 0x00000003ff007819 */ /* 0x000fe40000011600 */
[----:B------:R-:W-:Y:S02]  /*1ee0*/  IADD3 R12, P1, R17, R4, RZ ;  /* 0x00000004110c7210 */ /* 0x000fe40007f3e0ff */
[----:B------:R-:W-:Y:S01]  /*1ef0*/  LOP3.LUT R0, R8, R0, RZ, 0x3c, !PT ;  /* 0x0000000008007212 */ /* 0x000fe200078e3cff */
[----:B------:R-:W-:-:S04]  /*1f00*/  @P0 IMAD.WIDE R8, R176, 0x2, R2 ;  /* 0x00000002b0080825 */ /* 0x000fc800078e0202 */
[----:B------:R-:W-:Y:S01]  /*1f10*/  IMAD.X R13, R16, 0x1, R5, P1 ;  /* 0x00000001100d7824 */ /* 0x000fe200008e0605 */
[----:B------:R1:W-:Y:S01]  /*1f20*/  @P0 LDGSTS.E.BYPASS.LTC128B.128 [R90+0x13100], [R8.64], !P4 ;  /* 0x13100000085a0fae */ /* 0x0003e2000e101d4c */
[----:B---3--:R-:W-:Y:S01]  /*1f30*/  IADD3 R10, P1, R4, R15, RZ ;  /* 0x0000000f040a7210 */ /* 0x008fe20007f3e0ff */
[----:B--2---:R-:W-:-:S04]  /*1f40*/  @P0 IMAD.WIDE R6, R177, 0x2, R2 ;  /* 0x00000002b1060825 */ /* 0x004fc800078e0202 */
[C---:B------:R-:W-:Y:S01]  /*1f50*/  @P0 IMAD.WIDE R2, R178.reuse, 0x2, R2 ;  /* 0x00000002b2020825 */ /* 0x040fe200078e0202 */
[----:B------:R2:W-:Y:S03]  /*1f60*/  @P0 LDGSTS.E.BYPASS.LTC128B.128 [R90+0x15100], [R6.64], !P3 ;  /* 0x15100000065a0fae */ /* 0x0005e6000d901d4c */
[----:B------:R-:W-:Y:S01]  /*1f70*/  IMAD.X R11, R5, 0x1, R14, P1 ;  /* 0x00000001050b7824 */ /* 0x000fe200008e060e */
[----:B------:R3:W-:Y:S01]  /*1f80*/  @P0 LDGSTS.E.BYPASS.LTC128B.128 [R90+0x17100], [R2.64], !P2 ;  /* 0x17100000025a0fae */ /* 0x0007e2000d101d4c */
[----:B------:R-:W-:-:S03]  /*1f90*/  IMAD.WIDE R4, R178, 0x2, RZ ;  /* 0x00000002b2047825 */ /* 0x000fc600078e02ff */
[----:B------:R-:W0:Y:S02]  /*1fa0*/  LDGDEPBAR ;  /* 0x00000000000079af */ /* 0x000e240000000000 */
[----:B-1----:R-:W-:-:S05]  /*1fb0*/  IADD3 R8, P1, R17, R4, RZ ;  /* 0x0000000411087210 */ /* 0x002fca0007f3e0ff */
[----:B------:R-:W-:Y:S01]  /*1fc0*/  IMAD.X R9, R16, 0x1, R5, P1 ;  /* 0x0000000110097824 */ /* 0x000fe200008e0605 */
[----:B------:R-:W-:Y:S02]  /*1fd0*/  LOP3.LUT P1, RZ, R18, 0x4, RZ, 0xc0, !PT ;  /* 0x0000000412ff7812 */ /* 0x000fe4000782c0ff */
[----:B--2---:R-:W-:Y:S01]  /*1fe0*/  IADD3 R6, P0, R4, R15, RZ ;  /* 0x0000000f04067210 */ /* 0x004fe20007f1e0ff */
[----:B------:R-:W-:Y:S02]  /*1ff0*/  IMAD.MOV.U32 R4, RZ, RZ, 0x10 ;  /* 0x00000010ff047424 */ /* 0x000fe400078e00ff */
[----:B---3--:R-:W-:Y:S01]  /*2000*/  IMAD.SHL.U32 R3, R22, 0x40, RZ ;  /* 0x0000004016037824 */ /* 0x008fe200078e00ff */
[----:B------:R-:W-:-:S04]  /*2010*/  DEPBAR.LE SB0, 0x1 ;  /* 0x000080400000791a */ /* 0x000fc80000000000 */
[----:B------:R-:W-:Y:S01]  /*2020*/  LOP3.LUT R3, R0, 0xfffffe00, R3, 0xf8, !PT ;  /* 0xfffffe0000037812 */ /* 0x000fe200078ef803 */
[----:B------:R-:W-:Y:S01]  /*2030*/  IMAD.X R7, R5, 0x1, R14, P0 ;  /* 0x0000000105077824 */ /* 0x000fe200000e060e */
[----:B------:R-:W-:Y:S01]  /*2040*/  BAR.SYNC.DEFER_BLOCKING 0x0 ;  /* 0x0000000000007b1d */ /* 0x000fe20000010000 */
[----:B------:R-:W-:Y:S01]  /*2050*/  LOP3.LUT P0, RZ, R18, 0x2, RZ, 0xc0, !PT ;  /* 0x0000000212ff7812 */ /* 0x000fe2000780c0ff */
[----:B------:R-:W-:Y:S01]  /*2060*/  IMAD.MOV.U32 R0, RZ, RZ, 0x20 ;  /* 0x00000020ff007424 */ /* 0x000fe200078e00ff */
[----:B------:R-:W-:Y:S01]  /*2070*/  IADD3 R5, R96, 0x1000, RZ ;  /* 0x0000100060057810 */ /* 0x000fe20007ffe0ff */
[----:B------:R-:W-:Y:S01]  /*2080*/  IMAD.IADD R232, R3, 0x1, R232 ;  /* 0x0000000103e87824 */ /* 0x000fe200078e02e8 */
[----:B------:R-:W-:Y:S01]  /*2090*/  SEL R4, R4, 0xfffffff0, !P0 ;  /* 0xfffffff004047807 */ /* 0x000fe20004000000 */
[----:B------:R-:W-:Y:S01]  /*20a0*/  IMAD.MOV.U32 R2, RZ, RZ, 0x40 ;  /* 0x00000040ff027424 */ /* 0x000fe200078e00ff */
[----:B------:R-:W-:Y:S02]  /*20b0*/  SEL R0, R0, 0xffffffe0, !P1 ;  /* 0xffffffe000007807 */ /* 0x000fe40004800000 */
[C---:B------:R-:W-:Y:S01]  /*20c0*/  LEA R240, R232.reuse, 0x100, 0x1 ;  /* 0x00000100e8f07811 */ /* 0x040fe200078e08ff */
[----:B------:R-:W-:Y:S01]  /*20d0*/  IMAD.SHL.U32 R232, R232, 0x2, RZ ;  /* 0x00000002e8e87824 */ /* 0x000fe200078e00ff */
[----:B------:R-:W-:-:S02]  /*20e0*/  ISETP.LT.OR P0, PT, R21, 0x1, P6 ;  /* 0x000000011500780c */ /* 0x000fc40003701670 */
[----:B------:R-:W-:Y:S01]  /*20f0*/  ISETP.GE.AND P1, PT, R56, c[0x0][0x1d4], PT ;  /* 0x0000750038007a0c */ /* 0x000fe20003f26270 */
[--C-:B------:R-:W-:Y:S01]  /*2100*/  IMAD R236, R4, 0x2, R240.reuse ;  /* 0x0000000204ec7824 */ /* 0x100fe200078e02f0 */
[----:B------:R-:W-:Y:S01]  /*2110*/  ISETP.GE.AND P6, PT, R57, c[0x0][0x1d4], PT ;  /* 0x0000750039007a0c */ /* 0x000fe20003fc6270 */
[C---:B------:R-:W-:Y:S02]  /*2120*/  IMAD R240, R0.reuse, 0x2, R240 ;  /* 0x0000000200f07824 */ /* 0x040fe400078e02f0 */
[----:B------:R-:W-:Y:S01]  /*2130*/  IMAD R244, R0, 0x2, R236 ;  /* 0x0000000200f47824 */ /* 0x000fe200078e02ec */
[----:B------:R-:W-:Y:S04]  /*2140*/  LDSM.16.M88.4 R168, [R232+0x100] ;  /* 0x00010000e8a8783b */ /* 0x000fe80000000200 */
[----:B------:R-:W-:Y:S04]  /*2150*/  LDSM.16.M88.4 R200, [R232+0x4100] ;  /* 0x00410000e8c8783b */ /* 0x000fe80000000200 */
[----:B------:R-:W-:Y:S04]  /*2160*/  LDSM.16.M88.4 R216, [R232+0x8100] ;  /* 0x00810000e8d8783b */ /* 0x000fe80000000200 */
[----:B------:R-:W-:Y:S04]  /*2170*/  LDSM.16.M88.4 R172, [R236] ;  /* 0x00000000ecac783b */ /* 0x000fe80000000200 */
        /* <DEDUP_REMOVED lines=8> */
[----:B------:R-:W-:Y:S04]  /*2200*/  LDSM.16.M88.4 R232, [R232+0xc100] ;  /* 0x00c10000e8e8783b */ /* 0x000fe80000000200 */
[----:B------:R-:W-:Y:S04]  /*2210*/  LDSM.16.M88.4 R236, [R236+0xc000] ;  /* 0x00c00000ecec783b */ /* 0x000fe80000000200 */
[----:B------:R-:W-:Y:S04]  /*2220*/  LDSM.16.M88.4 R240, [R240+0xc000] ;  /* 0x00c00000f0f0783b */ /* 0x000fe80000000200 */
[----:B------:R-:W-:Y:S04]  /*2230*/  LDSM.16.M88.4 R244, [R244+0xc000] ;  /* 0x00c00000f4f4783b */ /* 0x000fe80000000200 */
[----:B------:R-:W-:Y:S06]  /*2240*/  BAR.SYNC.DEFER_BLOCKING 0x0 ;  /* 0x0000000000007b1d */ /* 0x000fec0000010000 */
[----:B------:R-:W-:-:S04]  /*2250*/  DEPBAR.LE SB0, 0x0 ;  /* 0x000080000000791a */ /* 0x000fc80000000000 */
[----:B------:R-:W-:Y:S06]  /*2260*/  BAR.SYNC.DEFER_BLOCKING 0x0 ;  /* 0x0000000000007b1d */ /* 0x000fec0000010000 */
[----:B------:R-:W1:Y:S04]  /*2270*/  LDSM.16.M88.4 R32, [R134+0x10100] ;  /* 0x010100008620783b */ /* 0x000e680000000200 */
[----:B------:R-:W-:Y:S04]  /*2280*/  LDSM.16.M88.4 R40, [R134+0x10900] ;  /* 0x010900008628783b */ /* 0x000fe80000000200 */
[----:B------:R-:W-:Y:S04]  /*2290*/  LDSM.16.M88.4 R44, [R134+0x11100] ;  /* 0x01110000862c783b */ /* 0x000fe80000000200 */
[----:B------:R-:W-:Y:S04]  /*22a0*/  LDSM.16.M88.4 R48, [R134+0x11900] ;  /* 0x011900008630783b */ /* 0x000fe80000000200 */
[----:B------:R-:W2:Y:S04]  /*22b0*/  LDSM.16.M88.4 R36, [R96] ;  /* 0x000000006024783b */ /* 0x000ea80000000200 */
[----:B------:R-:W3:Y:S04]  /*22c0*/  LDSM.16.M88.4 R52, [R96+0x800] ;  /* 0x000800006034783b */ /* 0x000ee80000000200 */
[----:B------:R-:W4:Y:S04]  /*22d0*/  LDSM.16.M88.4 R72, [R96+0x1000] ;  /* 0x001000006048783b */ /* 0x000f280000000200 */
[----:B------:R-:W3:Y:S04]  /*22e0*/  LDSM.16.M88.4 R76, [R96+0x1800] ;  /* 0x00180000604c783b */ /* 0x000ee80000000200 */
[----:B------:R-:W-:Y:S01]  /*22f0*/  @!PT LDS RZ, [RZ] ;  /* 0x00000000fffff984 */ /* 0x000fe20000000800 */
[----:B------:R-:W-:Y:S01]  /*2300*/  @!PT LDS RZ, [RZ] ;  /* 0x00000000fffff984 */ /* 0x000fe20000000800 */
[----:B------:R-:W-:Y:S01]  /*2310*/  @!PT LDS RZ, [RZ] ;  /* 0x00000000fffff984 */ /* 0x000fe20000000800 */
[----:B------:R2:W-:Y:S01]  /*2320*/  LDGSTS.E.BYPASS.LTC128B.128 [R90+0x100], [R30.64], !P0 ;  /* 0x001000001e5a7fae */ /* 0x0005e2000c101d4c */
[C---:B------:R-:W-:Y:S01]  /*2330*/  ISETP.LT.OR P0, PT, R21.reuse, 0x1, P1 ;  /* 0x000000011500780c */ /* 0x040fe20000f01670 */
[----:B-1----:R-:W-:Y:S11]  /*2340*/  HMMA.16816.F32.BF16 R16, R168, R32, RZ ;  /* 0x00000020a810723c */ /* 0x002ff600000418ff */
[----:B------:R-:W-:Y:S01]  /*2350*/  @!UPT UIADD3 URZ, URZ, URZ, URZ ;  /* 0x0000003f3f3ff290 */ /* 0x000fe2000fffe03f */
[----:B------:R1:W-:Y:S01]  /*2360*/  LDGSTS.E.BYPASS.LTC128B.128 [R90+0x2100], [R26.64], !P0 ;  /* 0x021000001a5a7fae */ /* 0x0003e2000c101d4c */
[----:B------:R-:W-:Y:S02]  /*2370*/  ISETP.LT.OR P0, PT, R21, 0x1, P6 ;  /* 0x000000011500780c */ /* 0x000fe40003701670 */
[----:B------:R-:W-:-:S11]  /*2380*/  ISETP.GE.AND P6, PT, R23, c[0x0][0x1d4], PT ;  /* 0x0000750017007a0c */ /* 0x000fd60003fc6270 */
[----:B------:R1:W-:Y:S01]  /*2390*/  LDGSTS.E.BYPASS.LTC128B.128 [R90+0x4100], [R12.64], !P0 ;  /* 0x041000000c5a7fae */ /* 0x0003e2000c101d4c */
[----:B------:R-:W-:Y:S01]  /*23a0*/  ISETP.LT.OR P0, PT, R21, 0x1, P6 ;  /* 0x000000011500780c */ /* 0x000fe20003701670 */
[----:B--2---:R-:W-:Y:S08]  /*23b0*/  HMMA.16816.F32.BF16 R64, R172, R36, R16 ;  /* 0x00000024ac40723c */ /* 0x004ff00000041810 */
[----:B------:R-:W-:Y:S04]  /*23c0*/  HMMA.16816.F32.BF16 R16, R168, R40, RZ ;  /* 0x00000028a810723c */ /* 0x000fe800000418ff */
[----:B------:R2:W-:Y:S01]  /*23d0*/  LDGSTS.E.BYPASS.LTC128B.128 [R90+0x6100], [R8.64], !P0 ;  /* 0x06100000085a7fae */ /* 0x0005e2000c101d4c */
[----:B------:R-:W-:-:S04]  /*23e0*/  ISETP.GE.AND P0, PT, R133, c[0x0][0x1d4], PT ;  /* 0x0000750085007a0c */ /* 0x000fc80003f06270 */
[C---:B------:R-:W-:Y:S01]  /*23f0*/  ISETP.LT.OR P0, PT, R21.reuse, 0x21, P0 ;  /* 0x000000211500780c */ /* 0x040fe20000701670 */
[----:B-1----:R-:W-:Y:S11]  /*2400*/  HMMA.16816.F32.BF16 R12, R168, R34, RZ ;  /* 0x00000022a80c723c */ /* 0x002ff600000418ff */
[----:B------:R-:W-:Y:S01]  /*2410*/  @!UPT UIADD3 URZ, URZ, URZ, URZ ;  /* 0x0000003f3f3ff290 */ /* 0x000fe2000fffe03f */
[----:B------:R1:W-:Y:S01]  /*2420*/  LDGSTS.E.BYPASS.LTC128B.128 [R90+0x1100], [R28.64], !P0 ;  /* 0x011000001c5a7fae */ /* 0x0003e2000c101d4c */
[----:B------:R-:W-:Y:S02]  /*2430*/  ISETP.LT.OR P0, PT, R21, 0x21, P1 ;  /* 0x000000211500780c */ /* 0x000fe40000f01670 */
[----:B------:R-:W-:Y:S01]  /*2440*/  ISETP.GE.AND P1, PT, R57, c[0x0][0x1d4], PT ;  /* 0x0000750039007a0c */ /* 0x000fe20003f26270 */
[----:B---3--:R-:W-:Y:S03]  /*2450*/  HMMA.16816.F32.BF16 R60, R172, R52, R16 ;  /* 0x00000034ac3c723c */ /* 0x008fe60000041810 */
[----:B------:R-:W-:-:S07]  /*2460*/  ISETP.LT.OR P1, PT, R21, 0x21, P1 ;  /* 0x000000211500780c */ /* 0x000fce0000f21670 */
[----:B------:R3:W-:Y:S01]  /*2470*/  LDGSTS.E.BYPASS.LTC128B.128 [R90+0x3100], [R24.64], !P0 ;  /* 0x03100000185a7fae */ /* 0x0007e2000c101d4c */
[----:B------:R-:W-:-:S04]  /*2480*/  LOP3.LUT P0, RZ, R20, 0x4, RZ, 0xc0, !PT ;  /* 0x0000000414ff7812 */ /* 0x000fc8000780c0ff */
[----:B------:R-:W-:Y:S01]  /*2490*/  SEL R2, R2, 0xffffffc0, !P0 ;  /* 0xffffffc002027807 */ /* 0x000fe20004000000 */
[----:B------:R2:W-:Y:S01]  /*24a0*/  LDGSTS.E.BYPASS.LTC128B.128 [R90+0x5100], [R10.64], !P1 ;  /* 0x051000000a5a7fae */ /* 0x0005e2000c901d4c */
[----:B------:R-:W-:Y:S01]  /*24b0*/  ISETP.LT.OR P0, PT, R21, 0x21, P6 ;  /* 0x000000211500780c */ /* 0x000fe20003701670 */
[----:B------:R-:W-:Y:S01]  /*24c0*/  HMMA.16816.F32.BF16 R68, R172, R38, R12 ;  /* 0x00000026ac44723c */ /* 0x000fe2000004180c */
[----:B------:R-:W-:Y:S01]  /*24d0*/  ISETP.GT.AND P1, PT, R94, 0x3f, PT ;  /* 0x0000003f5e00780c */ /* 0x000fe20003f24270 */
[----:B------:R-:W-:Y:S02]  /*24e0*/  IMAD.IADD R252, R134, 0x1, R2 ;  /* 0x0000000186fc7824 */ /* 0x000fe400078e0202 */
[----:B------:R-:W-:Y:S01]  /*24f0*/  IMAD.IADD R249, R2, 0x1, R96 ;  /* 0x0000000102f97824 */ /* 0x000fe200078e0260 */
[----:B------:R-:W-:-:S03]  /*2500*/  IADD3 R2, R96, 0x800, RZ ;  /* 0x0000080060027810 */ /* 0x000fc60007ffe0ff */
[----:B------:R-:W-:Y:S04]  /*2510*/  HMMA.16816.F32.BF16 R20, R168, R44, RZ ;  /* 0x0000002ca814723c */ /* 0x000fe800000418ff */
[----:B------:R1:W-:Y:S01]  /*2520*/  LDGSTS.E.BYPASS.LTC128B.128 [R90+0x7100], [R6.64], !P0 ;  /* 0x07100000065a7fae */ /* 0x0003e2000c101d4c */
[----:B------:R-:W-:-:S03]  /*2530*/  PLOP3.LUT P0, PT, PT, PT, UP0, 0x40, 0x0 ;  /* 0x000000000000781c */ /* 0x000fc60003f0e808 */
[----:B------:R-:W4:Y:S01]  /*2540*/  LDSM.16.M88.4 R56, [R252+0x10100] ;  /* 0x01010000fc38783b */ /* 0x000f220000000200 */
[C---:B------:R-:W-:Y:S03]  /*2550*/  HMMA.16816.F32.BF16 R12, R168.reuse, R46, RZ ;  /* 0x0000002ea80c723c */ /* 0x040fe600000418ff */
[----:B------:R-:W-:Y:S04]  /*2560*/  LDSM.16.M88.4 R16, [R252+0x11100] ;  /* 0x01110000fc10783b */ /* 0x000fe80000000200 */
[----:B------:R-:W-:Y:S01]  /*2570*/  LDSM.16.M88.4 R44, [R249] ;  /* 0x00000000f92c783b */ /* 0x000fe20000000200 */
[C---:B---3--:R-:W-:Y:S03]  /*2580*/  HMMA.16816.F32.BF16 R24, R168.reuse, R42, RZ ;  /* 0x0000002aa818723c */ /* 0x048fe600000418ff */
[----:B------:R-:W3:Y:S04]  /*2590*/  LDSM.16.M88.4 R40, [R252+0x10900] ;  /* 0x01090000fc28783b */ /* 0x000ee80000000200 */
[----:B------:R-:W-:Y:S01]  /*25a0*/  LDSM.16.M88.4 R80, [R96+0x5800] ;  /* 0x005800006050783b */ /* 0x000fe20000000200 */
[----:B--2---:R-:W-:Y:S03]  /*25b0*/  HMMA.16816.F32.BF16 R8, R168, R48, RZ ;  /* 0x00000030a808723c */ /* 0x004fe600000418ff */
[----:B------:R-:W-:Y:S01]  /*25c0*/  LDSM.16.M88.4 R84, [R252+0x16100] ;  /* 0x01610000fc54783b */ /* 0x000fe20000000200 */
[----:B-1----:R-:W-:-:S03]  /*25d0*/  IADD3 R6, R90, 0x100, RZ ;  /* 0x000001005a067810 */ /* 0x002fc60007ffe0ff */
[----:B------:R-:W0:Y:S01]  /*25e0*/  LDGDEPBAR ;  /* 0x00000000000079af */ /* 0x000e220000000000 */
[----:B------:R-:W-:Y:S03]  /*25f0*/  HMMA.16816.F32.BF16 R28, R168, R50, RZ ;  /* 0x00000032a81c723c */ /* 0x000fe600000418ff */
[----:B------:R1:W-:Y:S04]  /*2600*/  STL [R1+0x50], R6 ;  /* 0x0000500601007387 */ /* 0x0003e80000100800 */
[----:B------:R2:W-:Y:S01]  /*2610*/  STL [R1+0x3c], R2 ;  /* 0x00003c0201007387 */ /* 0x0005e20000100800 */
[C---:B----4-:R-:W-:Y:S03]  /*2620*/  HMMA.16816.F32.BF16 R32, R172.reuse, R72, R20 ;  /* 0x00000048ac20723c */ /* 0x050fe60000041814 */
[----:B------:R-:W4:Y:S04]  /*2630*/  LDSM.16.M88.4 R20, [R252+0x11900] ;  /* 0x01190000fc14783b */ /* 0x000f280000000200 */
[----:B------:R3:W-:Y:S01]  /*2640*/  STL [R1+0x38], R5 ;  /* 0x0000380501007387 */ /* 0x0007e20000100800 */
[C---:B------:R-:W-:Y:S08]  /*2650*/  HMMA.16816.F32.BF16 R36, R172.reuse, R54, R24 ;  /* 0x00000036ac24723c */ /* 0x040ff00000041818 */
[----:B------:R-:W-:Y:S01]  /*2660*/  HMMA.16816.F32.BF16 R12, R172, R74, R12 ;  /* 0x0000004aac0c723c */ /* 0x000fe2000004180c */
[----:B------:R-:W4:Y:S01]  /*2670*/  LDSM.16.M88.4 R72, [R249+0x800] ;  /* 0x00080000f948783b */ /* 0x000f220000000200 */
[----:B-1----:R-:W-:-:S06]  /*2680*/  IADD3 R6, R96, 0x2000, RZ ;  /* 0x0000200060067810 */ /* 0x002fcc0007ffe0ff */
[----:B------:R-:W-:Y:S01]  /*2690*/  HMMA.16816.F32.BF16 R8, R172, R76, R8 ;  /* 0x0000004cac08723c */ /* 0x000fe20000041808 */
[----:B--2---:R-:W-:-:S05]  /*26a0*/  IADD3 R2, R96, 0x1800, RZ ;  /* 0x0000180060027810 */ /* 0x004fca0007ffe0ff */
[----:B------:R1:W-:Y:S02]  /*26b0*/  STL [R1+0x34], R2 ;  /* 0x0000340201007387 */ /* 0x0003e40000100800 */
[----:B------:R-:W-:Y:S01]  /*26c0*/  HMMA.16816.F32.BF16 R24, R172, R78, R28 ;  /* 0x0000004eac18723c */ /* 0x000fe2000004181c */
[C---:B---3--:R-:W-:Y:S01]  /*26d0*/  IADD3 R5, R96.reuse, 0x2800, RZ ;  /* 0x0000280060057810 */ /* 0x048fe20007ffe0ff */
[----:B------:R-:W-:Y:S04]  /*26e0*/  LDSM.16.M88.4 R76, [R249+0x2800] ;  /* 0x00280000f94c783b */ /* 0x000fe80000000200 */
[----:B------:R2:W-:Y:S02]  /*26f0*/  STL [R1+0x30], R6 ;  /* 0x0000300601007387 */ /* 0x0005e40000100800 */
[C---:B------:R-:W-:Y:S02]  /*2700*/  HMMA.16816.F32.BF16 R28, R192.reuse, R56, R64 ;  /* 0x00000038c01c723c */ /* 0x040fe40000041840 */
[----:B------:R-:W-:Y:S04]  /*2710*/  LDSM.16.M88.4 R64, [R249+0x1800] ;  /* 0x00180000f940783b */ /* 0x000fe80000000200 */
[----:B------:R3:W-:Y:S02]  /*2720*/  STL [R1+0x2c], R5 ;  /* 0x00002c0501007387 */ /* 0x0007e40000100800 */
[C---:B------:R-:W-:Y:S02]  /*2730*/  HMMA.16816.F32.BF16 R48, R192.reuse, R58, R68 ;  /* 0x0000003ac030723c */ /* 0x040fe40000041844 */
[----:B------:R-:W4:Y:S04]  /*2740*/  LDSM.16.M88.4 R68, [R249+0x1000] ;  /* 0x00100000f944783b */ /* 0x000f280000000200 */
[----:B------:R-:W-:Y:S01]  /*2750*/  LDSM.16.M88.4 R56, [R134+0x12900] ;  /* 0x012900008638783b */ /* 0x000fe20000000200 */
[C---:B-1----:R-:W-:Y:S01]  /*2760*/  IADD3 R2, R96.reuse, 0x3000, RZ ;  /* 0x0000300060027810 */ /* 0x042fe20007ffe0ff */
[C---:B------:R-:W-:Y:S02]  /*2770*/  HMMA.16816.F32.BF16 R52, R192.reuse, R40, R60 ;  /* 0x00000028c034723c */ /* 0x040fe4000004183c */
[----:B------:R-:W1:Y:S04]  /*2780*/  LDSM.16.M88.4 R60, [R134+0x12100] ;  /* 0x01210000863c783b */ /* 0x000e680000000200 */
[----:B------:R4:W-:Y:S01]  /*2790*/  STL [R1+0x28], R2 ;  /* 0x0000280201007387 */ /* 0x0009e20000100800 */
[C---:B--2---:R-:W-:Y:S01]  /*27a0*/  IADD3 R6, R96.reuse, 0x3800, RZ ;  /* 0x0000380060067810 */ /* 0x044fe20007ffe0ff */
[----:B------:R-:W-:Y:S04]  /*27b0*/  HMMA.16816.F32.BF16 R40, R192, R42, R36 ;  /* 0x0000002ac028723c */ /* 0x000fe80000041824 */
[----:B------:R2:W-:Y:S01]  /*27c0*/  STL [R1+0x24], R6 ;  /* 0x0000240601007387 */ /* 0x0005e20000100800 */
[----:B---3--:R-:W-:-:S03]  /*27d0*/  IADD3 R5, R96, 0x4000, RZ ;  /* 0x0000400060057810 */ /* 0x008fc60007ffe0ff */
[C---:B------:R-:W-:Y:S02]  /*27e0*/  HMMA.16816.F32.BF16 R12, R192.reuse, R18, R12 ;  /* 0x00000012c00c723c */ /* 0x040fe4000004180c */
[----:B------:R3:W-:Y:S06]  /*27f0*/  STL [R1+0x20], R5 ;  /* 0x0000200501007387 */ /* 0x0007ec0000100800 */
[----:B----4-:R-:W-:Y:S01]  /*2800*/  HMMA.16816.F32.BF16 R8, R192, R20, R8 ;  /* 0x00000014c008723c */ /* 0x010fe20000041808 */
[----:B------:R-:W-:-:S07]  /*2810*/  IADD3 R2, R96, 0x4800, RZ ;  /* 0x0000480060027810 */ /* 0x000fce0007ffe0ff */
[----:B------:R-:W-:Y:S01]  /*2820*/  HMMA.16816.F32.BF16 R20, R192, R22, R24 ;  /* 0x00000016c014723c */ /* 0x000fe20000041818 */
[----:B------:R4:W-:Y:S01]  /*2830*/  STL [R1+0x1c], R2 ;  /* 0x00001c0201007387 */ /* 0x0009e20000100800 */
[----:B--2---:R-:W-:-:S06]  /*2840*/  IADD3 R6, R96, 0x5000, RZ ;  /* 0x0000500060067810 */ /* 0x004fcc0007ffe0ff */
[----:B------:R-:W-:Y:S01]  /*2850*/  HMMA.16816.F32.BF16 R24, R196, R44, R28 ;  /* 0x0000002cc418723c */ /* 0x000fe2000004181c */
[----:B------:R2:W-:Y:S01]  /*2860*/  STL [R1+0x18], R6 ;  /* 0x0000180601007387 */ /* 0x0005e20000100800 */
[----:B---3--:R-:W-:-:S06]  /*2870*/  IADD3 R5, R96, 0x5800, RZ ;  /* 0x0000580060057810 */ /* 0x008fcc0007ffe0ff */
[----:B------:R-:W-:Y:S01]  /*2880*/  HMMA.16816.F32.BF16 R28, R196, R46, R48 ;  /* 0x0000002ec41c723c */ /* 0x000fe20000041830 */
[----:B------:R-:W-:Y:S04]  /*2890*/  LDSM.16.M88.4 R48, [R134+0x13900] ;  /* 0x013900008630783b */ /* 0x000fe80000000200 */
[----:B------:R3:W-:Y:S03]  /*28a0*/  STL [R1+0x14], R5 ;  /* 0x0000140501007387 */ /* 0x0007e60000100800 */
[----:B------:R-:W-:Y:S01]  /*28b0*/  HMMA.16816.F32.BF16 R32, R192, R16, R32 ;  /* 0x00000010c020723c */ /* 0x000fe20000041820 */
[----:B----4-:R-:W-:-:S07]  /*28c0*/  IADD3 R2, R96, 0x6000, RZ ;  /* 0x0000600060027810 */ /* 0x010fce0007ffe0ff */
[----:B------:R-:W-:Y:S01]  /*28d0*/  HMMA.16816.F32.BF16 R36, R196, R72, R52 ;  /* 0x00000048c424723c */ /* 0x000fe20000041834 */
[----:B------:R-:W4:Y:S01]  /*28e0*/  LDSM.16.M88.4 R52, [R134+0x13100] ;  /* 0x013100008634783b */ /* 0x000f220000000200 */
[----:B--2---:R-:W-:-:S03]  /*28f0*/  IADD3 R6, R96, 0x6800, RZ ;  /* 0x0000680060067810 */ /* 0x004fc60007ffe0ff */
[----:B------:R2:W-:Y:S03]  /*2900*/  STL [R1+0x10], R2 ;  /* 0x0000100201007387 */ /* 0x0005e60000100800 */
[C---:B------:R-:W-:Y:S01]  /*2910*/  HMMA.16816.F32.BF16 R44, R196.reuse, R74, R40 ;  /* 0x0000004ac42c723c */ /* 0x040fe20000041828 */
[----:B------:R-:W4:Y:S04]  /*2920*/  LDSM.16.M88.4 R40, [R96+0x2000] ;  /* 0x002000006028783b */ /* 0x000f280000000200 */
[----:B------:R-:W4:Y:S01]  /*2930*/  LDSM.16.M88.4 R72, [R96+0x2800] ;  /* 0x002800006048783b */ /* 0x000f220000000200 */
[C---:B---3--:R-:W-:Y:S02]  /*2940*/  IADD3 R5, R96.reuse, 0x7000, RZ ;  /* 0x0000700060057810 */ /* 0x048fe40007ffe0ff */
[C---:B------:R-:W-:Y:S01]  /*2950*/  HMMA.16816.F32.BF16 R16, R196.reuse, R70, R12 ;  /* 0x00000046c410723c */ /* 0x040fe2000004180c */
[----:B------:R-:W-:Y:S07]  /*2960*/  STL [R1+0xc], R6 ;  /* 0x00000c0601007387 */ /* 0x000fee0000100800 */
[----:B------:R-:W-:Y:S01]  /*2970*/  HMMA.16816.F32.BF16 R12, R196, R64, R8 ;  /* 0x00000040c40c723c */ /* 0x000fe20000041808 */
[----:B--2---:R-:W-:-:S07]  /*2980*/  IADD3 R2, R96, 0x7800, RZ ;  /* 0x0000780060027810 */ /* 0x004fce0007ffe0ff */
[----:B------:R-:W-:Y:S01]  /*2990*/  HMMA.16816.F32.BF16 R8, R196, R66, R20 ;  /* 0x00000042c408723c */ /* 0x000fe20000041814 */
[----:B------:R-:W-:Y:S04]  /*29a0*/  LDSM.16.M88.4 R64, [R96+0x3800] ;  /* 0x003800006040783b */ /* 0x000fe80000000200 */
[----:B------:R-:W-:Y:S03]  /*29b0*/  STL [R1+0x4], R2 ;  /* 0x0000040201007387 */ /* 0x000fe60000100800 */
[C---:B-1----:R-:W-:Y:S01]  /*29c0*/  HMMA.16816.F32.BF16 R24, R200.reuse, R60, R24 ;  /* 0x0000003cc818723c */ /* 0x042fe20000041818 */
[----:B------:R-:W-:Y:S07]  /*29d0*/  STL [R1+0x8], R5 ;  /* 0x0000080501007387 */ /* 0x000fee0000100800 */
[----:B------:R-:W-:Y:S01]  /*29e0*/  HMMA.16816.F32.BF16 R28, R200, R62, R28 ;  /* 0x0000003ec81c723c */ /* 0x000fe2000004181c */
[----:B------:R-:W-:Y:S07]  /*29f0*/  LDSM.16.M88.4 R60, [R252+0x12100] ;  /* 0x01210000fc3c783b */ /* 0x000fee0000000200 */
[----:B------:R-:W-:Y:S01]  /*2a00*/  HMMA.16816.F32.BF16 R32, R196, R68, R32 ;  /* 0x00000044c420723c */ /* 0x000fe20000041820 */
[----:B------:R-:W1:Y:S07]  /*2a10*/  LDSM.16.M88.4 R68, [R96+0x3000] ;  /* 0x003000006044783b */ /* 0x000e6e0000000200 */
[C---:B------:R-:W-:Y:S08]  /*2a20*/  HMMA.16816.F32.BF16 R36, R200.reuse, R56, R36 ;  /* 0x00000038c824723c */ /* 0x040ff00000041824 */
[C---:B------:R-:W-:Y:S01]  /*2a30*/  HMMA.16816.F32.BF16 R44, R200.reuse, R58, R44 ;  /* 0x0000003ac82c723c */ /* 0x040fe2000004182c */
[----:B------:R-:W2:Y:S07]  /*2a40*/  LDSM.16.M88.4 R56, [R252+0x12900] ;  /* 0x01290000fc38783b */ /* 0x000eae0000000200 */
[C---:B----4-:R-:W-:Y:S08]  /*2a50*/  HMMA.16816.F32.BF16 R20, R200.reuse, R54, R16 ;  /* 0x00000036c814723c */ /* 0x050ff00000041810 */
[C---:B------:R-:W-:Y:S08]  /*2a60*/  HMMA.16816.F32.BF16 R16, R200.reuse, R48, R12 ;  /* 0x00000030c810723c */ /* 0x040ff0000004180c */
[----:B------:R-:W-:Y:S01]  /*2a70*/  HMMA.16816.F32.BF16 R12, R200, R50, R8 ;  /* 0x00000032c80c723c */ /* 0x000fe20000041808 */
[----:B------:R-:W-:Y:S07]  /*2a80*/  LDSM.16.M88.4 R48, [R252+0x13900] ;  /* 0x01390000fc30783b */ /* 0x000fee0000000200 */
[C---:B------:R-:W-:Y:S08]  /*2a90*/  HMMA.16816.F32.BF16 R8, R204.reuse, R40, R24 ;  /* 0x00000028cc08723c */ /* 0x040ff00000041818 */
[----:B------:R-:W-:Y:S01]  /*2aa0*/  HMMA.16816.F32.BF16 R28, R204, R42, R28 ;  /* 0x0000002acc1c723c */ /* 0x000fe2000004181c */
[----:B------:R-:W-:Y:S07]  /*2ab0*/  LDSM.16.M88.4 R40, [R249+0x2000] ;  /* 0x00200000f928783b */ /* 0x000fee0000000200 */
[----:B------:R-:W-:Y:S01]  /*2ac0*/  HMMA.16816.F32.BF16 R32, R200, R52, R32 ;  /* 0x00000034c820723c */ /* 0x000fe20000041820 */
[----:B------:R-:W3:Y:S07]  /*2ad0*/  LDSM.16.M88.4 R52, [R252+0x13100] ;  /* 0x01310000fc34783b */ /* 0x000eee0000000200 */
[C---:B------:R-:W-:Y:S08]  /*2ae0*/  HMMA.16816.F32.BF16 R36, R204.reuse, R72, R36 ;  /* 0x00000048cc24723c */ /* 0x040ff00000041824 */
[C---:B------:R-:W-:Y:S01]  /*2af0*/  HMMA.16816.F32.BF16 R44, R204.reuse, R74, R44 ;  /* 0x0000004acc2c723c */ /* 0x040fe2000004182c */
[----:B------:R-:W4:Y:S07]  /*2b00*/  LDSM.16.M88.4 R72, [R249+0x3000] ;  /* 0x00300000f948783b */ /* 0x000f2e0000000200 */
[C---:B-1----:R-:W-:Y:S08]  /*2b10*/  HMMA.16816.F32.BF16 R24, R204.reuse, R70, R20 ;  /* 0x00000046cc18723c */ /* 0x042ff00000041814 */
[C---:B------:R-:W-:Y:S08]  /*2b20*/  HMMA.16816.F32.BF16 R20, R204.reuse, R64, R16 ;  /* 0x00000040cc14723c */ /* 0x040ff00000041810 */
[----:B------:R-:W-:Y:S01]  /*2b30*/  HMMA.16816.F32.BF16 R16, R204, R66, R12 ;  /* 0x00000042cc10723c */ /* 0x000fe2000004180c */
[----:B------:R-:W-:Y:S07]  /*2b40*/  LDSM.16.M88.4 R64, [R134+0x14900] ;  /* 0x014900008640783b */ /* 0x000fee0000000200 */
[C---:B------:R-:W-:Y:S08]  /*2b50*/  HMMA.16816.F32.BF16 R12, R208.reuse, R60, R8 ;  /* 0x0000003cd00c723c */ /* 0x040ff00000041808 */
[----:B------:R-:W-:Y:S01]  /*2b60*/  HMMA.16816.F32.BF16 R8, R208, R62, R28 ;  /* 0x0000003ed008723c */ /* 0x000fe2000004181c */
[----:B------:R-:W1:Y:S07]  /*2b70*/  LDSM.16.M88.4 R60, [R249+0x3800] ;  /* 0x00380000f93c783b */ /* 0x000e6e0000000200 */
[----:B------:R-:W-:Y:S01]  /*2b80*/  HMMA.16816.F32.BF16 R32, R204, R68, R32 ;  /* 0x00000044cc20723c */ /* 0x000fe20000041820 */
[----:B------:R-:W1:Y:S07]  /*2b90*/  LDSM.16.M88.4 R68, [R134+0x14100] ;  /* 0x014100008644783b */ /* 0x000e6e0000000200 */
[C---:B--2---:R-:W-:Y:S08]  /*2ba0*/  HMMA.16816.F32.BF16 R36, R208.reuse, R56, R36 ;  /* 0x00000038d024723c */ /* 0x044ff00000041824 */
[C---:B------:R-:W-:Y:S01]  /*2bb0*/  HMMA.16816.F32.BF16 R44, R208.reuse, R58, R44 ;  /* 0x0000003ad02c723c */ /* 0x040fe2000004182c */
[----:B------:R-:W2:Y:S07]  /*2bc0*/  LDSM.16.M88.4 R56, [R134+0x15100] ;  /* 0x015100008638783b */ /* 0x000eae0000000200 */
[C---:B---3--:R-:W-:Y:S08]  /*2bd0*/  HMMA.16816.F32.BF16 R28, R208.reuse, R54, R24 ;  /* 0x00000036d01c723c */ /* 0x048ff00000041818 */
[C---:B------:R-:W-:Y:S08]  /*2be0*/  HMMA.16816.F32.BF16 R24, R208.reuse, R48, R20 ;  /* 0x00000030d018723c */ /* 0x040ff00000041814 */
[----:B------:R-:W-:Y:S08]  /*2bf0*/  HMMA.16816.F32.BF16 R20, R208, R50, R16 ;  /* 0x00000032d014723c */ /* 0x000ff00000041810 */
[C---:B------:R-:W-:Y:S08]  /*2c00*/  HMMA.16816.F32.BF16 R16, R212.reuse, R40, R12 ;  /* 0x00000028d410723c */ /* 0x040ff0000004180c */
[----:B------:R-:W-:Y:S08]  /*2c10*/  HMMA.16816.F32.BF16 R12, R212, R42, R8 ;  /* 0x0000002ad40c723c */ /* 0x000ff00000041808 */
[----:B------:R-:W-:Y:S01]  /*2c20*/  HMMA.16816.F32.BF16 R32, R208, R52, R32 ;  /* 0x00000034d020723c */ /* 0x000fe20000041820 */
[----:B------:R-:W3:Y:S07]  /*2c30*/  LDSM.16.M88.4 R52, [R134+0x15900] ;  /* 0x015900008634783b */ /* 0x000eee0000000200 */
[C---:B------:R-:W-:Y:S08]  /*2c40*/  HMMA.16816.F32.BF16 R8, R212.reuse, R76, R36 ;  /* 0x0000004cd408723c */ /* 0x040ff00000041824 */
[C---:B------:R-:W-:Y:S01]  /*2c50*/  HMMA.16816.F32.BF16 R44, R212.reuse, R78, R44 ;  /* 0x0000004ed42c723c */ /* 0x040fe2000004182c */
[----:B------:R-:W-:Y:S07]  /*2c60*/  LDSM.16.M88.4 R76, [R252+0x14100] ;  /* 0x01410000fc4c783b */ /* 0x000fee0000000200 */
[C---:B----4-:R-:W-:Y:S08]  /*2c70*/  HMMA.16816.F32.BF16 R36, R212.reuse, R74, R28 ;  /* 0x0000004ad424723c */ /* 0x050ff0000004181c */
[----:B-1----:R-:W-:Y:S08]  /*2c80*/  HMMA.16816.F32.BF16 R48, R212, R60, R24 ;  /* 0x0000003cd430723c */ /* 0x002ff00000041818 */
[C---:B------:R-:W-:Y:S08]  /*2c90*/  HMMA.16816.F32.BF16 R28, R216.reuse, R68, R16 ;  /* 0x00000044d81c723c */ /* 0x040ff00000041810 */
[----:B------:R-:W-:Y:S01]  /*2ca0*/  HMMA.16816.F32.BF16 R24, R216, R70, R12 ;  /* 0x00000046d818723c */ /* 0x000fe2000004180c */
[----:B------:R-:W1:Y:S07]  /*2cb0*/  LDSM.16.M88.4 R68, [R96+0x4800] ;  /* 0x004800006044783b */ /* 0x000e6e0000000200 */
[C---:B------:R-:W-:Y:S01]  /*2cc0*/  HMMA.16816.F32.BF16 R40, R212.reuse, R72, R32 ;  /* 0x00000048d428723c */ /* 0x040fe20000041820 */
[----:B------:R-:W-:Y:S07]  /*2cd0*/  LDSM.16.M88.4 R72, [R252+0x14900] ;  /* 0x01490000fc48783b */ /* 0x000fee0000000200 */
[----:B------:R-:W-:Y:S01]  /*2ce0*/  HMMA.16816.F32.BF16 R32, R212, R62, R20 ;  /* 0x0000003ed420723c */ /* 0x000fe20000041814 */
[----:B------:R-:W4:Y:S07]  /*2cf0*/  LDSM.16.M88.4 R60, [R96+0x4000] ;  /* 0x00400000603c783b */ /* 0x000f2e0000000200 */
[C---:B------:R-:W-:Y:S08]  /*2d00*/  HMMA.16816.F32.BF16 R20, R216.reuse, R64, R8 ;  /* 0x00000040d814723c */ /* 0x040ff00000041808 */
[C---:B------:R-:W-:Y:S01]  /*2d10*/  HMMA.16816.F32.BF16 R16, R216.reuse, R66, R44 ;  /* 0x00000042d810723c */ /* 0x040fe2000004182c */
[----:B------:R-:W4:Y:S07]  /*2d20*/  LDSM.16.M88.4 R64, [R96+0x5000] ;  /* 0x005000006040783b */ /* 0x000f2e0000000200 */
[C---:B--2---:R-:W-:Y:S08]  /*2d30*/  HMMA.16816.F32.BF16 R12, R216.reuse, R56, R40 ;  /* 0x00000038d80c723c */ /* 0x044ff00000041828 */
[C---:B------:R-:W-:Y:S08]  /*2d40*/  HMMA.16816.F32.BF16 R8, R216.reuse, R58, R36 ;  /* 0x0000003ad808723c */ /* 0x040ff00000041824 */
[C---:B---3--:R-:W-:Y:S08]  /*2d50*/  HMMA.16816.F32.BF16 R48, R216.reuse, R52, R48 ;  /* 0x00000034d830723c */ /* 0x048ff00000041830 */
[----:B------:R-:W-:Y:S08]  /*2d60*/  HMMA.16816.F32.BF16 R44, R216, R54, R32 ;  /* 0x00000036d82c723c */ /* 0x000ff00000041820 */
[C---:B-1----:R-:W-:Y:S01]  /*2d70*/  HMMA.16816.F32.BF16 R56, R220.reuse, R68, R20 ;  /* 0x00000044dc38723c */ /* 0x042fe20000041814 */
[----:B------:R-:W-:Y:S07]  /*2d80*/  LDSM.16.M88.4 R20, [R249+0x4000] ;  /* 0x00400000f914783b */ /* 0x000fee0000000200 */
[C---:B------:R-:W-:Y:S01]  /*2d90*/  HMMA.16816.F32.BF16 R52, R220.reuse, R70, R16 ;  /* 0x00000046dc34723c */ /* 0x040fe20000041810 */
[----:B------:R-:W1:Y:S07]  /*2da0*/  LDSM.16.M88.4 R68, [R252+0x15100] ;  /* 0x01510000fc44783b */ /* 0x000e6e0000000200 */
[C---:B----4-:R-:W-:Y:S08]  /*2db0*/  HMMA.16816.F32.BF16 R40, R220.reuse, R60, R28 ;  /* 0x0000003cdc28723c */ /* 0x050ff0000004181c */
[C---:B------:R-:W-:Y:S08]  /*2dc0*/  HMMA.16816.F32.BF16 R60, R220.reuse, R62, R24 ;  /* 0x0000003edc3c723c */ /* 0x040ff00000041818 */
[C---:B------:R-:W-:Y:S08]  /*2dd0*/  HMMA.16816.F32.BF16 R36, R220.reuse, R64, R12 ;  /* 0x00000040dc24723c */ /* 0x040ff0000004180c */
[C---:B------:R-:W-:Y:S01]  /*2de0*/  HMMA.16816.F32.BF16 R32, R220.reuse, R66, R8 ;  /* 0x00000042dc20723c */ /* 0x040fe20000041808 */
[----:B------:R-:W2:Y:S07]  /*2df0*/  LDSM.16.M88.4 R64, [R252+0x15900] ;  /* 0x01590000fc40783b */ /* 0x000eae0000000200 */
[C---:B------:R-:W-:Y:S08]  /*2e00*/  HMMA.16816.F32.BF16 R28, R220.reuse, R80, R48 ;  /* 0x00000050dc1c723c */ /* 0x040ff00000041830 */
[----:B------:R-:W-:Y:S01]  /*2e10*/  HMMA.16816.F32.BF16 R24, R220, R82, R44 ;  /* 0x00000052dc18723c */ /* 0x000fe2000004182c */
[----:B------:R-:W3:Y:S07]  /*2e20*/  LDSM.16.M88.4 R80, [R249+0x4800] ;  /* 0x00480000f950783b */ /* 0x000eee0000000200 */
[C---:B------:R-:W-:Y:S08]  /*2e30*/  HMMA.16816.F32.BF16 R16, R224.reuse, R76, R40 ;  /* 0x0000004ce010723c */ /* 0x040ff00000041828 */
[C---:B------:R-:W-:Y:S01]  /*2e40*/  HMMA.16816.F32.BF16 R12, R224.reuse, R78, R60 ;  /* 0x0000004ee00c723c */ /* 0x040fe2000004183c */
[----:B------:R-:W4:Y:S04]  /*2e50*/  LDSM.16.M88.4 R76, [R249+0x5000] ;  /* 0x00500000f94c783b */ /* 0x000f280000000200 */
[----:B------:R-:W-:Y:S03]  /*2e60*/  LDSM.16.M88.4 R60, [R134+0x16900] ;  /* 0x01690000863c783b */ /* 0x000fe60000000200 */
[C---:B------:R-:W-:Y:S08]  /*2e70*/  HMMA.16816.F32.BF16 R8, R224.reuse, R72, R56 ;  /* 0x00000048e008723c */ /* 0x040ff00000041838 */
[C---:B------:R-:W-:Y:S01]  /*2e80*/  HMMA.16816.F32.BF16 R48, R224.reuse, R74, R52 ;  /* 0x0000004ae030723c */ /* 0x040fe20000041834 */
[----:B------:R-:W3:Y:S07]  /*2e90*/  LDSM.16.M88.4 R72, [R249+0x5800] ;  /* 0x00580000f948783b */ /* 0x000eee0000000200 */
[C---:B-1----:R-:W-:Y:S08]  /*2ea0*/  HMMA.16816.F32.BF16 R44, R224.reuse, R68, R36 ;  /* 0x00000044e02c723c */ /* 0x042ff00000041824 */
[C---:B------:R-:W-:Y:S01]  /*2eb0*/  HMMA.16816.F32.BF16 R40, R224.reuse, R70, R32 ;  /* 0x00000046e028723c */ /* 0x040fe20000041820 */
[----:B------:R-:W1:Y:S07]  /*2ec0*/  LDSM.16.M88.4 R68, [R134+0x16100] ;  /* 0x016100008644783b */ /* 0x000e6e0000000200 */
[----:B--2---:R-:W-:Y:S08]  /*2ed0*/  HMMA.16816.F32.BF16 R32, R224, R64, R28 ;  /* 0x00000040e020723c */ /* 0x004ff0000004181c */
[C---:B------:R-:W-:Y:S08]  /*2ee0*/  HMMA.16816.F32.BF16 R52, R228.reuse, R20, R16 ;  /* 0x00000014e434723c */ /* 0x040ff00000041810 */
[----:B------:R-:W-:Y:S08]  /*2ef0*/  HMMA.16816.F32.BF16 R36, R228, R22, R12 ;  /* 0x00000016e424723c */ /* 0x000ff0000004180c */
[----:B------:R-:W-:Y:S01]  /*2f00*/  HMMA.16816.F32.BF16 R56, R224, R66, R24 ;  /* 0x00000042e038723c */ /* 0x000fe20000041818 */
[----:B------:R-:W2:Y:S07]  /*2f10*/  LDSM.16.M88.4 R64, [R134+0x17100] ;  /* 0x017100008640783b */ /* 0x000eae0000000200 */
[C---:B---3--:R-:W-:Y:S08]  /*2f20*/  HMMA.16816.F32.BF16 R24, R228.reuse, R82, R48 ;  /* 0x00000052e418723c */ /* 0x048ff00000041830 */
[C---:B------:R-:W-:Y:S01]  /*2f30*/  HMMA.16816.F32.BF16 R28, R228.reuse, R80, R8 ;  /* 0x00000050e41c723c */ /* 0x040fe20000041808 */
[----:B------:R-:W-:Y:S07]  /*2f40*/  LDSM.16.M88.4 R80, [R96+0x7800] ;  /* 0x007800006050783b */ /* 0x000fee0000000200 */
[C---:B----4-:R-:W-:Y:S08]  /*2f50*/  HMMA.16816.F32.BF16 R20, R228.reuse, R76, R44 ;  /* 0x0000004ce414723c */ /* 0x050ff0000004182c */
[C---:B------:R-:W-:Y:S01]  /*2f60*/  HMMA.16816.F32.BF16 R16, R228.reuse, R78, R40 ;  /* 0x0000004ee410723c */ /* 0x040fe20000041828 */
[----:B------:R-:W-:Y:S07]  /*2f70*/  LDSM.16.M88.4 R76, [R252+0x17100] ;  /* 0x01710000fc4c783b */ /* 0x000fee0000000200 */
[----:B------:R-:W-:Y:S01]  /*2f80*/  HMMA.16816.F32.BF16 R12, R228, R72, R32 ;  /* 0x00000048e40c723c */ /* 0x000fe20000041820 */
[----:B------:R-:W3:Y:S07]  /*2f90*/  LDSM.16.M88.4 R32, [R134+0x17900] ;  /* 0x017900008620783b */ /* 0x000eee0000000200 */
[C---:B-1----:R-:W-:Y:S08]  /*2fa0*/  HMMA.16816.F32.BF16 R52, R232.reuse, R68, R52 ;  /* 0x00000044e834723c */ /* 0x042ff00000041834 */
[----:B------:R-:W-:Y:S01]  /*2fb0*/  HMMA.16816.F32.BF16 R48, R232, R70, R36 ;  /* 0x00000046e830723c */ /* 0x000fe20000041824 */
[----:B------:R-:W1:Y:S07]  /*2fc0*/  LDSM.16.M88.4 R68, [R96+0x6800] ;  /* 0x006800006044783b */ /* 0x000e6e0000000200 */
[----:B------:R-:W-:Y:S01]  /*2fd0*/  HMMA.16816.F32.BF16 R8, R228, R74, R56 ;  /* 0x0000004ae408723c */ /* 0x000fe20000041838 */
[----:B------:R-:W4:Y:S04]  /*2fe0*/  LDSM.16.M88.4 R72, [R96+0x7000] ;  /* 0x007000006048783b */ /* 0x000f280000000200 */
[----:B------:R-:W1:Y:S03]  /*2ff0*/  LDSM.16.M88.4 R56, [R96+0x6000] ;  /* 0x006000006038783b */ /* 0x000e660000000200 */
[C---:B------:R-:W-:Y:S08]  /*3000*/  HMMA.16816.F32.BF16 R24, R232.reuse, R62, R24 ;  /* 0x0000003ee818723c */ /* 0x040ff00000041818 */
[C---:B------:R-:W-:Y:S08]  /*3010*/  HMMA.16816.F32.BF16 R44, R232.reuse, R60, R28 ;  /* 0x0000003ce82c723c */ /* 0x040ff0000004181c */
[C---:B--2---:R-:W-:Y:S08]  /*3020*/  HMMA.16816.F32.BF16 R60, R232.reuse, R64, R20 ;  /* 0x00000040e83c723c */ /* 0x044ff00000041814 */
[C---:B------:R-:W-:Y:S08]  /*3030*/  HMMA.16816.F32.BF16 R40, R232.reuse, R66, R16 ;  /* 0x00000042e828723c */ /* 0x040ff00000041810 */
[C---:B---3--:R-:W-:Y:S08]  /*3040*/  HMMA.16816.F32.BF16 R36, R232.reuse, R32, R12 ;  /* 0x00000020e824723c */ /* 0x048ff0000004180c */
[----:B------:R-:W-:Y:S08]  /*3050*/  HMMA.16816.F32.BF16 R28, R232, R34, R8 ;  /* 0x00000022e81c723c */ /* 0x000ff00000041808 */
[C---:B-1----:R-:W-:Y:S01]  /*3060*/  HMMA.16816.F32.BF16 R8, R236.reuse, R70, R24 ;  /* 0x00000046ec08723c */ /* 0x042fe20000041818 */
[----:B------:R-:W1:Y:S07]  /*3070*/  LDSM.16.M88.4 R24, [R252+0x16900] ;  /* 0x01690000fc18783b */ /* 0x000e6e0000000200 */
[C---:B------:R-:W-:Y:S08]  /*3080*/  HMMA.16816.F32.BF16 R12, R236.reuse, R68, R44 ;  /* 0x00000044ec0c723c */ /* 0x040ff0000004182c */
[C---:B----4-:R-:W-:Y:S08]  /*3090*/  HMMA.16816.F32.BF16 R68, R236.reuse, R72, R60 ;  /* 0x00000048ec44723c */ /* 0x050ff0000004183c */
[C---:B------:R-:W-:Y:S01]  /*30a0*/  HMMA.16816.F32.BF16 R64, R236.reuse, R74, R40 ;  /* 0x0000004aec40723c */ /* 0x040fe20000041828 */
[----:B------:R-:W2:Y:S04]  /*30b0*/  LDSM.16.M88.4 R72, [R252+0x17900] ;  /* 0x01790000fc48783b */ /* 0x000ea80000000200 */
[----:B------:R-:W-:Y:S03]  /*30c0*/  LDSM.16.M88.4 R40, [R249+0x7000] ;  /* 0x00700000f928783b */ /* 0x000fe60000000200 */
[C---:B------:R-:W-:Y:S01]  /*30d0*/  HMMA.16816.F32.BF16 R20, R236.reuse, R56, R52 ;  /* 0x00000038ec14723c */ /* 0x040fe20000041834 */
[----:B------:R-:W3:Y:S07]  /*30e0*/  LDSM.16.M88.4 R52, [R249+0x6000] ;  /* 0x00600000f934783b */ /* 0x000eee0000000200 */
[C---:B------:R-:W-:Y:S01]  /*30f0*/  HMMA.16816.F32.BF16 R16, R236.reuse, R58, R48 ;  /* 0x0000003aec10723c */ /* 0x040fe20000041830 */
[----:B------:R-:W4:Y:S07]  /*3100*/  LDSM.16.M88.4 R48, [R249+0x6800] ;  /* 0x00680000f930783b */ /* 0x000f2e0000000200 */
[C---:B------:R-:W-:Y:S08]  /*3110*/  HMMA.16816.F32.BF16 R60, R236.reuse, R80, R36 ;  /* 0x00000050ec3c723c */ /* 0x040ff00000041824 */
[----:B------:R-:W-:Y:S01]  /*3120*/  HMMA.16816.F32.BF16 R56, R236, R82, R28 ;  /* 0x00000052ec38723c */ /* 0x000fe2000004181c */
[----:B------:R-:W2:Y:S01]  /*3130*/  LDSM.16.M88.4 R28, [R249+0x7800] ;  /* 0x00780000f91c783b */ /* 0x000ea20000000200 */
[----:B------:R-:W-:-:S06]  /*3140*/  DEPBAR.LE SB0, 0x0 ;  /* 0x000080000000791a */ /* 0x000fcc0000000000 */
[C---:B------:R-:W-:Y:S08]  /*3150*/  HMMA.16816.F32.BF16 R44, R240.reuse, R84, R20 ;  /* 0x00000054f02c723c */ /* 0x040ff00000041814 */
[C---:B------:R-:W-:Y:S08]  /*3160*/  HMMA.16816.F32.BF16 R36, R240.reuse, R86, R16 ;  /* 0x00000056f024723c */ /* 0x040ff00000041810 */
[C---:B-1----:R-:W-:Y:S08]  /*3170*/  HMMA.16816.F32.BF16 R32, R240.reuse, R24, R12 ;  /* 0x00000018f020723c */ /* 0x042ff0000004180c */
[C---:B------:R-:W-:Y:S08]  /*3180*/  HMMA.16816.F32.BF16 R24, R240.reuse, R26, R8 ;  /* 0x0000001af018723c */ /* 0x040ff00000041808 */
[C---:B------:R-:W-:Y:S08]  /*3190*/  HMMA.16816.F32.BF16 R20, R240.reuse, R76, R68 ;  /* 0x0000004cf014723c */ /* 0x040ff00000041844 */
[C---:B------:R-:W-:Y:S08]  /*31a0*/  HMMA.16816.F32.BF16 R16, R240.reuse, R78, R64 ;  /* 0x0000004ef010723c */ /* 0x040ff00000041840 */
[C---:B--2---:R-:W-:Y:S08]  /*31b0*/  HMMA.16816.F32.BF16 R12, R240.reuse, R72, R60 ;  /* 0x00000048f00c723c */ /* 0x044ff0000004183c */
[----:B------:R-:W-:Y:S08]  /*31c0*/  HMMA.16816.F32.BF16 R8, R240, R74, R56 ;  /* 0x0000004af008723c */ /* 0x000ff00000041838 */
[C---:B---3--:R-:W-:Y:S08]  /*31d0*/  HMMA.16816.F32.BF16 R60, R244.reuse, R52, R44 ;  /* 0x00000034f43c723c */ /* 0x048ff0000004182c */
[C---:B------:R-:W-:Y:S08]  /*31e0*/  HMMA.16816.F32.BF16 R56, R244.reuse, R54, R36 ;  /* 0x00000036f438723c */ /* 0x040ff00000041824 */
[C---:B----4-:R-:W-:Y:S08]  /*31f0*/  HMMA.16816.F32.BF16 R52, R244.reuse, R48, R32 ;  /* 0x00000030f434723c */ /* 0x050ff00000041820 */
[C---:B------:R-:W-:Y:S08]  /*3200*/  HMMA.16816.F32.BF16 R44, R244.reuse, R40, R20 ;  /* 0x00000028f42c723c */ /* 0x040ff00000041814 */
[C---:B------:R-:W-:Y:S08]  /*3210*/  HMMA.16816.F32.BF16 R48, R244.reuse, R50, R24 ;  /* 0x00000032f430723c */ /* 0x040ff00000041818 */
        /* <DEDUP_REMOVED lines=20> */
[C---:B------:R-:W-:Y:S01]  /*3360*/  IMAD.SHL.U32 R13, R133.reuse, 0x2, RZ ;  /* 0x00000002850d7824 */ /* 0x040fe200078e00ff */
[----:B------:R-:W-:Y:S01]  /*3370*/  SEL R27, RZ, 0x10, P4 ;  /* 0x00000010ff1b7807 */ /* 0x000fe20002000000 */
[----:B------:R-:W-:Y:S01]  /*3380*/  IMAD R10, R2, c[0x0][0x2b8], R5 ;  /* 0x0000ae00020a7a24 */ /* 0x000fe200078e0205 */
[----:B------:R-:W-:Y:S01]  /*3390*/  SEL R26, RZ, 0x10, P3 ;  /* 0x00000010ff1a7807 */ /* 0x000fe20001800000 */
[----:B------:R-:W-:Y:S01]  /*33a0*/  IMAD.SHL.U32 R22, R178, 0x2, RZ ;  /* 0x00000002b2167824 */ /* 0x000fe200078e00ff */
[----:B------:R-:W-:Y:S02]  /*33b0*/  SHF.L.U64.HI R8, R133, 0x1, R93 ;  /* 0x0000000185087819 */ /* 0x000fe4000001025d */
[----:B------:R-:W-:Y:S01]  /*33c0*/  SHF.R.S32.HI R2, RZ, 0x1f, R10 ;  /* 0x0000001fff027819 */ /* 0x000fe2000001140a */
[----:B------:R3:W-:Y:S01]  /*33d0*/  STL [R1+0x48], R10 ;  /* 0x0000480a01007387 */ /* 0x0007e20000100800 */
[----:B------:R-:W-:-:S02]  /*33e0*/  IADD3 R12, -R26, 0x10, RZ ;  /* 0x000000101a0c7810 */ /* 0x000fc40007ffe1ff */
[----:B------:R-:W-:Y:S01]  /*33f0*/  SEL R25, RZ, 0x10, P2 ;  /* 0x00000010ff197807 */ /* 0x000fe20001000000 */
[----:B------:R-:W-:Y:S01]  /*3400*/  IMAD R2, R2, c[0x0][0x1e0], RZ ;  /* 0x0000780002027a24 */ /* 0x000fe200078e02ff */
[----:B------:R-:W-:Y:S02]  /*3410*/  SHF.L.U64.HI R11, R176, 0x1, R179 ;  /* 0x00000001b00b7819 */ /* 0x000fe400000102b3 */
[----:B------:R-:W-:Y:S01]  /*3420*/  LOP3.LUT R12, R12, 0xf, RZ, 0xc0, !PT ;  /* 0x0000000f0c0c7812 */ /* 0x000fe200078ec0ff */
[----:B------:R-:W-:Y:S01]  /*3430*/  IMAD R2, R10, c[0x0][0x1e4], R2 ;  /* 0x000079000a027a24 */ /* 0x000fe200078e0202 */
[----:B------:R-:W-:Y:S02]  /*3440*/  IADD3 R14, -R25, 0x10, RZ ;  /* 0x00000010190e7810 */ /* 0x000fe40007ffe1ff */
[----:B------:R-:W-:Y:S02]  /*3450*/  SHF.L.U64.HI R23, R177, 0x1, R92 ;  /* 0x00000001b1177819 */ /* 0x000fe4000001025c */
[----:B------:R-:W-:Y:S01]  /*3460*/  LOP3.LUT R14, R14, 0xf, RZ, 0xc0, !PT ;  /* 0x0000000f0e0e7812 */ /* 0x000fe200078ec0ff */
[----:B-1----:R-:W-:Y:S01]  /*3470*/  IMAD.WIDE.U32 R6, R10, c[0x0][0x1e0], RZ ;  /* 0x000078000a067a25 */ /* 0x002fe200078e00ff */
[----:B------:R-:W-:-:S03]  /*3480*/  SHF.L.U64.HI R24, R178, 0x1, R91 ;  /* 0x00000001b2187819 */ /* 0x000fc6000001025b */
[----:B------:R-:W-:Y:S02]  /*3490*/  IMAD.IADD R7, R7, 0x1, R2 ;  /* 0x0000000107077824 */ /* 0x000fe400078e0202 */
[----:B---3--:R-:W-:Y:S01]  /*34a0*/  IMAD.SHL.U32 R10, R176, 0x2, RZ ;  /* 0x00000002b00a7824 */ /* 0x008fe200078e00ff */
[----:B--2---:R-:W-:Y:S01]  /*34b0*/  SHF.R.S32.HI R2, RZ, 0x1f, R9 ;  /* 0x0000001fff027819 */ /* 0x004fe20000011409 */
[----:B------:R-:W-:Y:S01]  /*34c0*/  IMAD.WIDE.U32 R6, R9, c[0x0][0x1f0], R6 ;  /* 0x00007c0009067a25 */ /* 0x000fe200078e0006 */
[----:B------:R1:W-:Y:S03]  /*34d0*/  STL [R1+0x44], R9 ;  /* 0x0000440901007387 */ /* 0x0003e60000100800 */
[----:B------:R-:W-:-:S04]  /*34e0*/  IMAD R2, R2, c[0x0][0x1f0], RZ ;  /* 0x00007c0002027a24 */ /* 0x000fc800078e02ff */
[----:B------:R-:W-:Y:S01]  /*34f0*/  IMAD R5, R9, c[0x0][0x1f4], R2 ;  /* 0x00007d0009057a24 */ /* 0x000fe200078e0202 */
[----:B------:R-:W-:-:S04]  /*3500*/  IADD3 R2, P0, R6, UR18, RZ ;  /* 0x0000001206027c10 */ /* 0x000fc8000ff1e0ff */
[----:B------:R-:W-:Y:S02]  /*3510*/  IADD3.X R6, R7, UR15, R5, P0, !PT ;  /* 0x0000000f07067c10 */ /* 0x000fe400087fe405 */
[----:B------:R-:W-:-:S04]  /*3520*/  LEA R7, P0, R2, c[0x0][0x1c8], 0x1 ;  /* 0x0000720002077a11 */ /* 0x000fc800078008ff */
[----:B------:R-:W-:Y:S02]  /*3530*/  LEA.HI.X R6, R2, c[0x0][0x1cc], R6, 0x1, P0 ;  /* 0x0000730002067a11 */ /* 0x000fe400000f0c06 */
[----:B------:R-:W2:Y:S04]  /*3540*/  SHFL.IDX PT, R2, R7, 0x1, 0x181f ;  /* 0x00381f0007027f89 */ /* 0x000ea800000e0000 */
[----:B------:R-:W3:Y:S01]  /*3550*/  SHFL.IDX PT, R5, R6, 0x1, 0x181f ;  /* 0x00381f0006057f89 */ /* 0x000ee200000e0000 */
[----:B-1----:R-:W-:-:S04]  /*3560*/  IADD3 R9, -R28, 0x10, RZ ;  /* 0x000000101c097810 */ /* 0x002fc80007ffe1ff */
[----:B------:R-:W-:-:S04]  /*3570*/  LOP3.LUT R9, R9, 0xf, RZ, 0xc0, !PT ;  /* 0x0000000f09097812 */ /* 0x000fc800078ec0ff */
[----:B--2---:R-:W-:Y:S02]  /*3580*/  IADD3 R20, P6, P0, R9, R2, R13 ;  /* 0x0000000209147210 */ /* 0x004fe400078de00d */
[----:B------:R-:W-:Y:S02]  /*3590*/  IADD3 R9, -R27, 0x10, RZ ;  /* 0x000000101b097810 */ /* 0x000fe40007ffe1ff */
[----:B---3--:R-:W-:Y:S02]  /*35a0*/  IADD3.X R21, RZ, R5, R8, P6, P0 ;  /* 0x00000005ff157210 */ /* 0x008fe400037e0408 */
[----:B------:R-:W-:-:S04]  /*35b0*/  LOP3.LUT R9, R9, 0xf, RZ, 0xc0, !PT ;  /* 0x0000000f09097812 */ /* 0x000fc800078ec0ff */
[----:B------:R-:W-:Y:S01]  /*35c0*/  IADD3 R18, P6, P0, R9, R2, R10 ;  /* 0x0000000209127210 */ /* 0x000fe200078de00a */
[----:B------:R-:W-:-:S03]  /*35d0*/  IMAD.SHL.U32 R9, R177, 0x2, RZ ;  /* 0x00000002b1097824 */ /* 0x000fc600078e00ff */
[----:B------:R-:W-:Y:S02]  /*35e0*/  IADD3.X R19, RZ, R5, R11, P6, P0 ;  /* 0x00000005ff137210 */ /* 0x000fe400037e040b */
[----:B------:R-:W-:-:S04]  /*35f0*/  IADD3 R16, P6, P0, R12, R2, R9 ;  /* 0x000000020c107210 */ /* 0x000fc800078de009 */
[-C--:B------:R-:W-:Y:S02]  /*3600*/  IADD3.X R17, RZ, R5.reuse, R23, P6, P0 ;  /* 0x00000005ff117210 */ /* 0x080fe400037e0417 */
[----:B------:R-:W-:Y:S02]  /*3610*/  IADD3 R14, P6, P0, R14, R2, R22 ;  /* 0x000000020e0e7210 */ /* 0x000fe400078de016 */
[----:B------:R-:W1:Y:S02]  /*3620*/  SHFL.IDX PT, R2, R7, RZ, 0x181f ;  /* 0x00181fff07027589 */ /* 0x000e6400000e0000 */
[----:B------:R-:W-:Y:S02]  /*3630*/  IADD3.X R15, RZ, R5, R24, P6, P0 ;  /* 0x00000005ff0f7210 */ /* 0x000fe400037e0418 */
[----:B------:R-:W2:Y:S01]  /*3640*/  SHFL.IDX PT, R5, R6, RZ, 0x181f ;  /* 0x00181fff06057589 */ /* 0x000ea200000e0000 */
[----:B-1----:R-:W-:-:S05]  /*3650*/  IADD3 R12, P0, R2, R13, RZ ;  /* 0x0000000d020c7210 */ /* 0x002fca0007f1e0ff */
[----:B--2---:R-:W-:Y:S01]  /*3660*/  IMAD.X R13, R5, 0x1, R8, P0 ;  /* 0x00000001050d7824 */ /* 0x004fe200000e0608 */
[----:B------:R-:W-:-:S04]  /*3670*/  IADD3 R10, P0, R2, R10, RZ ;  /* 0x0000000a020a7210 */ /* 0x000fc80007f1e0ff */
[----:B------:R1:W-:Y:S01]  /*3680*/  LDGSTS.E.BYPASS.LTC128B.128 [R90+0x10100], [R12.64], !P5 ;  /* 0x101000000c5a7fae */ /* 0x0003e2000e901d4c */
[----:B------:R-:W-:Y:S01]  /*3690*/  IMAD.X R11, R5, 0x1, R11, P0 ;  /* 0x00000001050b7824 */ /* 0x000fe200000e060b */
[----:B------:R-:W-:-:S04]  /*36a0*/  IADD3 R8, P0, R2, R9, RZ ;  /* 0x0000000902087210 */ /* 0x000fc80007f1e0ff */
[----:B------:R1:W-:Y:S01]  /*36b0*/  LDGSTS.E.BYPASS.LTC128B.128 [R90+0x12100], [R10.64], !P4 ;  /* 0x121000000a5a7fae */ /* 0x0003e2000e101d4c */
[----:B------:R-:W-:Y:S01]  /*36c0*/  IMAD.X R9, R5, 0x1, R23, P0 ;  /* 0x0000000105097824 */ /* 0x000fe200000e0617 */
[----:B------:R-:W-:-:S04]  /*36d0*/  IADD3 R6, P0, R2, R22, RZ ;  /* 0x0000001602067210 */ /* 0x000fc80007f1e0ff */
[----:B------:R1:W-:Y:S01]  /*36e0*/  LDGSTS.E.BYPASS.LTC128B.128 [R90+0x14100], [R8.64], !P3 ;  /* 0x14100000085a7fae */ /* 0x0003e2000d901d4c */
[----:B------:R-:W-:Y:S01]  /*36f0*/  IMAD.X R7, R5, 0x1, R24, P0 ;  /* 0x0000000105077824 */ /* 0x000fe200000e0618 */
[----:B------:R-:W-:-:S04]  /*3700*/  ISETP.NE.U32.AND P0, PT, R28, RZ, PT ;  /* 0x000000ff1c00720c */ /* 0x000fc80003f05070 */
[----:B------:R1:W-:Y:S09]  /*3710*/  LDGSTS.E.BYPASS.LTC128B.128 [R90+0x16100], [R6.64], !P2 ;  /* 0x16100000065a7fae */ /* 0x0003f2000d101d4c */
[----:B------:R1:W-:Y:S01]  /*3720*/  LDGSTS.E.BYPASS.LTC128B.128.ZFILL [R90+0x11100], [R20.64], P0 ;  /* 0x11100000145a7fae */ /* 0x0003e20008141d4c */
[----:B------:R-:W-:-:S13]  /*3730*/  ISETP.NE.U32.AND P0, PT, R27, RZ, PT ;  /* 0x000000ff1b00720c */ /* 0x000fda0003f05070 */
[----:B------:R1:W-:Y:S01]  /*3740*/  LDGSTS.E.BYPASS.LTC128B.128.ZFILL [R90+0x13100], [R18.64], P0 ;  /* 0x13100000125a7fae */ /* 0x0003e20008141d4c */
[----:B------:R-:W-:-:S13]  /*3750*/  ISETP.NE.U32.AND P0, PT, R26, RZ, PT ;  /* 0x000000ff1a00720c */ /* 0x000fda0003f05070 */
[----:B------:R1:W-:Y:S01]  /*3760*/  LDGSTS.E.BYPASS.LTC128B.128.ZFILL [R90+0x15100], [R16.64], P0 ;  /* 0x15100000105a7fae */ /* 0x0003e20008141d4c */
[----:B------:R-:W-:-:S13]  /*3770*/  ISETP.NE.U32.AND P0, PT, R25, RZ, PT ;  /* 0x000000ff1900720c */ /* 0x000fda0003f05070 */
[----:B------:R1:W-:Y:S02]  /*3780*/  LDGSTS.E.BYPASS.LTC128B.128.ZFILL [R90+0x17100], [R14.64], P0 ;  /* 0x171000000e5a7fae */ /* 0x0003e40008141d4c */
.L_x_25:
[----:B------:R-:W-:Y:S01]  /*3790*/  LOP3.LUT R2, R88, 0xffffffe0, RZ, 0xc0, !PT ;  /* 0xffffffe058027812 */ /* 0x000fe200078ec0ff */
[----:B-1----:R-:W-:Y:S01]  /*37a0*/  IMAD.U32 R6, RZ, RZ, UR4 ;  /* 0x00000004ff067e24 */ /* 0x002fe2000f8e00ff */
[----:B------:R-:W0:Y:S01]  /*37b0*/  LDGDEPBAR ;  /* 0x00000000000079af */ /* 0x000e220000000000 */
[----:B------:R-:W-:Y:S02]  /*37c0*/  IMAD.SHL.U32 R135, R3, 0x2, RZ ;  /* 0x0000000203877824 */ /* 0x000fe400078e00ff */
[----:B------:R-:W-:Y:S02]  /*37d0*/  IMAD.IADD R2, R89, 0x1, -R2 ;  /* 0x0000000159027824 */ /* 0x000fe400078e0a02 */
[----:B------:R-:W-:Y:S01]  /*37e0*/  IMAD R248, R4, 0x2, R135 ;  /* 0x0000000204f87824 */ /* 0x000fe200078e0287 */
[C---:B------:R-:W-:Y:S02]  /*37f0*/  LEA R251, R0.reuse, R135, 0x1 ;  /* 0x0000008700fb7211 */ /* 0x040fe400078e08ff */
[----:B------:R-:W-:Y:S01]  /*3800*/  SHF.R.S32.HI R5, RZ, 0x1f, R2 ;  /* 0x0000001fff057819 */ /* 0x000fe20000011402 */
[----:B------:R-:W-:Y:S01]  /*3810*/  IMAD R250, R0, 0x2, R248 ;  /* 0x0000000200fa7824 */ /* 0x000fe200078e02f8 */
[----:B------:R-:W-:Y:S02]  /*3820*/  LDSM.16.MT88.4 R80, [R248+0x2100] ;  /* 0x00210000f850783b */ /* 0x000fe40000004200 */
[----:B------:R-:W-:-:S02]  /*3830*/  LEA.HI R5, R5, R2, RZ, 0x2 ;  /* 0x0000000205057211 */ /* 0x000fc400078f10ff */
[----:B------:R-:W-:Y:S02]  /*3840*/  LDSM.16.MT88.4 R24, [R251+0x100] ;  /* 0x00010000fb18783b */ /* 0x000fe40000004200 */
[----:B------:R-:W-:Y:S02]  /*3850*/  LOP3.LUT R5, R5, 0x7ffffffc, RZ, 0xc0, !PT ;  /* 0x7ffffffc05057812 */ /* 0x000fe400078ec0ff */
[----:B------:R-:W-:Y:S02]  /*3860*/  LDSM.16.MT88.4 R28, [R248+0x100] ;  /* 0x00010000f81c783b */ /* 0x000fe40000004200 */
[----:B------:R-:W-:Y:S02]  /*3870*/  IADD3 R2, R2, -R5, RZ ;  /* 0x8000000502027210 */ /* 0x000fe40007ffe0ff */
[----:B------:R-:W-:Y:S03]  /*3880*/  LDSM.16.MT88.4 R84, [R248+0x2900] ;  /* 0x00290000f854783b */ /* 0x000fe60000004200 */
[----:B------:R-:W-:Y:S01]  /*3890*/  IMAD R2, R2, -0x2, R6 ;  /* 0xfffffffe02027824 */ /* 0x000fe200078e0206 */
[----:B------:R-:W-:Y:S04]  /*38a0*/  LDSM.16.MT88.4 R76, [R248+0x900] ;  /* 0x00090000f84c783b */ /* 0x000fe80000004200 */
[----:B------:R-:W-:Y:S01]  /*38b0*/  ISETP.GT.AND P0, PT, R2, RZ, PT ;  /* 0x000000ff0200720c */ /* 0x000fe20003f04270 */
[----:B------:R-:W-:Y:S03]  /*38c0*/  LDSM.16.MT88.4 R68, [R251+0x900] ;  /* 0x00090000fb44783b */ /* 0x000fe60000004200 */
[----:B------:R-:W-:Y:S01]  /*38d0*/  FSEL R15, R62, -INF , P0 ;  /* 0xff8000003e0f7808 */ /* 0x000fe20000000000 */
[----:B------:R-:W-:Y:S01]  /*38e0*/  LDSM.16.MT88.4 R64, [R250+0x900] ;  /* 0x00090000fa40783b */ /* 0x000fe20000004200 */
[----:B------:R-:W-:-:S02]  /*38f0*/  FSEL R10, R60, -INF , P0 ;  /* 0xff8000003c0a7808 */ /* 0x000fc40000000000 */
[----:B------:R-:W-:-:S04]  /*3900*/  ISETP.GT.AND P0, PT, R2, 0x1, PT ;  /* 0x000000010200780c */ /* 0x000fc80003f04270 */
        /* <DEDUP_REMOVED lines=53> */
[----:B------:R-:W-:Y:S01]  /*3c60*/  FMNMX.FTZ R13, R19, R13, !PT ;  /* 0x0000000d130d7209 */ /* 0x000fe20007810000 */
[----:B------:R-:W-:Y:S01]  /*3c70*/  LDSM.16.MT88.4 R32, [R135+0x900] ;  /* 0x000900008720783b */ /* 0x000fe20000004200 */
[----:B------:R-:W-:Y:S02]  /*3c80*/  ISETP.GT.AND P0, PT, R2, 0x38, PT ;  /* 0x000000380200780c */ /* 0x000fe40003f04270 */
[----:B------:R-:W-:Y:S02]  /*3c90*/  FMNMX.FTZ R5, R106, R5, !PT ;  /* 0x000000056a057209 */ /* 0x000fe40007810000 */
[----:B------:R-:W-:-:S02]  /*3ca0*/  FMNMX.FTZ R13, R18, R13, !PT ;  /* 0x0000000d120d7209 */ /* 0x000fc40007810000 */
[----:B------:R-:W-:Y:S02]  /*3cb0*/  FSEL R108, R38, -INF , P0 ;  /* 0xff800000266c7808 */ /* 0x000fe40000000000 */
[----:B------:R-:W-:Y:S02]  /*3cc0*/  FSEL R104, R36, -INF , P0 ;  /* 0xff80000024687808 */ /* 0x000fe40000000000 */
[----:B------:R-:W-:Y:S02]  /*3cd0*/  ISETP.GT.AND P0, PT, R2, 0x39, PT ;  /* 0x000000390200780c */ /* 0x000fe40003f04270 */
[----:B------:R-:W-:Y:S02]  /*3ce0*/  FMNMX.FTZ R2, R105, R5, !PT ;  /* 0x0000000569027209 */ /* 0x000fe40007810000 */
[----:B------:R-:W-:Y:S02]  /*3cf0*/  FMNMX.FTZ R5, R17, R13, !PT ;  /* 0x0000000d11057209 */ /* 0x000fe40007810000 */
[----:B------:R-:W-:-:S02]  /*3d00*/  FSEL R102, R37, -INF , P0 ;  /* 0xff80000025667808 */ /* 0x000fc40000000000 */
[----:B------:R-:W-:Y:S02]  /*3d10*/  FMNMX.FTZ R5, R16, R5, !PT ;  /* 0x0000000510057209 */ /* 0x000fe40007810000 */
[----:B------:R-:W-:Y:S02]  /*3d20*/  FMNMX.FTZ R2, R104, R2, !PT ;  /* 0x0000000268027209 */ /* 0x000fe40007810000 */
[----:B------:R-:W-:Y:S02]  /*3d30*/  FMNMX.FTZ R5, R21, R5, !PT ;  /* 0x0000000515057209 */ /* 0x000fe40007810000 */
[----:B------:R-:W-:Y:S02]  /*3d40*/  FMNMX.FTZ R2, R102, R2, !PT ;  /* 0x0000000266027209 */ /* 0x000fe40007810000 */
[----:B------:R-:W-:Y:S02]  /*3d50*/  FMNMX.FTZ R5, R22, R5, !PT ;  /* 0x0000000516057209 */ /* 0x000fe40007810000 */
        /* <DEDUP_REMOVED lines=11> */
[----:B------:R-:W1:Y:S01]  /*3e10*/  SHFL.BFLY PT, R132, R2, 0x1, 0x1f ;  /* 0x0c201f0002847f89 */ /* 0x000e6200000e0000 */
[----:B------:R-:W-:-:S05]  /*3e20*/  FMNMX.FTZ R5, R101, R5, !PT ;  /* 0x0000000565057209 */ /* 0x000fca0007810000 */
[----:B------:R-:W2:Y:S01]  /*3e30*/  SHFL.BFLY PT, R23, R5, 0x2, 0x1f ;  /* 0x0c401f0005177f89 */ /* 0x000ea200000e0000 */
[----:B-1----:R-:W-:-:S04]  /*3e40*/  FMNMX.FTZ R132, R2, R132, !PT ;  /* 0x0000008402847209 */ /* 0x002fc80007810000 */
[C---:B------:R-:W-:Y:S01]  /*3e50*/  FSETP.NEU.FTZ.AND P0, PT, R132.reuse, -INF , PT ;  /* 0xff8000008400780b */ /* 0x040fe20003f1d000 */
[----:B------:R-:W-:Y:S01]  /*3e60*/  FMUL.FTZ R13, R132, c[0x0][0x2d0] ;  /* 0x0000b400840d7a20 */ /* 0x000fe20000410000 */
[----:B--2---:R-:W-:-:S04]  /*3e70*/  FMNMX.FTZ R2, R5, R23, !PT ;  /* 0x0000001705027209 */ /* 0x004fc80007810000 */
[----:B------:R-:W-:Y:S01]  /*3e80*/  FSEL R13, R13, RZ, P0 ;  /* 0x000000ff0d0d7208 */ /* 0x000fe20000000000 */
[----:B------:R-:W1:Y:S04]  /*3e90*/  SHFL.BFLY PT, R5, R2, 0x1, 0x1f ;  /* 0x0c201f0002057f89 */ /* 0x000e6800000e0000 */
[--C-:B------:R-:W-:Y:S02]  /*3ea0*/  FFMA.FTZ R12, R12, c[0x0][0x2d0], -R13.reuse ;  /* 0x0000b4000c0c7a23 */ /* 0x100fe4000001080d */
[--C-:B------:R-:W-:Y:S02]  /*3eb0*/  FFMA.FTZ R14, R14, c[0x0][0x2d0], -R13.reuse ;  /* 0x0000b4000e0e7a23 */ /* 0x100fe4000001080d */
[----:B------:R2:W-:Y:S01]  /*3ec0*/  MUFU.EX2 R98, R12 ;  /* 0x0000000c00627308 */ /* 0x0005e20000000800 */
[----:B------:R-:W-:-:S02]  /*3ed0*/  FFMA.FTZ R10, R10, c[0x0][0x2d0], -R13 ;  /* 0x0000b4000a0a7a23 */ /* 0x000fc4000001080d */
[--C-:B------:R-:W-:Y:S02]  /*3ee0*/  FFMA.FTZ R9, R9, c[0x0][0x2d0], -R13.reuse ;  /* 0x0000b40009097a23 */ /* 0x100fe4000001080d */
[--C-:B------:R-:W-:Y:S02]  /*3ef0*/  FFMA.FTZ R8, R8, c[0x0][0x2d0], -R13.reuse ;  /* 0x0000b40008087a23 */ /* 0x100fe4000001080d */
[--C-:B------:R-:W-:Y:S01]  /*3f00*/  FFMA.FTZ R7, R7, c[0x0][0x2d0], -R13.reuse ;  /* 0x0000b40007077a23 */ /* 0x100fe2000001080d */
[----:B------:R-:W-:Y:S01]  /*3f10*/  MUFU.EX2 R100, R14 ;  /* 0x0000000e00647308 */ /* 0x000fe20000000800 */
[--C-:B------:R-:W-:Y:S02]  /*3f20*/  FFMA.FTZ R11, R11, c[0x0][0x2d0], -R13.reuse ;  /* 0x0000b4000b0b7a23 */ /* 0x100fe4000001080d */
[----:B------:R-:W-:Y:S01]  /*3f30*/  FFMA.FTZ R6, R6, c[0x0][0x2d0], -R13 ;  /* 0x0000b40006067a23 */ /* 0x000fe2000001080d */
[----:B-1----:R-:W-:-:S04]  /*3f40*/  FMNMX.FTZ R2, R5, R2, !PT ;  /* 0x0000000205027209 */ /* 0x002fc80007810000 */
[----:B------:R-:W-:Y:S01]  /*3f50*/  MUFU.EX2 R91, R10 ;  /* 0x0000000a005b7308 */ /* 0x000fe20000000800 */
[C---:B------:R-:W-:Y:S01]  /*3f60*/  FSETP.NEU.FTZ.AND P0, PT, R2.reuse, -INF , PT ;  /* 0xff8000000200780b */ /* 0x040fe20003f1d000 */
[----:B--2---:R-:W-:-:S06]  /*3f70*/  FMUL.FTZ R12, R2, c[0x0][0x2d0] ;  /* 0x0000b400020c7a20 */ /* 0x004fcc0000410000 */
[----:B------:R-:W1:Y:S01]  /*3f80*/  MUFU.EX2 R90, R9 ;  /* 0x00000009005a7308 */ /* 0x000e620000000800 */
[----:B------:R-:W-:Y:S02]  /*3f90*/  FSEL R12, R12, RZ, P0 ;  /* 0x000000ff0c0c7208 */ /* 0x000fe40000000000 */
[----:B------:R-:W-:-:S03]  /*3fa0*/  PLOP3.LUT P0, PT, PT, PT, UP0, 0x40, 0x0 ;  /* 0x000000000000781c */ /* 0x000fc60003f0e808 */
[--C-:B------:R-:W-:Y:S02]  /*3fb0*/  FFMA.FTZ R3, R19, c[0x0][0x2d0], -R12.reuse ;  /* 0x0000b40013037a23 */ /* 0x100fe4000001080c */
[--C-:B------:R-:W-:Y:S01]  /*3fc0*/  FFMA.FTZ R15, R15, c[0x0][0x2d0], -R12.reuse ;  /* 0x0000b4000f0f7a23 */ /* 0x100fe2000001080c */
[----:B------:R1:W-:Y:S01]  /*3fd0*/  MUFU.EX2 R93, R8 ;  /* 0x00000008005d7308 */ /* 0x0003e20000000800 */
[----:B------:R-:W-:-:S07]  /*3fe0*/  FFMA.FTZ R20, R20, c[0x0][0x2d0], -R12 ;  /* 0x0000b40014147a23 */ /* 0x000fce000001080c */
[----:B------:R2:W-:Y:S08]  /*3ff0*/  MUFU.EX2 R14, R3 ;  /* 0x00000003000e7308 */ /* 0x0005f00000000800 */
[----:B------:R-:W-:Y:S01]  /*4000*/  MUFU.EX2 R88, R15 ;  /* 0x0000000f00587308 */ /* 0x000fe20000000800 */
[----:B-1----:R-:W-:Y:S01]  /*4010*/  F2FP.BF16.PACK_AB R8, R90, R91 ;  /* 0x0000005b5a08723e */ /* 0x002fe200000010ff */
[----:B--2---:R-:W-:-:S06]  /*4020*/  FFMA.FTZ R3, R18, c[0x0][0x2d0], -R12 ;  /* 0x0000b40012037a23 */ /* 0x004fcc000001080c */
[----:B------:R-:W1:Y:S08]  /*4030*/  MUFU.EX2 R92, R7 ;  /* 0x00000007005c7308 */ /* 0x000e700000000800 */
[----:B------:R-:W2:Y:S08]  /*4040*/  MUFU.EX2 R15, R20 ;  /* 0x00000014000f7308 */ /* 0x000eb00000000800 */
[----:B------:R3:W4:Y:S01]  /*4050*/  MUFU.EX2 R89, R3 ;  /* 0x0000000300597308 */ /* 0x0007220000000800 */
[----:B-1----:R-:W-:-:S07]  /*4060*/  F2FP.BF16.PACK_AB R10, R92, R93 ;  /* 0x0000005d5c0a723e */ /* 0x002fce00000010ff */
[----:B------:R4:W-:Y:S01]  /*4070*/  MUFU.EX2 R99, R11 ;  /* 0x0000000b00637308 */ /* 0x0009e20000000800 */
[----:B--2---:R-:W-:Y:S01]  /*4080*/  F2FP.BF16.PACK_AB R9, R15, R88 ;  /* 0x000000580f09723e */ /* 0x004fe200000010ff */
[----:B---3--:R-:W-:-:S06]  /*4090*/  FFMA.FTZ R3, R17, c[0x0][0x2d0], -R12 ;  /* 0x0000b40011037a23 */ /* 0x008fcc000001080c */
[----:B------:R-:W1:Y:S01]  /*40a0*/  MUFU.EX2 R96, R6 ;  /* 0x0000000600607308 */ /* 0x000e620000000800 */
[----:B----4-:R-:W-:-:S07]  /*40b0*/  F2FP.BF16.PACK_AB R11, R89, R14 ;  /* 0x0000000e590b723e */ /* 0x010fce00000010ff */
[----:B------:R2:W-:Y:S01]  /*40c0*/  MUFU.EX2 R94, R3 ;  /* 0x00000003005e7308 */ /* 0x0005e20000000800 */
[----:B------:R-:W-:Y:S01]  /*40d0*/  HMMA.16816.F32.BF16 R40, R8, R24, RZ ;  /* 0x000000180828723c */ /* 0x000fe200000418ff */
[----:B-1----:R-:W-:Y:S02]  /*40e0*/  F2FP.BF16.PACK_AB R4, R98, R96 ;  /* 0x000000606204723e */ /* 0x002fe400000010ff */
[----:B------:R-:W-:-:S05]  /*40f0*/  F2FP.BF16.PACK_AB R6, R100, R99 ;  /* 0x000000636406723e */ /* 0x000fca00000010ff */
[----:B------:R-:W-:Y:S01]  /*4100*/  HMMA.16816.F32.BF16 R56, R8, R28, RZ ;  /* 0x0000001c0838723c */ /* 0x000fe200000418ff */
[----:B--2---:R-:W-:-:S04]  /*4110*/  FFMA.FTZ R3, R16, c[0x0][0x2d0], -R12 ;  /* 0x0000b40010037a23 */ /* 0x004fc8000001080c */
[----:B------:R1:W2:Y:S03]  /*4120*/  MUFU.EX2 R95, R3 ;  /* 0x00000003005f7308 */ /* 0x0002a60000000800 */
[C---:B------:R-:W-:Y:S08]  /*4130*/  HMMA.16816.F32.BF16 R16, R8.reuse, R38, RZ ;  /* 0x000000260810723c */ /* 0x040ff000000418ff */
[----:B------:R-:W-:Y:S01]  /*4140*/  HMMA.16816.F32.BF16 R44, R8, R30, RZ ;  /* 0x0000001e082c723c */ /* 0x000fe200000418ff */
[----:B-1----:R-:W-:Y:S01]  /*4150*/  FFMA.FTZ R3, R21, c[0x0][0x2d0], -R12 ;  /* 0x0000b40015037a23 */ /* 0x002fe2000001080c */
[----:B--2---:R-:W-:-:S06]  /*4160*/  F2FP.BF16.PACK_AB R5, R95, R94 ;  /* 0x0000005e5f05723e */ /* 0x004fcc00000010ff */
[----:B------:R-:W-:Y:S01]  /*4170*/  HMMA.16816.F32.BF16 R28, R8, R50, RZ ;  /* 0x00000032081c723c */ /* 0x000fe200000418ff */
[----:B------:R1:W-:Y:S02]  /*4180*/  MUFU.EX2 R97, R3 ;  /* 0x0000000300617308 */ /* 0x0003e40000000800 */
[----:B-1----:R-:W-:-:S05]  /*4190*/  FFMA.FTZ R3, R22, c[0x0][0x2d0], -R12 ;  /* 0x0000b40016037a23 */ /* 0x002fca000001080c */
[C---:B------:R-:W-:Y:S01]  /*41a0*/  HMMA.16816.F32.BF16 R20, R8.reuse, R36, RZ ;  /* 0x000000240814723c */ /* 0x040fe200000418ff */
[----:B------:R-:W1:Y:S07]  /*41b0*/  MUFU.EX2 R103, R3 ;  /* 0x0000000300677308 */ /* 0x000e6e0000000800 */
[C---:B------:R-:W-:Y:S08]  /*41c0*/  HMMA.16816.F32.BF16 R36, R8.reuse, R26, RZ ;  /* 0x0000001a0824723c */ /* 0x040ff000000418ff */
[----:B------:R-:W-:Y:S01]  /*41d0*/  HMMA.16816.F32.BF16 R24, R8, R52, RZ ;  /* 0x000000340818723c */ /* 0x000fe200000418ff */
[----:B-1----:R-:W-:-:S07]  /*41e0*/  F2FP.BF16.PACK_AB R7, R103, R97 ;  /* 0x000000616707723e */ /* 0x002fce00000010ff */
[----:B------:R-:W-:Y:S08]  /*41f0*/  HMMA.16816.F32.BF16 R72, R4, R34, R16 ;  /* 0x000000220448723c */ /* 0x000ff00000041810 */
[----:B------:R-:W-:Y:S08]  /*4200*/  HMMA.16816.F32.BF16 R16, R8, R80, RZ ;  /* 0x000000500810723c */ /* 0x000ff000000418ff */
[----:B------:R-:W-:Y:S08]  /*4210*/  HMMA.16816.F32.BF16 R164, R4, R32, R20 ;  /* 0x0000002004a4723c */ /* 0x000ff00000041814 */
[----:B------:R-:W-:Y:S01]  /*4220*/  HMMA.16816.F32.BF16 R32, R8, R48, RZ ;  /* 0x000000300820723c */ /* 0x000fe200000418ff */
[----:B------:R-:W1:Y:S01]  /*4230*/  LDSM.16.MT88.4 R48, [R251+0x2100] ;  /* 0x00210000fb30783b */ /* 0x000e620000004200 */
[----:B------:R-:W-:Y:S01]  /*4240*/  IMAD.MOV.U32 R130, RZ, RZ, R74 ;  /* 0x000000ffff827224 */ /* 0x000fe200078e004a */
[----:B------:R-:W-:Y:S01]  /*4250*/  MOV R129, R75 ;  /* 0x0000004b00817202 */ /* 0x000fe20000000f00 */
[----:B------:R-:W-:-:S02]  /*4260*/  IMAD.MOV.U32 R128, RZ, RZ, R72 ;  /* 0x000000ffff807224 */ /* 0x000fc400078e0048 */
[----:B------:R-:W-:Y:S02]  /*4270*/  IMAD.MOV.U32 R127, RZ, RZ, R73 ;  /* 0x000000ffff7f7224 */ /* 0x000fe400078e0049 */
[C---:B------:R-:W-:Y:S01]  /*4280*/  HMMA.16816.F32.BF16 R24, R4.reuse, R60, R24 ;  /* 0x0000003c0418723c */ /* 0x040fe20000041818 */
[----:B------:R-:W2:Y:S07]  /*4290*/  LDSM.16.MT88.4 R72, [R250+0x2100] ;  /* 0x00210000fa48783b */ /* 0x000eae0000004200 */
[C---:B------:R-:W-:Y:S08]  /*42a0*/  HMMA.16816.F32.BF16 R16, R4.reuse, R84, R16 ;  /* 0x000000540410723c */ /* 0x040ff00000041810 */
[----:B------:R-:W-:Y:S01]  /*42b0*/  HMMA.16816.F32.BF16 R148, R4, R78, R44 ;  /* 0x0000004e0494723c */ /* 0x000fe2000004182c */
[----:B------:R-:W-:Y:S07]  /*42c0*/  LDSM.16.MT88.4 R44, [R135+0x4100] ;  /* 0x00410000872c783b */ /* 0x000fee0000004200 */
[----:B------:R-:W-:Y:S01]  /*42d0*/  MOV R145, R25 ;  /* 0x0000001900917202 */ /* 0x000fe20000000f00 */
[----:B------:R-:W-:Y:S01]  /*42e0*/  IMAD.MOV.U32 R144, RZ, RZ, R26 ;  /* 0x000000ffff907224 */ /* 0x000fe200078e001a */
[----:B------:R-:W-:Y:S01]  /*42f0*/  MOV R138, R24 ;  /* 0x00000018008a7202 */ /* 0x000fe20000000f00 */
[----:B------:R-:W-:Y:S01]  /*4300*/  IMAD.MOV.U32 R139, RZ, RZ, R27 ;  /* 0x000000ffff8b7224 */ /* 0x000fe200078e001b */
[----:B------:R-:W-:Y:S01]  /*4310*/  HMMA.16816.F32.BF16 R20, R8, R54, RZ ;  /* 0x000000360814723c */ /* 0x000fe200000418ff */
[----:B------:R-:W3:Y:S03]  /*4320*/  LDSM.16.MT88.4 R24, [R251+0x2900] ;  /* 0x00290000fb18783b */ /* 0x000ee60000004200 */
[----:B------:R-:W-:Y:S01]  /*4330*/  IMAD.MOV.U32 R137, RZ, RZ, R19 ;  /* 0x000000ffff897224 */ /* 0x000fe200078e0013 */
[----:B------:R-:W-:Y:S01]  /*4340*/  MOV R131, R17 ;  /* 0x0000001100837202 */ /* 0x000fe20000000f00 */
[----:B------:R-:W-:Y:S01]  /*4350*/  IMAD.MOV.U32 R136, RZ, RZ, R18 ;  /* 0x000000ffff887224 */ /* 0x000fe200078e0012 */
[----:B------:R-:W-:Y:S01]  /*4360*/  LDSM.16.MT88.4 R52, [R248+0x4100] ;  /* 0x00410000f834783b */ /* 0x000fe20000004200 */
[----:B------:R-:W-:Y:S01]  /*4370*/  HMMA.16816.F32.BF16 R120, R4, R68, R40 ;  /* 0x000000440478723c */ /* 0x000fe20000041828 */
[----:B------:R-:W-:-:S02]  /*4380*/  IMAD.MOV.U32 R80, RZ, RZ, R16 ;  /* 0x000000ffff507224 */ /* 0x000fc400078e0010 */
[----:B------:R-:W4:Y:S05]  /*4390*/  LDSM.16.MT88.4 R40, [R250+0x2900] ;  /* 0x00290000fa28783b */ /* 0x000f2a0000004200 */
[C---:B------:R-:W-:Y:S08]  /*43a0*/  HMMA.16816.F32.BF16 R28, R4.reuse, R66, R28 ;  /* 0x00000042041c723c */ /* 0x040ff0000004181c */
[----:B------:R-:W-:Y:S08]  /*43b0*/  HMMA.16816.F32.BF16 R32, R4, R64, R32 ;  /* 0x000000400420723c */ /* 0x000ff00000041820 */
[----:B-1----:R-:W-:Y:S01]  /*43c0*/  HMMA.16816.F32.BF16 R16, R8, R48, RZ ;  /* 0x000000300810723c */ /* 0x002fe200000418ff */
[----:B------:R-:W-:Y:S01]  /*43d0*/  IMAD.MOV.U32 R124, RZ, RZ, R120 ;  /* 0x000000ffff7c7224 */ /* 0x000fe200078e0078 */
[----:B------:R-:W-:Y:S01]  /*43e0*/  MOV R126, R122 ;  /* 0x0000007a007e7202 */ /* 0x000fe20000000f00 */
[----:B------:R-:W-:Y:S01]  /*43f0*/  IMAD.MOV.U32 R125, RZ, RZ, R123 ;  /* 0x000000ffff7d7224 */ /* 0x000fe200078e007b */
[----:B------:R-:W-:-:S04]  /*4400*/  MOV R123, R121 ;  /* 0x00000079007b7202 */ /* 0x000fc80000000f00 */
[C---:B------:R-:W-:Y:S01]  /*4410*/  HMMA.16816.F32.BF16 R156, R4.reuse, R76, R56 ;  /* 0x0000004c049c723c */ /* 0x040fe20000041838 */
[----:B------:R-:W1:Y:S01]  /*4420*/  LDSM.16.MT88.4 R56, [R135+0x4900] ;  /* 0x004900008738783b */ /* 0x000e620000004200 */
[----:B------:R-:W-:Y:S01]  /*4430*/  IMAD.MOV.U32 R153, RZ, RZ, R29 ;  /* 0x000000ffff997224 */ /* 0x000fe200078e001d */
[----:B------:R-:W-:Y:S01]  /*4440*/  MOV R152, R30 ;  /* 0x0000001e00987202 */ /* 0x000fe20000000f00 */
[----:B------:R-:W-:Y:S02]  /*4450*/  IMAD.MOV.U32 R147, RZ, RZ, R31 ;  /* 0x000000ffff937224 */ /* 0x000fe400078e001f */
[----:B------:R-:W-:Y:S02]  /*4460*/  IMAD.MOV.U32 R146, RZ, RZ, R28 ;  /* 0x000000ffff927224 */ /* 0x000fe400078e001c */
[----:B------:R-:W-:Y:S01]  /*4470*/  HMMA.16816.F32.BF16 R140, R4, R70, R36 ;  /* 0x00000046048c723c */ /* 0x000fe20000041824 */
[----:B------:R-:W-:Y:S01]  /*4480*/  IMAD.MOV.U32 R120, RZ, RZ, R32 ;  /* 0x000000ffff787224 */ /* 0x000fe200078e0020 */
[----:B------:R-:W-:Y:S01]  /*4490*/  MOV R118, R34 ;  /* 0x0000002200767202 */ /* 0x000fe20000000f00 */
[----:B------:R-:W-:-:S02]  /*44a0*/  IMAD.MOV.U32 R81, RZ, RZ, R33 ;  /* 0x000000ffff517224 */ /* 0x000fc400078e0021 */
[----:B------:R-:W-:-:S03]  /*44b0*/  IMAD.MOV.U32 R119, RZ, RZ, R35 ;  /* 0x000000ffff777224 */ /* 0x000fc600078e0023 */
[----:B------:R-:W-:Y:S01]  /*44c0*/  HMMA.16816.F32.BF16 R64, R4, R62, R20 ;  /* 0x0000003e0440723c */ /* 0x000fe20000041814 */
[----:B------:R-:W5:Y:S07]  /*44d0*/  LDSM.16.MT88.4 R60, [R251+0x4100] ;  /* 0x00410000fb3c783b */ /* 0x000f6e0000004200 */
[C---:B------:R-:W-:Y:S08]  /*44e0*/  HMMA.16816.F32.BF16 R20, R8.reuse, R82, RZ ;  /* 0x000000520814723c */ /* 0x040ff000000418ff */
[C---:B------:R-:W-:Y:S01]  /*44f0*/  HMMA.16816.F32.BF16 R36, R8.reuse, R50, RZ ;  /* 0x000000320824723c */ /* 0x040fe200000418ff */
[----:B------:R-:W1:Y:S07]  /*4500*/  LDSM.16.MT88.4 R48, [R248+0x4900] ;  /* 0x00490000f830783b */ /* 0x000e6e0000004200 */
[C---:B--2---:R-:W-:Y:S08]  /*4510*/  HMMA.16816.F32.BF16 R28, R8.reuse, R74, RZ ;  /* 0x0000004a081c723c */ /* 0x044ff000000418ff */
[----:B------:R-:W-:Y:S08]  /*4520*/  HMMA.16816.F32.BF16 R32, R8, R72, RZ ;  /* 0x000000480820723c */ /* 0x000ff000000418ff */
[----:B---3--:R-:W-:Y:S08]  /*4530*/  HMMA.16816.F32.BF16 R72, R4, R24, R16 ;  /* 0x000000180448723c */ /* 0x008ff00000041810 */
[----:B------:R-:W-:Y:S07]  /*4540*/  HMMA.16816.F32.BF16 R16, R8, R44, RZ ;  /* 0x0000002c0810723c */ /* 0x000fee00000418ff */
[----:B------:R-:W-:Y:S01]  /*4550*/  IMAD.MOV.U32 R44, RZ, RZ, R130 ;  /* 0x000000ffff2c7224 */ /* 0x000fe200078e0082 */
[----:B------:R-:W-:Y:S01]  /*4560*/  HMMA.16816.F32.BF16 R68, R4, R86, R20 ;  /* 0x000000560444723c */ /* 0x000fe20000041814 */
[----:B------:R-:W-:-:S07]  /*4570*/  IMAD.MOV.U32 R45, RZ, RZ, R129 ;  /* 0x000000ffff2d7224 */ /* 0x000fce00078e0081 */
[C---:B------:R-:W-:Y:S01]  /*4580*/  HMMA.16816.F32.BF16 R76, R4.reuse, R26, R36 ;  /* 0x0000001a044c723c */ /* 0x040fe20000041824 */
[----:B------:R-:W2:Y:S07]  /*4590*/  LDSM.16.MT88.4 R36, [R251+0x4900] ;  /* 0x00490000fb24783b */ /* 0x000eae0000004200 */
[C---:B----4-:R-:W-:Y:S08]  /*45a0*/  HMMA.16816.F32.BF16 R160, R4.reuse, R42, R28 ;  /* 0x0000002a04a0723c */ /* 0x050ff0000004181c */
[----:B------:R-:W-:Y:S01]  /*45b0*/  HMMA.16816.F32.BF16 R84, R4, R40, R32 ;  /* 0x000000280454723c */ /* 0x000fe20000041820 */
[----:B------:R-:W3:Y:S07]  /*45c0*/  LDSM.16.MT88.4 R40, [R250+0x4100] ;  /* 0x00410000fa28783b */ /* 0x000eee0000004200 */
[----:B------:R-:W-:Y:S07]  /*45d0*/  HMMA.16816.F32.BF16 R24, R8, R54, RZ ;  /* 0x000000360818723c */ /* 0x000fee00000418ff */
[----:B------:R-:W-:Y:S01]  /*45e0*/  MOV R54, R144 ;  /* 0x0000009000367202 */ /* 0x000fe20000000f00 */
[----:B-1----:R-:W-:Y:S01]  /*45f0*/  HMMA.16816.F32.BF16 R16, R4, R56, R16 ;  /* 0x000000380410723c */ /* 0x002fe20000041810 */
[----:B------:R-:W-:Y:S01]  /*4600*/  IMAD.MOV.U32 R122, RZ, RZ, R163 ;  /* 0x000000ffff7a7224 */ /* 0x000fe200078e00a3 */
[----:B------:R-:W-:Y:S01]  /*4610*/  MOV R121, R161 ;  /* 0x000000a100797202 */ /* 0x000fe20000000f00 */
[----:B------:R-:W-:-:S02]  /*4620*/  IMAD.MOV.U32 R83, RZ, RZ, R162 ;  /* 0x000000ffff537224 */ /* 0x000fc400078e00a2 */
[----:B------:R-:W-:Y:S02]  /*4630*/  IMAD.MOV.U32 R82, RZ, RZ, R160 ;  /* 0x000000ffff527224 */ /* 0x000fe400078e00a0 */
[----:B------:R-:W-:Y:S01]  /*4640*/  IMAD.MOV.U32 R55, RZ, RZ, R139 ;  /* 0x000000ffff377224 */ /* 0x000fe200078e008b */
[C---:B-----5:R-:W-:Y:S07]  /*4650*/  HMMA.16816.F32.BF16 R20, R8.reuse, R60, RZ ;  /* 0x0000003c0814723c */ /* 0x060fee00000418ff */
[----:B------:R-:W-:Y:S01]  /*4660*/  IMAD.MOV.U32 R61, RZ, RZ, R153 ;  /* 0x000000ffff3d7224 */ /* 0x000fe200078e0099 */
[----:B------:R-:W-:Y:S01]  /*4670*/  HMMA.16816.F32.BF16 R28, R8, R52, RZ ;  /* 0x00000034081c723c */ /* 0x000fe200000418ff */
[----:B------:R-:W-:-:S06]  /*4680*/  IMAD.MOV.U32 R60, RZ, RZ, R146 ;  /* 0x000000ffff3c7224 */ /* 0x000fcc00078e0092 */
[----:B------:R-:W-:Y:S01]  /*4690*/  IMAD.MOV.U32 R53, RZ, RZ, R145 ;  /* 0x000000ffff357224 */ /* 0x000fe200078e0091 */
[----:B------:R-:W-:Y:S01]  /*46a0*/  HMMA.16816.F32.BF16 R160, R4, R50, R24 ;  /* 0x0000003204a0723c */ /* 0x000fe20000041818 */
[----:B------:R-:W1:Y:S01]  /*46b0*/  LDSM.16.MT88.4 R24, [R250+0x4900] ;  /* 0x00490000fa18783b */ /* 0x000e620000004200 */
[----:B------:R-:W-:Y:S01]  /*46c0*/  MOV R57, R19 ;  /* 0x0000001300397202 */ /* 0x000fe20000000f00 */
[----:B------:R-:W-:Y:S01]  /*46d0*/  IMAD.MOV.U32 R56, RZ, RZ, R17 ;  /* 0x000000ffff387224 */ /* 0x000fe200078e0011 */
[----:B------:R-:W-:Y:S01]  /*46e0*/  MOV R3, R16 ;  /* 0x0000001000037202 */ /* 0x000fe20000000f00 */
[----:B------:R-:W-:Y:S02]  /*46f0*/  IMAD.MOV.U32 R0, RZ, RZ, R18 ;  /* 0x000000ffff007224 */ /* 0x000fe400078e0012 */
[----:B------:R-:W-:Y:S01]  /*4700*/  IMAD.MOV.U32 R52, RZ, RZ, R138 ;  /* 0x000000ffff347224 */ /* 0x000fe200078e008a */
[----:B------:R-:W-:Y:S01]  /*4710*/  HMMA.16816.F32.BF16 R16, R8, R62, RZ ;  /* 0x0000003e0810723c */ /* 0x000fe200000418ff */
[----:B------:R-:W-:Y:S01]  /*4720*/  IMAD.MOV.U32 R50, RZ, RZ, R136 ;  /* 0x000000ffff327224 */ /* 0x000fe200078e0088 */
[----:B------:R-:W-:-:S05]  /*4730*/  MOV R51, R122 ;  /* 0x0000007a00337202 */ /* 0x000fca0000000f00 */
[----:B------:R-:W-:Y:S01]  /*4740*/  IMAD.MOV.U32 R62, RZ, RZ, R152 ;  /* 0x000000ffff3e7224 */ /* 0x000fe200078e0098 */
[----:B--2---:R-:W-:Y:S01]  /*4750*/  HMMA.16816.F32.BF16 R184, R4, R36, R20 ;  /* 0x0000002404b8723c */ /* 0x004fe20000041814 */
[----:B------:R-:W-:-:S06]  /*4760*/  MOV R63, R147 ;  /* 0x00000093003f7202 */ /* 0x000fcc0000000f00 */
[----:B------:R-:W-:Y:S01]  /*4770*/  MOV R36, R80 ;  /* 0x0000005000247202 */ /* 0x000fe20000000f00 */
[----:B------:R-:W-:Y:S01]  /*4780*/  HMMA.16816.F32.BF16 R188, R4, R48, R28 ;  /* 0x0000003004bc723c */ /* 0x000fe2000004181c */
[----:B------:R-:W2:Y:S01]  /*4790*/  LDSM.16.MT88.4 R28, [R135+0x6100] ;  /* 0x00610000871c783b */ /* 0x000ea20000004200 */
[----:B------:R-:W-:Y:S01]  /*47a0*/  IMAD.MOV.U32 R37, RZ, RZ, R131 ;  /* 0x000000ffff257224 */ /* 0x000fe200078e0083 */
[----:B------:R-:W-:-:S04]  /*47b0*/  MOV R80, R128 ;  /* 0x0000008000507202 */ /* 0x000fc80000000f00 */
[----:B------:R-:W-:Y:S01]  /*47c0*/  MOV R49, R137 ;  /* 0x0000008900317202 */ /* 0x000fe20000000f00 */
[----:B---3--:R-:W-:Y:S01]  /*47d0*/  HMMA.16816.F32.BF16 R20, R8, R40, RZ ;  /* 0x000000280814723c */ /* 0x008fe200000418ff */
[----:B------:R-:W-:-:S06]  /*47e0*/  IMAD.MOV.U32 R48, RZ, RZ, R123 ;  /* 0x000000ffff307224 */ /* 0x000fcc00078e007b */
[----:B------:R-:W-:Y:S01]  /*47f0*/  MOV R40, R57 ;  /* 0x0000003900287202 */ /* 0x000fe20000000f00 */
[----:B------:R-:W-:Y:S01]  /*4800*/  HMMA.16816.F32.BF16 R152, R4, R38, R16 ;  /* 0x000000260498723c */ /* 0x000fe20000041810 */
[----:B------:R-:W-:Y:S01]  /*4810*/  MOV R41, R82 ;  /* 0x0000005200297202 */ /* 0x000fe20000000f00 */
[----:B------:R-:W-:-:S05]  /*4820*/  FFMA.FTZ R82, R105, c[0x0][0x2d0], -R13 ;  /* 0x0000b40069527a23 */ /* 0x000fca000001080d */
[----:B------:R-:W-:Y:S01]  /*4830*/  IMAD.MOV.U32 R38, RZ, RZ, R121 ;  /* 0x000000ffff267224 */ /* 0x000fe200078e0079 */
[----:B------:R-:W-:Y:S01]  /*4840*/  HMMA.16816.F32.BF16 R16, R8, R42, RZ ;  /* 0x0000002a0810723c */ /* 0x000fe200000418ff */
[----:B------:R-:W-:Y:S02]  /*4850*/  IMAD.MOV.U32 R39, RZ, RZ, R83 ;  /* 0x000000ffff277224 */ /* 0x000fe400078e0053 */
[----:B------:R-:W-:-:S04]  /*4860*/  FFMA.FTZ R83, R106, c[0x0][0x2d0], -R13 ;  /* 0x0000b4006a537a23 */ /* 0x000fc8000001080d */
[----:B------:R-:W-:Y:S01]  /*4870*/  IMAD.MOV.U32 R42, RZ, RZ, R56 ;  /* 0x000000ffff2a7224 */ /* 0x000fe200078e0038 */
[----:B-1----:R-:W-:Y:S01]  /*4880*/  HMMA.16816.F32.BF16 R144, R4, R24, R20 ;  /* 0x000000180490723c */ /* 0x002fe20000041814 */
[----:B------:R-:W1:Y:S01]  /*4890*/  LDSM.16.MT88.4 R20, [R135+0x6900] ;  /* 0x006900008714783b */ /* 0x000e620000004200 */
[----:B------:R-:W-:Y:S02]  /*48a0*/  IMAD.MOV.U32 R43, RZ, RZ, R0 ;  /* 0x000000ffff2b7224 */ /* 0x000fe400078e0000 */
[----:B------:R-:W-:Y:S01]  /*48b0*/  FADD.FTZ R0, R91, R90 ;  /* 0x0000005a5b007221 */ /* 0x000fe20000010000 */
[----:B------:R-:W-:Y:S01]  /*48c0*/  MOV R90, R3 ;  /* 0x00000003005a7202 */ /* 0x000fe20000000f00 */
[----:B------:R-:W-:Y:S01]  /*48d0*/  FADD.FTZ R3, R88, R15 ;  /* 0x0000000f58037221 */ /* 0x000fe20000010000 */
[----:B------:R-:W-:Y:S01]  /*48e0*/  MOV R106, R43 ;  /* 0x0000002b006a7202 */ /* 0x000fe20000000f00 */
[----:B------:R-:W-:Y:S01]  /*48f0*/  HMMA.16816.F32.BF16 R32, R8, R46, RZ ;  /* 0x0000002e0820723c */ /* 0x000fe200000418ff */
[----:B------:R-:W-:-:S02]  /*4900*/  IMAD.MOV.U32 R91, RZ, RZ, R51 ;  /* 0x000000ffff5b7224 */ /* 0x000fc400078e0033 */
[----:B------:R-:W-:Y:S02]  /*4910*/  FADD.FTZ R3, R14, R3 ;  /* 0x000000030e037221 */ /* 0x000fe40000010000 */
[----:B------:R-:W-:Y:S02]  /*4920*/  IMAD.MOV.U32 R105, RZ, RZ, R42 ;  /* 0x000000ffff697224 */ /* 0x000fe400078e002a */
[----:B------:R-:W-:Y:S01]  /*4930*/  IMAD.MOV.U32 R47, RZ, RZ, R127 ;  /* 0x000000ffff2f7224 */ /* 0x000fe200078e007f */
[----:B------:R-:W-:Y:S01]  /*4940*/  HMMA.16816.F32.BF16 R136, R4, R26, R16 ;  /* 0x0000001a0488723c */ /* 0x000fe20000041810 */
[----:B------:R-:W3:Y:S01]  /*4950*/  LDSM.16.MT88.4 R24, [R248+0x6100] ;  /* 0x00610000f818783b */ /* 0x000ee20000004200 */
[----:B------:R-:W-:Y:S02]  /*4960*/  IMAD.MOV.U32 R46, RZ, RZ, R124 ;  /* 0x000000ffff2e7224 */ /* 0x000fe400078e007c */
[----:B------:R-:W-:Y:S01]  /*4970*/  FADD.FTZ R3, R89, R3 ;  /* 0x0000000359037221 */ /* 0x000fe20000010000 */
[----:B------:R-:W-:Y:S01]  /*4980*/  MOV R89, R38 ;  /* 0x0000002600597202 */ /* 0x000fe20000000f00 */
[----:B------:R-:W-:Y:S01]  /*4990*/  IMAD.MOV.U32 R88, RZ, RZ, R41 ;  /* 0x000000ffff587224 */ /* 0x000fe200078e0029 */
[----:B------:R-:W-:Y:S01]  /*49a0*/  MOV R51, R46 ;  /* 0x0000002e00337202 */ /* 0x000fe20000000f00 */
[----:B--2---:R-:W-:Y:S01]  /*49b0*/  HMMA.16816.F32.BF16 R16, R8, R28, RZ ;  /* 0x0000001c0810723c */ /* 0x004fe200000418ff */
[----:B------:R-:W-:-:S02]  /*49c0*/  FADD.FTZ R3, R94, R3 ;  /* 0x000000035e037221 */ /* 0x000fc40000010000 */
[----:B------:R-:W-:Y:S02]  /*49d0*/  IMAD.MOV.U32 R46, RZ, RZ, R80 ;  /* 0x000000ffff2e7224 */ /* 0x000fe400078e0050 */
[----:B------:R-:W-:Y:S02]  /*49e0*/  FADD.FTZ R3, R95, R3 ;  /* 0x000000035f037221 */ /* 0x000fe40000010000 */
[----:B------:R-:W-:Y:S01]  /*49f0*/  IMAD.MOV.U32 R95, RZ, RZ, R49 ;  /* 0x000000ffff5f7224 */ /* 0x000fe200078e0031 */
[----:B------:R-:W-:Y:S01]  /*4a00*/  HMMA.16816.F32.BF16 R180, R4, R58, R32 ;  /* 0x0000003a04b4723c */ /* 0x000fe20000041820 */
[--C-:B------:R-:W-:Y:S02]  /*4a10*/  FFMA.FTZ R28, R116, c[0x0][0x2d0], -R12.reuse ;  /* 0x0000b400741c7a23 */ /* 0x100fe4000001080c */
[----:B------:R-:W-:Y:S01]  /*4a20*/  FFMA.FTZ R49, R113, c[0x0][0x2d0], -R12 ;  /* 0x0000b40071317a23 */ /* 0x000fe2000001080c */
[----:B------:R-:W-:Y:S01]  /*4a30*/  MOV R113, R48 ;  /* 0x0000003000717202 */ /* 0x000fe20000000f00 */
[----:B------:R-:W-:-:S02]  /*4a40*/  IMAD.MOV.U32 R94, RZ, RZ, R50 ;  /* 0x000000ffff5e7224 */ /* 0x000fc400078e0032 */
[----:B------:R-:W-:Y:S01]  /*4a50*/  IMAD.MOV.U32 R34, RZ, RZ, R126 ;  /* 0x000000ffff227224 */ /* 0x000fe200078e007e */
[----:B------:R-:W-:Y:S01]  /*4a60*/  MOV R35, R125 ;  /* 0x0000007d00237202 */ /* 0x000fe20000000f00 */
[----:B------:R-:W-:Y:S02]  /*4a70*/  IMAD.MOV.U32 R32, RZ, RZ, R120 ;  /* 0x000000ffff207224 */ /* 0x000fe400078e0078 */
[----:B------:R-:W-:Y:S02]  /*4a80*/  IMAD.MOV.U32 R33, RZ, RZ, R81 ;  /* 0x000000ffff217224 */ /* 0x000fe400078e0051 */
[--C-:B------:R-:W-:Y:S01]  /*4a90*/  FFMA.FTZ R29, R110, c[0x0][0x2d0], -R13.reuse ;  /* 0x0000b4006e1d7a23 */ /* 0x100fe2000001080d */
[----:B------:R-:W-:Y:S01]  /*4aa0*/  MOV R116, R32 ;  /* 0x0000002000747202 */ /* 0x000fe20000000f00 */
[--C-:B------:R-:W-:Y:S01]  /*4ab0*/  FFMA.FTZ R81, R104, c[0x0][0x2d0], -R13.reuse ;  /* 0x0000b40068517a23 */ /* 0x100fe2000001080d */
[----:B-1----:R-:W-:Y:S01]  /*4ac0*/  HMMA.16816.F32.BF16 R128, R4, R20, R16 ;  /* 0x000000140480723c */ /* 0x002fe20000041810 */
[----:B------:R-:W-:-:S02]  /*4ad0*/  FFMA.FTZ R80, R102, c[0x0][0x2d0], -R13 ;  /* 0x0000b40066507a23 */ /* 0x000fc4000001080d */
[--C-:B------:R-:W-:Y:S02]  /*4ae0*/  FFMA.FTZ R32, R115, c[0x0][0x2d0], -R12.reuse ;  /* 0x0000b40073207a23 */ /* 0x100fe4000001080c */
[--C-:B------:R-:W-:Y:S01]  /*4af0*/  FFMA.FTZ R48, R111, c[0x0][0x2d0], -R12.reuse ;  /* 0x0000b4006f307a23 */ /* 0x100fe2000001080c */
[----:B------:R-:W-:Y:S01]  /*4b00*/  MOV R111, R45 ;  /* 0x0000002d006f7202 */ /* 0x000fe20000000f00 */
[----:B------:R-:W-:Y:S01]  /*4b10*/  FFMA.FTZ R50, R108, c[0x0][0x2d0], -R12 ;  /* 0x0000b4006c327a23 */ /* 0x000fe2000001080c */
[----:B------:R-:W-:Y:S01]  /*4b20*/  HMMA.16816.F32.BF16 R16, R8, R30, RZ ;  /* 0x0000001e0810723c */ /* 0x000fe200000418ff */
[----:B------:R-:W-:Y:S01]  /*4b30*/  MOV R108, R46 ;  /* 0x0000002e006c7202 */ /* 0x000fe20000000f00 */
[----:B------:R-:W-:Y:S02]  /*4b40*/  IMAD.MOV.U32 R110, RZ, RZ, R44 ;  /* 0x000000ffff6e7224 */ /* 0x000fe400078e002c */
[----:B------:R-:W-:Y:S01]  /*4b50*/  FADD.FTZ R0, R93, R0 ;  /* 0x000000005d007221 */ /* 0x000fe20000010000 */
[----:B------:R-:W-:Y:S01]  /*4b60*/  MOV R93, R37 ;  /* 0x00000025005d7202 */ /* 0x000fe20000000f00 */
[----:B------:R-:W-:-:S02]  /*4b70*/  IMAD.MOV.U32 R104, RZ, RZ, R90 ;  /* 0x000000ffff687224 */ /* 0x000fc400078e005a */
[--C-:B------:R-:W-:Y:S02]  /*4b80*/  FFMA.FTZ R30, R109, c[0x0][0x2d0], -R13.reuse ;  /* 0x0000b4006d1e7a23 */ /* 0x100fe4000001080d */
[----:B------:R-:W-:Y:S02]  /*4b90*/  FFMA.FTZ R31, R107, c[0x0][0x2d0], -R13 ;  /* 0x0000b4006b1f7a23 */ /* 0x000fe4000001080d */
[----:B------:R-:W-:Y:S02]  /*4ba0*/  IMAD.MOV.U32 R109, RZ, RZ, R47 ;  /* 0x000000ffff6d7224 */ /* 0x000fe400078e002f */
[----:B------:R-:W-:Y:S02]  /*4bb0*/  IMAD.MOV.U32 R107, RZ, RZ, R40 ;  /* 0x000000ffff6b7224 */ /* 0x000fe400078e0028 */
[----:B------:R-:W-:Y:S02]  /*4bc0*/  FADD.FTZ R0, R92, R0 ;  /* 0x000000005c007221 */ /* 0x000fe40000010000 */
[----:B------:R-:W-:-:S02]  /*4bd0*/  IMAD.MOV.U32 R90, RZ, RZ, R39 ;  /* 0x000000ffff5a7224 */ /* 0x000fc400078e0027 */
[----:B------:R-:W-:Y:S02]  /*4be0*/  FADD.FTZ R0, R96, R0 ;  /* 0x0000000060007221 */ /* 0x000fe40000010000 */
[----:B------:R-:W-:Y:S02]  /*4bf0*/  IMAD.MOV.U32 R92, RZ, RZ, R36 ;  /* 0x000000ffff5c7224 */ /* 0x000fe400078e0024 */
[----:B------:R-:W-:Y:S01]  /*4c00*/  HMMA.16816.F32.BF16 R124, R4, R22, R16 ;  /* 0x00000016047c723c */ /* 0x000fe20000041810 */
[----:B------:R-:W1:Y:S01]  /*4c10*/  LDSM.16.MT88.4 R20, [R248+0x6900] ;  /* 0x00690000f814783b */ /* 0x000e620000004200 */
[----:B------:R-:W-:Y:S02]  /*4c20*/  FADD.FTZ R0, R98, R0 ;  /* 0x0000000062007221 */ /* 0x000fe40000010000 */
[----:B------:R-:W-:Y:S02]  /*4c30*/  IMAD.MOV.U32 R115, RZ, RZ, R35 ;  /* 0x000000ffff737224 */ /* 0x000fe400078e0023 */
[----:B------:R-:W-:-:S02]  /*4c40*/  FADD.FTZ R0, R99, R0 ;  /* 0x0000000063007221 */ /* 0x000fc40000010000 */
[----:B---3--:R-:W-:Y:S07]  /*4c50*/  HMMA.16816.F32.BF16 R16, R8, R24, RZ ;  /* 0x000000180810723c */ /* 0x008fee00000418ff */
[--C-:B------:R-:W-:Y:S02]  /*4c60*/  FFMA.FTZ R25, R117, c[0x0][0x2d0], -R12.reuse ;  /* 0x0000b40075197a23 */ /* 0x100fe4000001080c */
[----:B------:R-:W-:Y:S02]  /*4c70*/  IMAD.MOV.U32 R117, RZ, RZ, R33 ;  /* 0x000000ffff757224 */ /* 0x000fe400078e0021 */
[----:B------:R-:W-:-:S02]  /*4c80*/  FFMA.FTZ R33, R114, c[0x0][0x2d0], -R12 ;  /* 0x0000b40072217a23 */ /* 0x000fc4000001080c */
[----:B------:R-:W-:Y:S02]  /*4c90*/  FADD.FTZ R24, R100, R0 ;  /* 0x0000000064187221 */ /* 0x000fe40000010000 */
[----:B------:R-:W-:Y:S01]  /*4ca0*/  MUFU.EX2 R0, R29 ;  /* 0x0000001d00007308 */ /* 0x000fe20000000800 */
[----:B------:R-:W-:-:S08]  /*4cb0*/  IMAD.MOV.U32 R114, RZ, RZ, R34 ;  /* 0x000000ffff727224 */ /* 0x000fd000078e0022 */
[----:B-1----:R-:W-:Y:S08]  /*4cc0*/  HMMA.16816.F32.BF16 R120, R4, R20, R16 ;  /* 0x000000140478723c */ /* 0x002ff00000041810 */
[----:B------:R-:W-:Y:S07]  /*4cd0*/  HMMA.16816.F32.BF16 R16, R8, R26, RZ ;  /* 0x0000001a0810723c */ /* 0x000fee00000418ff */
[----:B------:R-:W-:-:S02]  /*4ce0*/  FFMA.FTZ R26, R112, c[0x0][0x2d0], -R13 ;  /* 0x0000b400701a7a23 */ /* 0x000fc4000001080d */
[----:B------:R-:W-:Y:S02]  /*4cf0*/  IMAD.MOV.U32 R112, RZ, RZ, R51 ;  /* 0x000000ffff707224 */ /* 0x000fe400078e0033 */
[----:B------:R-:W-:Y:S02]  /*4d00*/  FFMA.FTZ R51, R101, c[0x0][0x2d0], -R12 ;  /* 0x0000b40065337a23 */ /* 0x000fe4000001080c */
[----:B------:R-:W-:Y:S02]  /*4d10*/  FADD.FTZ R27, R97, R3 ;  /* 0x00000003611b7221 */ /* 0x000fe40000010000 */
[----:B------:R-:W1:Y:S09]  /*4d20*/  MUFU.EX2 R3, R26 ;  /* 0x0000001a00037308 */ /* 0x000e720000000800 */
[----:B------:R-:W-:Y:S01]  /*4d30*/  HMMA.16816.F32.BF16 R56, R4, R22, R16 ;  /* 0x000000160438723c */ /* 0x000fe20000041810 */
[----:B------:R-:W2:Y:S04]  /*4d40*/  LDSM.16.MT88.4 R20, [R251+0x6100] ;  /* 0x00610000fb14783b */ /* 0x000ea80000004200 */
[----:B------:R-:W3:Y:S03]  /*4d50*/  LDSM.16.MT88.4 R16, [R251+0x6900] ;  /* 0x00690000fb10783b */ /* 0x000ee60000004200 */
[----:B--2---:R-:W-:Y:S11]  /*4d60*/  HMMA.16816.F32.BF16 R12, R8, R20, RZ ;  /* 0x00000014080c723c */ /* 0x004ff600000418ff */
[----:B------:R-:W-:Y:S11]  /*4d70*/  @!UPT UIADD3 URZ, URZ, URZ, URZ ;  /* 0x0000003f3f3ff290 */ /* 0x000ff6000fffe03f */
[----:B------:R-:W-:Y:S02]  /*4d80*/  @!UPT UIADD3 URZ, URZ, URZ, URZ ;  /* 0x0000003f3f3ff290 */ /* 0x000fe4000fffe03f */
[----:B---3--:R-:W-:Y:S08]  /*4d90*/  HMMA.16816.F32.BF16 R44, R4, R16, R12 ;  /* 0x00000010042c723c */ /* 0x008ff0000004180c */
[----:B------:R-:W-:Y:S11]  /*4da0*/  HMMA.16816.F32.BF16 R12, R8, R22, RZ ;  /* 0x00000016080c723c */ /* 0x000ff600000418ff */
[----:B------:R-:W-:Y:S11]  /*4db0*/  @!UPT UIADD3 URZ, URZ, URZ, URZ ;  /* 0x0000003f3f3ff290 */ /* 0x000ff6000fffe03f */
[----:B------:R-:W-:Y:S02]  /*4dc0*/  @!UPT UIADD3 URZ, URZ, URZ, URZ ;  /* 0x0000003f3f3ff290 */ /* 0x000fe4000fffe03f */
[----:B------:R-:W-:Y:S01]  /*4dd0*/  HMMA.16816.F32.BF16 R40, R4, R18, R12 ;  /* 0x000000120428723c */ /* 0x000fe2000004180c */
[----:B------:R-:W2:Y:S07]  /*4de0*/  LDSM.16.MT88.4 R12, [R250+0x6100] ;  /* 0x00610000fa0c783b */ /* 0x000eae0000004200 */
[C---:B--2---:R-:W-:Y:S08]  /*4df0*/  HMMA.16816.F32.BF16 R16, R8.reuse, R12, RZ ;  /* 0x0000000c0810723c */ /* 0x044ff000000418ff */
[----:B------:R-:W-:Y:S01]  /*4e00*/  HMMA.16816.F32.BF16 R8, R8, R14, RZ ;  /* 0x0000000e0808723c */ /* 0x000fe200000418ff */
[----:B------:R-:W2:Y:S11]  /*4e10*/  LDSM.16.MT88.4 R12, [R250+0x6900] ;  /* 0x00690000fa0c783b */ /* 0x000eb60000004200 */
[----:B------:R-:W-:Y:S04]  /*4e20*/  @!UPT UIADD3 URZ, URZ, URZ, URZ ;  /* 0x0000003f3f3ff290 */ /* 0x000fe8000fffe03f */
[C---:B--2---:R-:W-:Y:S01]  /*4e30*/  HMMA.16816.F32.BF16 R36, R4.reuse, R12, R16 ;  /* 0x0000000c0424723c */ /* 0x044fe20000041810 */
[----:B------:R-:W-:Y:S07]  /*4e40*/  MUFU.EX2 R12, R33 ;  /* 0x00000021000c7308 */ /* 0x000fee0000000800 */
[----:B------:R-:W-:Y:S01]  /*4e50*/  HMMA.16816.F32.BF16 R20, R4, R14, R8 ;  /* 0x0000000e0414723c */ /* 0x000fe20000041808 */
[----:B------:R-:W2:Y:S06]  /*4e60*/  MUFU.EX2 R5, R30 ;  /* 0x0000001e00057308 */ /* 0x000eac0000000800 */
[----:B-1----:R-:W-:-:S02]  /*4e70*/  FADD.FTZ R4, R3, R24 ;  /* 0x0000001803047221 */ /* 0x002fc40000010000 */
[----:B------:R-:W1:Y:S01]  /*4e80*/  MUFU.EX2 R6, R31 ;  /* 0x0000001f00067308 */ /* 0x000e620000000800 */
[----:B------:R-:W-:Y:S02]  /*4e90*/  FADD.FTZ R10, R103, R27 ;  /* 0x0000001b670a7221 */ /* 0x000fe40000010000 */
[C---:B------:R-:W-:Y:S01]  /*4ea0*/  FADD.FTZ R9, R0.reuse, R4 ;  /* 0x0000000400097221 */ /* 0x040fe20000010000 */
[----:B------:R-:W-:-:S04]  /*4eb0*/  F2FP.BF16.PACK_AB R4, R0, R3 ;  /* 0x000000030004723e */ /* 0x000fc800000010ff */
[----:B------:R-:W3:Y:S01]  /*4ec0*/  MUFU.EX2 R8, R25 ;  /* 0x0000001900087308 */ /* 0x000ee20000000800 */
[----:B--2---:R-:W-:-:S07]  /*4ed0*/  FADD.FTZ R0, R5, R9 ;  /* 0x0000000905007221 */ /* 0x004fce0000010000 */
[----:B------:R-:W2:Y:S01]  /*4ee0*/  MUFU.EX2 R7, R28 ;  /* 0x0000001c00077308 */ /* 0x000ea20000000800 */
[C---:B-1----:R-:W-:Y:S01]  /*4ef0*/  FADD.FTZ R14, R6.reuse, R0 ;  /* 0x00000000060e7221 */ /* 0x042fe20000010000 */
[----:B------:R-:W-:Y:S01]  /*4f00*/  F2FP.BF16.PACK_AB R6, R6, R5 ;  /* 0x000000050606723e */ /* 0x000fe200000010ff */
[----:B---3--:R-:W-:-:S05]  /*4f10*/  FADD.FTZ R3, R8, R10 ;  /* 0x0000000a08037221 */ /* 0x008fca0000010000 */
[----:B------:R-:W1:Y:S01]  /*4f20*/  MUFU.EX2 R0, R32 ;  /* 0x0000002000007308 */ /* 0x000e620000000800 */
[C---:B--2---:R-:W-:Y:S01]  /*4f30*/  F2FP.BF16.PACK_AB R5, R7.reuse, R8 ;  /* 0x000000080705723e */ /* 0x044fe200000010ff */
[----:B------:R-:W-:Y:S01]  /*4f40*/  FADD.FTZ R3, R7, R3 ;  /* 0x0000000307037221 */ /* 0x000fe20000010000 */
[----:B------:R-:W2:Y:S01]  /*4f50*/  LDSM.16.MT88.4 R8, [R135+0x1100] ;  /* 0x001100008708783b */ /* 0x000ea20000004200 */
[----:B-1----:R-:W-:Y:S02]  /*4f60*/  F2FP.BF16.PACK_AB R7, R12, R0 ;  /* 0x000000000c07723e */ /* 0x002fe400000010ff */
[----:B------:R-:W-:-:S05]  /*4f70*/  FADD.FTZ R13, R0, R3 ;  /* 0x00000003000d7221 */ /* 0x000fca0000010000 */
[C---:B--2---:R-:W-:Y:S08]  /*4f80*/  HMMA.16816.F32.BF16 R164, R4.reuse, R8, R164 ;  /* 0x0000000804a4723c */ /* 0x044ff000000418a4 */
[C---:B------:R-:W-:Y:S01]  /*4f90*/  HMMA.16816.F32.BF16 R16, R4.reuse, R10, R108 ;  /* 0x0000000a0410723c */ /* 0x040fe2000004186c */
[----:B------:R-:W1:Y:S07]  /*4fa0*/  LDSM.16.MT88.4 R8, [R248+0x1100] ;  /* 0x00110000f808783b */ /* 0x000e6e0000004200 */
[C---:B-1----:R-:W-:Y:S08]  /*4fb0*/  HMMA.16816.F32.BF16 R156, R4.reuse, R8, R156 ;  /* 0x00000008049c723c */ /* 0x042ff0000004189c */
        /* <DEDUP_REMOVED lines=25> */
[----:B------:R-:W1:Y:S04]  /*5150*/  LDSM.16.MT88.4 R8, [R251+0x5100] ;  /* 0x00510000fb08783b */ /* 0x000e680000004200 */
[----:B------:R-:W-:Y:S03]  /*5160*/  LDSM.16.MT88.4 R160, [R135+0x1900] ;  /* 0x0019000087a0783b */ /* 0x000fe60000004200 */
[C---:B-1----:R-:W-:Y:S11]  /*5170*/  HMMA.16816.F32.BF16 R112, R4.reuse, R8, R184 ;  /* 0x000000080470723c */ /* 0x042ff600000418b8 */
[----:B------:R-:W-:Y:S11]  /*5180*/  @!UPT UIADD3 URZ, URZ, URZ, URZ ;  /* 0x0000003f3f3ff290 */ /* 0x000ff6000fffe03f */
[----:B------:R-:W-:Y:S02]  /*5190*/  @!UPT UIADD3 URZ, URZ, URZ, URZ ;  /* 0x0000003f3f3ff290 */ /* 0x000fe4000fffe03f */
[----:B------:R-:W-:Y:S01]  /*51a0*/  MOV R9, R115 ;  /* 0x0000007300097202 */ /* 0x000fe20000000f00 */
[----:B------:R-:W-:Y:S02]  /*51b0*/  IMAD.MOV.U32 R8, RZ, RZ, R112 ;  /* 0x000000ffff087224 */ /* 0x000fe400078e0070 */
[----:B------:R-:W-:Y:S02]  /*51c0*/  IMAD.MOV.U32 R110, RZ, RZ, R113 ;  /* 0x000000ffff6e7224 */ /* 0x000fe400078e0071 */
[----:B------:R-:W-:Y:S02]  /*51d0*/  IMAD.MOV.U32 R109, RZ, RZ, R114 ;  /* 0x000000ffff6d7224 */ /* 0x000fe400078e0072 */
[C---:B------:R-:W-:Y:S07]  /*51e0*/  HMMA.16816.F32.BF16 R112, R4.reuse, R10, R152 ;  /* 0x0000000a0470723c */ /* 0x040fee0000041898 */
[----:B------:R-:W-:Y:S01]  /*51f0*/  IMAD.MOV.U32 R155, RZ, RZ, R9 ;  /* 0x000000ffff9b7224 */ /* 0x000fe200078e0009 */
[----:B------:R-:W-:Y:S01]  /*5200*/  MOV R152, R8 ;  /* 0x0000000800987202 */ /* 0x000fe20000000f00 */
[----:B------:R-:W-:Y:S01]  /*5210*/  IMAD.MOV.U32 R154, RZ, RZ, R109 ;  /* 0x000000ffff9a7224 */ /* 0x000fe200078e006d */
[----:B------:R-:W1:Y:S01]  /*5220*/  LDSM.16.MT88.4 R8, [R250+0x5100] ;  /* 0x00510000fa08783b */ /* 0x000e620000004200 */
[----:B------:R-:W-:Y:S11]  /*5230*/  MOV R153, R110 ;  /* 0x0000006e00997202 */ /* 0x000ff60000000f00 */
[----:B------:R-:W-:Y:S02]  /*5240*/  @!UPT UIADD3 URZ, URZ, URZ, URZ ;  /* 0x0000003f3f3ff290 */ /* 0x000fe4000fffe03f */
[----:B------:R-:W-:Y:S01]  /*5250*/  IMAD.MOV.U32 R108, RZ, RZ, R113 ;  /* 0x000000ffff6c7224 */ /* 0x000fe200078e0071 */
[----:B------:R-:W-:Y:S01]  /*5260*/  MOV R15, R114 ;  /* 0x00000072000f7202 */ /* 0x000fe20000000f00 */
[----:B------:R-:W-:Y:S02]  /*5270*/  IMAD.MOV.U32 R3, RZ, RZ, R115 ;  /* 0x000000ffff037224 */ /* 0x000fe400078e0073 */
[----:B------:R-:W-:Y:S01]  /*5280*/  IMAD.MOV.U32 R0, RZ, RZ, R112 ;  /* 0x000000ffff007224 */ /* 0x000fe200078e0070 */
[C---:B-1----:R-:W-:Y:S07]  /*5290*/  HMMA.16816.F32.BF16 R188, R4.reuse, R8, R144 ;  /* 0x0000000804bc723c */ /* 0x042fee0000041890 */
[----:B------:R-:W-:Y:S01]  /*52a0*/  IMAD.MOV.U32 R145, RZ, RZ, R108 ;  /* 0x000000ffff917224 */ /* 0x000fe200078e006c */
[C---:B------:R-:W-:Y:S01]  /*52b0*/  HMMA.16816.F32.BF16 R112, R4.reuse, R10, R136 ;  /* 0x0000000a0470723c */ /* 0x040fe20000041888 */
[----:B------:R-:W1:Y:S01]  /*52c0*/  LDSM.16.MT88.4 R8, [R135+0x7100] ;  /* 0x007100008708783b */ /* 0x000e620000004200 */
[----:B------:R-:W-:Y:S01]  /*52d0*/  IMAD.MOV.U32 R146, RZ, RZ, R15 ;  /* 0x000000ffff927224 */ /* 0x000fe200078e000f */
[----:B------:R-:W-:Y:S01]  /*52e0*/  MOV R147, R3 ;  /* 0x0000000300937202 */ /* 0x000fe20000000f00 */
[----:B------:R-:W-:Y:S01]  /*52f0*/  IMAD.MOV.U32 R144, RZ, RZ, R0 ;  /* 0x000000ffff907224 */ /* 0x000fe200078e0000 */
[----:B------:R-:W-:Y:S01]  /*5300*/  MUFU.EX2 R3, R83 ;  /* 0x0000005300037308 */ /* 0x000fe20000000800 */
[----:B------:R-:W-:Y:S07]  /*5310*/  LDSM.16.MT88.4 R136, [R250+0x1900] ;  /* 0x00190000fa88783b */ /* 0x000fee0000004200 */
[----:B------:R-:W2:Y:S01]  /*5320*/  MUFU.EX2 R0, R82 ;  /* 0x0000005200007308 */ /* 0x000ea20000000800 */
[C---:B-1----:R-:W-:Y:S07]  /*5330*/  HMMA.16816.F32.BF16 R108, R4.reuse, R8, R128 ;  /* 0x00000008046c723c */ /* 0x042fee0000041880 */
[----:B--2---:R-:W-:Y:S01]  /*5340*/  F2FP.BF16.PACK_AB R128, R0, R3 ;  /* 0x000000030080723e */ /* 0x004fe200000010ff */
[C---:B------:R-:W-:Y:S01]  /*5350*/  HMMA.16816.F32.BF16 R124, R4.reuse, R10, R124 ;  /* 0x0000000a047c723c */ /* 0x040fe2000004187c */
[----:B------:R-:W1:Y:S07]  /*5360*/  LDSM.16.MT88.4 R8, [R248+0x7100] ;  /* 0x00710000f808783b */ /* 0x000e6e0000004200 */
[C---:B-1----:R-:W-:Y:S08]  /*5370*/  HMMA.16816.F32.BF16 R116, R4.reuse, R8, R120 ;  /* 0x000000080474723c */ /* 0x042ff00000041878 */
[----:B------:R-:W-:Y:S11]  /*5380*/  HMMA.16816.F32.BF16 R8, R4, R10, R56 ;  /* 0x0000000a0408723c */ /* 0x000ff60000041838 */
[----:B------:R-:W-:Y:S05]  /*5390*/  @!UPT UIADD3 URZ, URZ, URZ, URZ ;  /* 0x0000003f3f3ff290 */ /* 0x000fea000fffe03f */
[----:B------:R-:W-:Y:S01]  /*53a0*/  IMAD.MOV.U32 R123, RZ, RZ, R116 ;  /* 0x000000ffff7b7224 */ /* 0x000fe200078e0074 */
[----:B------:R-:W-:Y:S01]  /*53b0*/  MOV R122, R117 ;  /* 0x00000075007a7202 */ /* 0x000fe20000000f00 */
[----:B------:R-:W-:Y:S02]  /*53c0*/  IMAD.MOV.U32 R121, RZ, RZ, R118 ;  /* 0x000000ffff797224 */ /* 0x000fe400078e0076 */
[----:B------:R-:W-:-:S04]  /*53d0*/  IMAD.MOV.U32 R120, RZ, RZ, R119 ;  /* 0x000000ffff787224 */ /* 0x000fc800078e0077 */
[----:B------:R-:W-:Y:S01]  /*53e0*/  MOV R58, R8 ;  /* 0x00000008003a7202 */ /* 0x000fe20000000f00 */
[----:B------:R-:W-:Y:S01]  /*53f0*/  IMAD.MOV.U32 R57, RZ, RZ, R9 ;  /* 0x000000ffff397224 */ /* 0x000fe200078e0009 */
[----:B------:R-:W-:Y:S01]  /*5400*/  MOV R15, R11 ;  /* 0x0000000b000f7202 */ /* 0x000fe20000000f00 */
[----:B------:R-:W-:Y:S02]  /*5410*/  IMAD.MOV.U32 R56, RZ, RZ, R10 ;  /* 0x000000ffff387224 */ /* 0x000fe400078e000a */
[----:B------:R-:W1:Y:S02]  /*5420*/  LDSM.16.MT88.4 R8, [R251+0x7100] ;  /* 0x00710000fb08783b */ /* 0x000e640000004200 */
[C---:B-1----:R-:W-:Y:S08]  /*5430*/  HMMA.16816.F32.BF16 R116, R4.reuse, R8, R44 ;  /* 0x000000080474723c */ /* 0x042ff0000004182c */
[C---:B------:R-:W-:Y:S01]  /*5440*/  HMMA.16816.F32.BF16 R184, R4.reuse, R10, R40 ;  /* 0x0000000a04b8723c */ /* 0x040fe20000041828 */
[----:B------:R-:W1:Y:S04]  /*5450*/  LDSM.16.MT88.4 R8, [R250+0x7100] ;  /* 0x00710000fa08783b */ /* 0x000e680000004200 */
[----:B------:R-:W2:Y:S03]  /*5460*/  LDSM.16.MT88.4 R40, [R135+0x3900] ;  /* 0x003900008728783b */ /* 0x000ea60000004200 */
[C---:B-1----:R-:W-:Y:S01]  /*5470*/  HMMA.16816.F32.BF16 R180, R4.reuse, R8, R36 ;  /* 0x0000000804b4723c */ /* 0x042fe20000041824 */
[----:B------:R-:W-:Y:S06]  /*5480*/  MUFU.EX2 R8, R50 ;  /* 0x0000003200087308 */ /* 0x000fec0000000800 */
[----:B------:R-:W-:Y:S01]  /*5490*/  FADD.FTZ R9, R3, R14 ;  /* 0x0000000e03097221 */ /* 0x000fe20000010000 */
[----:B------:R-:W-:Y:S01]  /*54a0*/  HMMA.16816.F32.BF16 R20, R4, R10, R20 ;  /* 0x0000000a0414723c */ /* 0x000fe20000041814 */
[----:B------:R-:W1:Y:S01]  /*54b0*/  MUFU.EX2 R7, R49 ;  /* 0x0000003100077308 */ /* 0x000e620000000800 */
[----:B------:R-:W-:Y:S01]  /*54c0*/  MOV R14, R56 ;  /* 0x00000038000e7202 */ /* 0x000fe20000000f00 */
[----:B------:R-:W-:-:S04]  /*54d0*/  FADD.FTZ R9, R0, R9 ;  /* 0x0000000900097221 */ /* 0x000fc80000010000 */
[----:B------:R-:W-:Y:S02]  /*54e0*/  FADD.FTZ R10, R12, R13 ;  /* 0x0000000d0c0a7221 */ /* 0x000fe40000010000 */
[----:B------:R-:W3:Y:S01]  /*54f0*/  MUFU.EX2 R6, R48 ;  /* 0x0000003000067308 */ /* 0x000ee20000000800 */
[----:B------:R-:W-:Y:S02]  /*5500*/  IMAD.MOV.U32 R12, RZ, RZ, R58 ;  /* 0x000000ffff0c7224 */ /* 0x000fe400078e003a */
[----:B------:R-:W-:Y:S02]  /*5510*/  IMAD.MOV.U32 R13, RZ, RZ, R57 ;  /* 0x000000ffff0d7224 */ /* 0x000fe400078e0039 */
[----:B------:R-:W4:Y:S03]  /*5520*/  LDSM.16.MT88.4 R56, [R251+0x3900] ;  /* 0x00390000fb38783b */ /* 0x000f260000004200 */
[----:B------:R5:W2:Y:S01]  /*5530*/  MUFU.EX2 R11, R51 ;  /* 0x00000033000b7308 */ /* 0x000aa20000000800 */
[----:B-1----:R-:W-:-:S07]  /*5540*/  FADD.FTZ R3, R7, R10 ;  /* 0x0000000a07037221 */ /* 0x002fce0000010000 */
[----:B------:R-:W1:Y:S01]  /*5550*/  MUFU.EX2 R5, R81 ;  /* 0x0000005100057308 */ /* 0x000e620000000800 */
[----:B---3--:R-:W-:Y:S02]  /*5560*/  F2FP.BF16.PACK_AB R129, R6, R7 ;  /* 0x000000070681723e */ /* 0x008fe400000010ff */
[----:B------:R-:W-:Y:S01]  /*5570*/  MOV R7, R155 ;  /* 0x0000009b00077202 */ /* 0x000fe20000000f00 */
[----:B-----5:R-:W3:Y:S04]  /*5580*/  LDSM.16.MT88.4 R48, [R248+0x3900] ;  /* 0x00390000f830783b */ /* 0x020ee80000004200 */
[----:B------:R-:W5:Y:S01]  /*5590*/  MUFU.EX2 R4, R80 ;  /* 0x0000005000047308 */ /* 0x000f620000000800 */
[----:B--2---:R-:W-:Y:S01]  /*55a0*/  F2FP.BF16.PACK_AB R131, R11, R8 ;  /* 0x000000080b83723e */ /* 0x004fe200000010ff */
[----:B-1----:R-:W-:Y:S01]  /*55b0*/  FADD.FTZ R0, R5, R9 ;  /* 0x0000000905007221 */ /* 0x002fe20000010000 */
[C---:B-----5:R-:W-:Y:S01]  /*55c0*/  F2FP.BF16.PACK_AB R130, R4.reuse, R5 ;  /* 0x000000050482723e */ /* 0x060fe200000010ff */
[----:B------:R-:W-:Y:S02]  /*55d0*/  LDSM.16.MT88.4 R80, [R248+0x5900] ;  /* 0x00590000f850783b */ /* 0x000fe40000004200 */
[----:B------:R-:W-:Y:S01]  /*55e0*/  FADD.FTZ R0, R4, R0 ;  /* 0x0000000004007221 */ /* 0x000fe20000010000 */
[----:B------:R-:W-:Y:S01]  /*55f0*/  MOV R5, R153 ;  /* 0x0000009900057202 */ /* 0x000fe20000000f00 */
[----:B------:R-:W-:-:S02]  /*5600*/  IMAD.MOV.U32 R4, RZ, RZ, R152 ;  /* 0x000000ffff047224 */ /* 0x000fc400078e0098 */
[C---:B------:R-:W-:Y:S01]  /*5610*/  HMMA.16816.F32.BF16 R36, R128.reuse, R40, R52 ;  /* 0x000000288024723c */ /* 0x040fe20000041834 */
[----:B------:R1:W-:Y:S07]  /*5620*/  STL [R1+0x4c], R0 ;  /* 0x00004c0001007387 */ /* 0x0003ee0000100800 */
[C---:B----4-:R-:W-:Y:S01]  /*5630*/  HMMA.16816.F32.BF16 R52, R128.reuse, R56, R72 ;  /* 0x000000388034723c */ /* 0x050fe20000041848 */
[----:B------:R-:W2:Y:S07]  /*5640*/  LDSM.16.MT88.4 R72, [R135+0x5900] ;  /* 0x005900008748783b */ /* 0x000eae0000004200 */
[C---:B---3--:R-:W-:Y:S01]  /*5650*/  HMMA.16816.F32.BF16 R44, R128.reuse, R48, R64 ;  /* 0x00000030802c723c */ /* 0x048fe20000041840 */
[----:B------:R-:W3:Y:S07]  /*5660*/  LDSM.16.MT88.4 R64, [R250+0x3900] ;  /* 0x00390000fa40783b */ /* 0x000eee0000004200 */
[----:B------:R-:W-:Y:S01]  /*5670*/  HMMA.16816.F32.BF16 R40, R128, R42, R60 ;  /* 0x0000002a8028723c */ /* 0x000fe2000004183c */
[----:B-1----:R-:W-:-:S02]  /*5680*/  FADD.FTZ R0, R6, R3 ;  /* 0x0000000306007221 */ /* 0x002fc40000010000 */
[----:B------:R-:W-:Y:S02]  /*5690*/  IMAD.MOV.U32 R6, RZ, RZ, R154 ;  /* 0x000000ffff067224 */ /* 0x000fe400078e009a */
[----:B------:R-:W1:Y:S01]  /*56a0*/  LDSM.16.MT88.4 R152, [R248+0x1900] ;  /* 0x00190000f898783b */ /* 0x000e620000004200 */
[----:B------:R-:W-:Y:S02]  /*56b0*/  FADD.FTZ R0, R8, R0 ;  /* 0x0000000008007221 */ /* 0x000fe40000010000 */
[----:B------:R-:W-:Y:S02]  /*56c0*/  HMMA.16816.F32.BF16 R48, R128, R50, R68 ;  /* 0x000000328030723c */ /* 0x000fe40000041844 */
[----:B------:R-:W-:-:S06]  /*56d0*/  FADD.FTZ R0, R11, R0 ;  /* 0x000000000b007221 */ /* 0x000fcc0000010000 */
[C---:B------:R-:W-:Y:S01]  /*56e0*/  HMMA.16816.F32.BF16 R164, R128.reuse, R160, R164 ;  /* 0x000000a080a4723c */ /* 0x040fe200000418a4 */
[----:B------:R-:W-:Y:S07]  /*56f0*/  STL [R1+0x74], R0 ;  /* 0x0000740001007387 */ /* 0x000fee0000100800 */
[C---:B------:R-:W-:Y:S07]  /*5700*/  HMMA.16816.F32.BF16 R160, R128.reuse, R162, R16 ;  /* 0x000000a280a0723c */ /* 0x040fee0000041810 */
[----:B------:R-:W-:Y:S01]  /*5710*/  IMAD.MOV.U32 R16, RZ, RZ, R123 ;  /* 0x000000ffff107224 */ /* 0x000fe200078e007b */
[C---:B--2---:R-:W-:Y:S01]  /*5720*/  HMMA.16816.F32.BF16 R68, R128.reuse, R72, R92 ;  /* 0x000000488044723c */ /* 0x044fe2000004185c */
[----:B------:R-:W-:Y:S01]  /*5730*/  MOV R17, R122 ;  /* 0x0000007a00117202 */ /* 0x000fe20000000f00 */
[----:B------:R-:W-:Y:S01]  /*5740*/  IMAD.MOV.U32 R18, RZ, RZ, R121 ;  /* 0x000000ffff127224 */ /* 0x000fe200078e0079 */
[----:B------:R-:W-:Y:S01]  /*5750*/  MOV R19, R120 ;  /* 0x0000007800137202 */ /* 0x000fe20000000f00 */
[----:B------:R-:W-:Y:S01]  /*5760*/  IMAD.MOV.U32 R120, RZ, RZ, R144 ;  /* 0x000000ffff787224 */ /* 0x000fe200078e0090 */
[----:B------:R-:W-:Y:S01]  /*5770*/  MOV R121, R145 ;  /* 0x0000009100797202 */ /* 0x000fe20000000f00 */
[----:B------:R-:W-:Y:S01]  /*5780*/  IMAD.MOV.U32 R122, RZ, RZ, R146 ;  /* 0x000000ffff7a7224 */ /* 0x000fe200078e0092 */
[----:B------:R-:W-:Y:S01]  /*5790*/  MOV R123, R147 ;  /* 0x00000093007b7202 */ /* 0x000fe20000000f00 */
[C---:B---3--:R-:W-:Y:S01]  /*57a0*/  HMMA.16816.F32.BF16 R60, R128.reuse, R64, R84 ;  /* 0x00000040803c723c */ /* 0x048fe20000041854 */
[----:B------:R-:W-:Y:S07]  /*57b0*/  LDSM.16.MT88.4 R144, [R251+0x1900] ;  /* 0x00190000fb90783b */ /* 0x000fee0000004200 */
[C---:B------:R-:W-:Y:S01]  /*57c0*/  HMMA.16816.F32.BF16 R64, R128.reuse, R66, R88 ;  /* 0x000000428040723c */ /* 0x040fe20000041858 */
[----:B------:R-:W2:Y:S07]  /*57d0*/  LDSM.16.MT88.4 R88, [R251+0x5900] ;  /* 0x00590000fb58783b */ /* 0x000eae0000004200 */
[C---:B------:R-:W-:Y:S01]  /*57e0*/  HMMA.16816.F32.BF16 R72, R128.reuse, R74, R96 ;  /* 0x0000004a8048723c */ /* 0x040fe20000041860 */
[----:B------:R-:W3:Y:S07]  /*57f0*/  LDSM.16.MT88.4 R96, [R250+0x5900] ;  /* 0x00590000fa60783b */ /* 0x000eee0000004200 */
[C---:B------:R-:W-:Y:S08]  /*5800*/  HMMA.16816.F32.BF16 R56, R128.reuse, R58, R76 ;  /* 0x0000003a8038723c */ /* 0x040ff0000004184c */
[C---:B------:R-:W-:Y:S08]  /*5810*/  HMMA.16816.F32.BF16 R76, R128.reuse, R80, R100 ;  /* 0x00000050804c723c */ /* 0x040ff00000041864 */
[C---:B------:R-:W-:Y:S01]  /*5820*/  HMMA.16816.F32.BF16 R80, R128.reuse, R82, R104 ;  /* 0x000000528050723c */ /* 0x040fe20000041868 */
[----:B------:R-:W4:Y:S07]  /*5830*/  LDSM.16.MT88.4 R104, [R135+0x7900] ;  /* 0x007900008768783b */ /* 0x000f2e0000004200 */
[C---:B-1----:R-:W-:Y:S08]  /*5840*/  HMMA.16816.F32.BF16 R156, R128.reuse, R152, R156 ;  /* 0x00000098809c723c */ /* 0x042ff0000004189c */
[C---:B--2---:R-:W-:Y:S01]  /*5850*/  HMMA.16816.F32.BF16 R84, R128.reuse, R88, R4 ;  /* 0x000000588054723c */ /* 0x044fe20000041804 */
[----:B------:R-:W-:Y:S07]  /*5860*/  LDSM.16.MT88.4 R4, [R250+0x7900] ;  /* 0x00790000fa04783b */ /* 0x000fee0000004200 */
[C---:B---3--:R-:W-:Y:S08]  /*5870*/  HMMA.16816.F32.BF16 R92, R128.reuse, R96, R188 ;  /* 0x00000060805c723c */ /* 0x048ff000000418bc */
[C---:B------:R-:W-:Y:S01]  /*5880*/  HMMA.16816.F32.BF16 R88, R128.reuse, R90, R120 ;  /* 0x0000005a8058723c */ /* 0x040fe20000041878 */
[----:B------:R-:W1:Y:S07]  /*5890*/  LDSM.16.MT88.4 R120, [R251+0x7900] ;  /* 0x00790000fb78783b */ /* 0x000e6e0000004200 */
[C---:B------:R-:W-:Y:S01]  /*58a0*/  HMMA.16816.F32.BF16 R96, R128.reuse, R98, R112 ;  /* 0x000000628060723c */ /* 0x040fe20000041870 */
[----:B------:R-:W2:Y:S07]  /*58b0*/  LDSM.16.MT88.4 R112, [R248+0x7900] ;  /* 0x00790000f870783b */ /* 0x000eae0000004200 */
[C---:B----4-:R-:W-:Y:S08]  /*58c0*/  HMMA.16816.F32.BF16 R100, R128.reuse, R104, R108 ;  /* 0x000000688064723c */ /* 0x050ff0000004186c */
[C---:B------:R-:W-:Y:S08]  /*58d0*/  HMMA.16816.F32.BF16 R148, R128.reuse, R144, R148 ;  /* 0x000000908094723c */ /* 0x040ff00000041894 */
[C---:B------:R-:W-:Y:S08]  /*58e0*/  HMMA.16816.F32.BF16 R140, R128.reuse, R136, R140 ;  /* 0x00000088808c723c */ /* 0x040ff0000004188c */
[C---:B------:R-:W-:Y:S08]  /*58f0*/  HMMA.16816.F32.BF16 R104, R128.reuse, R106, R124 ;  /* 0x0000006a8068723c */ /* 0x040ff0000004187c */
[C---:B-1----:R-:W-:Y:S08]  /*5900*/  HMMA.16816.F32.BF16 R116, R128.reuse, R120, R116 ;  /* 0x000000788074723c */ /* 0x042ff00000041874 */
[C---:B--2---:R-:W-:Y:S08]  /*5910*/  HMMA.16816.F32.BF16 R108, R128.reuse, R112, R16 ;  /* 0x00000070806c723c */ /* 0x044ff00000041810 */
[C---:B------:R-:W-:Y:S08]  /*5920*/  HMMA.16816.F32.BF16 R152, R128.reuse, R154, R24 ;  /* 0x0000009a8098723c */ /* 0x040ff00000041818 */
[C---:B------:R-:W-:Y:S08]  /*5930*/  HMMA.16816.F32.BF16 R144, R128.reuse, R146, R28 ;  /* 0x000000928090723c */ /* 0x040ff0000004181c */
[C---:B------:R-:W-:Y:S08]  /*5940*/  HMMA.16816.F32.BF16 R136, R128.reuse, R138, R32 ;  /* 0x0000008a8088723c */ /* 0x040ff00000041820 */
[C---:B------:R-:W-:Y:S08]  /*5950*/  HMMA.16816.F32.BF16 R112, R128.reuse, R114, R12 ;  /* 0x000000728070723c */ /* 0x040ff0000004180c */
[C---:B------:R-:W-:Y:S08]  /*5960*/  HMMA.16816.F32.BF16 R120, R128.reuse, R122, R184 ;  /* 0x0000007a8078723c */ /* 0x040ff000000418b8 */
[C---:B------:R-:W-:Y:S08]  /*5970*/  HMMA.16816.F32.BF16 R124, R128.reuse, R4, R180 ;  /* 0x00000004807c723c */ /* 0x040ff000000418b4 */
[----:B------:R-:W-:Y:S01]  /*5980*/  HMMA.16816.F32.BF16 R128, R128, R6, R20 ;  /* 0x000000068080723c */ /* 0x000fe20000041814 */
[----:B------:R-:W-:Y:S07]  /*5990*/  @P0 BRA `(.L_x_26) ;  /* 0x0000379000000947 */ /* 0x000fee0003800000 */
[----:B------:R-:W-:Y:S01]  /*59a0*/  SHF.R.S32.HI R15, RZ, 0x1f, R133 ;  /* 0x0000001fff0f7819 */ /* 0x000fe20000011485 */
[C---:B------:R-:W-:Y:S01]  /*59b0*/  IMAD.SHL.U32 R0, R133.reuse, 0x2, RZ ;  /* 0x0000000285007824 */ /* 0x040fe200078e00ff */
[----:B------:R-:W-:Y:S01]  /*59c0*/  UIADD3 UR6, UR6, -0x2, URZ ;  /* 0xfffffffe06067890 */ /* 0x000fe2000fffe03f */
[----:B------:R-:W-:Y:S01]  /*59d0*/  IMAD.SHL.U32 R4, R176, 0x2, RZ ;  /* 0x00000002b0047824 */ /* 0x000fe200078e00ff */
[----:B------:R-:W-:Y:S01]  /*59e0*/  SHF.L.U64.HI R3, R133, 0x1, R15 ;  /* 0x0000000185037819 */ /* 0x000fe2000001020f */
[----:B------:R-:W-:Y:S01]  /*59f0*/  IMAD.MOV.U32 R133, RZ, RZ, R2 ;  /* 0x000000ffff857224 */ /* 0x000fe200078e0002 */
[----:B------:R-:W-:Y:S01]  /*5a00*/  SHF.R.S32.HI R15, RZ, 0x1f, R177 ;  /* 0x0000001fff0f7819 */ /* 0x000fe200000114b1 */
[----:B------:R-:W-:-:S02]  /*5a10*/  IMAD.SHL.U32 R2, R178, 0x2, RZ ;  /* 0x00000002b2027824 */ /* 0x000fc400078e00ff */
[----:B------:R1:W-:Y:S04]  /*5a20*/  STL [R1+0x70], R3 ;  /* 0x0000700301007387 */ /* 0x0003e80000100800 */
[----:B------:R2:W-:Y:S01]  /*5a30*/  STL [R1+0x6c], R0 ;  /* 0x00006c0001007387 */ /* 0x0005e20000100800 */
[----:B-1----:R-:W-:Y:S02]  /*5a40*/  SHF.L.U64.HI R3, R176, 0x1, R179 ;  /* 0x00000001b0037819 */ /* 0x002fe400000102b3 */
[----:B--2---:R-:W-:-:S03]  /*5a50*/  SHF.L.U64.HI R0, R177, 0x1, R15 ;  /* 0x00000001b1007819 */ /* 0x004fc6000001020f */
[----:B------:R1:W-:Y:S01]  /*5a60*/  STL [R1+0x68], R3 ;  /* 0x0000680301007387 */ /* 0x0003e20000100800 */
[----:B------:R-:W-:-:S03]  /*5a70*/  SHF.R.S32.HI R15, RZ, 0x1f, R178 ;  /* 0x0000001fff0f7819 */ /* 0x000fc600000114b2 */
[----:B------:R-:W-:Y:S04]  /*5a80*/  STL [R1+0x64], R4 ;  /* 0x0000640401007387 */ /* 0x000fe80000100800 */
[----:B------:R2:W-:Y:S01]  /*5a90*/  STL [R1+0x60], R0 ;  /* 0x0000600001007387 */ /* 0x0005e20000100800 */
[----:B-1----:R-:W-:-:S05]  /*5aa0*/  IMAD.SHL.U32 R3, R177, 0x2, RZ ;  /* 0x00000002b1037824 */ /* 0x002fca00078e00ff */
[----:B------:R1:W-:Y:S01]  /*5ab0*/  STL [R1+0x5c], R3 ;  /* 0x00005c0301007387 */ /* 0x0003e20000100800 */
[----:B--2---:R-:W-:-:S03]  /*5ac0*/  IMAD.MOV.U32 R0, RZ, RZ, R132 ;  /* 0x000000ffff007224 */ /* 0x004fc600078e0084 */
[----:B------:R2:W-:Y:S01]  /*5ad0*/  STL [R1+0x54], R2 ;  /* 0x0000540201007387 */ /* 0x0005e20000100800 */
[----:B-1----:R-:W-:-:S05]  /*5ae0*/  SHF.L.U64.HI R3, R178, 0x1, R15 ;  /* 0x00000001b2037819 */ /* 0x002fca000001020f */
[----:B------:R2:W-:Y:S01]  /*5af0*/  STL [R1+0x58], R3 ;  /* 0x0000580301007387 */ /* 0x0005e20000100800 */
[----:B------:R-:W-:Y:S05]  /*5b00*/  BRA `(.L_x_27) ;  /* 0x0000047000007947 */ /* 0x000fea0003800000 */
.L_x_29:
[----:B------:R-:W2:Y:S01]  /*5b10*/  LDL R2, [R1+0x78] ;  /* 0x0000780001027983 */ /* 0x000ea20000100800 */
[----:B------:R-:W-:Y:S01]  /*5b20*/  IMAD.MOV.U32 R3, RZ, RZ, c[0x0][0x2b8] ;  /* 0x0000ae00ff037624 */ /* 0x000fe200078e00ff */
[----:B------:R-:W-:Y:S01]  /*5b30*/  ULEA UR4, UR6, UR10, 0x6 ;  /* 0x0000000a06047291 */ /* 0x000fe2000f8e303f */
[----:B------:R-:W-:Y:S01]  /*5b40*/  IMAD.MOV.U32 R178, RZ, RZ, RZ ;  /* 0x000000ffffb27224 */ /* 0x000fe200078e00ff */
[----:B------:R-:W3:Y:S02]  /*5b50*/  LDL R181, [R1+0x6c] ;  /* 0x00006c0001b57983 */ /* 0x000ee40000100800 */
        /* <DEDUP_REMOVED lines=35> */
[----:B------:R-:W-:Y:S01]  /*5d90*/  LEA.HI.X R180, R2, c[0x0][0x1cc], R180, 0x1, P0 ;  /* 0x0000730002b47a11 */ /* 0x000fe200000f0cb4 */
[----:B------:R-:W3:Y:S04]  /*5da0*/  SHFL.IDX PT, R132, R177, RZ, 0x181f ;  /* 0x00181fffb1847589 */ /* 0x000ee800000e0000 */
[----:B------:R-:W4:Y:S01]  /*5db0*/  SHFL.IDX PT, R176, R180, RZ, 0x181f ;  /* 0x00181fffb4b07589 */ /* 0x000f2200000e0000 */
[----:B---3--:R-:W-:Y:S05]  /*5dc0*/  IADD3 R2, P0, R132, R181, RZ ;  /* 0x000000b584027210 */ /* 0x008fea0007f1e0ff */
[----:B----4-:R-:W-:Y:S01]  /*5dd0*/  IMAD.X R3, R176, 0x1, R186, P0 ;  /* 0x00000001b0037824 */ /* 0x010fe200000e06ba */
[----:B-----5:R-:W-:Y:S04]  /*5de0*/  IADD3 R178, P0, R132, R187, RZ ;  /* 0x000000bb84b27210 */ /* 0x020fe80007f1e0ff */
[----:B------:R-:W-:Y:S01]  /*5df0*/  @!PT LDS RZ, [RZ] ;  /* 0x00000000fffff984 */ /* 0x000fe20000000800 */
[----:B------:R1:W-:Y:S01]  /*5e00*/  LDGSTS.E.BYPASS.LTC128B.128 [R189+0x10100], [R2.64], !P5 ;  /* 0x1010000002bd7fae */ /* 0x0003e2000e901d4c */
[-C--:B------:R-:W-:Y:S05]  /*5e10*/  IADD3.X R179, R176, R184.reuse, RZ, P0, !PT ;  /* 0x000000b8b0b37210 */ /* 0x080fea00007fe4ff */
[----:B------:R2:W-:Y:S04]  /*5e20*/  LDGSTS.E.BYPASS.LTC128B.128 [R189+0x12100], [R178.64], !P4 ;  /* 0x12100000b2bd7fae */ /* 0x0005e8000e101d4c */
[----:B-1----:R-:W1:Y:S04]  /*5e30*/  SHFL.IDX PT, R2, R177, 0x1, 0x181f ;  /* 0x00381f00b1027f89 */ /* 0x002e6800000e0000 */
[----:B------:R-:W3:Y:S01]  /*5e40*/  SHFL.IDX PT, R3, R180, 0x1, 0x181f ;  /* 0x00381f00b4037f89 */ /* 0x000ee200000e0000 */
[----:B--2---:R-:W-:Y:S05]  /*5e50*/  IADD3 R178, P0, R132, R185, RZ ;  /* 0x000000b984b27210 */ /* 0x004fea0007f1e0ff */
[----:B------:R-:W-:Y:S05]  /*5e60*/  IMAD.X R179, R176, 0x1, R190, P0 ;  /* 0x00000001b0b37824 */ /* 0x000fea00000e06be */
[----:B------:R2:W-:Y:S02]  /*5e70*/  LDGSTS.E.BYPASS.LTC128B.128 [R189+0x14100], [R178.64], !P3 ;  /* 0x14100000b2bd7fae */ /* 0x0005e4000d901d4c */
[----:B--2---:R-:W-:Y:S05]  /*5e80*/  IADD3 R178, P0, R132, R191, RZ ;  /* 0x000000bf84b27210 */ /* 0x004fea0007f1e0ff */
[----:B------:R-:W-:Y:S01]  /*5e90*/  IMAD.X R179, R176, 0x1, R188, P0 ;  /* 0x00000001b0b37824 */ /* 0x000fe200000e06bc */
[C---:B-1----:R-:W-:Y:S04]  /*5ea0*/  IADD3 R176, P0, R2.reuse, R181, RZ ;  /* 0x000000b502b07210 */ /* 0x042fe80007f1e0ff */
[----:B------:R1:W-:Y:S01]  /*5eb0*/  LDGSTS.E.BYPASS.LTC128B.128 [R189+0x16100], [R178.64], !P2 ;  /* 0x16100000b2bd7fae */ /* 0x0003e2000d101d4c */
[C---:B---3--:R-:W-:Y:S05]  /*5ec0*/  IMAD.X R177, R3.reuse, 0x1, R186, P0 ;  /* 0x0000000103b17824 */ /* 0x048fea00000e06ba */
[----:B------:R2:W-:Y:S02]  /*5ed0*/  LDGSTS.E.BYPASS.LTC128B.128 [R189+0x11100], [R176.64], !P5 ;  /* 0x11100000b0bd7fae */ /* 0x0005e4000e901d4c */
[C---:B--2---:R-:W-:Y:S04]  /*5ee0*/  IADD3 R176, P0, R2.reuse, R187, RZ ;  /* 0x000000bb02b07210 */ /* 0x044fe80007f1e0ff */
[C---:B------:R-:W-:Y:S05]  /*5ef0*/  IADD3.X R177, R3.reuse, R184, RZ, P0, !PT ;  /* 0x000000b803b17210 */ /* 0x040fea00007fe4ff */
[----:B------:R2:W-:Y:S02]  /*5f00*/  LDGSTS.E.BYPASS.LTC128B.128 [R189+0x13100], [R176.64], !P4 ;  /* 0x13100000b0bd7fae */ /* 0x0005e4000e101d4c */
[C---:B--2---:R-:W-:Y:S05]  /*5f10*/  IADD3 R176, P0, R2.reuse, R185, RZ ;  /* 0x000000b902b07210 */ /* 0x044fea0007f1e0ff */
[C---:B------:R-:W-:Y:S01]  /*5f20*/  IMAD.X R177, R3.reuse, 0x1, R190, P0 ;  /* 0x0000000103b17824 */ /* 0x040fe200000e06be */
[----:B------:R-:W-:Y:S04]  /*5f30*/  IADD3 R2, P0, R2, R191, RZ ;  /* 0x000000bf02027210 */ /* 0x000fe80007f1e0ff */
[----:B------:R1:W-:Y:S01]  /*5f40*/  LDGSTS.E.BYPASS.LTC128B.128 [R189+0x15100], [R176.64], !P3 ;  /* 0x15100000b0bd7fae */ /* 0x0003e2000d901d4c */
[----:B------:R-:W-:Y:S05]  /*5f50*/  IMAD.X R3, R3, 0x1, R188, P0 ;  /* 0x0000000103037824 */ /* 0x000fea00000e06bc */
[----:B------:R1:W-:Y:S01]  /*5f60*/  LDGSTS.E.BYPASS.LTC128B.128 [R189+0x17100], [R2.64], !P2 ;  /* 0x1710000002bd7fae */ /* 0x0003e2000d101d4c */
[----:B------:R-:W-:-:S05]  /*5f70*/  BRA `(.L_x_28) ;  /* 0x000011c000007947 */ /* 0x000fca0003800000 */
.L_x_27:
[----:B------:R-:W3:Y:S01]  /*5f80*/  LDL R5, [R1+0x48] ;  /* 0x0000480001057983 */ /* 0x000ee20000100800 */
[----:B------:R-:W-:Y:S04]  /*5f90*/  DEPBAR.LE SB0, 0x0 ;  /* 0x000080000000791a */ /* 0x000fe80000000000 */
[----:B------:R-:W4:Y:S01]  /*5fa0*/  LDL R7, [R1+0x44] ;  /* 0x0000440001077983 */ /* 0x000f220000100800 */
[----:B------:R-:W-:Y:S03]  /*5fb0*/  UISETP.GE.AND UP0, UPT, UR6, 0x1, UPT ;  /* 0x000000010600788c */ /* 0x000fe6000bf06270 */
[----:B------:R1:W-:Y:S04]  /*5fc0*/  STL [R1+0x90], R40 ;  /* 0x0000902801007387 */ /* 0x0003e80000100800 */
[----:B------:R2:W-:Y:S04]  /*5fd0*/  STL [R1+0x8c], R39 ;  /* 0x00008c2701007387 */ /* 0x0005e80000100800 */
[----:B------:R2:W-:Y:S04]  /*5fe0*/  STL [R1+0x88], R38 ;  /* 0x0000882601007387 */ /* 0x0005e80000100800 */
[----:B------:R2:W-:Y:S04]  /*5ff0*/  STL [R1+0x84], R37 ;  /* 0x0000842501007387 */ /* 0x0005e80000100800 */
[----:B------:R2:W-:Y:S04]  /*6000*/  STL [R1+0x80], R36 ;  /* 0x0000802401007387 */ /* 0x0005e80000100800 */
[----:B------:R2:W-:Y:S04]  /*6010*/  STL [R1+0x7c], R0 ;  /* 0x00007c0001007387 */ /* 0x0005e80000100800 */
[----:B------:R-:W4:Y:S04]  /*6020*/  LDL R6, [R1] ;  /* 0x0000000001067983 */ /* 0x000f280000100800 */
[----:B-1----:R-:W4:Y:S04]  /*6030*/  LDL R40, [R1+0x6c] ;  /* 0x00006c0001287983 */ /* 0x002f280000100800 */
[----:B--2---:R-:W2:Y:S04]  /*6040*/  LDL R39, [R1+0x70] ;  /* 0x0000700001277983 */ /* 0x004ea80000100800 */
[----:B------:R-:W2:Y:S04]  /*6050*/  LDL R30, [R1+0x3c] ;  /* 0x00003c00011e7983 */ /* 0x000ea80000100800 */
[----:B------:R-:W2:Y:S04]  /*6060*/  LDL R23, [R1+0x38] ;  /* 0x0000380001177983 */ /* 0x000ea80000100800 */
[----:B------:R-:W2:Y:S04]  /*6070*/  LDL R22, [R1+0x34] ;  /* 0x0000340001167983 */ /* 0x000ea80000100800 */
[----:B------:R-:W2:Y:S04]  /*6080*/  LDL R29, [R1+0x50] ;  /* 0x00005000011d7983 */ /* 0x000ea80000100800 */
[----:B------:R-:W-:Y:S06]  /*6090*/  BAR.SYNC.DEFER_BLOCKING 0x0 ;  /* 0x0000000000007b1d */ /* 0x000fec0000010000 */
[----:B------:R-:W1:Y:S04]  /*60a0*/  LDSM.16.M88.4 R8, [R134+0x10100] ;  /* 0x010100008608783b */ /* 0x000e680000000200 */
[----:B------:R-:W-:Y:S04]  /*60b0*/  LDSM.16.M88.4 R16, [R134+0x10900] ;  /* 0x010900008610783b */ /* 0x000fe80000000200 */
[----:B------:R-:W-:Y:S04]  /*60c0*/  LDSM.16.M88.4 R24, [R134+0x11100] ;  /* 0x011100008618783b */ /* 0x000fe80000000200 */
[----:B------:R-:W-:Y:S04]  /*60d0*/  LDSM.16.M88.4 R32, [R134+0x11900] ;  /* 0x011900008620783b */ /* 0x000fe80000000200 */
[----:B------:R-:W2:Y:S04]  /*60e0*/  LDL R38, [R1+0x64] ;  /* 0x0000640001267983 */ /* 0x000ea80000100800 */
[----:B------:R-:W2:Y:S04]  /*60f0*/  LDL R37, [R1+0x68] ;  /* 0x0000680001257983 */ /* 0x000ea80000100800 */
[----:B------:R-:W2:Y:S04]  /*6100*/  LDL R36, [R1+0x5c] ;  /* 0x00005c0001247983 */ /* 0x000ea80000100800 */
[----:B------:R-:W2:Y:S04]  /*6110*/  LDL R0, [R1+0x60] ;  /* 0x0000600001007983 */ /* 0x000ea80000100800 */
[----:B------:R-:W2:Y:S04]  /*6120*/  LDL R21, [R1+0x54] ;  /* 0x0000540001157983 */ /* 0x000ea80000100800 */
[----:B------:R-:W2:Y:S01]  /*6130*/  LDL R132, [R1+0x58] ;  /* 0x0000580001847983 */ /* 0x000ea20000100800 */
        /* <DEDUP_REMOVED lines=11> */
[C---:B------:R-:W-:Y:S01]  /*61f0*/  LEA R20, P0, R2.reuse, c[0x0][0x1f8], 0x1 ;  /* 0x00007e0002147a11 */ /* 0x040fe200078008ff */
[----:B------:R1:W-:Y:S03]  /*6200*/  LDSM.16.M88.4 R176, [R6] ;  /* 0x0000000006b0783b */ /* 0x0003e60000000200 */
[----:B------:R-:W-:Y:S02]  /*6210*/  LEA.HI.X R28, R2, c[0x0][0x1fc], R28, 0x1, P0 ;  /* 0x00007f00021c7a11 */ /* 0x000fe400000f0c1c */
[----:B------:R-:W3:Y:S04]  /*6220*/  SHFL.IDX PT, R2, R20, RZ, 0x181f ;  /* 0x00181fff14027589 */ /* 0x000ee800000e0000 */
[----:B------:R-:W4:Y:S04]  /*6230*/  SHFL.IDX PT, R3, R28, RZ, 0x181f ;  /* 0x00181fff1c037589 */ /* 0x000f2800000e0000 */
[----:B--2---:R-:W-:Y:S04]  /*6240*/  LDSM.16.M88.4 R180, [R30] ;  /* 0x000000001eb4783b */ /* 0x004fe80000000200 */
[----:B------:R-:W-:Y:S04]  /*6250*/  LDSM.16.M88.4 R184, [R23] ;  /* 0x0000000017b8783b */ /* 0x000fe80000000200 */
[----:B------:R2:W-:Y:S01]  /*6260*/  LDSM.16.M88.4 R188, [R22] ;  /* 0x0000000016bc783b */ /* 0x0005e20000000200 */
[C---:B-1----:R-:W-:Y:S03]  /*6270*/  HMMA.16816.F32.BF16 R4, R168.reuse, R8, RZ ;  /* 0x00000008a804723c */ /* 0x042fe600000418ff */
[----:B------:R-:W1:Y:S01]  /*6280*/  SHFL.IDX PT, R20, R20, 0x1, 0x181f ;  /* 0x00381f0014147f89 */ /* 0x000e6200000e0000 */
[C---:B---3--:R-:W-:Y:S03]  /*6290*/  IADD3 R12, P0, R2.reuse, R40, RZ ;  /* 0x00000028020c7210 */ /* 0x048fe60007f1e0ff */
[----:B------:R-:W3:Y:S01]  /*62a0*/  SHFL.IDX PT, R28, R28, 0x1, 0x181f ;  /* 0x00381f001c1c7f89 */ /* 0x000ee200000e0000 */
[C---:B------:R-:W-:Y:S01]  /*62b0*/  HMMA.16816.F32.BF16 R8, R168.reuse, R10, RZ ;  /* 0x0000000aa808723c */ /* 0x040fe200000418ff */
[C---:B----4-:R-:W-:Y:S05]  /*62c0*/  IMAD.X R13, R3.reuse, 0x1, R39, P0 ;  /* 0x00000001030d7824 */ /* 0x050fea00000e0627 */
[----:B------:R-:W-:Y:S01]  /*62d0*/  @!PT LDS RZ, [RZ] ;  /* 0x00000000fffff984 */ /* 0x000fe20000000800 */
[----:B------:R4:W-:Y:S04]  /*62e0*/  LDGSTS.E.BYPASS.LTC128B.128 [R29], [R12.64], !P5 ;  /* 0x000000000c1d7fae */ /* 0x0009e8000e901d4c */
[----:B----4-:R-:W4:Y:S02]  /*62f0*/  LDL R13, [R1+0x40] ;  /* 0x00004000010d7983 */ /* 0x010f240000100800 */
[C---:B------:R-:W-:Y:S05]  /*6300*/  IADD3 R14, P0, R2.reuse, R38, RZ ;  /* 0x00000026020e7210 */ /* 0x040fea0007f1e0ff */
[C---:B------:R-:W-:Y:S01]  /*6310*/  IMAD.X R15, R3.reuse, 0x1, R37, P0 ;  /* 0x00000001030f7824 */ /* 0x040fe200000e0625 */
[C---:B--2---:R-:W-:Y:S05]  /*6320*/  IADD3 R22, P0, R2.reuse, R36, RZ ;  /* 0x0000002402167210 */ /* 0x044fea0007f1e0ff */
[C---:B------:R-:W-:Y:S01]  /*6330*/  IMAD.X R23, R3.reuse, 0x1, R0, P0 ;  /* 0x0000000103177824 */ /* 0x040fe200000e0600 */
[----:B------:R-:W-:Y:S05]  /*6340*/  IADD3 R30, P0, R2, R21, RZ ;  /* 0x00000015021e7210 */ /* 0x000fea0007f1e0ff */
[--C-:B------:R-:W-:Y:S01]  /*6350*/  IMAD.X R31, R3, 0x1, R132.reuse, P0 ;  /* 0x00000001031f7824 */ /* 0x100fe200000e0684 */
[----:B-1----:R-:W-:Y:S02]  /*6360*/  IADD3 R2, P0, R20, R40, RZ ;  /* 0x0000002814027210 */ /* 0x002fe40007f1e0ff */
[----:B------:R1:W5:Y:S04]  /*6370*/  LDL.LU R40, [R1+0x90] ;  /* 0x0000900001287983 */ /* 0x0003680000300800 */
[----:B----4-:R2:W-:Y:S01]  /*6380*/  LDGSTS.E.BYPASS.LTC128B.128 [R13+0x2100], [R14.64], !P4 ;  /* 0x021000000e0d7fae */ /* 0x0105e2000e101d4c */
[----:B------:R-:W-:Y:S05]  /*6390*/  MOV R3, R13 ;  /* 0x0000000d00037202 */ /* 0x000fea0000000f00 */
[----:B------:R3:W-:Y:S01]  /*63a0*/  LDGSTS.E.BYPASS.LTC128B.128 [R3+0x4100], [R22.64], !P3 ;  /* 0x0410000016037fae */ /* 0x0007e2000d901d4c */
[C---:B--2---:R-:W-:Y:S07]  /*63b0*/  HMMA.16816.F32.BF16 R12, R168.reuse, R16, RZ ;  /* 0x00000010a80c723c */ /* 0x044fee00000418ff */
[----:B------:R-:W-:Y:S02]  /*63c0*/  IMAD.MOV.U32 R17, RZ, RZ, R3 ;  /* 0x000000ffff117224 */ /* 0x000fe400078e0003 */
[----:B---3--:R-:W-:Y:S02]  /*63d0*/  IMAD.X R3, R28, 0x1, R39, P0 ;  /* 0x000000011c037824 */ /* 0x008fe400000e0627 */
[----:B------:R1:W5:Y:S01]  /*63e0*/  LDL.LU R39, [R1+0x8c] ;  /* 0x00008c0001277983 */ /* 0x0003620000300800 */
[----:B------:R-:W-:Y:S03]  /*63f0*/  IADD3 R22, P0, R20, R38, RZ ;  /* 0x0000002614167210 */ /* 0x000fe60007f1e0ff */
[----:B------:R2:W-:Y:S02]  /*6400*/  LDGSTS.E.BYPASS.LTC128B.128 [R17+0x6100], [R30.64], !P2 ;  /* 0x061000001e117fae */ /* 0x0005e4000d101d4c */
[----:B------:R-:W-:Y:S02]  /*6410*/  IMAD.X R23, R28, 0x1, R37, P0 ;  /* 0x000000011c177824 */ /* 0x000fe400000e0625 */
[----:B------:R3:W-:Y:S04]  /*6420*/  LDGSTS.E.BYPASS.LTC128B.128 [R29+0x1000], [R2.64], !P5 ;  /* 0x01000000021d7fae */ /* 0x0007e8000e901d4c */
[----:B------:R4:W-:Y:S04]  /*6430*/  LDGSTS.E.BYPASS.LTC128B.128 [R29+0x3000], [R22.64], !P4 ;  /* 0x03000000161d7fae */ /* 0x0009e8000e101d4c */
[----:B------:R1:W5:Y:S04]  /*6440*/  LDL.LU R38, [R1+0x88] ;  /* 0x0000880001267983 */ /* 0x0003680000300800 */
[----:B------:R1:W5:Y:S01]  /*6450*/  LDL.LU R37, [R1+0x84] ;  /* 0x0000840001257983 */ /* 0x0003620000300800 */
[C---:B--2---:R-:W-:Y:S01]  /*6460*/  HMMA.16816.F32.BF16 R16, R168.reuse, R18, RZ ;  /* 0x00000012a810723c */ /* 0x044fe200000418ff */
[----:B---3--:R-:W-:Y:S02]  /*6470*/  IADD3 R2, P0, R20, R36, RZ ;  /* 0x0000002414027210 */ /* 0x008fe40007f1e0ff */
[----:B------:R1:W5:Y:S02]  /*6480*/  LDL.LU R36, [R1+0x80] ;  /* 0x0000800001247983 */ /* 0x0003640000300800 */
[----:B------:R-:W-:Y:S02]  /*6490*/  IADD3.X R3, R28, R0, RZ, P0, !PT ;  /* 0x000000001c037210 */ /* 0x000fe400007fe4ff */
[----:B------:R1:W5:Y:S01]  /*64a0*/  LDL.LU R0, [R1+0x7c] ;  /* 0x00007c0001007983 */ /* 0x0003620000300800 */
[----:B------:R-:W-:Y:S02]  /*64b0*/  IADD3 R30, P0, R20, R21, RZ ;  /* 0x00000015141e7210 */ /* 0x000fe40007f1e0ff */
[C---:B----4-:R-:W-:Y:S01]  /*64c0*/  HMMA.16816.F32.BF16 R20, R168.reuse, R24, RZ ;  /* 0x00000018a814723c */ /* 0x050fe200000418ff */
[----:B------:R2:W-:Y:S02]  /*64d0*/  LDGSTS.E.BYPASS.LTC128B.128 [R29+0x5000], [R2.64], !P3 ;  /* 0x05000000021d7fae */ /* 0x0005e4000d901d4c */
[----:B------:R-:W-:Y:S01]  /*64e0*/  IMAD.X R31, R28, 0x1, R132, P0 ;  /* 0x000000011c1f7824 */ /* 0x000fe200000e0684 */
[----:B------:R-:W-:Y:S01]  /*64f0*/  PLOP3.LUT P0, PT, PT, PT, UP0, 0x80, 0x0 ;  /* 0x000000000000781c */ /* 0x000fe20003f0f008 */
[----:B------:R-:W3:Y:S03]  /*6500*/  LDL R132, [R1+0x2c] ;  /* 0x00002c0001847983 */ /* 0x000ee60000100800 */
[C---:B------:R-:W-:Y:S01]  /*6510*/  HMMA.16816.F32.BF16 R24, R168.reuse, R26, RZ ;  /* 0x0000001aa818723c */ /* 0x040fe200000418ff */
[----:B------:R4:W-:Y:S04]  /*6520*/  LDGSTS.E.BYPASS.LTC128B.128 [R29+0x7000], [R30.64], !P2 ;  /* 0x070000001e1d7fae */ /* 0x0009e8000d101d4c */
[----:B------:R-:W0:Y:S04]  /*6530*/  LDGDEPBAR ;  /* 0x00000000000079af */ /* 0x000e280000000000 */
[----:B--2---:R-:W2:Y:S04]  /*6540*/  LDL R3, [R1+0x28] ;  /* 0x0000280001037983 */ /* 0x004ea80000100800 */
[----:B------:R-:W2:Y:S01]  /*6550*/  LDL R2, [R1+0x24] ;  /* 0x0000240001027983 */ /* 0x000ea20000100800 */
[C---:B----4-:R-:W-:Y:S08]  /*6560*/  HMMA.16816.F32.BF16 R28, R168.reuse, R32, RZ ;  /* 0x00000020a81c723c */ /* 0x050ff000000418ff */
[----:B------:R-:W-:Y:S08]  /*6570*/  HMMA.16816.F32.BF16 R32, R168, R34, RZ ;  /* 0x00000022a820723c */ /* 0x000ff000000418ff */
[C---:B------:R-:W-:Y:S08]  /*6580*/  HMMA.16816.F32.BF16 R4, R172.reuse, R176, R4 ;  /* 0x000000b0ac04723c */ /* 0x040ff00000041804 */
[C---:B------:R-:W-:Y:S01]  /*6590*/  HMMA.16816.F32.BF16 R8, R172.reuse, R178, R8 ;  /* 0x000000b2ac08723c */ /* 0x040fe20000041808 */
[----:B------:R-:W4:Y:S07]  /*65a0*/  LDSM.16.M88.4 R176, [R252+0x10100] ;  /* 0x01010000fcb0783b */ /* 0x000f2e0000000200 */
[C---:B------:R-:W-:Y:S08]  /*65b0*/  HMMA.16816.F32.BF16 R12, R172.reuse, R180, R12 ;  /* 0x000000b4ac0c723c */ /* 0x040ff0000004180c */
[C---:B------:R-:W-:Y:S01]  /*65c0*/  HMMA.16816.F32.BF16 R16, R172.reuse, R182, R16 ;  /* 0x000000b6ac10723c */ /* 0x040fe20000041810 */
[----:B------:R-:W1:Y:S07]  /*65d0*/  LDSM.16.M88.4 R180, [R252+0x10900] ;  /* 0x01090000fcb4783b */ /* 0x000e6e0000000200 */
[C---:B------:R-:W-:Y:S08]  /*65e0*/  HMMA.16816.F32.BF16 R20, R172.reuse, R184, R20 ;  /* 0x000000b8ac14723c */ /* 0x040ff00000041814 */
[C---:B------:R-:W-:Y:S01]  /*65f0*/  HMMA.16816.F32.BF16 R24, R172.reuse, R186, R24 ;  /* 0x000000baac18723c */ /* 0x040fe20000041818 */
[----:B------:R-:W-:Y:S07]  /*6600*/  LDSM.16.M88.4 R184, [R252+0x11900] ;  /* 0x01190000fcb8783b */ /* 0x000fee0000000200 */
[C---:B------:R-:W-:Y:S01]  /*6610*/  HMMA.16816.F32.BF16 R28, R172.reuse, R188, R28 ;  /* 0x000000bcac1c723c */ /* 0x040fe2000004181c */
[----:B------:R-:W2:Y:S04]  /*6620*/  LDL R189, [R1+0x30] ;  /* 0x0000300001bd7983 */ /* 0x000ea80000100800 */
[----:B------:R-:W2:Y:S03]  /*6630*/  LDL R188, [R1+0x20] ;  /* 0x0000200001bc7983 */ /* 0x000ea60000100800 */
[----:B------:R-:W-:Y:S08]  /*6640*/  HMMA.16816.F32.BF16 R32, R172, R190, R32 ;  /* 0x000000beac20723c */ /* 0x000ff00000041820 */
[C---:B----4-:R-:W-:Y:S08]  /*6650*/  HMMA.16816.F32.BF16 R4, R192.reuse, R176, R4 ;  /* 0x000000b0c004723c */ /* 0x050ff00000041804 */
[C---:B------:R-:W-:Y:S01]  /*6660*/  HMMA.16816.F32.BF16 R8, R192.reuse, R178, R8 ;  /* 0x000000b2c008723c */ /* 0x040fe20000041808 */
[----:B------:R-:W4:Y:S07]  /*6670*/  LDSM.16.M88.4 R176, [R252+0x11100] ;  /* 0x01110000fcb0783b */ /* 0x000f2e0000000200 */
[C---:B-1----:R-:W-:Y:S08]  /*6680*/  HMMA.16816.F32.BF16 R12, R192.reuse, R180, R12 ;  /* 0x000000b4c00c723c */ /* 0x042ff0000004180c */
[C---:B------:R-:W-:Y:S01]  /*6690*/  HMMA.16816.F32.BF16 R16, R192.reuse, R182, R16 ;  /* 0x000000b6c010723c */ /* 0x040fe20000041810 */
[----:B------:R-:W1:Y:S07]  /*66a0*/  LDSM.16.M88.4 R180, [R249] ;  /* 0x00000000f9b4783b */ /* 0x000e6e0000000200 */
[C---:B----4-:R-:W-:Y:S08]  /*66b0*/  HMMA.16816.F32.BF16 R20, R192.reuse, R176, R20 ;  /* 0x000000b0c014723c */ /* 0x050ff00000041814 */
[C---:B------:R-:W-:Y:S01]  /*66c0*/  HMMA.16816.F32.BF16 R24, R192.reuse, R178, R24 ;  /* 0x000000b2c018723c */ /* 0x040fe20000041818 */
[----:B------:R-:W4:Y:S07]  /*66d0*/  LDSM.16.M88.4 R176, [R249+0x800] ;  /* 0x00080000f9b0783b */ /* 0x000f2e0000000200 */
[C---:B------:R-:W-:Y:S08]  /*66e0*/  HMMA.16816.F32.BF16 R28, R192.reuse, R184, R28 ;  /* 0x000000b8c01c723c */ /* 0x040ff0000004181c */
[----:B------:R-:W-:Y:S01]  /*66f0*/  HMMA.16816.F32.BF16 R32, R192, R186, R32 ;  /* 0x000000bac020723c */ /* 0x000fe20000041820 */
[----:B------:R-:W4:Y:S07]  /*6700*/  LDSM.16.M88.4 R184, [R249+0x1000] ;  /* 0x00100000f9b8783b */ /* 0x000f2e0000000200 */
[C---:B-1----:R-:W-:Y:S08]  /*6710*/  HMMA.16816.F32.BF16 R4, R196.reuse, R180, R4 ;  /* 0x000000b4c404723c */ /* 0x042ff00000041804 */
[C---:B------:R-:W-:Y:S01]  /*6720*/  HMMA.16816.F32.BF16 R8, R196.reuse, R182, R8 ;  /* 0x000000b6c408723c */ /* 0x040fe20000041808 */
[----:B------:R-:W1:Y:S07]  /*6730*/  LDSM.16.M88.4 R180, [R249+0x1800] ;  /* 0x00180000f9b4783b */ /* 0x000e6e0000000200 */
[C---:B----4-:R-:W-:Y:S08]  /*6740*/  HMMA.16816.F32.BF16 R12, R196.reuse, R176, R12 ;  /* 0x000000b0c40c723c */ /* 0x050ff0000004180c */
[C---:B------:R-:W-:Y:S01]  /*6750*/  HMMA.16816.F32.BF16 R16, R196.reuse, R178, R16 ;  /* 0x000000b2c410723c */ /* 0x040fe20000041810 */
[----:B------:R-:W4:Y:S07]  /*6760*/  LDSM.16.M88.4 R176, [R134+0x12100] ;  /* 0x0121000086b0783b */ /* 0x000f2e0000000200 */
[C---:B------:R-:W-:Y:S08]  /*6770*/  HMMA.16816.F32.BF16 R20, R196.reuse, R184, R20 ;  /* 0x000000b8c414723c */ /* 0x040ff00000041814 */
[C---:B------:R-:W-:Y:S01]  /*6780*/  HMMA.16816.F32.BF16 R24, R196.reuse, R186, R24 ;  /* 0x000000bac418723c */ /* 0x040fe20000041818 */
[----:B------:R-:W4:Y:S07]  /*6790*/  LDSM.16.M88.4 R184, [R134+0x12900] ;  /* 0x0129000086b8783b */ /* 0x000f2e0000000200 */
[C---:B-1----:R-:W-:Y:S08]  /*67a0*/  HMMA.16816.F32.BF16 R28, R196.reuse, R180, R28 ;  /* 0x000000b4c41c723c */ /* 0x042ff0000004181c */
[----:B------:R-:W-:Y:S01]  /*67b0*/  HMMA.16816.F32.BF16 R32, R196, R182, R32 ;  /* 0x000000b6c420723c */ /* 0x000fe20000041820 */
[----:B------:R-:W1:Y:S07]  /*67c0*/  LDSM.16.M88.4 R180, [R134+0x13100] ;  /* 0x0131000086b4783b */ /* 0x000e6e0000000200 */
[C---:B----4-:R-:W-:Y:S08]  /*67d0*/  HMMA.16816.F32.BF16 R4, R200.reuse, R176, R4 ;  /* 0x000000b0c804723c */ /* 0x050ff00000041804 */
[C---:B------:R-:W-:Y:S01]  /*67e0*/  HMMA.16816.F32.BF16 R8, R200.reuse, R178, R8 ;  /* 0x000000b2c808723c */ /* 0x040fe20000041808 */
[----:B------:R-:W4:Y:S07]  /*67f0*/  LDSM.16.M88.4 R176, [R134+0x13900] ;  /* 0x0139000086b0783b */ /* 0x000f2e0000000200 */
[C---:B------:R-:W-:Y:S08]  /*6800*/  HMMA.16816.F32.BF16 R12, R200.reuse, R184, R12 ;  /* 0x000000b8c80c723c */ /* 0x040ff0000004180c */
[C---:B------:R-:W-:Y:S08]  /*6810*/  HMMA.16816.F32.BF16 R16, R200.reuse, R186, R16 ;  /* 0x000000bac810723c */ /* 0x040ff00000041810 */
[C---:B-1----:R-:W-:Y:S08]  /*6820*/  HMMA.16816.F32.BF16 R20, R200.reuse, R180, R20 ;  /* 0x000000b4c814723c */ /* 0x042ff00000041814 */
[C---:B------:R-:W-:Y:S01]  /*6830*/  HMMA.16816.F32.BF16 R24, R200.reuse, R182, R24 ;  /* 0x000000b6c818723c */ /* 0x040fe20000041818 */
[----:B---3--:R1:W-:Y:S07]  /*6840*/  LDSM.16.M88.4 R180, [R132] ;  /* 0x0000000084b4783b */ /* 0x0083ee0000000200 */
[C---:B----4-:R-:W-:Y:S08]  /*6850*/  HMMA.16816.F32.BF16 R28, R200.reuse, R176, R28 ;  /* 0x000000b0c81c723c */ /* 0x050ff0000004181c */
[----:B------:R-:W-:Y:S01]  /*6860*/  HMMA.16816.F32.BF16 R32, R200, R178, R32 ;  /* 0x000000b2c820723c */ /* 0x000fe20000041820 */
[----:B--2---:R2:W-:Y:S04]  /*6870*/  LDSM.16.M88.4 R176, [R3] ;  /* 0x0000000003b0783b */ /* 0x0045e80000000200 */
[----:B-1----:R-:W3:Y:S04]  /*6880*/  LDL R132, [R1+0x1c] ;  /* 0x00001c0001847983 */ /* 0x002ee80000100800 */
[----:B--2---:R-:W2:Y:S04]  /*6890*/  LDL R3, [R1+0x18] ;  /* 0x0000180001037983 */ /* 0x004ea80000100800 */
[----:B------:R-:W1:Y:S02]  /*68a0*/  LDSM.16.M88.4 R184, [R189] ;  /* 0x00000000bdb8783b */ /* 0x000e640000000200 */
[C---:B-1----:R-:W-:Y:S08]  /*68b0*/  HMMA.16816.F32.BF16 R4, R204.reuse, R184, R4 ;  /* 0x000000b8cc04723c */ /* 0x042ff00000041804 */
[C---:B------:R-:W-:Y:S01]  /*68c0*/  HMMA.16816.F32.BF16 R8, R204.reuse, R186, R8 ;  /* 0x000000bacc08723c */ /* 0x040fe20000041808 */
[----:B------:R1:W4:Y:S07]  /*68d0*/  LDSM.16.M88.4 R184, [R2] ;  /* 0x0000000002b8783b */ /* 0x00032e0000000200 */
[C---:B------:R-:W-:Y:S08]  /*68e0*/  HMMA.16816.F32.BF16 R12, R204.reuse, R180, R12 ;  /* 0x000000b4cc0c723c */ /* 0x040ff0000004180c */
[C---:B------:R-:W-:Y:S01]  /*68f0*/  HMMA.16816.F32.BF16 R16, R204.reuse, R182, R16 ;  /* 0x000000b6cc10723c */ /* 0x040fe20000041810 */
[----:B------:R-:W4:Y:S07]  /*6900*/  LDSM.16.M88.4 R180, [R252+0x12100] ;  /* 0x01210000fcb4783b */ /* 0x000f2e0000000200 */
[C---:B------:R-:W-:Y:S01]  /*6910*/  HMMA.16816.F32.BF16 R20, R204.reuse, R176, R20 ;  /* 0x000000b0cc14723c */ /* 0x040fe20000041814 */
[----:B-1----:R-:W2:Y:S07]  /*6920*/  LDL R2, [R1+0x14] ;  /* 0x0000140001027983 */ /* 0x002eae0000100800 */
[C---:B------:R-:W-:Y:S01]  /*6930*/  HMMA.16816.F32.BF16 R24, R204.reuse, R178, R24 ;  /* 0x000000b2cc18723c */ /* 0x040fe20000041818 */
[----:B------:R-:W1:Y:S07]  /*6940*/  LDSM.16.M88.4 R176, [R252+0x12900] ;  /* 0x01290000fcb0783b */ /* 0x000e6e0000000200 */
[C---:B----4-:R-:W-:Y:S08]  /*6950*/  HMMA.16816.F32.BF16 R28, R204.reuse, R184, R28 ;  /* 0x000000b8cc1c723c */ /* 0x050ff0000004181c */
[----:B------:R-:W-:Y:S01]  /*6960*/  HMMA.16816.F32.BF16 R32, R204, R186, R32 ;  /* 0x000000bacc20723c */ /* 0x000fe20000041820 */
[----:B------:R-:W4:Y:S07]  /*6970*/  LDSM.16.M88.4 R184, [R252+0x13100] ;  /* 0x01310000fcb8783b */ /* 0x000f2e0000000200 */
[C---:B------:R-:W-:Y:S08]  /*6980*/  HMMA.16816.F32.BF16 R4, R208.reuse, R180, R4 ;  /* 0x000000b4d004723c */ /* 0x040ff00000041804 */
[C---:B------:R-:W-:Y:S01]  /*6990*/  HMMA.16816.F32.BF16 R8, R208.reuse, R182, R8 ;  /* 0x000000b6d008723c */ /* 0x040fe20000041808 */
        /* <DEDUP_REMOVED lines=18> */
[----:B------:R-:W3:Y:S07]  /*6ac0*/  LDSM.16.M88.4 R180, [R134+0x14900] ;  /* 0x0149000086b4783b */ /* 0x000eee0000000200 */
[C---:B-1----:R-:W-:Y:S08]  /*6ad0*/  HMMA.16816.F32.BF16 R28, R212.reuse, R176, R28 ;  /* 0x000000b0d41c723c */ /* 0x042ff0000004181c */
[----:B------:R-:W-:Y:S01]  /*6ae0*/  HMMA.16816.F32.BF16 R32, R212, R178, R32 ;  /* 0x000000b2d420723c */ /* 0x000fe20000041820 */
[----:B------:R-:W1:Y:S07]  /*6af0*/  LDSM.16.M88.4 R176, [R134+0x15100] ;  /* 0x0151000086b0783b */ /* 0x000e6e0000000200 */
[C---:B----4-:R-:W-:Y:S08]  /*6b00*/  HMMA.16816.F32.BF16 R4, R216.reuse, R184, R4 ;  /* 0x000000b8d804723c */ /* 0x050ff00000041804 */
[C---:B------:R-:W-:Y:S01]  /*6b10*/  HMMA.16816.F32.BF16 R8, R216.reuse, R186, R8 ;  /* 0x000000bad808723c */ /* 0x040fe20000041808 */
[----:B------:R-:W4:Y:S07]  /*6b20*/  LDSM.16.M88.4 R184, [R134+0x15900] ;  /* 0x0159000086b8783b */ /* 0x000f2e0000000200 */
[C---:B---3--:R-:W-:Y:S08]  /*6b30*/  HMMA.16816.F32.BF16 R12, R216.reuse, R180, R12 ;  /* 0x000000b4d80c723c */ /* 0x048ff0000004180c */
[C---:B------:R-:W-:Y:S01]  /*6b40*/  HMMA.16816.F32.BF16 R16, R216.reuse, R182, R16 ;  /* 0x000000b6d810723c */ /* 0x040fe20000041810 */
[----:B------:R3:W2:Y:S07]  /*6b50*/  LDSM.16.M88.4 R180, [R188] ;  /* 0x00000000bcb4783b */ /* 0x0006ae0000000200 */
[C---:B-1----:R-:W-:Y:S08]  /*6b60*/  HMMA.16816.F32.BF16 R20, R216.reuse, R176, R20 ;  /* 0x000000b0d814723c */ /* 0x042ff00000041814 */
[C---:B------:R-:W-:Y:S01]  /*6b70*/  HMMA.16816.F32.BF16 R24, R216.reuse, R178, R24 ;  /* 0x000000b2d818723c */ /* 0x040fe20000041818 */
[----:B------:R1:W2:Y:S04]  /*6b80*/  LDSM.16.M88.4 R176, [R132] ;  /* 0x0000000084b0783b */ /* 0x0002a80000000200 */
[----:B---3--:R-:W3:Y:S03]  /*6b90*/  LDL R188, [R1+0x10] ;  /* 0x0000100001bc7983 */ /* 0x008ee60000100800 */
[C---:B----4-:R-:W-:Y:S08]  /*6ba0*/  HMMA.16816.F32.BF16 R28, R216.reuse, R184, R28 ;  /* 0x000000b8d81c723c */ /* 0x050ff0000004181c */
[----:B------:R-:W-:Y:S01]  /*6bb0*/  HMMA.16816.F32.BF16 R32, R216, R186, R32 ;  /* 0x000000bad820723c */ /* 0x000fe20000041820 */
[----:B--2---:R2:W4:Y:S04]  /*6bc0*/  LDSM.16.M88.4 R184, [R3] ;  /* 0x0000000003b8783b */ /* 0x0045280000000200 */
[----:B-1----:R-:W3:Y:S03]  /*6bd0*/  LDL R132, [R1+0xc] ;  /* 0x00000c0001847983 */ /* 0x002ee60000100800 */
[C---:B------:R-:W-:Y:S08]  /*6be0*/  HMMA.16816.F32.BF16 R4, R220.reuse, R180, R4 ;  /* 0x000000b4dc04723c */ /* 0x040ff00000041804 */
[C---:B------:R-:W-:Y:S08]  /*6bf0*/  HMMA.16816.F32.BF16 R8, R220.reuse, R182, R8 ;  /* 0x000000b6dc08723c */ /* 0x040ff00000041808 */
[C---:B------:R-:W-:Y:S01]  /*6c00*/  HMMA.16816.F32.BF16 R12, R220.reuse, R176, R12 ;  /* 0x000000b0dc0c723c */ /* 0x040fe2000004180c */
[----:B--2---:R-:W2:Y:S07]  /*6c10*/  LDL R3, [R1+0x8] ;  /* 0x0000080001037983 */ /* 0x004eae0000100800 */
[C---:B------:R-:W-:Y:S01]  /*6c20*/  HMMA.16816.F32.BF16 R16, R220.reuse, R178, R16 ;  /* 0x000000b2dc10723c */ /* 0x040fe20000041810 */
[----:B------:R-:W-:Y:S07]  /*6c30*/  LDSM.16.M88.4 R176, [R252+0x14100] ;  /* 0x01410000fcb0783b */ /* 0x000fee0000000200 */
[C---:B----4-:R-:W-:Y:S08]  /*6c40*/  HMMA.16816.F32.BF16 R20, R220.reuse, R184, R20 ;  /* 0x000000b8dc14723c */ /* 0x050ff00000041814 */
[C---:B------:R-:W-:Y:S01]  /*6c50*/  HMMA.16816.F32.BF16 R24, R220.reuse, R186, R24 ;  /* 0x000000badc18723c */ /* 0x040fe20000041818 */
[----:B------:R-:W-:Y:S04]  /*6c60*/  LDSM.16.M88.4 R184, [R252+0x14900] ;  /* 0x01490000fcb8783b */ /* 0x000fe80000000200 */
[----:B------:R1:W4:Y:S04]  /*6c70*/  LDSM.16.M88.4 R180, [R2] ;  /* 0x0000000002b4783b */ /* 0x0003280000000200 */
[----:B-1----:R-:W2:Y:S01]  /*6c80*/  LDL R2, [R1+0x4] ;  /* 0x0000040001027983 */ /* 0x002ea20000100800 */
[C---:B----4-:R-:W-:Y:S08]  /*6c90*/  HMMA.16816.F32.BF16 R28, R220.reuse, R180, R28 ;  /* 0x000000b4dc1c723c */ /* 0x050ff0000004181c */
[----:B------:R-:W-:Y:S01]  /*6ca0*/  HMMA.16816.F32.BF16 R32, R220, R182, R32 ;  /* 0x000000b6dc20723c */ /* 0x000fe20000041820 */
[----:B------:R-:W1:Y:S07]  /*6cb0*/  LDSM.16.M88.4 R180, [R252+0x15100] ;  /* 0x01510000fcb4783b */ /* 0x000e6e0000000200 */
[C---:B------:R-:W-:Y:S08]  /*6cc0*/  HMMA.16816.F32.BF16 R4, R224.reuse, R176, R4 ;  /* 0x000000b0e004723c */ /* 0x040ff00000041804 */
[C---:B------:R-:W-:Y:S01]  /*6cd0*/  HMMA.16816.F32.BF16 R8, R224.reuse, R178, R8 ;  /* 0x000000b2e008723c */ /* 0x040fe20000041808 */
        /* <DEDUP_REMOVED lines=21> */
[----:B------:R-:W3:Y:S07]  /*6e30*/  LDSM.16.M88.4 R184, [R134+0x17100] ;  /* 0x0171000086b8783b */ /* 0x000eee0000000200 */
[C---:B-1----:R-:W-:Y:S08]  /*6e40*/  HMMA.16816.F32.BF16 R4, R232.reuse, R180, R4 ;  /* 0x000000b4e804723c */ /* 0x042ff00000041804 */
[C---:B------:R-:W-:Y:S01]  /*6e50*/  HMMA.16816.F32.BF16 R8, R232.reuse, R182, R8 ;  /* 0x000000b6e808723c */ /* 0x040fe20000041808 */
[----:B------:R-:W1:Y:S07]  /*6e60*/  LDSM.16.M88.4 R180, [R134+0x17900] ;  /* 0x0179000086b4783b */ /* 0x000e6e0000000200 */
[C---:B----4-:R-:W-:Y:S08]  /*6e70*/  HMMA.16816.F32.BF16 R12, R232.reuse, R176, R12 ;  /* 0x000000b0e80c723c */ /* 0x050ff0000004180c */
[C---:B------:R-:W-:Y:S01]  /*6e80*/  HMMA.16816.F32.BF16 R16, R232.reuse, R178, R16 ;  /* 0x000000b2e810723c */ /* 0x040fe20000041810 */
[----:B---3--:R-:W3:Y:S07]  /*6e90*/  LDSM.16.M88.4 R176, [R188] ;  /* 0x00000000bcb0783b */ /* 0x008eee0000000200 */
[C---:B------:R-:W-:Y:S08]  /*6ea0*/  HMMA.16816.F32.BF16 R20, R232.reuse, R184, R20 ;  /* 0x000000b8e814723c */ /* 0x040ff00000041814 */
[C---:B------:R-:W-:Y:S01]  /*6eb0*/  HMMA.16816.F32.BF16 R24, R232.reuse, R186, R24 ;  /* 0x000000bae818723c */ /* 0x040fe20000041818 */
[----:B------:R-:W4:Y:S07]  /*6ec0*/  LDSM.16.M88.4 R184, [R132] ;  /* 0x0000000084b8783b */ /* 0x000f2e0000000200 */
[C---:B-1----:R-:W-:Y:S08]  /*6ed0*/  HMMA.16816.F32.BF16 R28, R232.reuse, R180, R28 ;  /* 0x000000b4e81c723c */ /* 0x042ff0000004181c */
[----:B------:R-:W-:Y:S01]  /*6ee0*/  HMMA.16816.F32.BF16 R32, R232, R182, R32 ;  /* 0x000000b6e820723c */ /* 0x000fe20000041820 */
[----:B--2---:R-:W1:Y:S07]  /*6ef0*/  LDSM.16.M88.4 R180, [R3] ;  /* 0x0000000003b4783b */ /* 0x004e6e0000000200 */
[C---:B---3--:R-:W-:Y:S08]  /*6f00*/  HMMA.16816.F32.BF16 R4, R236.reuse, R176, R4 ;  /* 0x000000b0ec04723c */ /* 0x048ff00000041804 */
[C---:B------:R-:W-:Y:S08]  /*6f10*/  HMMA.16816.F32.BF16 R8, R236.reuse, R178, R8 ;  /* 0x000000b2ec08723c */ /* 0x040ff00000041808 */
[C---:B----4-:R-:W-:Y:S08]  /*6f20*/  HMMA.16816.F32.BF16 R12, R236.reuse, R184, R12 ;  /* 0x000000b8ec0c723c */ /* 0x050ff0000004180c */
[C---:B------:R-:W-:Y:S01]  /*6f30*/  HMMA.16816.F32.BF16 R16, R236.reuse, R186, R16 ;  /* 0x000000baec10723c */ /* 0x040fe20000041810 */
[----:B------:R-:W-:Y:S07]  /*6f40*/  LDSM.16.M88.4 R184, [R252+0x16100] ;  /* 0x01610000fcb8783b */ /* 0x000fee0000000200 */
[C---:B-1----:R-:W-:Y:S08]  /*6f50*/  HMMA.16816.F32.BF16 R20, R236.reuse, R180, R20 ;  /* 0x000000b4ec14723c */ /* 0x042ff00000041814 */
[C---:B------:R-:W-:Y:S01]  /*6f60*/  HMMA.16816.F32.BF16 R24, R236.reuse, R182, R24 ;  /* 0x000000b6ec18723c */ /* 0x040fe20000041818 */
[----:B------:R-:W-:Y:S04]  /*6f70*/  LDSM.16.M88.4 R180, [R252+0x16900] ;  /* 0x01690000fcb4783b */ /* 0x000fe80000000200 */
[----:B------:R-:W1:Y:S03]  /*6f80*/  LDSM.16.M88.4 R176, [R2] ;  /* 0x0000000002b0783b */ /* 0x000e660000000200 */
        /* <DEDUP_REMOVED lines=26> */
[----:B-----5:R-:W-:-:S07]  /*7130*/  @P0 BRA `(.L_x_29) ;  /* 0xffffe9d000000947 */ /* 0x020fce000383ffff */
.L_x_28:
[----:B-1----:R-:W2:Y:S01]  /*7140*/  LDL.LU R176, [R1+0x4c] ;  /* 0x00004c0001b07983 */ /* 0x002ea20000300800 */
[----:B------:R-:W-:Y:S02]  /*7150*/  FMNMX.FTZ R2, R4, R0, !PT ;  /* 0x0000000004027209 */ /* 0x000fe40007810000 */
[----:B------:R-:W-:Y:S01]  /*7160*/  ISETP.LT.AND P0, PT, RZ, UR6, PT ;  /* 0x00000006ff007c0c */ /* 0x000fe2000bf01270 */
[----:B------:R-:W0:Y:S01]  /*7170*/  LDGDEPBAR ;  /* 0x00000000000079af */ /* 0x000e220000000000 */
[----:B------:R-:W-:Y:S01]  /*7180*/  FMNMX.FTZ R2, R5, R2, !PT ;  /* 0x0000000205027209 */ /* 0x000fe20007810000 */
[----:B------:R-:W-:Y:S03]  /*7190*/  UIADD3 UR6, UR6, -0x1, URZ ;  /* 0xffffffff06067890 */ /* 0x000fe6000fffe03f */
        /* <DEDUP_REMOVED lines=44> */
[C---:B------:R-:W-:Y:S01]  /*7460*/  FMUL.FTZ R16, R3.reuse, R152 ;  /* 0x0000009803107220 */ /* 0x040fe20000410000 */
[----:B------:R-:W-:Y:S01]  /*7470*/  MOV R152, R28 ;  /* 0x0000001c00987202 */ /* 0x000fe20000000f00 */
        /* <DEDUP_REMOVED lines=98> */
[--C-:B------:R-:W-:Y:S01]  /*7aa0*/  FFMA.FTZ R26, R26, c[0x0][0x2d0], -R4.reuse ;  /* 0x0000b4001a1a7a23 */ /* 0x100fe20000010804 */
[----:B------:R-:W-:Y:S01]  /*7ab0*/  MOV R18, R25 ;  /* 0x0000001900127202 */ /* 0x000fe20000000f00 */
[--C-:B------:R-:W-:Y:S02]  /*7ac0*/  FFMA.FTZ R27, R27, c[0x0][0x2d0], -R4.reuse ;  /* 0x0000b4001b1b7a23 */ /* 0x100fe40000010804 */
[--C-:B------:R-:W-:Y:S01]  /*7ad0*/  FFMA.FTZ R30, R30, c[0x0][0x2d0], -R4.reuse ;  /* 0x0000b4001e1e7a23 */ /* 0x100fe20000010804 */
[----:B------:R-:W1:Y:S01]  /*7ae0*/  MUFU.EX2 R7, R7 ;  /* 0x0000000700077308 */ /* 0x000e620000000800 */
[--C-:B------:R-:W-:Y:S02]  /*7af0*/  FFMA.FTZ R31, R31, c[0x0][0x2d0], -R4.reuse ;  /* 0x0000b4001f1f7a23 */ /* 0x100fe40000010804 */
[--C-:B------:R-:W-:Y:S01]  /*7b00*/  FFMA.FTZ R179, R10, c[0x0][0x2d0], -R4.reuse ;  /* 0x0000b4000ab37a23 */ /* 0x100fe20000010804 */
[----:B------:R-:W-:Y:S01]  /*7b10*/  MOV R10, R33 ;  /* 0x00000021000a7202 */ /* 0x000fe20000000f00 */
[--C-:B------:R-:W-:Y:S01]  /*7b20*/  FFMA.FTZ R184, R19, c[0x0][0x2d0], -R4.reuse ;  /* 0x0000b40013b87a23 */ /* 0x100fe20000010804 */
[----:B------:R-:W-:Y:S01]  /*7b30*/  MOV R19, R32 ;  /* 0x0000002000137202 */ /* 0x000fe20000000f00 */
[----:B------:R-:W-:Y:S01]  /*7b40*/  FFMA.FTZ R191, R22, c[0x0][0x2d0], -R4 ;  /* 0x0000b40016bf7a23 */ /* 0x000fe20000010804 */
[----:B------:R-:W-:Y:S01]  /*7b50*/  MOV R22, R29 ;  /* 0x0000001d00167202 */ /* 0x000fe20000000f00 */
[C---:B------:R-:W-:Y:S01]  /*7b60*/  FMUL.FTZ R32, R3.reuse, R136 ;  /* 0x0000008803207220 */ /* 0x040fe20000410000 */
[----:B------:R-:W-:Y:S01]  /*7b70*/  MOV R157, R19 ;  /* 0x00000013009d7202 */ /* 0x000fe20000000f00 */
[C---:B------:R-:W-:Y:S01]  /*7b80*/  FMUL.FTZ R33, R3.reuse, R137 ;  /* 0x0000008903217220 */ /* 0x040fe20000410000 */
[----:B------:R-:W2:Y:S01]  /*7b90*/  MUFU.EX2 R179, R179 ;  /* 0x000000b300b37308 */ /* 0x000ea20000000800 */
[C---:B------:R-:W-:Y:S01]  /*7ba0*/  FMUL.FTZ R21, R3.reuse, R149 ;  /* 0x0000009503157220 */ /* 0x040fe20000410000 */
[----:B------:R-:W-:Y:S01]  /*7bb0*/  MOV R149, R11 ;  /* 0x0000000b00957202 */ /* 0x000fe20000000f00 */
[C---:B---3--:R-:W-:Y:S01]  /*7bc0*/  FFMA.FTZ R4, R0.reuse, R12, R6 ;  /* 0x0000000c00047223 */ /* 0x048fe20000010006 */
[----:B------:R-:W-:Y:S01]  /*7bd0*/  MOV R161, R30 ;  /* 0x0000001e00a17202 */ /* 0x000fe20000000f00 */
[C---:B------:R-:W-:Y:S01]  /*7be0*/  FMUL.FTZ R34, R0.reuse, R138 ;  /* 0x0000008a00227220 */ /* 0x040fe20000410000 */
[----:B------:R-:W-:Y:S01]  /*7bf0*/  MOV R160, R31 ;  /* 0x0000001f00a07202 */ /* 0x000fe20000000f00 */
[C---:B------:R-:W-:Y:S02]  /*7c00*/  FMUL.FTZ R19, R0.reuse, R155 ;  /* 0x0000009b00137220 */ /* 0x040fe40000410000 */
[----:B------:R-:W-:Y:S01]  /*7c10*/  FMUL.FTZ R12, R3, R156 ;  /* 0x0000009c030c7220 */ /* 0x000fe20000410000 */
[----:B------:R-:W3:Y:S01]  /*7c20*/  MUFU.EX2 R155, R180 ;  /* 0x000000b4009b7308 */ /* 0x000ee20000000800 */
[----:B------:R-:W-:Y:S01]  /*7c30*/  MOV R156, R10 ;  /* 0x0000000a009c7202 */ /* 0x000fe20000000f00 */
[C---:B-1----:R-:W-:Y:S01]  /*7c40*/  FADD.FTZ R133, R7.reuse, R4 ;  /* 0x0000000407857221 */ /* 0x042fe20000010000 */
[----:B------:R-:W-:Y:S01]  /*7c50*/  F2FP.BF16.PACK_AB R177, R7, R6 ;  /* 0x0000000607b1723e */ /* 0x000fe200000010ff */
[----:B------:R-:W-:Y:S01]  /*7c60*/  FMUL.FTZ R4, R3, R164 ;  /* 0x000000a403047220 */ /* 0x000fe20000410000 */
[----:B------:R-:W-:Y:S01]  /*7c70*/  MOV R164, R35 ;  /* 0x0000002300a47202 */ /* 0x000fe20000000f00 */
[C---:B------:R-:W-:Y:S02]  /*7c80*/  FMUL.FTZ R35, R0.reuse, R139 ;  /* 0x0000008b00237220 */ /* 0x040fe40000410000 */
[----:B------:R-:W1:Y:S01]  /*7c90*/  LDSM.16.MT88.4 R136, [R135+0x100] ;  /* 0x000100008788783b */ /* 0x000e620000004200 */
[C---:B------:R-:W-:Y:S01]  /*7ca0*/  FMUL.FTZ R6, R0.reuse, R166 ;  /* 0x000000a600067220 */ /* 0x040fe20000410000 */
[----:B------:R-:W-:Y:S01]  /*7cb0*/  MOV R166, R22 ;  /* 0x0000001600a67202 */ /* 0x000fe20000000f00 */
[C---:B------:R-:W-:Y:S01]  /*7cc0*/  FMUL.FTZ R7, R0.reuse, R167 ;  /* 0x000000a700077220 */ /* 0x040fe20000410000 */
[----:B------:R-:W-:Y:S01]  /*7cd0*/  MOV R167, R27 ;  /* 0x0000001b00a77202 */ /* 0x000fe20000000f00 */
[C---:B------:R-:W-:Y:S01]  /*7ce0*/  FMUL.FTZ R10, R0.reuse, R162 ;  /* 0x000000a2000a7220 */ /* 0x040fe20000410000 */
[----:B------:R-:W-:Y:S01]  /*7cf0*/  MOV R162, R26 ;  /* 0x0000001a00a27202 */ /* 0x000fe20000000f00 */
[----:B--2---:R-:W-:Y:S01]  /*7d00*/  FADD.FTZ R153, R179, R133 ;  /* 0x00000085b3997221 */ /* 0x004fe20000010000 */
[----:B------:R-:W-:Y:S01]  /*7d10*/  MUFU.EX2 R149, R149 ;  /* 0x0000009500957308 */ /* 0x000fe20000000800 */
[C---:B------:R-:W-:Y:S01]  /*7d20*/  FMUL.FTZ R11, R0.reuse, R163 ;  /* 0x000000a3000b7220 */ /* 0x040fe20000410000 */
[----:B------:R-:W-:Y:S01]  /*7d30*/  MOV R163, R14 ;  /* 0x0000000e00a37202 */ /* 0x000fe20000000f00 */
[C---:B------:R-:W-:Y:S01]  /*7d40*/  FMUL.FTZ R14, R0.reuse, R158 ;  /* 0x0000009e000e7220 */ /* 0x040fe20000410000 */
[----:B------:R-:W-:Y:S01]  /*7d50*/  MOV R158, R15 ;  /* 0x0000000f009e7202 */ /* 0x000fe20000000f00 */
[C---:B------:R-:W-:Y:S02]  /*7d60*/  FMUL.FTZ R15, R0.reuse, R159 ;  /* 0x0000009f000f7220 */ /* 0x040fe40000410000 */
[----:B------:R-:W-:Y:S01]  /*7d70*/  FMUL.FTZ R20, R3, R148 ;  /* 0x0000009403147220 */ /* 0x000fe20000410000 */
[----:B---3--:R-:W-:Y:S01]  /*7d80*/  F2FP.BF16.PACK_AB R179, R155, R179 ;  /* 0x000000b39bb3723e */ /* 0x008fe200000010ff */
        /* <DEDUP_REMOVED lines=8> */
[----:B------:R-:W-:Y:S01]  /*7e10*/  MUFU.EX2 R148, R148 ;  /* 0x0000009400947308 */ /* 0x000fe20000000800 */
[C---:B------:R-:W-:Y:S02]  /*7e20*/  FMUL.FTZ R31, R0.reuse, R143 ;  /* 0x0000008f001f7220 */ /* 0x040fe40000410000 */
[----:B------:R-:W-:Y:S01]  /*7e30*/  LDSM.16.MT88.4 R140, [R135+0x900] ;  /* 0x00090000878c783b */ /* 0x000fe20000004200 */
[C---:B------:R-:W-:Y:S02]  /*7e40*/  FMUL.FTZ R18, R0.reuse, R154 ;  /* 0x0000009a00127220 */ /* 0x040fe40000410000 */
[C---:B------:R-:W-:Y:S02]  /*7e50*/  FMUL.FTZ R24, R3.reuse, R144 ;  /* 0x0000009003187220 */ /* 0x040fe40000410000 */
[----:B------:R-:W-:Y:S02]  /*7e60*/  FMUL.FTZ R25, R3, R145 ;  /* 0x0000009103197220 */ /* 0x000fe40000410000 */
[----:B------:R-:W-:Y:S01]  /*7e70*/  MUFU.EX2 R145, R186 ;  /* 0x000000ba00917308 */ /* 0x000fe20000000800 */
[C---:B------:R-:W-:Y:S01]  /*7e80*/  FMUL.FTZ R38, R0.reuse, R38 ;  /* 0x0000002600267220 */ /* 0x040fe20000410000 */
[C---:B-1----:R-:W-:Y:S05]  /*7e90*/  HMMA.16816.F32.BF16 R4, R176.reuse, R136, R4 ;  /* 0x00000088b004723c */ /* 0x042fea0000041804 */
        /* <DEDUP_REMOVED lines=24> */
[C---:B------:R-:W-:Y:S01]  /*8020*/  FMUL.FTZ R75, R0.reuse, R75 ;  /* 0x0000004b004b7220 */ /* 0x040fe20000410000 */
[C---:B-1----:R-:W-:Y:S02]  /*8030*/  HMMA.16816.F32.BF16 R12, R176.reuse, R136, R12 ;  /* 0x00000088b00c723c */ /* 0x042fe4000004180c */
[----:B------:R-:W-:Y:S01]  /*8040*/  MUFU.EX2 R181, R161 ;  /* 0x000000a100b57308 */ /* 0x000fe20000000800 */
[C---:B------:R-:W-:Y:S02]  /*8050*/  FMUL.FTZ R78, R0.reuse, R78 ;  /* 0x0000004e004e7220 */ /* 0x040fe40000410000 */
[C---:B------:R-:W-:Y:S02]  /*8060*/  FMUL.FTZ R79, R0.reuse, R79 ;  /* 0x0000004f004f7220 */ /* 0x040fe40000410000 */
[C---:B------:R-:W-:Y:S01]  /*8070*/  FMUL.FTZ R82, R0.reuse, R82 ;  /* 0x0000005200527220 */ /* 0x040fe20000410000 */
[C---:B------:R-:W-:Y:S01]  /*8080*/  HMMA.16816.F32.BF16 R16, R176.reuse, R138, R16 ;  /* 0x0000008ab010723c */ /* 0x040fe20000041810 */
[----:B------:R-:W1:Y:S03]  /*8090*/  LDSM.16.MT88.4 R136, [R251+0x100] ;  /* 0x00010000fb88783b */ /* 0x000e660000004200 */
[----:B------:R-:W-:Y:S01]  /*80a0*/  MUFU.EX2 R185, R183 ;  /* 0x000000b700b97308 */ /* 0x000fe20000000800 */
[C---:B------:R-:W-:Y:S02]  /*80b0*/  FMUL.FTZ R83, R0.reuse, R83 ;  /* 0x0000005300537220 */ /* 0x040fe40000410000 */
[C---:B------:R-:W-:Y:S02]  /*80c0*/  FMUL.FTZ R86, R0.reuse, R86 ;  /* 0x0000005600567220 */ /* 0x040fe40000410000 */
[C---:B------:R-:W-:Y:S03]  /*80d0*/  FMUL.FTZ R87, R0.reuse, R87 ;  /* 0x0000005700577220 */ /* 0x040fe60000410000 */
[C---:B------:R-:W-:Y:S02]  /*80e0*/  FMUL.FTZ R90, R0.reuse, R90 ;  /* 0x0000005a005a7220 */ /* 0x040fe40000410000 */
        /* <DEDUP_REMOVED lines=24> */
[----:B------:R-:W2:Y:S01]  /*8270*/  MUFU.EX2 R133, R188 ;  /* 0x000000bc00857308 */ /* 0x000ea20000000800 */
[C---:B------:R-:W-:Y:S02]  /*8280*/  FMUL.FTZ R126, R0.reuse, R126 ;  /* 0x0000007e007e7220 */ /* 0x040fe40000410000 */
[C---:B------:R-:W-:Y:S02]  /*8290*/  FMUL.FTZ R127, R0.reuse, R127 ;  /* 0x0000007f007f7220 */ /* 0x040fe40000410000 */
[C---:B------:R-:W-:Y:S03]  /*82a0*/  FMUL.FTZ R130, R0.reuse, R130 ;  /* 0x0000008200827220 */ /* 0x040fe60000410000 */
[----:B------:R-:W-:Y:S02]  /*82b0*/  FMUL.FTZ R131, R0, R131 ;  /* 0x0000008300837220 */ /* 0x000fe40000410000 */
[----:B------:R-:W3:Y:S01]  /*82c0*/  MUFU.EX2 R184, R184 ;  /* 0x000000b800b87308 */ /* 0x000ee20000000800 */
[----:B--2---:R-:W-:Y:S04]  /*82d0*/  FADD.FTZ R0, R133, R189 ;  /* 0x000000bd85007221 */ /* 0x004fe80000010000 */
[----:B------:R-:W-:Y:S04]  /*82e0*/  FADD.FTZ R0, R3, R0 ;  /* 0x0000000003007221 */ /* 0x000fe80000010000 */
[----:B------:R-:W-:Y:S04]  /*82f0*/  FADD.FTZ R0, R145, R0 ;  /* 0x0000000091007221 */ /* 0x000fe80000010000 */
[----:B------:R-:W-:Y:S01]  /*8300*/  FADD.FTZ R0, R144, R0 ;  /* 0x0000000090007221 */ /* 0x000fe20000010000 */
        /* <DEDUP_REMOVED lines=36> */
[C---:B-1----:R-:W-:Y:S07]  /*8550*/  HMMA.16816.F32.BF16 R124, R176.reuse, R136, R124 ;  /* 0x00000088b07c723c */ /* 0x042fee000004187c */
[----:B------:R-:W-:Y:S01]  /*8560*/  F2FP.BF16.PACK_AB R137, R186, R154 ;  /* 0x0000009aba89723e */ /* 0x000fe200000010ff */
[----:B------:R-:W-:Y:S01]  /*8570*/  HMMA.16816.F32.BF16 R128, R176, R138, R128 ;  /* 0x0000008ab080723c */ /* 0x000fe20000041880 */
[----:B------:R-:W-:Y:S03]  /*8580*/  MUFU.EX2 R176, R166 ;  /* 0x000000a600b07308 */ /* 0x000fe60000000800 */
[----:B------:R-:W-:Y:S03]  /*8590*/  F2FP.BF16.PACK_AB R136, R3, R133 ;  /* 0x000000850388723e */ /* 0x000fe600000010ff */
[----:B------:R-:W-:Y:S02]  /*85a0*/  F2FP.BF16.PACK_AB R138, R144, R145 ;  /* 0x00000091908a723e */ /* 0x000fe400000010ff */
[----:B------:R-:W1:Y:S02]  /*85b0*/  LDSM.16.MT88.4 R144, [R248+0x900] ;  /* 0x00090000f890783b */ /* 0x000e640000004200 */
[----:B------:R2:W-:Y:S01]  /*85c0*/  MUFU.EX2 R3, R163 ;  /* 0x000000a300037308 */ /* 0x0005e20000000800 */
[----:B---3--:R-:W-:Y:S02]  /*85d0*/  F2FP.BF16.PACK_AB R139, R184, R185 ;  /* 0x000000b9b88b723e */ /* 0x008fe400000010ff */
[----:B------:R-:W-:Y:S05]  /*85e0*/  F2FP.BF16.PACK_AB R177, R180, R181 ;  /* 0x000000b5b4b1723e */ /* 0x000fea00000010ff */
[C---:B------:R-:W-:Y:S02]  /*85f0*/  HMMA.16816.F32.BF16 R4, R136.reuse, R140, R4 ;  /* 0x0000008c8804723c */ /* 0x040fe40000041804 */
[----:B------:R-:W3:Y:S06]  /*8600*/  MUFU.EX2 R133, R158 ;  /* 0x0000009e00857308 */ /* 0x000eec0000000800 */
[C---:B------:R-:W-:Y:S01]  /*8610*/  HMMA.16816.F32.BF16 R8, R136.reuse, R142, R8 ;  /* 0x0000008e8808723c */ /* 0x040fe20000041808 */
[----:B------:R-:W4:Y:S03]  /*8620*/  LDSM.16.MT88.4 R140, [R251+0x900] ;  /* 0x00090000fb8c783b */ /* 0x000f260000004200 */
[----:B------:R-:W-:Y:S05]  /*8630*/  MUFU.EX2 R178, R156 ;  /* 0x0000009c00b27308 */ /* 0x000fea0000000800 */
[----:B--2---:R-:W-:Y:S03]  /*8640*/  LDSM.16.MT88.4 R160, [R135+0x1900] ;  /* 0x0019000087a0783b */ /* 0x004fe60000004200 */
[----:B---3--:R-:W-:Y:S01]  /*8650*/  FADD.FTZ R0, R133, R0 ;  /* 0x0000000085007221 */ /* 0x008fe20000010000 */
[C---:B-1----:R-:W-:Y:S03]  /*8660*/  HMMA.16816.F32.BF16 R12, R136.reuse, R144, R12 ;  /* 0x00000090880c723c */ /* 0x042fe6000004180c */
[----:B------:R-:W-:Y:S04]  /*8670*/  FADD.FTZ R0, R3, R0 ;  /* 0x0000000003007221 */ /* 0x000fe80000010000 */
[----:B------:R-:W-:Y:S01]  /*8680*/  FADD.FTZ R0, R149, R0 ;  /* 0x0000000095007221 */ /* 0x000fe20000010000 */
[C---:B------:R-:W-:Y:S01]  /*8690*/  HMMA.16816.F32.BF16 R16, R136.reuse, R146, R16 ;  /* 0x000000928810723c */ /* 0x040fe20000041810 */
[----:B------:R-:W1:Y:S03]  /*86a0*/  LDSM.16.MT88.4 R144, [R250+0x900] ;  /* 0x00090000fa90783b */ /* 0x000e660000004200 */
[----:B------:R-:W-:Y:S04]  /*86b0*/  FADD.FTZ R0, R148, R0 ;  /* 0x0000000094007221 */ /* 0x000fe80000010000 */
[----:B------:R-:W-:Y:S01]  /*86c0*/  FADD.FTZ R0, R152, R0 ;  /* 0x0000000098007221 */ /* 0x000fe20000010000 */
[C---:B----4-:R-:W-:Y:S03]  /*86d0*/  HMMA.16816.F32.BF16 R20, R136.reuse, R140, R20 ;  /* 0x0000008c8814723c */ /* 0x050fe60000041814 */
[C---:B------:R-:W-:Y:S01]  /*86e0*/  FADD.FTZ R0, R176.reuse, R0 ;  /* 0x00000000b0007221 */ /* 0x040fe20000010000 */
[----:B------:R-:W-:Y:S04]  /*86f0*/  F2FP.BF16.PACK_AB R176, R176, R152 ;  /* 0x00000098b0b0723e */ /* 0x000fe800000010ff */
        /* <DEDUP_REMOVED lines=45> */
[----:B------:R-:W4:Y:S01]  /*89d0*/  MUFU.EX2 R133, R157 ;  /* 0x0000009d00857308 */ /* 0x000f220000000800 */
[----:B------:R-:W-:Y:S07]  /*89e0*/  F2FP.BF16.PACK_AB R139, R182, R183 ;  /* 0x000000b7b68b723e */ /* 0x000fee00000010ff */
[C---:B--2---:R-:W-:Y:S08]  /*89f0*/  HMMA.16816.F32.BF16 R4, R136.reuse, R140, R4 ;  /* 0x0000008c8804723c */ /* 0x044ff00000041804 */
[C---:B------:R-:W-:Y:S01]  /*8a00*/  HMMA.16816.F32.BF16 R8, R136.reuse, R142, R8 ;  /* 0x0000008e8808723c */ /* 0x040fe20000041808 */
[----:B------:R-:W2:Y:S03]  /*8a10*/  LDSM.16.MT88.4 R140, [R250+0x1100] ;  /* 0x00110000fa8c783b */ /* 0x000ea60000004200 */
[----:B----4-:R-:W-:Y:S04]  /*8a20*/  FADD.FTZ R3, R133, R0 ;  /* 0x0000000085037221 */ /* 0x010fe80000010000 */
[C---:B-1----:R-:W-:Y:S04]  /*8a30*/  HMMA.16816.F32.BF16 R12, R136.reuse, R144, R12 ;  /* 0x00000090880c723c */ /* 0x042fe8000004180c */
[C---:B------:R-:W-:Y:S01]  /*8a40*/  FADD.FTZ R3, R178.reuse, R3 ;  /* 0x00000003b2037221 */ /* 0x040fe20000010000 */
[----:B------:R-:W-:Y:S01]  /*8a50*/  F2FP.BF16.PACK_AB R178, R178, R133 ;  /* 0x00000085b2b2723e */ /* 0x000fe200000010ff */
[----:B------:R-:W-:Y:S01]  /*8a60*/  FADD.FTZ R0, R155, R153 ;  /* 0x000000999b007221 */ /* 0x000fe20000010000 */
[----:B------:R-:W1:Y:S01]  /*8a70*/  MUFU.EX2 R133, R165 ;  /* 0x000000a500857308 */ /* 0x000e620000000800 */
[C---:B------:R-:W-:Y:S01]  /*8a80*/  HMMA.16816.F32.BF16 R16, R136.reuse, R146, R16 ;  /* 0x000000928810723c */ /* 0x040fe20000041810 */
[----:B------:R-:W4:Y:S03]  /*8a90*/  LDSM.16.MT88.4 R144, [R135+0x3100] ;  /* 0x003100008790783b */ /* 0x000f260000004200 */
[----:B------:R-:W-:Y:S04]  /*8aa0*/  FADD.FTZ R0, R154, R0 ;  /* 0x000000009a007221 */ /* 0x000fe80000010000 */
[C---:B---3--:R-:W-:Y:S01]  /*8ab0*/  HMMA.16816.F32.BF16 R20, R136.reuse, R148, R20 ;  /* 0x000000948814723c */ /* 0x048fe20000041814 */
[----:B------:R-:W-:Y:S03]  /*8ac0*/  LDSM.16.MT88.4 R152, [R248+0x1900] ;  /* 0x00190000f898783b */ /* 0x000fe60000004200 */
[----:B------:R-:W-:Y:S04]  /*8ad0*/  FADD.FTZ R0, R186, R0 ;  /* 0x00000000ba007221 */ /* 0x000fe80000010000 */
[C---:B------:R-:W-:Y:S01]  /*8ae0*/  HMMA.16816.F32.BF16 R24, R136.reuse, R150, R24 ;  /* 0x000000968818723c */ /* 0x040fe20000041818 */
[----:B------:R-:W3:Y:S03]  /*8af0*/  LDSM.16.MT88.4 R148, [R248+0x3100] ;  /* 0x00310000f894783b */ /* 0x000ee60000004200 */
[----:B------:R-:W-:Y:S04]  /*8b00*/  FADD.FTZ R0, R185, R0 ;  /* 0x00000000b9007221 */ /* 0x000fe80000010000 */
[C---:B--2---:R-:W-:Y:S01]  /*8b10*/  HMMA.16816.F32.BF16 R28, R136.reuse, R140, R28 ;  /* 0x0000008c881c723c */ /* 0x044fe2000004181c */
[----:B------:R2:W-:Y:S03]  /*8b20*/  STL [R1+0x4c], R3 ;  /* 0x00004c0301007387 */ /* 0x0005e60000100800 */
[----:B------:R-:W-:Y:S04]  /*8b30*/  FADD.FTZ R0, R184, R0 ;  /* 0x00000000b8007221 */ /* 0x000fe80000010000 */
[C---:B------:R-:W-:Y:S01]  /*8b40*/  HMMA.16816.F32.BF16 R32, R136.reuse, R142, R32 ;  /* 0x0000008e8820723c */ /* 0x040fe20000041820 */
[----:B------:R-:W5:Y:S03]  /*8b50*/  LDSM.16.MT88.4 R140, [R251+0x3100] ;  /* 0x00310000fb8c783b */ /* 0x000f660000004200 */
[----:B------:R-:W-:Y:S04]  /*8b60*/  FADD.FTZ R0, R191, R0 ;  /* 0x00000000bf007221 */ /* 0x000fe80000010000 */
[----:B------:R-:W-:Y:S01]  /*8b70*/  FADD.FTZ R0, R190, R0 ;  /* 0x00000000be007221 */ /* 0x000fe20000010000 */
[C---:B----4-:R-:W-:Y:S03]  /*8b80*/  HMMA.16816.F32.BF16 R36, R136.reuse, R144, R36 ;  /* 0x000000908824723c */ /* 0x050fe60000041824 */
[----:B------:R-:W-:Y:S04]  /*8b90*/  FADD.FTZ R0, R183, R0 ;  /* 0x00000000b7007221 */ /* 0x000fe80000010000 */
[----:B------:R-:W-:Y:S01]  /*8ba0*/  FADD.FTZ R0, R182, R0 ;  /* 0x00000000b6007221 */ /* 0x000fe20000010000 */
[C---:B------:R-:W-:Y:S01]  /*8bb0*/  HMMA.16816.F32.BF16 R40, R136.reuse, R146, R40 ;  /* 0x000000928828723c */ /* 0x040fe20000041828 */
[----:B------:R-:W4:Y:S01]  /*8bc0*/  LDSM.16.MT88.4 R144, [R250+0x3100] ;  /* 0x00310000fa90783b */ /* 0x000f220000004200 */
[----:B--2---:R-:W2:Y:S02]  /*8bd0*/  MUFU.EX2 R3, R164 ;  /* 0x000000a400037308 */ /* 0x004ea40000000800 */
[----:B------:R-:W-:Y:S04]  /*8be0*/  FADD.FTZ R0, R181, R0 ;  /* 0x00000000b5007221 */ /* 0x000fe80000010000 */
[C---:B---3--:R-:W-:Y:S04]  /*8bf0*/  HMMA.16816.F32.BF16 R44, R136.reuse, R148, R44 ;  /* 0x00000094882c723c */ /* 0x048fe8000004182c */
[----:B------:R-:W-:Y:S04]  /*8c00*/  FADD.FTZ R0, R180, R0 ;  /* 0x00000000b4007221 */ /* 0x000fe80000010000 */
[C---:B------:R-:W-:Y:S01]  /*8c10*/  HMMA.16816.F32.BF16 R48, R136.reuse, R150, R48 ;  /* 0x000000968830723c */ /* 0x040fe20000041830 */
[----:B------:R-:W3:Y:S03]  /*8c20*/  LDSM.16.MT88.4 R148, [R135+0x5100] ;  /* 0x005100008794783b */ /* 0x000ee60000004200 */
[----:B-1----:R-:W-:Y:S04]  /*8c30*/  FADD.FTZ R0, R133, R0 ;  /* 0x0000000085007221 */ /* 0x002fe80000010000 */
[C---:B-----5:R-:W-:Y:S04]  /*8c40*/  HMMA.16816.F32.BF16 R52, R136.reuse, R140, R52 ;  /* 0x0000008c8834723c */ /* 0x060fe80000041834 */
[C---:B--2---:R-:W-:Y:S01]  /*8c50*/  FADD.FTZ R0, R3.reuse, R0 ;  /* 0x0000000003007221 */ /* 0x044fe20000010000 */
[----:B------:R-:W-:Y:S02]  /*8c60*/  F2FP.BF16.PACK_AB R179, R3, R133 ;  /* 0x0000008503b3723e */ /* 0x000fe400000010ff */
[----:B------:R-:W-:Y:S01]  /*8c70*/  MOV R133, R2 ;  /* 0x0000000200857202 */ /* 0x000fe20000000f00 */
[C---:B------:R-:W-:Y:S01]  /*8c80*/  HMMA.16816.F32.BF16 R56, R136.reuse, R142, R56 ;  /* 0x0000008e8838723c */ /* 0x040fe20000041838 */
[----:B------:R-:W1:Y:S07]  /*8c90*/  LDSM.16.MT88.4 R140, [R248+0x5100] ;  /* 0x00510000f88c783b */ /* 0x000e6e0000004200 */
[C---:B----4-:R-:W-:Y:S01]  /*8ca0*/  HMMA.16816.F32.BF16 R60, R136.reuse, R144, R60 ;  /* 0x00000090883c723c */ /* 0x050fe2000004183c */
[----:B------:R2:W-:Y:S07]  /*8cb0*/  STL [R1+0x74], R0 ;  /* 0x0000740001007387 */ /* 0x0005ee0000100800 */
[C---:B------:R-:W-:Y:S01]  /*8cc0*/  HMMA.16816.F32.BF16 R64, R136.reuse, R146, R64 ;  /* 0x000000928840723c */ /* 0x040fe20000041840 */
[----:B------:R-:W4:Y:S07]  /*8cd0*/  LDSM.16.MT88.4 R144, [R251+0x5100] ;  /* 0x00510000fb90783b */ /* 0x000f2e0000004200 */
[C---:B---3--:R-:W-:Y:S08]  /*8ce0*/  HMMA.16816.F32.BF16 R68, R136.reuse, R148, R68 ;  /* 0x000000948844723c */ /* 0x048ff00000041844 */
[C---:B------:R-:W-:Y:S01]  /*8cf0*/  HMMA.16816.F32.BF16 R72, R136.reuse, R150, R72 ;  /* 0x000000968848723c */ /* 0x040fe20000041848 */
[----:B------:R-:W3:Y:S03]  /*8d00*/  LDSM.16.MT88.4 R148, [R250+0x5100] ;  /* 0x00510000fa94783b */ /* 0x000ee60000004200 */
[----:B--2---:R-:W-:Y:S04]  /*8d10*/  MOV R0, R132 ;  /* 0x0000008400007202 */ /* 0x004fe80000000f00 */
[C---:B-1----:R-:W-:Y:S08]  /*8d20*/  HMMA.16816.F32.BF16 R76, R136.reuse, R140, R76 ;  /* 0x0000008c884c723c */ /* 0x042ff0000004184c */
[C---:B------:R-:W-:Y:S01]  /*8d30*/  HMMA.16816.F32.BF16 R80, R136.reuse, R142, R80 ;  /* 0x0000008e8850723c */ /* 0x040fe20000041850 */
[----:B------:R-:W1:Y:S07]  /*8d40*/  LDSM.16.MT88.4 R140, [R135+0x7100] ;  /* 0x00710000878c783b */ /* 0x000e6e0000004200 */
[C---:B----4-:R-:W-:Y:S08]  /*8d50*/  HMMA.16816.F32.BF16 R84, R136.reuse, R144, R84 ;  /* 0x000000908854723c */ /* 0x050ff00000041854 */
[C---:B------:R-:W-:Y:S01]  /*8d60*/  HMMA.16816.F32.BF16 R88, R136.reuse, R146, R88 ;  /* 0x000000928858723c */ /* 0x040fe20000041858 */
[----:B------:R-:W2:Y:S07]  /*8d70*/  LDSM.16.MT88.4 R144, [R248+0x7100] ;  /* 0x00710000f890783b */ /* 0x000eae0000004200 */
[C---:B---3--:R-:W-:Y:S08]  /*8d80*/  HMMA.16816.F32.BF16 R92, R136.reuse, R148, R92 ;  /* 0x00000094885c723c */ /* 0x048ff0000004185c */
[C---:B------:R-:W-:Y:S01]  /*8d90*/  HMMA.16816.F32.BF16 R96, R136.reuse, R150, R96 ;  /* 0x000000968860723c */ /* 0x040fe20000041860 */
[----:B------:R-:W3:Y:S07]  /*8da0*/  LDSM.16.MT88.4 R148, [R251+0x7100] ;  /* 0x00710000fb94783b */ /* 0x000eee0000004200 */
[C---:B-1----:R-:W-:Y:S08]  /*8db0*/  HMMA.16816.F32.BF16 R100, R136.reuse, R140, R100 ;  /* 0x0000008c8864723c */ /* 0x042ff00000041864 */
[C---:B------:R-:W-:Y:S01]  /*8dc0*/  HMMA.16816.F32.BF16 R104, R136.reuse, R142, R104 ;  /* 0x0000008e8868723c */ /* 0x040fe20000041868 */
[----:B------:R-:W1:Y:S07]  /*8dd0*/  LDSM.16.MT88.4 R140, [R250+0x7100] ;  /* 0x00710000fa8c783b */ /* 0x000e6e0000004200 */
[C---:B--2---:R-:W-:Y:S08]  /*8de0*/  HMMA.16816.F32.BF16 R108, R136.reuse, R144, R108 ;  /* 0x00000090886c723c */ /* 0x044ff0000004186c */
[C---:B------:R-:W-:Y:S01]  /*8df0*/  HMMA.16816.F32.BF16 R112, R136.reuse, R146, R112 ;  /* 0x000000928870723c */ /* 0x040fe20000041870 */
[----:B------:R-:W2:Y:S07]  /*8e00*/  LDSM.16.MT88.4 R144, [R251+0x1900] ;  /* 0x00190000fb90783b */ /* 0x000eae0000004200 */
[C---:B---3--:R-:W-:Y:S08]  /*8e10*/  HMMA.16816.F32.BF16 R116, R136.reuse, R148, R116 ;  /* 0x000000948874723c */ /* 0x048ff00000041874 */
[C---:B------:R-:W-:Y:S08]  /*8e20*/  HMMA.16816.F32.BF16 R120, R136.reuse, R150, R120 ;  /* 0x000000968878723c */ /* 0x040ff00000041878 */
[C---:B-1----:R-:W-:Y:S08]  /*8e30*/  HMMA.16816.F32.BF16 R124, R136.reuse, R140, R124 ;  /* 0x0000008c887c723c */ /* 0x042ff0000004187c */
[----:B------:R-:W-:Y:S01]  /*8e40*/  HMMA.16816.F32.BF16 R128, R136, R142, R128 ;  /* 0x0000008e8880723c */ /* 0x000fe20000041880 */
[----:B------:R-:W1:Y:S07]  /*8e50*/  LDSM.16.MT88.4 R136, [R250+0x1900] ;  /* 0x00190000fa88783b */ /* 0x000e6e0000004200 */
[C---:B------:R-:W-:Y:S01]  /*8e60*/  HMMA.16816.F32.BF16 R164, R176.reuse, R160, R4 ;  /* 0x000000a0b0a4723c */ /* 0x040fe20000041804 */
[----:B------:R-:W3:Y:S07]  /*8e70*/  LDSM.16.MT88.4 R4, [R135+0x3900] ;  /* 0x003900008704783b */ /* 0x000eee0000004200 */
[C---:B------:R-:W-:Y:S01]  /*8e80*/  HMMA.16816.F32.BF16 R160, R176.reuse, R162, R8 ;  /* 0x000000a2b0a0723c */ /* 0x040fe20000041808 */
[----:B------:R-:W4:Y:S07]  /*8e90*/  LDSM.16.MT88.4 R8, [R248+0x3900] ;  /* 0x00390000f808783b */ /* 0x000f2e0000004200 */
[C---:B------:R-:W-:Y:S01]  /*8ea0*/  HMMA.16816.F32.BF16 R156, R176.reuse, R152, R12 ;  /* 0x00000098b09c723c */ /* 0x040fe2000004180c */
[----:B------:R-:W5:Y:S07]  /*8eb0*/  LDSM.16.MT88.4 R12, [R251+0x3900] ;  /* 0x00390000fb0c783b */ /* 0x000f6e0000004200 */
[C---:B------:R-:W-:Y:S01]  /*8ec0*/  HMMA.16816.F32.BF16 R152, R176.reuse, R154, R16 ;  /* 0x0000009ab098723c */ /* 0x040fe20000041810 */
[----:B------:R-:W4:Y:S07]  /*8ed0*/  LDSM.16.MT88.4 R16, [R250+0x3900] ;  /* 0x00390000fa10783b */ /* 0x000f2e0000004200 */
[C---:B--2---:R-:W-:Y:S08]  /*8ee0*/  HMMA.16816.F32.BF16 R148, R176.reuse, R144, R20 ;  /* 0x00000090b094723c */ /* 0x044ff00000041814 */
[C---:B------:R-:W-:Y:S08]  /*8ef0*/  HMMA.16816.F32.BF16 R144, R176.reuse, R146, R24 ;  /* 0x00000092b090723c */ /* 0x040ff00000041818 */
[C---:B-1----:R-:W-:Y:S08]  /*8f00*/  HMMA.16816.F32.BF16 R140, R176.reuse, R136, R28 ;  /* 0x00000088b08c723c */ /* 0x042ff0000004181c */
[C---:B------:R-:W-:Y:S08]  /*8f10*/  HMMA.16816.F32.BF16 R136, R176.reuse, R138, R32 ;  /* 0x0000008ab088723c */ /* 0x040ff00000041820 */
[C---:B---3--:R-:W-:Y:S08]  /*8f20*/  HMMA.16816.F32.BF16 R36, R176.reuse, R4, R36 ;  /* 0x00000004b024723c */ /* 0x048ff00000041824 */
        /* <DEDUP_REMOVED lines=32> */
.L_x_26:
[----:B------:R-:W2:Y:S04]  /*9130*/  LDL.LU R5, [R1+0x4c] ;  /* 0x00004c0001057983 */ /* 0x000ea80000300800 */
[----:B------:R-:W3:Y:S01]  /*9140*/  LDL.LU R3, [R1+0x74] ;  /* 0x0000740001037983 */ /* 0x000ee20000300800 */
[----:B------:R-:W-:-:S03]  /*9150*/  PLOP3.LUT P2, PT, PT, PT, PT, 0x8, 0x0 ;  /* 0x000000000000781c */ /* 0x000fc60003f4e170 */
[----:B--2---:R-:W1:Y:S04]  /*9160*/  SHFL.BFLY PT, R0, R5, 0x2, 0x1f ;  /* 0x0c401f0005007f89 */ /* 0x004e6800000e0000 */
[----:B---3--:R-:W2:Y:S01]  /*9170*/  SHFL.BFLY PT, R4, R3, 0x2, 0x1f ;  /* 0x0c401f0003047f89 */ /* 0x008ea200000e0000 */
[----:B-1----:R-:W-:Y:S02]  /*9180*/  FADD.FTZ R0, R0, R5 ;  /* 0x0000000500007221 */ /* 0x002fe40000010000 */
[----:B--2---:R-:W-:-:S03]  /*9190*/  FADD.FTZ R4, R4, R3 ;  /* 0x0000000304047221 */ /* 0x004fc60000010000 */
[----:B------:R-:W1:Y:S01]  /*91a0*/  SHFL.BFLY PT, R6, R0, 0x1, 0x1f ;  /* 0x0c201f0000067f89 */ /* 0x000e6200000e0000 */
[----:B------:R-:W-:-:S03]  /*91b0*/  MOV R3, RZ ;  /* 0x000000ff00037202 */ /* 0x000fc60000000f00 */
[----:B------:R-:W2:Y:S01]  /*91c0*/  SHFL.BFLY PT, R5, R4, 0x1, 0x1f ;  /* 0x0c201f0004057f89 */ /* 0x000ea200000e0000 */
[----:B-1----:R-:W-:Y:S01]  /*91d0*/  FADD.FTZ R6, R0, R6 ;  /* 0x0000000600067221 */ /* 0x002fe20000010000 */
[----:B------:R-:W-:Y:S01]  /*91e0*/  MOV R0, RZ ;  /* 0x000000ff00007202 */ /* 0x000fe20000000f00 */
[----:B--2---:R-:W-:-:S03]  /*91f0*/  FADD.FTZ R4, R5, R4 ;  /* 0x0000000405047221 */ /* 0x004fc60000010000 */
[----:B------:R-:W-:Y:S02]  /*9200*/  FSETP.NE.FTZ.AND P1, PT, R6, RZ, PT ;  /* 0x000000ff0600720b */ /* 0x000fe40003f35000 */
[----:B------:R-:W-:-:S11]  /*9210*/  FSETP.NE.FTZ.AND P0, PT, R4, RZ, PT ;  /* 0x000000ff0400720b */ /* 0x000fd60003f15000 */
[----:B------:R-:W1:Y:S08]  /*9220*/  @P1 MUFU.RCP R3, R6 ;  /* 0x0000000600031308 */ /* 0x000e700000001000 */
[----:B------:R-:W2:Y:S08]  /*9230*/  @P1 MUFU.LG2 R6, R6 ;  /* 0x0000000600061308 */ /* 0x000eb00000000c00 */
[----:B------:R-:W3:Y:S01]  /*9240*/  @P0 MUFU.LG2 R7, R4 ;  /* 0x0000000400070308 */ /* 0x000ee20000000c00 */
[----:B-1----:R-:W-:-:S02]  /*9250*/  FMUL.FTZ R12, R3, R36 ;  /* 0x00000024030c7220 */ /* 0x002fc40000410000 */
[C---:B------:R-:W-:Y:S02]  /*9260*/  FMUL.FTZ R164, R3.reuse, R164 ;  /* 0x000000a403a47220 */ /* 0x040fe40000410000 */
[C---:B------:R-:W-:Y:S02]  /*9270*/  FMUL.FTZ R8, R3.reuse, R165 ;  /* 0x000000a503087220 */ /* 0x040fe40000410000 */
[C---:B------:R-:W-:Y:S01]  /*9280*/  FMUL.FTZ R160, R3.reuse, R160 ;  /* 0x000000a003a07220 */ /* 0x040fe20000410000 */
[----:B------:R1:W4:Y:S01]  /*9290*/  @P0 MUFU.RCP R0, R4 ;  /* 0x0000000400000308 */ /* 0x0003220000001000 */
[C---:B------:R-:W-:Y:S02]  /*92a0*/  FMUL.FTZ R161, R3.reuse, R161 ;  /* 0x000000a103a17220 */ /* 0x040fe40000410000 */
[C---:B------:R-:W-:Y:S02]  /*92b0*/  FMUL.FTZ R156, R3.reuse, R156 ;  /* 0x0000009c039c7220 */ /* 0x040fe40000410000 */
[----:B------:R-:W-:-:S02]  /*92c0*/  FMUL.FTZ R157, R3, R157 ;  /* 0x0000009d039d7220 */ /* 0x000fc40000410000 */
[C---:B------:R-:W-:Y:S02]  /*92d0*/  FMUL.FTZ R152, R3.reuse, R152 ;  /* 0x0000009803987220 */ /* 0x040fe40000410000 */
[C---:B------:R-:W-:Y:S02]  /*92e0*/  FMUL.FTZ R153, R3.reuse, R153 ;  /* 0x0000009903997220 */ /* 0x040fe40000410000 */
[C---:B------:R-:W-:Y:S02]  /*92f0*/  FMUL.FTZ R148, R3.reuse, R148 ;  /* 0x0000009403947220 */ /* 0x040fe40000410000 */
[C---:B------:R-:W-:Y:S02]  /*9300*/  FMUL.FTZ R149, R3.reuse, R149 ;  /* 0x0000009503957220 */ /* 0x040fe40000410000 */
[C---:B------:R-:W-:Y:S01]  /*9310*/  FMUL.FTZ R144, R3.reuse, R144 ;  /* 0x0000009003907220 */ /* 0x040fe20000410000 */
[----:B-1----:R-:W-:Y:S01]  /*9320*/  @P1 MOV R4, 0x3f317218 ;  /* 0x3f31721800041802 */ /* 0x002fe20000000f00 */
        /* <DEDUP_REMOVED lines=12> */
[C---:B------:R-:W-:Y:S01]  /*93f0*/  FMUL.FTZ R20, R3.reuse, R52 ;  /* 0x0000003403147220 */ /* 0x040fe20000410000 */
[----:B------:R-:W-:Y:S01]  /*9400*/  MOV R52, 0xff800000 ;  /* 0xff80000000347802 */ /* 0x000fe20000000f00 */
[C---:B------:R-:W-:Y:S01]  /*9410*/  FMUL.FTZ R35, R3.reuse, R53 ;  /* 0x0000003503237220 */ /* 0x040fe20000410000 */
[----:B------:R-:W-:Y:S01]  /*9420*/  MOV R53, 0xff800000 ;  /* 0xff80000000357802 */ /* 0x000fe20000000f00 */
        /* <DEDUP_REMOVED lines=38> */
[----:B------:R-:W-:Y:S01]  /*9690*/  @P0 MOV R3, 0x3f317218 ;  /* 0x3f31721800030802 */ /* 0x000fe20000000f00 */
[----:B------:R-:W-:Y:S02]  /*96a0*/  @P1 FMUL.FTZ R5, R4, c[0x0][0x2d0] ;  /* 0x0000b40004051a20 */ /* 0x000fe40000410000 */
[----:B--2---:R-:W-:Y:S02]  /*96b0*/  @P1 FMUL.FTZ R6, R6, 0.69314718246459960938 ;  /* 0x3f31721806061820 */ /* 0x004fe40000410000 */
[----:B---3--:R-:W-:Y:S02]  /*96c0*/  @P0 FMUL.FTZ R4, R7, 0.69314718246459960938 ;  /* 0x3f31721807040820 */ /* 0x008fe40000410000 */
[----:B------:R-:W-:Y:S02]  /*96d0*/  @P0 FMUL.FTZ R3, R3, c[0x0][0x2d0] ;  /* 0x0000b40003030a20 */ /* 0x000fe40000410000 */
[----:B----4-:R-:W-:-:S02]  /*96e0*/  FMUL.FTZ R166, R0, R166 ;  /* 0x000000a600a67220 */ /* 0x010fc40000410000 */
        /* <DEDUP_REMOVED lines=62> */
[----:B------:R-:W-:Y:S02]  /*9ad0*/  FMUL.FTZ R10, R0, R131 ;  /* 0x00000083000a7220 */ /* 0x000fe40000410000 */
[----:B------:R-:W-:Y:S02]  /*9ae0*/  @P1 FFMA.FTZ R52, R5, R132, R6 ;  /* 0x0000008405341223 */ /* 0x000fe40000010006 */
[----:B------:R-:W-:Y:S02]  /*9af0*/  @P0 FFMA.FTZ R53, R3, R2, R4 ;  /* 0x0000000203350223 */ /* 0x000fe40000010004 */
.L_x_24:
[----:B------:R-:W-:Y:S01]  /*9b00*/  USHF.R.S32.HI UR8, URZ, 0x1f, UR9 ;  /* 0x0000001f3f087899 */ /* 0x000fe20008011409 */
[----:B------:R-:W-:Y:S05]  /*9b10*/  @P2 BRA `(.L_x_30) ;  /* 0x00001be000002947 */ /* 0x000fea0003800000 */
[----:B------:R-:W1:Y:S01]  /*9b20*/  S2R R57, SR_TID.X ;  /* 0x0000000000397919 */ /* 0x000e620000002100 */
[----:B------:R-:W-:Y:S01]  /*9b30*/  F2FP.BF16.PACK_AB R46, R47, R46 ;  /* 0x0000002e2f2e723e */ /* 0x000fe200000010ff */
[----:B------:R-:W-:Y:S01]  /*9b40*/  ULDC.64 UR4, c[0x0][0x500] ;  /* 0x0001400000047ab9 */ /* 0x000fe20000000a00 */
[----:B------:R-:W-:Y:S01]  /*9b50*/  F2FP.BF16.PACK_AB R42, R43, R42 ;  /* 0x0000002a2b2a723e */ /* 0x000fe200000010ff */
[----:B------:R-:W-:Y:S01]  /*9b60*/  UISETP.NE.U32.AND UP1, UPT, URZ, UR4, UPT ;  /* 0x000000043f00728c */ /* 0x000fe2000bf25070 */
[----:B------:R-:W-:Y:S01]  /*9b70*/  F2FP.BF16.PACK_AB R39, R39, R38 ;  /* 0x000000262727723e */ /* 0x000fe200000010ff */
[----:B------:R-:W-:Y:S01]  /*9b80*/  UMOV UR6, 0x4 ;  /* 0x0000000400067882 */ /* 0x000fe20000000000 */
[----:B------:R-:W-:Y:S01]  /*9b90*/  F2FP.BF16.PACK_AB R38, R41, R14 ;  /* 0x0000000e2926723e */ /* 0x000fe200000010ff */
[----:B------:R-:W-:Y:S01]  /*9ba0*/  UISETP.NE.AND.EX UP1, UPT, URZ, UR5, UPT, UP1 ;  /* 0x000000053f00728c */ /* 0x000fe2000bf25310 */
[----:B------:R-:W-:-:S02]  /*9bb0*/  F2FP.BF16.PACK_AB R8, R8, R164 ;  /* 0x000000a40808723e */ /* 0x000fc400000010ff */
[----:B------:R-:W-:Y:S01]  /*9bc0*/  F2FP.BF16.PACK_AB R167, R167, R166 ;  /* 0x000000a6a7a7723e */ /* 0x000fe200000010ff */
[----:B------:R-:W-:Y:S01]  /*9bd0*/  ULDC.64 UR4, c[0x0][0x500] ;  /* 0x0001400000047ab9 */ /* 0x000fe20000000a00 */
[----:B------:R-:W-:Y:S01]  /*9be0*/  F2FP.BF16.PACK_AB R6, R161, R160 ;  /* 0x000000a0a106723e */ /* 0x000fe200000010ff */
[----:B------:R-:W-:Y:S01]  /*9bf0*/  UIMAD.WIDE UR4, UR11, UR6, UR4 ;  /* 0x000000060b0472a5 */ /* 0x000fe2000f8e0204 */
[----:B------:R-:W-:Y:S02]  /*9c00*/  F2FP.BF16.PACK_AB R162, R163, R162 ;  /* 0x000000a2a3a2723e */ /* 0x000fe400000010ff */
[----:B------:R-:W-:Y:S02]  /*9c10*/  F2FP.BF16.PACK_AB R5, R157, R156 ;  /* 0x0000009c9d05723e */ /* 0x000fe400000010ff */
[----:B------:R-:W-:Y:S02]  /*9c20*/  F2FP.BF16.PACK_AB R158, R159, R158 ;  /* 0x0000009e9f9e723e */ /* 0x000fe400000010ff */
[----:B------:R-:W-:-:S02]  /*9c30*/  F2FP.BF16.PACK_AB R7, R153, R152 ;  /* 0x000000989907723e */ /* 0x000fc400000010ff */
[----:B------:R-:W-:Y:S02]  /*9c40*/  F2FP.BF16.PACK_AB R154, R155, R154 ;  /* 0x0000009a9b9a723e */ /* 0x000fe400000010ff */
[----:B-1----:R-:W-:Y:S02]  /*9c50*/  SHF.R.S32.HI R47, RZ, 0x1f, R57 ;  /* 0x0000001fff2f7819 */ /* 0x002fe40000011439 */
[----:B------:R-:W-:Y:S02]  /*9c60*/  F2FP.BF16.PACK_AB R49, R149, R148 ;  /* 0x000000949531723e */ /* 0x000fe400000010ff */
[CC--:B------:R-:W-:Y:S02]  /*9c70*/  LEA.HI R2, R47.reuse, R57.reuse, RZ, 0x2 ;  /* 0x000000392f027211 */ /* 0x0c0fe400078f10ff */
[----:B------:R-:W-:Y:S02]  /*9c80*/  LEA.HI R43, R47, R57, RZ, 0x5 ;  /* 0x000000392f2b7211 */ /* 0x000fe400078f28ff */
[----:B------:R-:W-:-:S02]  /*9c90*/  SHF.R.S32.HI R4, RZ, 0x2, R2 ;  /* 0x00000002ff047819 */ /* 0x000fc40000011402 */
[----:B------:R-:W-:Y:S02]  /*9ca0*/  SHF.R.S32.HI R0, RZ, 0x1f, R2 ;  /* 0x0000001fff007819 */ /* 0x000fe40000011402 */
[----:B------:R-:W-:Y:S02]  /*9cb0*/  SHF.R.S32.HI R41, RZ, 0x5, R43 ;  /* 0x00000005ff297819 */ /* 0x000fe4000001142b */
[----:B------:R-:W-:Y:S02]  /*9cc0*/  LEA.HI R0, R0, R4, RZ, 0x3 ;  /* 0x0000000400007211 */ /* 0x000fe400078f18ff */
[----:B------:R-:W-:Y:S02]  /*9cd0*/  F2FP.BF16.PACK_AB R150, R151, R150 ;  /* 0x000000969796723e */ /* 0x000fe400000010ff */
[----:B------:R-:W-:Y:S02]  /*9ce0*/  LOP3.LUT R0, R0, 0xfffffff8, RZ, 0xc0, !PT ;  /* 0xfffffff800007812 */ /* 0x000fe400078ec0ff */
[----:B------:R-:W-:-:S02]  /*9cf0*/  F2FP.BF16.PACK_AB R48, R145, R144 ;  /* 0x000000909130723e */ /* 0x000fc400000010ff */
[----:B------:R-:W-:Y:S01]  /*9d00*/  F2FP.BF16.PACK_AB R146, R147, R146 ;  /* 0x000000929392723e */ /* 0x000fe200000010ff */
[----:B------:R-:W-:Y:S01]  /*9d10*/  IMAD.IADD R4, R4, 0x1, -R0 ;  /* 0x0000000104047824 */ /* 0x000fe200078e0a00 */
[----:B------:R-:W-:Y:S02]  /*9d20*/  LOP3.LUT R0, R2, 0xfffffffc, RZ, 0xc0, !PT ;  /* 0xfffffffc02007812 */ /* 0x000fe400078ec0ff */
[----:B------:R-:W-:Y:S01]  /*9d30*/  F2FP.BF16.PACK_AB R45, R141, R140 ;  /* 0x0000008c8d2d723e */ /* 0x000fe200000010ff */
[C---:B------:R-:W-:Y:S01]  /*9d40*/  IMAD.SHL.U32 R2, R4.reuse, 0x40, RZ ;  /* 0x0000004004027824 */ /* 0x040fe200078e00ff */
[----:B------:R-:W-:Y:S01]  /*9d50*/  LOP3.LUT R3, R4, 0x1, RZ, 0xc0, !PT ;  /* 0x0000000104037812 */ /* 0x000fe200078ec0ff */
[----:B------:R-:W-:Y:S01]  /*9d60*/  IMAD.IADD R22, R57, 0x1, -R0 ;  /* 0x0000000139167824 */ /* 0x000fe200078e0a00 */
[----:B------:R-:W-:Y:S02]  /*9d70*/  F2FP.BF16.PACK_AB R142, R143, R142 ;  /* 0x0000008e8f8e723e */ /* 0x000fe400000010ff */
[----:B------:R-:W-:Y:S01]  /*9d80*/  LOP3.LUT R0, R2, 0x1c0, RZ, 0xc0, !PT ;  /* 0x000001c002007812 */ /* 0x000fe200078ec0ff */
[----:B------:R-:W-:Y:S01]  /*9d90*/  IMAD R2, R41, 0x200, R22 ;  /* 0x0000020029027824 */ /* 0x000fe200078e0216 */
[----:B------:R-:W-:-:S02]  /*9da0*/  ISETP.NE.U32.AND P0, PT, R3, 0x1, PT ;  /* 0x000000010300780c */ /* 0x000fc40003f05070 */
[----:B------:R-:W-:Y:S02]  /*9db0*/  LEA.HI R0, R0, R0, RZ, 0x1d ;  /* 0x0000000000007211 */ /* 0x000fe400078fe8ff */
[----:B------:R-:W-:Y:S01]  /*9dc0*/  R2P PR, R4, 0x6 ;  /* 0x0000000604007804 */ /* 0x000fe20000000000 */
[----:B------:R-:W-:Y:S01]  /*9dd0*/  IMAD.MOV.U32 R4, RZ, RZ, 0x20 ;  /* 0x00000020ff047424 */ /* 0x000fe200078e00ff */
[----:B------:R-:W-:Y:S01]  /*9de0*/  F2FP.BF16.PACK_AB R44, R137, R136 ;  /* 0x00000088892c723e */ /* 0x000fe200000010ff */
[----:B------:R-:W-:Y:S01]  /*9df0*/  IMAD.U32 R0, R2, 0x2, R0 ;  /* 0x0000000202007824 */ /* 0x000fe200078e0000 */
[----:B------:R-:W-:Y:S02]  /*9e00*/  F2FP.BF16.PACK_AB R138, R139, R138 ;  /* 0x0000008a8b8a723e */ /* 0x000fe400000010ff */
[----:B------:R-:W-:Y:S01]  /*9e10*/  SEL R4, R4, 0xffffffe0, !P1 ;  /* 0xffffffe004047807 */ /* 0x000fe20004800000 */
[----:B------:R-:W-:Y:S01]  /*9e20*/  IMAD.SHL.U32 R0, R0, 0x2, RZ ;  /* 0x0000000200007824 */ /* 0x000fe200078e00ff */
[----:B------:R-:W-:Y:S01]  /*9e30*/  BAR.SYNC.DEFER_BLOCKING 0x1, 0x100 ;  /* 0x0044000000007b1d */ /* 0x000fe20000010000 */
[----:B------:R-:W-:-:S02]  /*9e40*/  F2FP.BF16.PACK_AB R40, R37, R12 ;  /* 0x0000000c2528723e */ /* 0x000fc400000010ff */
[----:B------:R-:W-:Y:S02]  /*9e50*/  F2FP.BF16.PACK_AB R37, R9, R16 ;  /* 0x000000100925723e */ /* 0x000fe400000010ff */
[C---:B------:R-:W-:Y:S02]  /*9e60*/  IADD3 R3, R0.reuse, 0x80, RZ ;  /* 0x0000008000037810 */ /* 0x040fe40007ffe0ff */
[C---:B------:R-:W-:Y:S02]  /*9e70*/  IADD3 R2, R0.reuse, 0x70, RZ ;  /* 0x0000007000027810 */ /* 0x040fe40007ffe0ff */
[----:B------:R-:W-:Y:S01]  /*9e80*/  @P0 IADD3 R2, R3, 0x10, RZ ;  /* 0x0000001003020810 */ /* 0x000fe20007ffe0ff */
[----:B------:R-:W-:Y:S01]  /*9e90*/  IMAD.IADD R3, R0, 0x1, R4 ;  /* 0x0000000100037824 */ /* 0x000fe200078e0204 */
[----:B------:R-:W-:Y:S02]  /*9ea0*/  F2FP.BF16.PACK_AB R36, R36, R18 ;  /* 0x000000122424723e */ /* 0x000fe400000010ff */
[----:B------:R-:W-:-:S02]  /*9eb0*/  F2FP.BF16.PACK_AB R50, R51, R50 ;  /* 0x000000323332723e */ /* 0x000fc400000010ff */
[----:B------:R-:W-:Y:S02]  /*9ec0*/  F2FP.BF16.PACK_AB R35, R35, R20 ;  /* 0x000000142323723e */ /* 0x000fe400000010ff */
[----:B------:R-:W-:Y:S02]  /*9ed0*/  F2FP.BF16.PACK_AB R54, R55, R54 ;  /* 0x000000363736723e */ /* 0x000fe400000010ff */
[----:B------:R-:W-:Y:S02]  /*9ee0*/  F2FP.BF16.PACK_AB R34, R34, R56 ;  /* 0x000000382222723e */ /* 0x000fe400000010ff */
[----:B------:R-:W-:Y:S02]  /*9ef0*/  F2FP.BF16.PACK_AB R58, R59, R58 ;  /* 0x0000003a3b3a723e */ /* 0x000fe400000010ff */
[----:B------:R-:W-:Y:S01]  /*9f00*/  F2FP.BF16.PACK_AB R33, R33, R60 ;  /* 0x0000003c2121723e */ /* 0x000fe200000010ff */
[----:B------:R1:W-:Y:S01]  /*9f10*/  STS [R0+0x80], R8 ;  /* 0x0000800800007388 */ /* 0x0003e20000000800 */
[----:B------:R-:W-:-:S02]  /*9f20*/  F2FP.BF16.PACK_AB R62, R63, R62 ;  /* 0x0000003e3f3e723e */ /* 0x000fc400000010ff */
[----:B------:R-:W-:Y:S01]  /*9f30*/  F2FP.BF16.PACK_AB R32, R32, R64 ;  /* 0x000000402020723e */ /* 0x000fe200000010ff */
[----:B------:R-:W-:Y:S01]  /*9f40*/  STS [R0+0x480], R167 ;  /* 0x000480a700007388 */ /* 0x000fe20000000800 */
[----:B------:R-:W-:Y:S02]  /*9f50*/  F2FP.BF16.PACK_AB R66, R67, R66 ;  /* 0x000000424342723e */ /* 0x000fe400000010ff */
[----:B------:R-:W-:Y:S01]  /*9f60*/  F2FP.BF16.PACK_AB R31, R31, R68 ;  /* 0x000000441f1f723e */ /* 0x000fe200000010ff */
[----:B------:R2:W-:Y:S01]  /*9f70*/  STS [R2], R6 ;  /* 0x0000000602007388 */ /* 0x0005e20000000800 */
[----:B------:R-:W-:Y:S02]  /*9f80*/  F2FP.BF16.PACK_AB R70, R71, R70 ;  /* 0x000000464746723e */ /* 0x000fe400000010ff */
[----:B------:R-:W-:Y:S01]  /*9f90*/  F2FP.BF16.PACK_AB R30, R30, R72 ;  /* 0x000000481e1e723e */ /* 0x000fe200000010ff */
[----:B------:R-:W-:Y:S01]  /*9fa0*/  STS [R2+0x400], R162 ;  /* 0x000400a202007388 */ /* 0x000fe20000000800 */
[----:B------:R-:W-:-:S02]  /*9fb0*/  F2FP.BF16.PACK_AB R74, R75, R74 ;  /* 0x0000004a4b4a723e */ /* 0x000fc400000010ff */
[----:B------:R-:W-:Y:S01]  /*9fc0*/  F2FP.BF16.PACK_AB R29, R29, R76 ;  /* 0x0000004c1d1d723e */ /* 0x000fe200000010ff */
[----:B------:R3:W-:Y:S01]  /*9fd0*/  STS [R3+0x80], R5 ;  /* 0x0000800503007388 */ /* 0x0007e20000000800 */
[----:B------:R-:W-:Y:S02]  /*9fe0*/  F2FP.BF16.PACK_AB R78, R79, R78 ;  /* 0x0000004e4f4e723e */ /* 0x000fe400000010ff */
[----:B------:R-:W-:Y:S01]  /*9ff0*/  F2FP.BF16.PACK_AB R28, R28, R80 ;  /* 0x000000501c1c723e */ /* 0x000fe200000010ff */
[----:B------:R-:W-:Y:S01]  /*a000*/  STS [R3+0x480], R158 ;  /* 0x0004809e03007388 */ /* 0x000fe20000000800 */
[----:B------:R-:W-:Y:S02]  /*a010*/  F2FP.BF16.PACK_AB R82, R83, R82 ;  /* 0x000000525352723e */ /* 0x000fe400000010ff */
[----:B------:R-:W-:Y:S01]  /*a020*/  F2FP.BF16.PACK_AB R27, R27, R84 ;  /* 0x000000541b1b723e */ /* 0x000fe200000010ff */
[----:B-1----:R-:W-:Y:S01]  /*a030*/  IMAD.MOV.U32 R8, RZ, RZ, 0x40 ;  /* 0x00000040ff087424 */ /* 0x002fe200078e00ff */
[----:B------:R-:W-:-:S02]  /*a040*/  F2FP.BF16.PACK_AB R86, R87, R86 ;  /* 0x000000565756723e */ /* 0x000fc400000010ff */
[----:B------:R-:W-:Y:S02]  /*a050*/  F2FP.BF16.PACK_AB R26, R26, R88 ;  /* 0x000000581a1a723e */ /* 0x000fe400000010ff */
[----:B------:R-:W-:Y:S02]  /*a060*/  F2FP.BF16.PACK_AB R90, R91, R90 ;  /* 0x0000005a5b5a723e */ /* 0x000fe400000010ff */
[----:B------:R-:W-:Y:S02]  /*a070*/  F2FP.BF16.PACK_AB R25, R25, R92 ;  /* 0x0000005c1919723e */ /* 0x000fe400000010ff */
[----:B--2---:R-:W-:Y:S01]  /*a080*/  SEL R6, R8, 0xffffffc0, !P2 ;  /* 0xffffffc008067807 */ /* 0x004fe20005000000 */
[----:B------:R-:W-:Y:S01]  /*a090*/  IMAD.IADD R8, R4, 0x1, R2 ;  /* 0x0000000104087824 */ /* 0x000fe200078e0202 */
[----:B------:R-:W-:Y:S02]  /*a0a0*/  F2FP.BF16.PACK_AB R94, R95, R94 ;  /* 0x0000005e5f5e723e */ /* 0x000fe400000010ff */
[----:B------:R-:W-:Y:S01]  /*a0b0*/  F2FP.BF16.PACK_AB R24, R24, R96 ;  /* 0x000000601818723e */ /* 0x000fe200000010ff */
[----:B------:R-:W-:Y:S01]  /*a0c0*/  IMAD.IADD R4, R6, 0x1, R3 ;  /* 0x0000000106047824 */ /* 0x000fe200078e0203 */
[----:B------:R1:W-:Y:S01]  /*a0d0*/  STS [R8], R7 ;  /* 0x0000000708007388 */ /* 0x0003e20000000800 */
[----:B---3--:R-:W-:Y:S01]  /*a0e0*/  IMAD.IADD R5, R0, 0x1, R6 ;  /* 0x0000000100057824 */ /* 0x008fe200078e0206 */
[----:B------:R-:W-:-:S02]  /*a0f0*/  F2FP.BF16.PACK_AB R98, R99, R98 ;  /* 0x000000626362723e */ /* 0x000fc400000010ff */
[----:B------:R-:W-:Y:S01]  /*a100*/  STS [R8+0x400], R154 ;  /* 0x0004009a08007388 */ /* 0x000fe20000000800 */
[----:B------:R-:W-:Y:S02]  /*a110*/  F2FP.BF16.PACK_AB R23, R23, R100 ;  /* 0x000000641717723e */ /* 0x000fe400000010ff */
[----:B------:R-:W-:Y:S01]  /*a120*/  F2FP.BF16.PACK_AB R103, R103, R102 ;  /* 0x000000666767723e */ /* 0x000fe200000010ff */
[----:B------:R-:W-:Y:S01]  /*a130*/  STS [R5+0x80], R49 ;  /* 0x0000803105007388 */ /* 0x000fe20000000800 */
[----:B------:R-:W-:Y:S02]  /*a140*/  F2FP.BF16.PACK_AB R21, R21, R104 ;  /* 0x000000681515723e */ /* 0x000fe400000010ff */
[----:B------:R-:W-:Y:S01]  /*a150*/  F2FP.BF16.PACK_AB R107, R107, R106 ;  /* 0x0000006a6b6b723e */ /* 0x000fe200000010ff */
[----:B------:R-:W-:Y:S01]  /*a160*/  STS [R5+0x480], R150 ;  /* 0x0004809605007388 */ /* 0x000fe20000000800 */
[----:B------:R-:W-:Y:S02]  /*a170*/  F2FP.BF16.PACK_AB R20, R109, R108 ;  /* 0x0000006c6d14723e */ /* 0x000fe400000010ff */
[----:B------:R-:W-:-:S02]  /*a180*/  F2FP.BF16.PACK_AB R19, R19, R110 ;  /* 0x0000006e1313723e */ /* 0x000fc400000010ff */
[----:B------:R-:W-:Y:S02]  /*a190*/  F2FP.BF16.PACK_AB R18, R113, R112 ;  /* 0x000000707112723e */ /* 0x000fe400000010ff */
[----:B------:R-:W-:Y:S02]  /*a1a0*/  F2FP.BF16.PACK_AB R17, R17, R114 ;  /* 0x000000721111723e */ /* 0x000fe400000010ff */
[----:B------:R-:W-:Y:S02]  /*a1b0*/  F2FP.BF16.PACK_AB R16, R117, R116 ;  /* 0x000000747510723e */ /* 0x000fe400000010ff */
[----:B-----5:R-:W-:Y:S01]  /*a1c0*/  F2FP.BF16.PACK_AB R13, R119, R118 ;  /* 0x00000076770d723e */ /* 0x020fe200000010ff */
[----:B-1----:R-:W-:Y:S01]  /*a1d0*/  IMAD.IADD R7, R6, 0x1, R2 ;  /* 0x0000000106077824 */ /* 0x002fe200078e0202 */
[----:B------:R-:W-:Y:S01]  /*a1e0*/  F2FP.BF16.PACK_AB R12, R121, R120 ;  /* 0x00000078790c723e */ /* 0x000fe200000010ff */
[----:B------:R-:W-:Y:S01]  /*a1f0*/  IMAD.IADD R6, R8, 0x1, R6 ;  /* 0x0000000108067824 */ /* 0x000fe200078e0206 */
[----:B------:R-:W-:-:S02]  /*a200*/  F2FP.BF16.PACK_AB R11, R11, R122 ;  /* 0x0000007a0b0b723e */ /* 0x000fc400000010ff */
[----:B------:R-:W-:Y:S01]  /*a210*/  STS [R7], R48 ;  /* 0x0000003007007388 */ /* 0x000fe20000000800 */
[----:B------:R-:W-:Y:S02]  /*a220*/  F2FP.BF16.PACK_AB R9, R125, R124 ;  /* 0x0000007c7d09723e */ /* 0x000fe400000010ff */
[----:B------:R-:W-:Y:S01]  /*a230*/  F2FP.BF16.PACK_AB R15, R15, R126 ;  /* 0x0000007e0f0f723e */ /* 0x000fe200000010ff */
[----:B------:R-:W-:Y:S01]  /*a240*/  STS [R7+0x400], R146 ;  /* 0x0004009207007388 */ /* 0x000fe20000000800 */
[----:B------:R-:W-:Y:S02]  /*a250*/  F2FP.BF16.PACK_AB R14, R129, R128 ;  /* 0x00000080810e723e */ /* 0x000fe400000010ff */
[----:B------:R-:W-:Y:S01]  /*a260*/  F2FP.BF16.PACK_AB R10, R10, R130 ;  /* 0x000000820a0a723e */ /* 0x000fe200000010ff */
[----:B------:R-:W-:Y:S01]  /*a270*/  STS [R4+0x80], R45 ;  /* 0x0000802d04007388 */ /* 0x000fe20000000800 */
[----:B------:R-:W-:-:S03]  /*a280*/  PLOP3.LUT P0, PT, PT, PT, UP1, 0x80, 0x0 ;  /* 0x000000000000781c */ /* 0x000fc60003f0f018 */
[----:B------:R-:W-:Y:S04]  /*a290*/  STS [R4+0x480], R142 ;  /* 0x0004808e04007388 */ /* 0x000fe80000000800 */
[----:B------:R-:W-:Y:S04]  /*a2a0*/  STS [R6], R44 ;  /* 0x0000002c06007388 */ /* 0x000fe80000000800 */
        /* <DEDUP_REMOVED lines=45> */
[----:B------:R2:W-:Y:S04]  /*a580*/  STS [R4+0xc080], R9 ;  /* 0x00c0800904007388 */ /* 0x0005e80000000800 */
[----:B------:R3:W-:Y:S01]  /*a590*/  STS [R4+0xc480], R15 ;  /* 0x00c4800f04007388 */ /* 0x0007e20000000800 */
[----:B-1----:R-:W-:-:S03]  /*a5a0*/  IMAD.U32 R8, RZ, RZ, UR4 ;  /* 0x00000004ff087e24 */ /* 0x002fc6000f8e00ff */
[----:B------:R3:W-:Y:S04]  /*a5b0*/  STS [R6+0xc000], R14 ;  /* 0x00c0000e06007388 */ /* 0x0007e80000000800 */
[----:B------:R3:W-:Y:S01]  /*a5c0*/  STS [R6+0xc400], R10 ;  /* 0x00c4000a06007388 */ /* 0x0007e20000000800 */
[----:B--2---:R-:W-:-:S03]  /*a5d0*/  IMAD.U32 R9, RZ, RZ, UR5 ;  /* 0x00000005ff097e24 */ /* 0x004fc6000f8e00ff */
[----:B------:R-:W-:Y:S06]  /*a5e0*/  BAR.SYNC.DEFER_BLOCKING 0x1, 0x100 ;  /* 0x0044000000007b1d */ /* 0x000fec0000010000 */
[----:B------:R-:W-:Y:S02]  /*a5f0*/  ULDC.64 UR4, c[0x0][0x508] ;  /* 0x0001420000047ab9 */ /* 0x000fe40000000a00 */
[----:B------:R-:W-:Y:S01]  /*a600*/  UISETP.NE.U32.AND UP0, UPT, URZ, UR4, UPT ;  /* 0x000000043f00728c */ /* 0x000fe2000bf05070 */
[----:B------:R-:W2:Y:S03]  /*a610*/  @P0 LDG.E R0, [R8.64] ;  /* 0x0000000c08000981 */ /* 0x000ea6000c1e1900 */
[----:B------:R-:W-:Y:S01]  /*a620*/  UISETP.NE.AND.EX UP0, UPT, URZ, UR5, UPT, UP0 ;  /* 0x000000053f00728c */ /* 0x000fe2000bf05300 */
[----:B------:R-:W-:-:S02]  /*a630*/  IMAD.MOV.U32 R16, RZ, RZ, c[0x0][0x388] ;  /* 0x0000e200ff107624 */ /* 0x000fc400078e00ff */
[----:B------:R-:W-:-:S03]  /*a640*/  ULDC.64 UR4, c[0x0][0x508] ;  /* 0x0001420000047ab9 */ /* 0x000fc60000000a00 */
[----:B------:R-:W-:-:S05]  /*a650*/  PLOP3.LUT P1, PT, PT, PT, UP0, 0x80, 0x0 ;  /* 0x000000000000781c */ /* 0x000fca0003f2f008 */
[----:B------:R-:W-:-:S06]  /*a660*/  @UP0 UIMAD.WIDE UR4, UR11, UR6, UR4 ;  /* 0x000000060b0402a5 */ /* 0x000fcc000f8e0204 */
[----:B------:R-:W-:Y:S02]  /*a670*/  IMAD.U32 R2, RZ, RZ, UR4 ;  /* 0x00000004ff027e24 */ /* 0x000fe4000f8e00ff */
[----:B------:R-:W-:-:S05]  /*a680*/  IMAD.U32 R3, RZ, RZ, UR5 ;  /* 0x00000005ff037e24 */ /* 0x000fca000f8e00ff */
[----:B------:R3:W5:Y:S01]  /*a690*/  @P1 LDG.E R16, [R2.64] ;  /* 0x0000000c02101981 */ /* 0x000762000c1e1900 */
[----:B------:R-:W-:Y:S02]  /*a6a0*/  UMOV UR16, URZ ;  /* 0x0000003f00107c82 */ /* 0x000fe40008000000 */
[----:B------:R-:W-:Y:S01]  /*a6b0*/  UMOV UR17, URZ ;  /* 0x0000003f00117c82 */ /* 0x000fe20008000000 */
[----:B--2---:R-:W1:Y:S02]  /*a6c0*/  @P0 R2UR UR5, R0 ;  /* 0x00000000000503c2 */ /* 0x004e6400000e0000 */
[----:B-1----:R-:W-:Y:S02]  /*a6d0*/  @UP1 USHF.R.S32.HI UR4, URZ, 0x1f, UR5 ;  /* 0x0000001f3f041899 */ /* 0x002fe40008011405 */
[----:B------:R-:W-:-:S05]  /*a6e0*/  @UP1 UMOV UR16, UR5 ;  /* 0x0000000500101c82 */ /* 0x000fca0008000000 */
[----:B------:R-:W-:Y:S01]  /*a6f0*/  @UP1 UMOV UR17, UR4 ;  /* 0x0000000400111c82 */ /* 0x000fe20008000000 */
[----:B------:R-:W-:Y:S05]  /*a700*/  @P1 BRA `(.L_x_31) ;  /* 0x0000004000001947 */ /* 0x000fea0003800000 */
[----:B---3--:R-:W-:Y:S05]  /*a710*/  @!P0 BRA `(.L_x_31) ;  /* 0x0000003000008947 */ /* 0x008fea0003800000 */
[----:B------:R-:W2:Y:S04]  /*a720*/  LDG.E R0, [R8.64] ;  /* 0x0000000c08007981 */ /* 0x000ea8000c1e1900 */
[----:B------:R-:W2:Y:S02]  /*a730*/  LDG.E R2, [R8.64+0x4] ;  /* 0x0000040c08027981 */ /* 0x000ea4000c1e1900 */
[----:B--2--5:R-:W-:Y:S02]  /*a740*/  IADD3 R16, -R0, R2, RZ ;  /* 0x0000000200107210 */ /* 0x024fe40007ffe1ff */
.L_x_31:
[----:B---3--:R-:W-:Y:S01]  /*a750*/  SHF.R.S32.HI R0, RZ, 0x1f, R41 ;  /* 0x0000001fff007819 */ /* 0x008fe20000011429 */
[----:B------:R-:W-:Y:S01]  /*a760*/  IMAD.MOV.U32 R2, RZ, RZ, c[0x0][0x4e8] ;  /* 0x00013a00ff027624 */ /* 0x000fe200078e00ff */
[----:B------:R-:W-:Y:S01]  /*a770*/  LOP3.LUT R3, R43, 0xffffffe0, RZ, 0xc0, !PT ;  /* 0xffffffe02b037812 */ /* 0x000fe200078ec0ff */
[----:B------:R-:W1:Y:S01]  /*a780*/  S2R R28, SR_CTAID.X ;  /* 0x00000000001c7919 */ /* 0x000e620000002500 */
[----:B------:R-:W-:Y:S01]  /*a790*/  LEA.HI R0, R0, R41, RZ, 0x3 ;  /* 0x0000002900007211 */ /* 0x000fe200078f18ff */
[----:B------:R-:W-:Y:S01]  /*a7a0*/  ULDC.64 UR4, c[0x0][0x3a0] ;  /* 0x0000e80000047ab9 */ /* 0x000fe20000000a00 */
[----:B------:R-:W-:Y:S01]  /*a7b0*/  ISETP.NE.AND P1, PT, R2, 0x1, PT ;  /* 0x000000010200780c */ /* 0x000fe20003f25270 */
[----:B------:R-:W-:Y:S01]  /*a7c0*/  IMAD.IADD R3, R57, 0x1, -R3 ;  /* 0x0000000139037824 */ /* 0x000fe200078e0a03 */
[----:B------:R-:W-:Y:S01]  /*a7d0*/  LOP3.LUT R0, R0, 0xffffff8, RZ, 0xc0, !PT ;  /* 0x0ffffff800007812 */ /* 0x000fe200078ec0ff */
[----:B------:R-:W-:Y:S01]  /*a7e0*/  UMOV UR15, UR17 ;  /* 0x00000011000f7c82 */ /* 0x000fe20008000000 */
[----:B------:R-:W-:Y:S01]  /*a7f0*/  LEA.HI R6, R47, R57, RZ, 0x3 ;  /* 0x000000392f067211 */ /* 0x000fe200078f18ff */
[----:B------:R-:W-:Y:S01]  /*a800*/  UIMAD UR17, UR17, UR4, URZ ;  /* 0x00000004111172a4 */ /* 0x000fe2000f8e023f */
[----:B------:R-:W-:Y:S01]  /*a810*/  SHF.R.S32.HI R2, RZ, 0x1f, R3 ;  /* 0x0000001fff027819 */ /* 0x000fe20000011403 */
[----:B------:R-:W-:Y:S01]  /*a820*/  IMAD.IADD R4, R41, 0x1, -R0 ;  /* 0x0000000129047824 */ /* 0x000fe200078e0a00 */
[----:B------:R-:W-:Y:S01]  /*a830*/  LEA.HI R0, R22, R22, RZ, 0x1 ;  /* 0x0000001616007211 */ /* 0x000fe200078f08ff */
[----:B------:R-:W-:Y:S01]  /*a840*/  UMOV UR14, UR16 ;  /* 0x00000010000e7c82 */ /* 0x000fe20008000000 */
[----:B------:R-:W-:Y:S01]  /*a850*/  LEA.HI R2, R2, R3, RZ, 0x2 ;  /* 0x0000000302027211 */ /* 0x000fe200078f10ff */
[----:B------:R-:W-:Y:S01]  /*a860*/  ULDC.64 UR6, c[0x0][0x490] ;  /* 0x0001240000067ab9 */ /* 0x000fe20000000a00 */
[----:B------:R-:W-:Y:S01]  /*a870*/  LOP3.LUT R0, R0, 0x1ffffffe, RZ, 0xc0, !PT ;  /* 0x1ffffffe00007812 */ /* 0x000fe200078ec0ff */
[----:B------:R-:W-:Y:S01]  /*a880*/  UIMAD.WIDE.U32 UR18, UR16, UR4, URZ ;  /* 0x00000004101272a5 */ /* 0x000fe2000f8e003f */
[----:B------:R-:W-:Y:S01]  /*a890*/  SHF.R.S32.HI R2, RZ, 0x2, R2 ;  /* 0x00000002ff027819 */ /* 0x000fe20000011402 */
[----:B------:R-:W-:Y:S01]  /*a8a0*/  UIMAD UR17, UR16, UR5, UR17 ;  /* 0x00000005101172a4 */ /* 0x000fe2000f8e0211 */
[----:B------:R-:W-:Y:S01]  /*a8b0*/  LOP3.LUT P2, RZ, R3, 0x3, RZ, 0xc0, !PT ;  /* 0x0000000303ff7812 */ /* 0x000fe2000784c0ff */
[----:B------:R-:W-:Y:S01]  /*a8c0*/  IMAD.IADD R0, R22, 0x1, -R0 ;  /* 0x0000000116007824 */ /* 0x000fe200078e0a00 */
[----:B------:R-:W-:Y:S01]  /*a8d0*/  USHF.R.S32.HI UR16, URZ, 0x1f, UR11 ;  /* 0x0000001f3f107899 */ /* 0x000fe2000801140b */
[----:B------:R-:W-:Y:S01]  /*a8e0*/  IMAD R15, R4, 0x10, R2 ;  /* 0x00000010040f7824 */ /* 0x000fe200078e0202 */
[----:B------:R-:W-:Y:S01]  /*a8f0*/  UIMAD UR10, UR8, UR6, URZ ;  /* 0x00000006080a72a4 */ /* 0x000fe2000f8e023f */
[----:B------:R-:W-:Y:S01]  /*a900*/  LOP3.LUT R4, R6, 0xfffffff8, RZ, 0xc0, !PT ;  /* 0xfffffff806047812 */ /* 0x000fe200078ec0ff */
[----:B------:R-:W-:Y:S01]  /*a910*/  USEL UR16, UR16, URZ, !UP1 ;  /* 0x0000003f10107287 */ /* 0x000fe2000c800000 */
[----:B------:R-:W-:Y:S01]  /*a920*/  IMAD R0, R0, 0x8, R15 ;  /* 0x0000000800007824 */ /* 0x000fe200078e020f */
[----:B------:R-:W-:Y:S01]  /*a930*/  UIMAD.WIDE.U32 UR14, UR9, UR6, UR14 ;  /* 0x00000006090e72a5 */ /* 0x000fe2000f8e000e */
[----:B------:R-:W-:Y:S01]  /*a940*/  SHF.R.S32.HI R14, RZ, 0x3, R6 ;  /* 0x00000003ff0e7819 */ /* 0x000fe20000011406 */
[----:B------:R-:W-:Y:S01]  /*a950*/  UIMAD UR10, UR9, UR7, UR10 ;  /* 0x00000007090a72a4 */ /* 0x000fe2000f8e020a */
[----:B------:R-:W-:Y:S01]  /*a960*/  IMAD.IADD R7, R57, 0x1, -R4 ;  /* 0x0000000139077824 */ /* 0x000fe200078e0a04 */
[----:B-1----:R-:W-:Y:S01]  /*a970*/  LEA R0, R28, R0, 0x7 ;  /* 0x000000001c007211 */ /* 0x002fe200078e38ff */
[----:B------:R-:W-:Y:S01]  /*a980*/  ULDC.64 UR6, c[0x0][0x498] ;  /* 0x0001260000067ab9 */ /* 0x000fe20000000a00 */
[----:B-----5:R-:W-:Y:S01]  /*a990*/  IMAD R29, R16, c[0x0][0x4e8], RZ ;  /* 0x00013a00101d7a24 */ /* 0x020fe200078e02ff */
[----:B------:R-:W-:Y:S01]  /*a9a0*/  USEL UR11, UR11, URZ, !UP1 ;  /* 0x0000003f0b0b7287 */ /* 0x000fe2000c800000 */
[----:B------:R-:W-:Y:S01]  /*a9b0*/  LEA R6, R7, R14, 0x5 ;  /* 0x0000000e07067211 */ /* 0x000fe200078e28ff */
[----:B------:R-:W-:Y:S01]  /*a9c0*/  @P1 IMAD.HI.U32 R3, R0, c[0x0][0x4ec], RZ ;  /* 0x00013b0000031a27 */ /* 0x000fe200078e00ff */
[----:B------:R-:W-:Y:S01]  /*a9d0*/  UIMAD UR20, UR16, UR6, URZ ;  /* 0x00000006101472a4 */ /* 0x000fe2000f8e023f */
[----:B------:R-:W-:Y:S01]  /*a9e0*/  LEA.HI R18, R47, R57, RZ, 0x6 ;  /* 0x000000392f127211 */ /* 0x000fe200078f30ff */
[----:B------:R-:W-:Y:S01]  /*a9f0*/  UIADD3 UR15, UR15, UR10, URZ ;  /* 0x0000000a0f0f7290 */ /* 0x000fe2000fffe03f */
[----:B------:R-:W-:Y:S01]  /*aa00*/  IMAD.MOV.U32 R2, RZ, RZ, R0 ;  /* 0x000000ffff027224 */ /* 0x000fe200078e0000 */
[----:B------:R-:W-:Y:S01]  /*aa10*/  @P1 SHF.R.U32.HI R2, RZ, c[0x0][0x4f0], R3 ;  /* 0x00013c00ff021a19 */ /* 0x000fe20000011603 */
[----:B------:R-:W-:Y:S01]  /*aa20*/  UIMAD UR7, UR11, UR7, UR20 ;  /* 0x000000070b0772a4 */ /* 0x000fe2000f8e0214 */
[----:B------:R-:W-:Y:S01]  /*aa30*/  IMAD R6, R28, 0x80, R6 ;  /* 0x000000801c067824 */ /* 0x000fe200078e0206 */
[----:B------:R-:W-:Y:S01]  /*aa40*/  UIMAD.WIDE.U32 UR14, UR11, UR6, UR14 ;  /* 0x000000060b0e72a5 */ /* 0x000fe2000f8e000e */
[--C-:B------:R-:W-:Y:S01]  /*aa50*/  SHF.R.S32.HI R5, RZ, 0x1f, R2.reuse ;  /* 0x0000001fff057819 */ /* 0x100fe20000011402 */
[----:B------:R-:W-:Y:S01]  /*aa60*/  IMAD.MOV R3, RZ, RZ, -R2 ;  /* 0x000000ffff037224 */ /* 0x000fe200078e0a02 */
[----:B------:R-:W-:Y:S01]  /*aa70*/  ULDC.64 UR4, c[0x0][0x3e8] ;  /* 0x0000fa0000047ab9 */ /* 0x000fe20000000a00 */
[----:B------:R-:W-:Y:S01]  /*aa80*/  @P1 IMAD.HI.U32 R10, R6, c[0x0][0x4ec], RZ ;  /* 0x00013b00060a1a27 */ /* 0x000fe200078e00ff */
[----:B------:R-:W-:Y:S01]  /*aa90*/  UIMAD UR8, UR8, UR4, URZ ;  /* 0x00000004080872a4 */ /* 0x000fe2000f8e023f */
[----:B------:R-:W-:Y:S01]  /*aaa0*/  IADD3 R2, P0, R2, UR14, RZ ;  /* 0x0000000e02027c10 */ /* 0x000fe2000ff1e0ff */
[----:B------:R-:W-:Y:S01]  /*aab0*/  UIADD3 UR19, UR19, UR17, URZ ;  /* 0x0000001113137290 */ /* 0x000fe2000fffe03f */
[----:B------:R-:W-:Y:S01]  /*aac0*/  IMAD R0, R3, c[0x0][0x4e8], R0 ;  /* 0x00013a0003007a24 */ /* 0x000fe200078e0200 */
[----:B------:R-:W-:Y:S01]  /*aad0*/  UIMAD UR5, UR9, UR5, UR8 ;  /* 0x00000005090572a4 */ /* 0x000fe2000f8e0208 */
[----:B------:R-:W-:Y:S01]  /*aae0*/  IMAD.U32 R3, RZ, RZ, UR7 ;  /* 0x00000007ff037e24 */ /* 0x000fe2000f8e00ff */
[----:B------:R-:W-:Y:S01]  /*aaf0*/  UIMAD.WIDE.U32 UR18, UR9, UR4, UR18 ;  /* 0x00000004091272a5 */ /* 0x000fe2000f8e0012 */
[----:B------:R-:W-:Y:S01]  /*ab00*/  BSSY B0, `(.L_x_32) ;  /* 0x0000062000007945 */ /* 0x000fe20003800000 */
[----:B------:R-:W-:Y:S01]  /*ab10*/  SHF.R.S32.HI R4, RZ, 0x1f, R0 ;  /* 0x0000001fff047819 */ /* 0x000fe20000011400 */
[----:B------:R-:W-:Y:S01]  /*ab20*/  ULDC.64 UR6, c[0x0][0x3f0] ;  /* 0x0000fc0000067ab9 */ /* 0x000fe20000000a00 */
[----:B------:R-:W-:Y:S01]  /*ab30*/  IADD3.X R3, R5, UR15, R3, P0, !PT ;  /* 0x0000000f05037c10 */ /* 0x000fe200087fe403 */
[----:B------:R-:W-:Y:S01]  /*ab40*/  IMAD.SHL.U32 R5, R14, 0x40, RZ ;  /* 0x000000400e057824 */ /* 0x000fe200078e00ff */
[----:B------:R-:W-:Y:S01]  /*ab50*/  UIMAD UR16, UR16, UR6, URZ ;  /* 0x00000006101072a4 */ /* 0x000fe2000f8e023f */
[----:B------:R-:W-:Y:S01]  /*ab60*/  IMAD R4, R4, c[0x0][0x488], RZ ;  /* 0x0001220004047a24 */ /* 0x000fe200078e02ff */
[----:B------:R-:W-:Y:S01]  /*ab70*/  UIADD3 UR19, UR19, UR5, URZ ;  /* 0x0000000513137290 */ /* 0x000fe2000fffe03f */
[----:B------:R-:W-:Y:S01]  /*ab80*/  IMAD.WIDE.U32 R2, R0, c[0x0][0x488], R2 ;  /* 0x0001220000027a25 */ /* 0x000fe200078e0002 */
[----:B------:R-:W-:Y:S01]  /*ab90*/  LOP3.LUT R5, R5, 0x1c0, RZ, 0xc0, !PT ;  /* 0x000001c005057812 */ /* 0x000fe200078ec0ff */
[----:B------:R-:W-:-:S02]  /*aba0*/  UIMAD UR7, UR11, UR7, UR16 ;  /* 0x000000070b0772a4 */ /* 0x000fc4000f8e0210 */
[----:B------:R-:W-:Y:S01]  /*abb0*/  IMAD R9, R0, c[0x0][0x48c], R4 ;  /* 0x0001230000097a24 */ /* 0x000fe200078e0204 */
[----:B------:R-:W-:Y:S01]  /*abc0*/  SHF.R.U32.HI R8, RZ, 0x3, R5 ;  /* 0x00000003ff087819 */ /* 0x000fe20000011605 */
[----:B------:R-:W-:Y:S01]  /*abd0*/  IMAD.SHL.U32 R4, R7, 0x8, RZ ;  /* 0x0000000807047824 */ /* 0x000fe200078e00ff */
[C---:B------:R-:W-:Y:S01]  /*abe0*/  LEA R7, P0, R2.reuse, c[0x0][0x450], 0x2 ;  /* 0x0001140002077a11 */ /* 0x040fe200078010ff */
[----:B------:R-:W-:Y:S01]  /*abf0*/  IMAD.IADD R3, R3, 0x1, R9 ;  /* 0x0000000103037824 */ /* 0x000fe200078e0209 */
[----:B------:R-:W-:Y:S01]  /*ac00*/  UIMAD.WIDE.U32 UR18, UR11, UR6, UR18 ;  /* 0x000000060b1272a5 */ /* 0x000fe2000f8e0012 */
[----:B------:R-:W-:Y:S01]  /*ac10*/  IMAD.MOV.U32 R0, RZ, RZ, R6 ;  /* 0x000000ffff007224 */ /* 0x000fe200078e0006 */
[----:B------:R-:W-:Y:S01]  /*ac20*/  LOP3.LUT R5, R5, 0x38, R4, 0xf8, !PT ;  /* 0x0000003805057812 */ /* 0x000fe200078ef804 */
[----:B------:R-:W-:Y:S01]  /*ac30*/  SHFL.IDX PT, R12, R7, RZ, 0x1c1f ;  /* 0x001c1fff070c7589 */ /* 0x000fe200000e0000 */
[----:B------:R-:W-:Y:S01]  /*ac40*/  @P1 SHF.R.U32.HI R0, RZ, c[0x0][0x4f0], R10 ;  /* 0x00013c00ff001a19 */ /* 0x000fe2000001160a */
[----:B------:R-:W-:Y:S01]  /*ac50*/  UIADD3 UR7, UR19, UR7, URZ ;  /* 0x0000000713077290 */ /* 0x000fe2000fffe03f */
[----:B------:R-:W-:Y:S01]  /*ac60*/  LOP3.LUT R17, R5, R8, RZ, 0x3c, !PT ;  /* 0x0000000805117212 */ /* 0x000fe200078e3cff */
[----:B------:R1:W-:Y:S01]  /*ac70*/  SHFL.IDX PT, R10, R7, 0x1, 0x1c1f ;  /* 0x003c1f00070a7f89 */ /* 0x0003e200000e0000 */
[----:B------:R-:W-:Y:S01]  /*ac80*/  LEA.HI.X R5, R2, c[0x0][0x454], R3, 0x2, P0 ;  /* 0x0001150002057a11 */ /* 0x000fe200000f1403 */
[--C-:B------:R-:W-:Y:S01]  /*ac90*/  IMAD.MOV R8, RZ, RZ, -R0.reuse ;  /* 0x000000ffff087224 */ /* 0x100fe200078e0a00 */
[----:B------:R-:W-:Y:S01]  /*aca0*/  SHF.R.S32.HI R9, RZ, 0x1f, R0 ;  /* 0x0000001fff097819 */ /* 0x000fe20000011400 */
[----:B------:R-:W-:Y:S01]  /*acb0*/  IMAD.U32 R3, RZ, RZ, UR19 ;  /* 0x00000013ff037e24 */ /* 0x000fe2000f8e00ff */
[----:B------:R-:W-:Y:S01]  /*acc0*/  MOV R2, UR18 ;  /* 0x0000001200027c02 */ /* 0x000fe20008000f00 */
[----:B------:R-:W2:Y:S01]  /*acd0*/  SHFL.IDX PT, R13, R5, RZ, 0x1c1f ;  /* 0x001c1fff050d7589 */ /* 0x000ea200000e0000 */
[----:B------:R-:W-:-:S02]  /*ace0*/  IMAD.U32 R3, RZ, RZ, UR7 ;  /* 0x00000007ff037e24 */ /* 0x000fc4000f8e00ff */
[----:B------:R-:W-:Y:S01]  /*acf0*/  IMAD R6, R8, c[0x0][0x4e8], R6 ;  /* 0x00013a0008067a24 */ /* 0x000fe200078e0206 */
[----:B------:R3:W4:Y:S01]  /*ad00*/  SHFL.IDX PT, R11, R5, 0x1, 0x1c1f ;  /* 0x003c1f00050b7f89 */ /* 0x00072200000e0000 */
[----:B------:R-:W-:-:S04]  /*ad10*/  IMAD.WIDE.U32 R2, R0, c[0x0][0x3e0], R2 ;  /* 0x0000f80000027a25 */ /* 0x000fc800078e0002 */
[----:B-1----:R-:W-:-:S04]  /*ad20*/  IMAD R7, R9, c[0x0][0x3e0], RZ ;  /* 0x0000f80009077a24 */ /* 0x002fc800078e02ff */
[----:B------:R-:W-:Y:S01]  /*ad30*/  IMAD R7, R0, c[0x0][0x3e4], R7 ;  /* 0x0000f90000077a24 */ /* 0x000fe200078e0207 */
[----:B------:R-:W-:-:S04]  /*ad40*/  SHF.R.S32.HI R0, RZ, 0x1f, R6 ;  /* 0x0000001fff007819 */ /* 0x000fc80000011406 */
[----:B------:R-:W-:Y:S01]  /*ad50*/  IADD3 R3, R3, R7, RZ ;  /* 0x0000000703037210 */ /* 0x000fe20007ffe0ff */
[----:B---3--:R-:W-:Y:S02]  /*ad60*/  IMAD R5, R28, 0x80, R15 ;  /* 0x000000801c057824 */ /* 0x008fe400078e020f */
[----:B------:R-:W-:Y:S02]  /*ad70*/  IMAD R0, R0, c[0x0][0x3d8], RZ ;  /* 0x0000f60000007a24 */ /* 0x000fe400078e02ff */
[----:B------:R-:W-:Y:S01]  /*ad80*/  IMAD.WIDE.U32 R2, R6, c[0x0][0x3d8], R2 ;  /* 0x0000f60006027a25 */ /* 0x000fe200078e0002 */
[C---:B------:R-:W-:Y:S02]  /*ad90*/  IADD3 R8, R5.reuse, 0x8, RZ ;  /* 0x0000000805087810 */ /* 0x040fe40007ffe0ff */
[-C--:B------:R-:W-:Y:S01]  /*ada0*/  ISETP.GE.OR P1, PT, R5, R29.reuse, P2 ;  /* 0x0000001d0500720c */ /* 0x080fe20001726670 */
[----:B------:R-:W-:Y:S01]  /*adb0*/  IMAD.SHL.U32 R5, R18, 0x8, RZ ;  /* 0x0000000812057824 */ /* 0x000fe200078e00ff */
[----:B------:R-:W-:Y:S01]  /*adc0*/  ISETP.GE.OR P0, PT, R8, R29, P2 ;  /* 0x0000001d0800720c */ /* 0x000fe20001706670 */
[----:B------:R-:W-:-:S03]  /*add0*/  IMAD R28, R28, 0x80, R14 ;  /* 0x000000801c1c7824 */ /* 0x000fc600078e020e */
[----:B------:R-:W-:Y:S01]  /*ade0*/  LOP3.LUT R7, R17, 0x7ffffe00, R5, 0xf8, !PT ;  /* 0x7ffffe0011077812 */ /* 0x000fe200078ef805 */
[----:B------:R-:W-:-:S04]  /*adf0*/  IMAD R5, R6, c[0x0][0x3dc], R0 ;  /* 0x0000f70006057a24 */ /* 0x000fc800078e0200 */
[----:B------:R-:W-:Y:S02]  /*ae00*/  IMAD.SHL.U32 R0, R7, 0x2, RZ ;  /* 0x0000000207007824 */ /* 0x000fe400078e00ff */
[----:B--2---:R1:W-:Y:S01]  /*ae10*/  @!P1 ST.E [R12.64], R52 ;  /* 0x000000340c009985 */ /* 0x0043e2000c10190c */
[----:B------:R-:W-:-:S03]  /*ae20*/  IMAD.IADD R3, R3, 0x1, R5 ;  /* 0x0000000103037824 */ /* 0x000fc600078e0205 */
[----:B----4-:R1:W-:Y:S01]  /*ae30*/  @!P0 ST.E [R10.64], R53 ;  /* 0x000000350a008985 */ /* 0x0103e2000c10190c */
[----:B------:R-:W-:-:S03]  /*ae40*/  LEA R31, P0, R2, c[0x0][0x380], 0x1 ;  /* 0x0000e000021f7a11 */ /* 0x000fc600078008ff */
[----:B------:R1:W2:Y:S01]  /*ae50*/  LDS.128 R44, [R0+0x1080] ;  /* 0x00108000002c7984 */ /* 0x0002a20000000c00 */
[----:B------:R-:W-:Y:S02]  /*ae60*/  LEA.HI.X R30, R2, c[0x0][0x384], R3, 0x1, P0 ;  /* 0x0000e100021e7a11 */ /* 0x000fe400000f0c03 */
[----:B------:R-:W-:Y:S01]  /*ae70*/  ISETP.GE.AND P0, PT, R28, R29, PT ;  /* 0x0000001d1c00720c */ /* 0x000fe20003f06270 */
[----:B------:R1:W3:Y:S04]  /*ae80*/  LDS.128 R60, [R0+0x2080] ;  /* 0x00208000003c7984 */ /* 0x0002e80000000c00 */
[----:B------:R1:W4:Y:S04]  /*ae90*/  LDS.128 R72, [R0+0x3080] ;  /* 0x0030800000487984 */ /* 0x0003280000000c00 */
[----:B------:R1:W1:Y:S04]  /*aea0*/  LDS.128 R40, [R0+0x5080] ;  /* 0x0050800000287984 */ /* 0x0002680000000c00 */
        /* <DEDUP_REMOVED lines=8> */
[----:B------:R1:W1:Y:S04]  /*af30*/  SHFL.IDX PT, R2, R31, RZ, 0x181f ;  /* 0x00181fff1f027589 */ /* 0x00026800000e0000 */
[----:B------:R1:W1:Y:S01]  /*af40*/  SHFL.IDX PT, R3, R30, RZ, 0x181f ;  /* 0x00181fff1e037589 */ /* 0x00026200000e0000 */
[----:B------:R-:W-:Y:S05]  /*af50*/  @P0 BRA `(.L_x_33) ;  /* 0x000001c000000947 */ /* 0x000fea0003800000 */
[----:B--234-:R-:W2:Y:S01]  /*af60*/  LDS.128 R24, [R0+0x80] ;  /* 0x0000800000187984 */ /* 0x01cea20000000c00 */
[----:B------:R-:W-:-:S02]  /*af70*/  IADD3 R7, R4, 0x40, RZ ;  /* 0x0000004004077810 */ /* 0x000fc40007ffe0ff */
[C---:B------:R-:W-:Y:S01]  /*af80*/  IADD3 R8, R4.reuse, 0x80, RZ ;  /* 0x0000008004087810 */ /* 0x040fe20007ffe0ff */
[----:B------:R-:W3:Y:S01]  /*af90*/  LDS.128 R20, [R0+0x4080] ;  /* 0x0040800000147984 */ /* 0x000ee20000000c00 */
[----:B------:R-:W-:Y:S02]  /*afa0*/  IADD3 R9, R4, 0xc0, RZ ;  /* 0x000000c004097810 */ /* 0x000fe40007ffe0ff */
[----:B------:R-:W-:Y:S01]  /*afb0*/  ISETP.GE.AND P2, PT, R7, c[0x0][0x3c8], PT ;  /* 0x0000f20007007a0c */ /* 0x000fe20003f46270 */
[----:B------:R-:W4:Y:S01]  /*afc0*/  LDS.128 R16, [R0+0x8080] ;  /* 0x0080800000107984 */ /* 0x000f220000000c00 */
[----:B------:R-:W-:Y:S02]  /*afd0*/  ISETP.GE.AND P1, PT, R8, c[0x0][0x3c8], PT ;  /* 0x0000f20008007a0c */ /* 0x000fe40003f26270 */
[----:B------:R-:W-:Y:S01]  /*afe0*/  ISETP.GE.AND P0, PT, R9, c[0x0][0x3c8], PT ;  /* 0x0000f20009007a0c */ /* 0x000fe20003f06270 */
[----:B-1----:R1:W5:Y:S01]  /*aff0*/  LDS.128 R12, [R0+0xc080] ;  /* 0x00c08000000c7984 */ /* 0x0023620000000c00 */
[----:B------:R-:W-:-:S07]  /*b000*/  ISETP.GE.AND P3, PT, R4, c[0x0][0x3c8], PT ;  /* 0x0000f20004007a0c */ /* 0x000fce0003f66270 */
[----:B------:R-:W-:-:S04]  /*b010*/  @!P2 SHF.R.S32.HI R5, RZ, 0x1f, R7 ;  /* 0x0000001fff05a819 */ /* 0x000fc80000011407 */
[----:B------:R-:W-:Y:S02]  /*b020*/  @!P0 SHF.R.S32.HI R6, RZ, 0x1f, R9 ;  /* 0x0000001fff068819 */ /* 0x000fe40000011409 */
[----:B------:R-:W-:Y:S01]  /*b030*/  @!P2 LEA.HI R7, R5, R7, RZ, 0x3 ;  /* 0x000000070507a211 */ /* 0x000fe200078f18ff */
[----:B------:R-:W-:Y:S01]  /*b040*/  @!P3 IMAD.WIDE R10, R4, 0x2, R2 ;  /* 0x00000002040ab825 */ /* 0x000fe200078e0202 */
[----:B-1----:R-:W-:-:S04]  /*b050*/  @!P1 SHF.R.S32.HI R0, RZ, 0x1f, R8 ;  /* 0x0000001fff009819 */ /* 0x002fc80000011408 */
[----:B------:R-:W-:Y:S01]  /*b060*/  @!P1 LEA.HI R5, R0, R8, RZ, 0x3 ;  /* 0x0000000800059211 */ /* 0x000fe200078f18ff */
[----:B--2---:R1:W-:Y:S01]  /*b070*/  @!P3 ST.E.128 [R10.64], R24 ;  /* 0x000000180a00b985 */ /* 0x0043e2000c101d0c */
[----:B------:R-:W-:Y:S02]  /*b080*/  @!P0 LEA.HI R0, R6, R9, RZ, 0x3 ;  /* 0x0000000906008211 */ /* 0x000fe400078f18ff */
[----:B------:R-:W-:Y:S02]  /*b090*/  @!P2 LOP3.LUT R6, R7, 0xfffffff8, RZ, 0xc0, !PT ;  /* 0xfffffff80706a812 */ /* 0x000fe400078ec0ff */
[----:B------:R-:W-:Y:S02]  /*b0a0*/  @!P1 LOP3.LUT R5, R5, 0xfffffff8, RZ, 0xc0, !PT ;  /* 0xfffffff805059812 */ /* 0x000fe400078ec0ff */
[----:B------:R-:W-:Y:S01]  /*b0b0*/  @!P0 LOP3.LUT R0, R0, 0xfffffff8, RZ, 0xc0, !PT ;  /* 0xfffffff800008812 */ /* 0x000fe200078ec0ff */
[----:B------:R-:W-:-:S04]  /*b0c0*/  @!P2 IMAD.WIDE R8, R6, 0x2, R2 ;  /* 0x000000020608a825 */ /* 0x000fc800078e0202 */
[--C-:B------:R-:W-:Y:S01]  /*b0d0*/  @!P1 IMAD.WIDE R6, R5, 0x2, R2.reuse ;  /* 0x0000000205069825 */ /* 0x100fe200078e0202 */
[----:B---3--:R1:W-:Y:S03]  /*b0e0*/  @!P2 ST.E.128 [R8.64], R20 ;  /* 0x000000140800a985 */ /* 0x0083e6000c101d0c */
[----:B------:R-:W-:Y:S01]  /*b0f0*/  @!P0 IMAD.WIDE R2, R0, 0x2, R2 ;  /* 0x0000000200028825 */ /* 0x000fe200078e0202 */
[----:B----4-:R1:W-:Y:S04]  /*b100*/  @!P1 ST.E.128 [R6.64], R16 ;  /* 0x0000001006009985 */ /* 0x0103e8000c101d0c */
[----:B-----5:R1:W-:Y:S02]  /*b110*/  @!P0 ST.E.128 [R2.64], R12 ;  /* 0x0000000c02008985 */ /* 0x0203e4000c101d0c */
.L_x_33:
[----:B--234-:R-:W-:Y:S05]  /*b120*/  BSYNC B0 ;  /* 0x0000000000007941 */ /* 0x01cfea0003800000 */
.L_x_32:
[----:B-1----:R-:W-:Y:S01]  /*b130*/  IADD3 R0, R28, 0x20, RZ ;  /* 0x000000201c007810 */ /* 0x002fe20007ffe0ff */
[----:B------:R1:W2:Y:S01]  /*b140*/  SHFL.IDX PT, R3, R30, 0x1, 0x181f ;  /* 0x00381f001e037f89 */ /* 0x0002a200000e0000 */
[----:B------:R-:W-:Y:S02]  /*b150*/  BSSY B0, `(.L_x_34) ;  /* 0x000001c000007945 */ /* 0x000fe40003800000 */
[----:B------:R-:W-:Y:S01]  /*b160*/  ISETP.GE.AND P0, PT, R0, R29, PT ;  /* 0x0000001d0000720c */ /* 0x000fe20003f06270 */
[----:B------:R1:W3:-:S12]  /*b170*/  SHFL.IDX PT, R2, R31, 0x1, 0x181f ;  /* 0x00381f001f027f89 */ /* 0x0002d800000e0000 */
[----:B------:R-:W-:Y:S05]  /*b180*/  @P0 BRA `(.L_x_35) ;  /* 0x0000018000000947 */ /* 0x000fea0003800000 */
[C---:B------:R-:W-:Y:S02]  /*b190*/  IADD3 R7, R4.reuse, 0x40, RZ ;  /* 0x0000004004077810 */ /* 0x040fe40007ffe0ff */
        /* <DEDUP_REMOVED lines=9> */
[----:B------:R-:W-:Y:S01]  /*b230*/  @!P2 LEA.HI R7, R5, R7, RZ, 0x3 ;  /* 0x000000070507a211 */ /* 0x000fe200078f18ff */
[----:B--23--:R-:W-:Y:S01]  /*b240*/  @!P3 IMAD.WIDE R10, R4, 0x2, R2 ;  /* 0x00000002040ab825 */ /* 0x00cfe200078e0202 */
[----:B------:R-:W-:Y:S02]  /*b250*/  @!P1 LEA.HI R5, R0, R8, RZ, 0x3 ;  /* 0x0000000800059211 */ /* 0x000fe400078f18ff */
[----:B------:R-:W-:-:S02]  /*b260*/  @!P0 LEA.HI R0, R6, R9, RZ, 0x3 ;  /* 0x0000000906008211 */ /* 0x000fc400078f18ff */
[----:B------:R-:W-:Y:S01]  /*b270*/  @!P2 LOP3.LUT R6, R7, 0xfffffff8, RZ, 0xc0, !PT ;  /* 0xfffffff80706a812 */ /* 0x000fe200078ec0ff */
[----:B------:R2:W-:Y:S01]  /*b280*/  @!P3 ST.E.128 [R10.64], R44 ;  /* 0x0000002c0a00b985 */ /* 0x0005e2000c101d0c */
[----:B------:R-:W-:Y:S02]  /*b290*/  @!P1 LOP3.LUT R5, R5, 0xfffffff8, RZ, 0xc0, !PT ;  /* 0xfffffff805059812 */ /* 0x000fe400078ec0ff */
[----:B------:R-:W-:Y:S01]  /*b2a0*/  @!P0 LOP3.LUT R0, R0, 0xfffffff8, RZ, 0xc0, !PT ;  /* 0xfffffff800008812 */ /* 0x000fe200078ec0ff */
[----:B------:R-:W-:-:S04]  /*b2b0*/  @!P2 IMAD.WIDE R8, R6, 0x2, R2 ;  /* 0x000000020608a825 */ /* 0x000fc800078e0202 */
[--C-:B------:R-:W-:Y:S01]  /*b2c0*/  @!P1 IMAD.WIDE R6, R5, 0x2, R2.reuse ;  /* 0x0000000205069825 */ /* 0x100fe200078e0202 */
[----:B------:R2:W-:Y:S03]  /*b2d0*/  @!P2 ST.E.128 [R8.64], R40 ;  /* 0x000000280800a985 */ /* 0x0005e6000c101d0c */
[----:B------:R-:W-:Y:S01]  /*b2e0*/  @!P0 IMAD.WIDE R2, R0, 0x2, R2 ;  /* 0x0000000200028825 */ /* 0x000fe200078e0202 */
[----:B------:R2:W-:Y:S04]  /*b2f0*/  @!P1 ST.E.128 [R6.64], R36 ;  /* 0x0000002406009985 */ /* 0x0005e8000c101d0c */
[----:B------:R2:W-:Y:S02]  /*b300*/  @!P0 ST.E.128 [R2.64], R32 ;  /* 0x0000002002008985 */ /* 0x0005e4000c101d0c */
.L_x_35:
[----:B------:R-:W-:Y:S05]  /*b310*/  BSYNC B0 ;  /* 0x0000000000007941 */ /* 0x000fea0003800000 */
.L_x_34:
[----:B------:R-:W-:Y:S01]  /*b320*/  IADD3 R0, R28, 0x40, RZ ;  /* 0x000000401c007810 */ /* 0x000fe20007ffe0ff */
[----:B--2---:R2:W4:Y:S01]  /*b330*/  SHFL.IDX PT, R3, R30, 0x2, 0x181f ;  /* 0x00581f001e037f89 */ /* 0x00452200000e0000 */
[----:B------:R-:W-:Y:S02]  /*b340*/  BSSY B0, `(.L_x_36) ;  /* 0x000001c000007945 */ /* 0x000fe40003800000 */
[----:B------:R-:W-:Y:S01]  /*b350*/  ISETP.GE.AND P0, PT, R0, R29, PT ;  /* 0x0000001d0000720c */ /* 0x000fe20003f06270 */
[----:B---3--:R2:W3:-:S12]  /*b360*/  SHFL.IDX PT, R2, R31, 0x2, 0x181f ;  /* 0x00581f001f027f89 */ /* 0x0084d800000e0000 */
        /* <DEDUP_REMOVED lines=12> */
[----:B---34-:R-:W-:Y:S01]  /*b430*/  @!P3 IMAD.WIDE R10, R4, 0x2, R2 ;  /* 0x00000002040ab825 */ /* 0x018fe200078e0202 */
        /* <DEDUP_REMOVED lines=12> */
.L_x_37:
[----:B------:R-:W-:Y:S05]  /*b500*/  BSYNC B0 ;  /* 0x0000000000007941 */ /* 0x000fea0003800000 */
.L_x_36:
[----:B------:R-:W-:Y:S01]  /*b510*/  IADD3 R0, R28, 0x60, RZ ;  /* 0x000000601c007810 */ /* 0x000fe20007ffe0ff */
[----:B---34-:R3:W4:Y:S03]  /*b520*/  SHFL.IDX PT, R3, R30, 0x3, 0x181f ;  /* 0x00781f001e037f89 */ /* 0x01872600000e0000 */
[----:B------:R-:W-:Y:S01]  /*b530*/  ISETP.GE.AND P0, PT, R0, R29, PT ;  /* 0x0000001d0000720c */ /* 0x000fe20003f06270 */
[----:B------:R3:W1:-:S12]  /*b540*/  SHFL.IDX PT, R2, R31, 0x3, 0x181f ;  /* 0x00781f001f027f89 */ /* 0x00065800000e0000 */
[----:B------:R-:W-:Y:S05]  /*b550*/  @P0 EXIT ;  /* 0x000000000000094d */ /* 0x000fea0003800000 */
[C---:B------:R-:W-:Y:S02]  /*b560*/  IADD3 R6, R4.reuse, 0x40, RZ ;  /* 0x0000004004067810 */ /* 0x040fe40007ffe0ff */
        /* <DEDUP_REMOVED lines=19> */
[----:B------:R-:W-:-:S04]  /*b6a0*/  SHF.R.S32.HI R4, RZ, 0x1f, R0 ;  /* 0x0000001fff047819 */ /* 0x000fc80000011400 */
[----:B------:R-:W-:-:S04]  /*b6b0*/  LEA.HI R0, R4, R0, RZ, 0x3 ;  /* 0x0000000004007211 */ /* 0x000fc800078f18ff */
[----:B------:R-:W-:-:S05]  /*b6c0*/  LOP3.LUT R0, R0, 0xfffffff8, RZ, 0xc0, !PT ;  /* 0xfffffff800007812 */ /* 0x000fca00078ec0ff */
[----:B------:R-:W-:-:S05]  /*b6d0*/  IMAD.WIDE R2, R0, 0x2, R2 ;  /* 0x0000000200027825 */ /* 0x000fca00078e0202 */
[----:B------:R-:W-:Y:S01]  /*b6e0*/  ST.E.128 [R2.64], R76 ;  /* 0x0000004c02007985 */ /* 0x000fe2000c101d0c */
[----:B------:R-:W-:Y:S05]  /*b6f0*/  EXIT ;  /* 0x000000000000794d */ /* 0x000fea0003800000 */
.L_x_30:
[----:B------:R-:W-:Y:S02]  /*b700*/  ULDC.64 UR4, c[0x0][0x500] ;  /* 0x0001400000047ab9 */ /* 0x000fe40000000a00 */
[----:B------:R-:W-:Y:S02]  /*b710*/  UISETP.NE.U32.AND UP1, UPT, URZ, UR4, UPT ;  /* 0x000000043f00728c */ /* 0x000fe4000bf25070 */
[----:B------:R-:W-:Y:S02]  /*b720*/  UMOV UR6, 0x4 ;  /* 0x0000000400067882 */ /* 0x000fe40000000000 */
[----:B------:R-:W-:-:S03]  /*b730*/  UISETP.NE.AND.EX UP1, UPT, URZ, UR5, UPT, UP1 ;  /* 0x000000053f00728c */ /* 0x000fc6000bf25310 */
[----:B------:R-:W-:Y:S02]  /*b740*/  ULDC.64 UR4, c[0x0][0x500] ;  /* 0x0001400000047ab9 */ /* 0x000fe40000000a00 */
[----:B------:R-:W-:Y:S01]  /*b750*/  UIMAD.WIDE UR4, UR11, UR6, UR4 ;  /* 0x000000060b0472a5 */ /* 0x000fe2000f8e0204 */
[----:B------:R-:W-:-:S05]  /*b760*/  PLOP3.LUT P0, PT, PT, PT, UP1, 0x80, 0x0 ;  /* 0x000000000000781c */ /* 0x000fca0003f0f018 */
[----:B------:R-:W-:Y:S01]  /*b770*/  IMAD.U32 R4, RZ, RZ, UR4 ;  /* 0x00000004ff047e24 */ /* 0x000fe2000f8e00ff */
[----:B------:R-:W-:Y:S01]  /*b780*/  MOV R5, UR5 ;  /* 0x0000000500057c02 */ /* 0x000fe20008000f00 */
[----:B------:R-:W-:-:S06]  /*b790*/  ULDC.64 UR4, c[0x0][0x508] ;  /* 0x0001420000047ab9 */ /* 0x000fcc0000000a00 */
[----:B------:R-:W2:Y:S01]  /*b7a0*/  @P0 LDG.E R0, [R4.64] ;  /* 0x0000000c04000981 */ /* 0x000ea2000c1e1900 */
[----:B------:R-:W-:Y:S01]  /*b7b0*/  UISETP.NE.U32.AND UP0, UPT, URZ, UR4, UPT ;  /* 0x000000043f00728c */ /* 0x000fe2000bf05070 */
[----:B------:R-:W-:-:S03]  /*b7c0*/  IMAD.MOV.U32 R9, RZ, RZ, c[0x0][0x388] ;  /* 0x0000e200ff097624 */ /* 0x000fc600078e00ff */
[----:B------:R-:W-:-:S03]  /*b7d0*/  UISETP.NE.AND.EX UP0, UPT, URZ, UR5, UPT, UP0 ;  /* 0x000000053f00728c */ /* 0x000fc6000bf05300 */
[----:B------:R-:W-:-:S03]  /*b7e0*/  ULDC.64 UR4, c[0x0][0x508] ;  /* 0x0001420000047ab9 */ /* 0x000fc60000000a00 */
[----:B------:R-:W-:-:S05]  /*b7f0*/  PLOP3.LUT P1, PT, PT, PT, UP0, 0x80, 0x0 ;  /* 0x000000000000781c */ /* 0x000fca0003f2f008 */
[----:B------:R-:W-:-:S06]  /*b800*/  @UP0 UIMAD.WIDE UR4, UR11, UR6, UR4 ;  /* 0x000000060b0402a5 */ /* 0x000fcc000f8e0204 */
[----:B------:R-:W-:Y:S01]  /*b810*/  MOV R2, UR4 ;  /* 0x0000000400027c02 */ /* 0x000fe20008000f00 */
[----:B------:R-:W-:-:S05]  /*b820*/  IMAD.U32 R3, RZ, RZ, UR5 ;  /* 0x00000005ff037e24 */ /* 0x000fca000f8e00ff */
[----:B------:R1:W5:Y:S01]  /*b830*/  @P1 LDG.E R9, [R2.64] ;  /* 0x0000000c02091981 */ /* 0x000362000c1e1900 */
[----:B------:R-:W-:Y:S02]  /*b840*/  UMOV UR14, URZ ;  /* 0x0000003f000e7c82 */ /* 0x000fe40008000000 */
[----:B------:R-:W-:Y:S01]  /*b850*/  UMOV UR15, URZ ;  /* 0x0000003f000f7c82 */ /* 0x000fe20008000000 */
[----:B--2---:R-:W2:Y:S02]  /*b860*/  @P0 R2UR UR5, R0 ;  /* 0x00000000000503c2 */ /* 0x004ea400000e0000 */
[----:B--2---:R-:W-:Y:S02]  /*b870*/  @UP1 USHF.R.S32.HI UR4, URZ, 0x1f, UR5 ;  /* 0x0000001f3f041899 */ /* 0x004fe40008011405 */
[----:B------:R-:W-:-:S05]  /*b880*/  @UP1 UMOV UR14, UR5 ;  /* 0x00000005000e1c82 */ /* 0x000fca0008000000 */
[----:B------:R-:W-:Y:S01]  /*b890*/  @UP1 UMOV UR15, UR4 ;  /* 0x00000004000f1c82 */ /* 0x000fe20008000000 */
[----:B------:R-:W-:Y:S05]  /*b8a0*/  @P1 BRA `(.L_x_38) ;  /* 0x0000004000001947 */ /* 0x000fea0003800000 */
[----:B-1----:R-:W-:Y:S05]  /*b8b0*/  @!P0 BRA `(.L_x_38) ;  /* 0x0000003000008947 */ /* 0x002fea0003800000 */
[----:B------:R-:W2:Y:S04]  /*b8c0*/  LDG.E R0, [R4.64] ;  /* 0x0000000c04007981 */ /* 0x000ea8000c1e1900 */
[----:B------:R-:W2:Y:S02]  /*b8d0*/  LDG.E R2, [R4.64+0x4] ;  /* 0x0000040c04027981 */ /* 0x000ea4000c1e1900 */
[----:B--2--5:R-:W-:Y:S02]  /*b8e0*/  IADD3 R9, -R0, R2, RZ ;  /* 0x0000000200097210 */ /* 0x024fe40007ffe1ff */
.L_x_38:
[----:B-1----:R-:W1:Y:S01]  /*b8f0*/  S2R R8, SR_TID.X ;  /* 0x0000000000087919 */ /* 0x002e620000002100 */
[----:B------:R-:W-:Y:S01]  /*b900*/  USHF.R.S32.HI UR6, URZ, 0x1f, UR11 ;  /* 0x0000001f3f067899 */ /* 0x000fe2000801140b */
[----:B------:R-:W-:Y:S01]  /*b910*/  BSSY B0, `(.L_x_39) ;  /* 0x0000029000007945 */ /* 0x000fe20003800000 */
[----:B------:R-:W-:-:S02]  /*b920*/  USEL UR11, UR11, URZ, !UP1 ;  /* 0x0000003f0b0b7287 */ /* 0x000fc4000c800000 */
[----:B------:R-:W-:Y:S01]  /*b930*/  USEL UR6, UR6, URZ, !UP1 ;  /* 0x0000003f06067287 */ /* 0x000fe2000c800000 */
[----:B-1----:R-:W-:-:S13]  /*b940*/  ISETP.GE.AND P0, PT, R8, 0x80, PT ;  /* 0x000000800800780c */ /* 0x002fda0003f06270 */
[----:B------:R-:W-:Y:S05]  /*b950*/  @P0 BRA `(.L_x_40) ;  /* 0x0000024000000947 */ /* 0x000fea0003800000 */
[----:B------:R-:W1:Y:S01]  /*b960*/  S2R R3, SR_CTAID.X ;  /* 0x0000000000037919 */ /* 0x000e620000002500 */
[----:B-----5:R-:W-:Y:S01]  /*b970*/  IMAD R0, R9, c[0x0][0x4e8], RZ ;  /* 0x00013a0009007a24 */ /* 0x020fe200078e02ff */
[----:B-1----:R-:W-:-:S04]  /*b980*/  LEA R3, R3, R8, 0x7 ;  /* 0x0000000803037211 */ /* 0x002fc800078e38ff */
[----:B------:R-:W-:-:S13]  /*b990*/  ISETP.GE.AND P0, PT, R3, R0, PT ;  /* 0x000000000300720c */ /* 0x000fda0003f06270 */
[----:B------:R-:W-:Y:S05]  /*b9a0*/  @P0 BRA `(.L_x_40) ;  /* 0x000001f000000947 */ /* 0x000fea0003800000 */
[----:B------:R-:W-:Y:S01]  /*b9b0*/  IMAD.MOV.U32 R0, RZ, RZ, c[0x0][0x4e8] ;  /* 0x00013a00ff007624 */ /* 0x000fe200078e00ff */
[----:B------:R-:W-:Y:S01]  /*b9c0*/  ULDC.64 UR4, c[0x0][0x490] ;  /* 0x0001240000047ab9 */ /* 0x000fe20000000a00 */
[----:B------:R-:W-:Y:S01]  /*b9d0*/  IMAD.MOV.U32 R2, RZ, RZ, R3 ;  /* 0x000000ffff027224 */ /* 0x000fe200078e0003 */
[----:B------:R-:W-:Y:S02]  /*b9e0*/  UIMAD UR7, UR8, UR4, URZ ;  /* 0x00000004080772a4 */ /* 0x000fe4000f8e023f */
[----:B------:R-:W-:Y:S01]  /*b9f0*/  ISETP.NE.AND P0, PT, R0, 0x1, PT ;  /* 0x000000010000780c */ /* 0x000fe20003f05270 */
[----:B------:R-:W-:Y:S02]  /*ba00*/  UMOV UR16, UR14 ;  /* 0x0000000e00107c82 */ /* 0x000fe40008000000 */
[----:B------:R-:W-:Y:S02]  /*ba10*/  UMOV UR17, UR15 ;  /* 0x0000000f00117c82 */ /* 0x000fe40008000000 */
[----:B------:R-:W-:-:S02]  /*ba20*/  UIMAD.WIDE.U32 UR16, UR9, UR4, UR16 ;  /* 0x00000004091072a5 */ /* 0x000fc4000f8e0010 */
[----:B------:R-:W-:-:S03]  /*ba30*/  UIMAD UR7, UR9, UR5, UR7 ;  /* 0x00000005090772a4 */ /* 0x000fc6000f8e0207 */
[----:B------:R-:W-:Y:S02]  /*ba40*/  ULDC.64 UR4, c[0x0][0x498] ;  /* 0x0001260000047ab9 */ /* 0x000fe40000000a00 */
[----:B------:R-:W-:Y:S01]  /*ba50*/  UIADD3 UR17, UR7, UR17, URZ ;  /* 0x0000001107117290 */ /* 0x000fe2000fffe03f */
[----:B------:R-:W-:Y:S01]  /*ba60*/  @P0 IMAD.HI.U32 R0, R3, c[0x0][0x4ec], RZ ;  /* 0x00013b0003000a27 */ /* 0x000fe200078e00ff */
[----:B------:R-:W-:Y:S02]  /*ba70*/  UIMAD UR7, UR6, UR4, URZ ;  /* 0x00000004060772a4 */ /* 0x000fe4000f8e023f */
[----:B------:R-:W-:Y:S02]  /*ba80*/  UIMAD.WIDE.U32 UR16, UR11, UR4, UR16 ;  /* 0x000000040b1072a5 */ /* 0x000fe4000f8e0010 */
[----:B------:R-:W-:Y:S01]  /*ba90*/  @P0 SHF.R.U32.HI R2, RZ, c[0x0][0x4f0], R0 ;  /* 0x00013c00ff020a19 */ /* 0x000fe20000011600 */
[----:B------:R-:W-:-:S03]  /*baa0*/  UIMAD UR5, UR11, UR5, UR7 ;  /* 0x000000050b0572a4 */ /* 0x000fc6000f8e0207 */
[----:B------:R-:W-:-:S03]  /*bab0*/  IADD3 R0, -R2, RZ, RZ ;  /* 0x000000ff02007210 */ /* 0x000fc60007ffe1ff */
[----:B------:R-:W-:Y:S02]  /*bac0*/  IMAD.U32 R5, RZ, RZ, UR5 ;  /* 0x00000005ff057e24 */ /* 0x000fe4000f8e00ff */
[----:B------:R-:W-:Y:S01]  /*bad0*/  IMAD R0, R0, c[0x0][0x4e8], R3 ;  /* 0x00013a0000007a24 */ /* 0x000fe200078e0203 */
[----:B------:R-:W-:Y:S02]  /*bae0*/  SHF.R.S32.HI R3, RZ, 0x1f, R2 ;  /* 0x0000001fff037819 */ /* 0x000fe40000011402 */
[----:B------:R-:W-:Y:S02]  /*baf0*/  IADD3 R2, P0, R2, UR16, RZ ;  /* 0x0000001002027c10 */ /* 0x000fe4000ff1e0ff */
[----:B------:R-:W-:Y:S02]  /*bb00*/  SHF.R.S32.HI R4, RZ, 0x1f, R0 ;  /* 0x0000001fff047819 */ /* 0x000fe40000011400 */
[----:B------:R-:W-:-:S03]  /*bb10*/  IADD3.X R3, R3, UR17, R5, P0, !PT ;  /* 0x0000001103037c10 */ /* 0x000fc600087fe405 */
[----:B------:R-:W-:Y:S02]  /*bb20*/  IMAD R4, R4, c[0x0][0x488], RZ ;  /* 0x0001220004047a24 */ /* 0x000fe400078e02ff */
[----:B------:R-:W-:-:S04]  /*bb30*/  IMAD.WIDE.U32 R2, R0, c[0x0][0x488], R2 ;  /* 0x0001220000027a25 */ /* 0x000fc800078e0002 */
[----:B------:R-:W-:-:S05]  /*bb40*/  IMAD R4, R0, c[0x0][0x48c], R4 ;  /* 0x0001230000047a24 */ /* 0x000fca00078e0204 */
[----:B------:R-:W-:Y:S02]  /*bb50*/  IADD3 R0, R3, R4, RZ ;  /* 0x0000000403007210 */ /* 0x000fe40007ffe0ff */
[----:B------:R-:W-:-:S04]  /*bb60*/  LEA R4, P0, R2, c[0x0][0x450], 0x2 ;  /* 0x0001140002047a11 */ /* 0x000fc800078010ff */
[----:B------:R-:W-:Y:S01]  /*bb70*/  LEA.HI.X R5, R2, c[0x0][0x454], R0, 0x2, P0 ;  /* 0x0001150002057a11 */ /* 0x000fe200000f1400 */
[----:B------:R-:W-:-:S05]  /*bb80*/  IMAD.MOV.U32 R0, RZ, RZ, -0x800000 ;  /* 0xff800000ff007424 */ /* 0x000fca00078e00ff */
[----:B------:R1:W-:Y:S03]  /*bb90*/  STG.E [R4.64], R0 ;  /* 0x0000000004007986 */ /* 0x0003e6000c10190c */
.L_x_40:
[----:B------:R-:W-:Y:S05]  /*bba0*/  BSYNC B0 ;  /* 0x0000000000007941 */ /* 0x000fea0003800000 */
.L_x_39:
[----:B------:R-:W2:Y:S01]  /*bbb0*/  S2R R14, SR_CTAID.X ;  /* 0x00000000000e7919 */ /* 0x000ea20000002500 */
[----:B-1----:R-:W-:Y:S01]  /*bbc0*/  SHF.R.S32.HI R0, RZ, 0x1f, R8 ;  /* 0x0000001fff007819 */ /* 0x002fe20000011408 */
[----:B------:R-:W-:Y:S01]  /*bbd0*/  IMAD.MOV.U32 R3, RZ, RZ, c[0x0][0x4e8] ;  /* 0x00013a00ff037624 */ /* 0x000fe200078e00ff */
[----:B------:R-:W-:Y:S01]  /*bbe0*/  ULDC.64 UR4, c[0x0][0x3a0] ;  /* 0x0000e80000047ab9 */ /* 0x000fe20000000a00 */
[----:B-----5:R-:W-:Y:S01]  /*bbf0*/  IMAD R16, R9, c[0x0][0x4e8], RZ ;  /* 0x00013a0009107a24 */ /* 0x020fe200078e02ff */
[----:B------:R-:W-:Y:S01]  /*bc00*/  LEA.HI R0, R0, R8, RZ, 0x3 ;  /* 0x0000000800007211 */ /* 0x000fe200078f18ff */
[----:B------:R-:W-:Y:S01]  /*bc10*/  UIMAD UR7, UR15, UR4, URZ ;  /* 0x000000040f0772a4 */ /* 0x000fe2000f8e023f */
[----:B------:R-:W-:Y:S01]  /*bc20*/  ISETP.NE.AND P0, PT, R3, 0x1, PT ;  /* 0x000000010300780c */ /* 0x000fe20003f05270 */
[----:B------:R-:W-:Y:S01]  /*bc30*/  UIMAD.WIDE.U32 UR16, UR14, UR4, URZ ;  /* 0x000000040e1072a5 */ /* 0x000fe2000f8e003f */
[----:B------:R-:W-:Y:S01]  /*bc40*/  LOP3.LUT R2, R0, 0xfffffff8, RZ, 0xc0, !PT ;  /* 0xfffffff800027812 */ /* 0x000fe200078ec0ff */
[----:B------:R-:W-:Y:S01]  /*bc50*/  UIMAD UR7, UR14, UR5, UR7 ;  /* 0x000000050e0772a4 */ /* 0x000fe2000f8e0207 */
[----:B------:R-:W-:Y:S01]  /*bc60*/  SHF.R.S32.HI R7, RZ, 0x3, R0 ;  /* 0x00000003ff077819 */ /* 0x000fe20000011400 */
[----:B------:R-:W-:Y:S01]  /*bc70*/  BSSY B0, `(.L_x_41) ;  /* 0x0000041000007945 */ /* 0x000fe20003800000 */
[----:B------:R-:W-:Y:S01]  /*bc80*/  ULDC.64 UR4, c[0x0][0x3e8] ;  /* 0x0000fa0000047ab9 */ /* 0x000fe20000000a00 */
[----:B------:R-:W-:Y:S01]  /*bc90*/  IMAD.IADD R8, R8, 0x1, -R2 ;  /* 0x0000000108087824 */ /* 0x000fe200078e0a02 */
[----:B------:R-:W-:-:S02]  /*bca0*/  UIADD3 UR17, UR17, UR7, URZ ;  /* 0x0000000711117290 */ /* 0x000fc4000fffe03f */
[----:B------:R-:W-:Y:S02]  /*bcb0*/  UIMAD UR7, UR8, UR4, URZ ;  /* 0x00000004080772a4 */ /* 0x000fe4000f8e023f */
[----:B------:R-:W-:Y:S01]  /*bcc0*/  LEA R0, R8, R7, 0x5 ;  /* 0x0000000708007211 */ /* 0x000fe200078e28ff */
[----:B------:R-:W-:Y:S02]  /*bcd0*/  UIMAD.WIDE.U32 UR16, UR9, UR4, UR16 ;  /* 0x00000004091072a5 */ /* 0x000fe4000f8e0010 */
[----:B------:R-:W-:Y:S02]  /*bce0*/  UIMAD UR7, UR9, UR5, UR7 ;  /* 0x00000005090772a4 */ /* 0x000fe4000f8e0207 */
[C---:B--2---:R-:W-:Y:S01]  /*bcf0*/  IMAD R0, R14.reuse, 0x80, R0 ;  /* 0x000000800e007824 */ /* 0x044fe200078e0200 */
[----:B------:R-:W-:Y:S01]  /*bd00*/  ULDC.64 UR4, c[0x0][0x3f0] ;  /* 0x0000fc0000047ab9 */ /* 0x000fe20000000a00 */
[----:B------:R-:W-:Y:S01]  /*bd10*/  IMAD R14, R14, 0x80, R7 ;  /* 0x000000800e0e7824 */ /* 0x000fe200078e0207 */
[----:B------:R-:W-:Y:S01]  /*bd20*/  UIMAD UR6, UR6, UR4, URZ ;  /* 0x00000004060672a4 */ /* 0x000fe2000f8e023f */
[----:B------:R-:W-:Y:S01]  /*bd30*/  @P0 IMAD.HI.U32 R2, R0, c[0x0][0x4ec], RZ ;  /* 0x00013b0000020a27 */ /* 0x000fe200078e00ff */
[----:B------:R-:W-:-:S02]  /*bd40*/  UIADD3 UR17, UR7, UR17, URZ ;  /* 0x0000001107117290 */ /* 0x000fc4000fffe03f */
[----:B------:R-:W-:Y:S01]  /*bd50*/  UIMAD UR5, UR11, UR5, UR6 ;  /* 0x000000050b0572a4 */ /* 0x000fe2000f8e0206 */
[----:B------:R-:W-:Y:S01]  /*bd60*/  IMAD.MOV.U32 R4, RZ, RZ, R0 ;  /* 0x000000ffff047224 */ /* 0x000fe200078e0000 */
[----:B------:R-:W-:Y:S01]  /*bd70*/  @P0 SHF.R.U32.HI R4, RZ, c[0x0][0x4f0], R2 ;  /* 0x00013c00ff040a19 */ /* 0x000fe20000011602 */
[----:B------:R-:W-:-:S03]  /*bd80*/  UIMAD.WIDE.U32 UR16, UR11, UR4, UR16 ;  /* 0x000000040b1072a5 */ /* 0x000fc6000f8e0010 */
[----:B------:R-:W-:Y:S01]  /*bd90*/  IADD3 R2, -R4, RZ, RZ ;  /* 0x000000ff04027210 */ /* 0x000fe20007ffe1ff */
[----:B------:R-:W-:Y:S01]  /*bda0*/  UIADD3 UR5, UR17, UR5, URZ ;  /* 0x0000000511057290 */ /* 0x000fe2000fffe03f */
[----:B------:R-:W-:-:S03]  /*bdb0*/  SHF.R.S32.HI R3, RZ, 0x1f, R4 ;  /* 0x0000001fff037819 */ /* 0x000fc60000011404 */
[----:B------:R-:W-:Y:S02]  /*bdc0*/  IMAD R5, R2, c[0x0][0x4e8], R0 ;  /* 0x00013a0002057a24 */ /* 0x000fe400078e0200 */
[----:B------:R-:W-:Y:S02]  /*bdd0*/  IMAD R0, R3, c[0x0][0x3e0], RZ ;  /* 0x0000f80003007a24 */ /* 0x000fe400078e02ff */
[----:B------:R-:W-:Y:S01]  /*bde0*/  IMAD.U32 R3, RZ, RZ, UR17 ;  /* 0x00000011ff037e24 */ /* 0x000fe2000f8e00ff */
[----:B------:R-:W-:Y:S01]  /*bdf0*/  MOV R3, UR5 ;  /* 0x0000000500037c02 */ /* 0x000fe20008000f00 */
[----:B------:R-:W-:Y:S02]  /*be00*/  IMAD.U32 R2, RZ, RZ, UR16 ;  /* 0x00000010ff027e24 */ /* 0x000fe4000f8e00ff */
[C---:B------:R-:W-:Y:S01]  /*be10*/  IMAD R6, R4.reuse, c[0x0][0x3e4], R0 ;  /* 0x0000f90004067a24 */ /* 0x040fe200078e0200 */
[----:B------:R-:W-:Y:S01]  /*be20*/  SHF.R.S32.HI R0, RZ, 0x1f, R5 ;  /* 0x0000001fff007819 */ /* 0x000fe20000011405 */
[----:B------:R-:W-:-:S04]  /*be30*/  IMAD.WIDE.U32 R2, R4, c[0x0][0x3e0], R2 ;  /* 0x0000f80004027a25 */ /* 0x000fc800078e0002 */
[----:B------:R-:W-:Y:S02]  /*be40*/  IMAD R0, R0, c[0x0][0x3d8], RZ ;  /* 0x0000f60000007a24 */ /* 0x000fe400078e02ff */
[----:B------:R-:W-:Y:S02]  /*be50*/  IMAD.IADD R3, R3, 0x1, R6 ;  /* 0x0000000103037824 */ /* 0x000fe400078e0206 */
[C---:B------:R-:W-:Y:S02]  /*be60*/  IMAD R0, R5.reuse, c[0x0][0x3dc], R0 ;  /* 0x0000f70005007a24 */ /* 0x040fe400078e0200 */
[----:B------:R-:W-:-:S05]  /*be70*/  IMAD.WIDE.U32 R2, R5, c[0x0][0x3d8], R2 ;  /* 0x0000f60005027a25 */ /* 0x000fca00078e0002 */
[----:B------:R-:W-:Y:S02]  /*be80*/  IADD3 R0, R3, R0, RZ ;  /* 0x0000000003007210 */ /* 0x000fe40007ffe0ff */
[----:B------:R-:W-:-:S04]  /*be90*/  LEA R17, P0, R2, c[0x0][0x380], 0x1 ;  /* 0x0000e00002117a11 */ /* 0x000fc800078008ff */
[----:B------:R-:W-:Y:S02]  /*bea0*/  LEA.HI.X R15, R2, c[0x0][0x384], R0, 0x1, P0 ;  /* 0x0000e100020f7a11 */ /* 0x000fe400000f0c00 */
[----:B------:R-:W-:Y:S01]  /*beb0*/  ISETP.GE.AND P0, PT, R14, R16, PT ;  /* 0x000000100e00720c */ /* 0x000fe20003f06270 */
[----:B------:R1:W2:Y:S01]  /*bec0*/  SHFL.IDX PT, R2, R17, RZ, 0x181f ;  /* 0x00181fff11027589 */ /* 0x0002a200000e0000 */
[----:B------:R-:W-:-:S03]  /*bed0*/  SHF.L.U32 R0, R8, 0x3, RZ ;  /* 0x0000000308007819 */ /* 0x000fc600000006ff */
[----:B------:R1:W3:Y:S01]  /*bee0*/  SHFL.IDX PT, R3, R15, RZ, 0x181f ;  /* 0x00181fff0f037589 */ /* 0x0002e200000e0000 */
[C---:B------:R-:W-:Y:S02]  /*bef0*/  IADD3 R11, R0.reuse, 0x40, RZ ;  /* 0x00000040000b7810 */ /* 0x040fe40007ffe0ff */
[C---:B------:R-:W-:Y:S02]  /*bf00*/  IADD3 R12, R0.reuse, 0x80, RZ ;  /* 0x00000080000c7810 */ /* 0x040fe40007ffe0ff */
[----:B------:R-:W-:-:S03]  /*bf10*/  IADD3 R13, R0, 0xc0, RZ ;  /* 0x000000c0000d7810 */ /* 0x000fc60007ffe0ff */
[----:B------:R-:W-:Y:S05]  /*bf20*/  @P0 BRA `(.L_x_42) ;  /* 0x0000015000000947 */ /* 0x000fea0003800000 */
[----:B------:R-:W-:Y:S02]  /*bf30*/  ISETP.GE.AND P2, PT, R11, c[0x0][0x3c8], PT ;  /* 0x0000f2000b007a0c */ /* 0x000fe40003f46270 */
[----:B------:R-:W-:Y:S02]  /*bf40*/  ISETP.GE.AND P1, PT, R12, c[0x0][0x3c8], PT ;  /* 0x0000f2000c007a0c */ /* 0x000fe40003f26270 */
[----:B------:R-:W-:Y:S02]  /*bf50*/  ISETP.GE.AND P0, PT, R13, c[0x0][0x3c8], PT ;  /* 0x0000f2000d007a0c */ /* 0x000fe40003f06270 */
        /* <DEDUP_REMOVED lines=9> */
[----:B------:R2:W-:Y:S01]  /*bff0*/  @!P3 ST.E.128 [R8.64], RZ ;  /* 0x000000ff0800b985 */ /* 0x0005e2000c101d0c */
[----:B------:R-:W-:Y:S02]  /*c000*/  @!P1 LOP3.LUT R5, R5, 0xfffffff8, RZ, 0xc0, !PT ;  /* 0xfffffff805059812 */ /* 0x000fe400078ec0ff */
[----:B------:R-:W-:Y:S01]  /*c010*/  @!P0 LOP3.LUT R10, R4, 0xfffffff8, RZ, 0xc0, !PT ;  /* 0xfffffff8040a8812 */ /* 0x000fe200078ec0ff */
[----:B------:R-:W-:-:S04]  /*c020*/  @!P2 IMAD.WIDE R6, R6, 0x2, R2 ;  /* 0x000000020606a825 */ /* 0x000fc800078e0202 */
[--C-:B------:R-:W-:Y:S01]  /*c030*/  @!P1 IMAD.WIDE R4, R5, 0x2, R2.reuse ;  /* 0x0000000205049825 */ /* 0x100fe200078e0202 */
[----:B------:R2:W-:Y:S03]  /*c040*/  @!P2 ST.E.128 [R6.64], RZ ;  /* 0x000000ff0600a985 */ /* 0x0005e6000c101d0c */
[----:B------:R-:W-:Y:S01]  /*c050*/  @!P0 IMAD.WIDE R2, R10, 0x2, R2 ;  /* 0x000000020a028825 */ /* 0x000fe200078e0202 */
[----:B------:R2:W-:Y:S04]  /*c060*/  @!P1 ST.E.128 [R4.64], RZ ;  /* 0x000000ff04009985 */ /* 0x0005e8000c101d0c */
[----:B------:R2:W-:Y:S02]  /*c070*/  @!P0 ST.E.128 [R2.64], RZ ;  /* 0x000000ff02008985 */ /* 0x0005e4000c101d0c */
.L_x_42:
[----:B------:R-:W-:Y:S05]  /*c080*/  BSYNC B0 ;  /* 0x0000000000007941 */ /* 0x000fea0003800000 */
.L_x_41:
[----:B--2---:R-:W-:Y:S01]  /*c090*/  IADD3 R4, R14, 0x20, RZ ;  /* 0x000000200e047810 */ /* 0x004fe20007ffe0ff */
[----:B---3--:R2:W3:Y:S01]  /*c0a0*/  SHFL.IDX PT, R3, R15, 0x1, 0x181f ;  /* 0x00381f000f037f89 */ /* 0x0084e200000e0000 */
[----:B------:R-:W-:Y:S02]  /*c0b0*/  BSSY B0, `(.L_x_43) ;  /* 0x0000019000007945 */ /* 0x000fe40003800000 */
[----:B------:R-:W-:Y:S01]  /*c0c0*/  ISETP.GE.AND P0, PT, R4, R16, PT ;  /* 0x000000100400720c */ /* 0x000fe20003f06270 */
[----:B------:R2:W4:-:S12]  /*c0d0*/  SHFL.IDX PT, R2, R17, 0x1, 0x181f ;  /* 0x00381f0011027f89 */ /* 0x00051800000e0000 */
        /* <DEDUP_REMOVED lines=22> */
.L_x_44:
[----:B------:R-:W-:Y:S05]  /*c240*/  BSYNC B0 ;  /* 0x0000000000007941 */ /* 0x000fea0003800000 */
.L_x_43:
[----:B---3--:R-:W-:Y:S01]  /*c250*/  IADD3 R4, R14, 0x40, RZ ;  /* 0x000000400e047810 */ /* 0x008fe20007ffe0ff */
[----:B------:R3:W1:Y:S01]  /*c260*/  SHFL.IDX PT, R3, R15, 0x2, 0x181f ;  /* 0x00581f000f037f89 */ /* 0x00066200000e0000 */
[----:B------:R-:W-:Y:S02]  /*c270*/  BSSY B0, `(.L_x_45) ;  /* 0x0000019000007945 */ /* 0x000fe40003800000 */
[----:B------:R-:W-:Y:S01]  /*c280*/  ISETP.GE.AND P0, PT, R4, R16, PT ;  /* 0x000000100400720c */ /* 0x000fe20003f06270 */
[----:B----4-:R3:W4:-:S12]  /*c290*/  SHFL.IDX PT, R2, R17, 0x2, 0x181f ;  /* 0x00581f0011027f89 */ /* 0x01071800000e0000 */
        /* <DEDUP_REMOVED lines=9> */
[----:B-1--4-:R-:W-:Y:S01]  /*c330*/  @!P3 IMAD.WIDE R8, R0, 0x2, R2 ;  /* 0x000000020008b825 */ /* 0x012fe200078e0202 */
        /* <DEDUP_REMOVED lines=12> */
.L_x_46:
[----:B------:R-:W-:Y:S05]  /*c400*/  BSYNC B0 ;  /* 0x0000000000007941 */ /* 0x000fea0003800000 */
.L_x_45:
[----:B-1----:R-:W-:Y:S01]  /*c410*/  IADD3 R4, R14, 0x60, RZ ;  /* 0x000000600e047810 */ /* 0x002fe20007ffe0ff */
[----:B------:R1:W2:Y:S03]  /*c420*/  SHFL.IDX PT, R3, R15, 0x3, 0x181f ;  /* 0x00781f000f037f89 */ /* 0x0002a600000e0000 */
[----:B------:R-:W-:Y:S01]  /*c430*/  ISETP.GE.AND P0, PT, R4, R16, PT ;  /* 0x000000100400720c */ /* 0x000fe20003f06270 */
[----:B----4-:R1:W4:-:S12]  /*c440*/  SHFL.IDX PT, R2, R17, 0x3, 0x181f ;  /* 0x00781f0011027f89 */ /* 0x01031800000e0000 */
[----:B------:R-:W-:Y:S05]  /*c450*/  @P0 EXIT ;  /* 0x000000000000094d */ /* 0x000fea0003800000 */
[----:B------:R-:W-:Y:S02]  /*c460*/  ISETP.GE.AND P1, PT, R11, c[0x0][0x3c8], PT ;  /* 0x0000f2000b007a0c */ /* 0x000fe40003f26270 */
[----:B------:R-:W-:Y:S02]  /*c470*/  ISETP.GE.AND P0, PT, R12, c[0x0][0x3c8], PT ;  /* 0x0000f2000c007a0c */ /* 0x000fe40003f06270 */
[----:B------:R-:W-:-:S09]  /*c480*/  ISETP.GE.AND P2, PT, R0, c[0x0][0x3c8], PT ;  /* 0x0000f20000007a0c */ /* 0x000fd20003f46270 */
[----:B------:R-:W-:Y:S02]  /*c490*/  @!P1 SHF.R.S32.HI R5, RZ, 0x1f, R11 ;  /* 0x0000001fff059819 */ /* 0x000fe4000001140b */
[----:B------:R-:W-:Y:S02]  /*c4a0*/  @!P0 SHF.R.S32.HI R4, RZ, 0x1f, R12 ;  /* 0x0000001fff048819 */ /* 0x000fe4000001140c */
[----:B------:R-:W-:Y:S01]  /*c4b0*/  @!P1 LEA.HI R5, R5, R11, RZ, 0x3 ;  /* 0x0000000b05059211 */ /* 0x000fe200078f18ff */
[--C-:B--2-4-:R-:W-:Y:S01]  /*c4c0*/  @!P2 IMAD.WIDE R8, R0, 0x2, R2.reuse ;  /* 0x000000020008a825 */ /* 0x114fe200078e0202 */
[----:B------:R-:W-:Y:S02]  /*c4d0*/  @!P0 LEA.HI R4, R4, R12, RZ, 0x3 ;  /* 0x0000000c04048211 */ /* 0x000fe400078f18ff */
[----:B------:R-:W-:Y:S02]  /*c4e0*/  @!P1 LOP3.LUT R5, R5, 0xfffffff8, RZ, 0xc0, !PT ;  /* 0xfffffff805059812 */ /* 0x000fe400078ec0ff */
[----:B------:R-:W-:Y:S01]  /*c4f0*/  @!P0 LOP3.LUT R4, R4, 0xfffffff8, RZ, 0xc0, !PT ;  /* 0xfffffff804048812 */ /* 0x000fe200078ec0ff */
[----:B------:R2:W-:Y:S02]  /*c500*/  @!P2 ST.E.128 [R8.64], RZ ;  /* 0x000000ff0800a985 */ /* 0x0005e4000c101d0c */
[----:B------:R-:W-:-:S04]  /*c510*/  @!P1 IMAD.WIDE R6, R5, 0x2, R2 ;  /* 0x0000000205069825 */ /* 0x000fc800078e0202 */
[----:B------:R-:W-:Y:S01]  /*c520*/  @!P0 IMAD.WIDE R4, R4, 0x2, R2 ;  /* 0x0000000204048825 */ /* 0x000fe200078e0202 */
[----:B------:R2:W-:Y:S04]  /*c530*/  @!P1 ST.E.128 [R6.64], RZ ;  /* 0x000000ff06009985 */ /* 0x0005e8000c101d0c */
[----:B------:R2:W-:Y:S01]  /*c540*/  @!P0 ST.E.128 [R4.64], RZ ;  /* 0x000000ff04008985 */ /* 0x0005e2000c101d0c */
[----:B------:R-:W-:-:S13]  /*c550*/  ISETP.GE.AND P0, PT, R13, c[0x0][0x3c8], PT ;  /* 0x0000f2000d007a0c */ /* 0x000fda0003f06270 */
[----:B------:R-:W-:Y:S05]  /*c560*/  @P0 EXIT ;  /* 0x000000000000094d */ /* 0x000fea0003800000 */
[----:B------:R-:W-:-:S04]  /*c570*/  SHF.R.S32.HI R0, RZ, 0x1f, R13 ;  /* 0x0000001fff007819 */ /* 0x000fc8000001140d */
[----:B------:R-:W-:-:S04]  /*c580*/  LEA.HI R0, R0, R13, RZ, 0x3 ;  /* 0x0000000d00007211 */ /* 0x000fc800078f18ff */
[----:B------:R-:W-:-:S05]  /*c590*/  LOP3.LUT R0, R0, 0xfffffff8, RZ, 0xc0, !PT ;  /* 0xfffffff800007812 */ /* 0x000fca00078ec0ff */
[----:B------:R-:W-:-:S05]  /*c5a0*/  IMAD.WIDE R2, R0, 0x2, R2 ;  /* 0x0000000200027825 */ /* 0x000fca00078e0202 */
[----:B------:R-:W-:Y:S01]  /*c5b0*/  ST.E.128 [R2.64], RZ ;  /* 0x000000ff02007985 */ /* 0x000fe2000c101d0c */
[----:B------:R-:W-:Y:S05]  /*c5c0*/  EXIT ;  /* 0x000000000000794d */ /* 0x000fea0003800000 */
.L_x_47:
        /* <DEDUP_REMOVED lines=11> */
.L_x_1767:


//--------------------- .text._ZN7cutlass13device_kernelIN5flash19enable_sm80_to_sm89INS1_16FlashAttnFwdSm80INS1_25CollectiveMainloopFwdSm80ILi8ELi1ELb0EN4cute5tupleIJNS5_1CILi128EEENS7_ILi32EEENS7_ILi256EEEEEELi256ENS_10bfloat16_tEfNS_4arch4Sm80ELb0ELb0ELb0ELb1ELb1ELb1ELb1ELb0EEENS1_21CollectiveEpilogueFwdINS6_IJS8_SA_S9_EEENS6_IJNS7_ILi1EEESI_SI_EEESC_SE_Li256ELb1ELb1ELb0ELb0EEENS1_19SingleTileSchedulerILb1ELb0ELb1ELi128EEEEEEEEEvNT_6ParamsE --------------------------
	.section	.text._ZN7cutlass13device_kernelIN5flash19enable_sm80_to_sm89INS1_16FlashAttnFwdSm80INS1_25CollectiveMainloopFwdSm80ILi8ELi1ELb0EN4cute5tupleIJNS5_1CILi128EEENS7_ILi32EEENS7_ILi256EEEEEELi256ENS_10bfloat16_tEfNS_4arch4Sm80ELb0ELb0ELb0ELb1ELb1ELb1ELb1ELb0EEENS1_21CollectiveEpilogueFwdINS6_IJS8_SA_S9_EEENS6_IJNS7_ILi1EEESI_SI_EEESC_SE_Li256ELb1ELb1ELb0ELb0EEENS1_19SingleTileSchedulerILb1ELb0ELb1ELi128EEEEEEEEEvNT_6ParamsE,"ax",@progbits
	.sectioninfo	@"SHI_REGISTERS=248"
	.align	128
.text._ZN7cutlass13device_kernelIN5flash19enable_sm80_to_sm89INS1_16FlashAttnFwdSm80INS1_25CollectiveMainloopFwdSm80ILi8ELi1ELb0EN4cute5tupleIJNS5_1CILi128EEENS7_ILi32EEENS7_ILi256EEEEEELi256ENS_10bfloat16_tEfNS_4arch4Sm80ELb0ELb0ELb0ELb1ELb1ELb1ELb1ELb0EEENS1_21CollectiveEpilogueFwdINS6_IJS8_SA_S9_EEENS6_IJNS7_ILi1EEESI_SI_EEESC_SE_Li256ELb1ELb1ELb0ELb0EEENS1_19SingleTileSchedulerILb1ELb0ELb1ELi128EEEEEEEEEvNT_6ParamsE:
        .type           _ZN7cutlass13device_kernelIN5flash19enable_sm80_to_sm89INS1_16FlashAttnFwdSm80INS1_25CollectiveMainloopFwdSm80ILi8ELi1ELb0EN4cute5tupleIJNS5_1CILi128EEENS7_ILi32EEENS7_ILi256EEEEEELi256ENS_10bfloat16_tEfNS_4arch4Sm80ELb0ELb0ELb0ELb1ELb1ELb1ELb1ELb0EEENS1_21CollectiveEpilogueFwdINS6_IJS8_SA_S9_EEENS6_IJNS7_ILi1EEESI_SI_EEESC_SE_Li256ELb1ELb1ELb0ELb0EEENS1_19SingleTileSchedulerILb1ELb0ELb1ELi128EEEEEEEEEvNT_6ParamsE,@function
        .size           _ZN7cutlass13device_kernelIN5flash19enable_sm80_to_sm89INS1_16FlashAttnFwdSm80INS1_25CollectiveMainloopFwdSm80ILi8ELi1ELb0EN4cute5tupleIJNS5_1CILi128EEENS7_ILi32EEENS7_ILi256EEEEEELi256ENS_10bfloat16_tEfNS_4arch4Sm80ELb0ELb0ELb0ELb1ELb1ELb1ELb1ELb0EEENS1_21CollectiveEpilogueFwdINS6_IJS8_SA_S9_EEENS6_IJNS7_ILi1EEESI_SI_EEESC_SE_Li256ELb1ELb1ELb0ELb0EEENS1_19SingleTileSchedulerILb1ELb0ELb1ELi128EEEEEEEEEvNT_6ParamsE,(.L_x_1768 - _ZN7cutlass13device_kernelIN5flash19enable_sm80_to_sm89INS1_16FlashAttnFwdSm80INS1_25CollectiveMainloopFwdSm80ILi8ELi1ELb0EN4cute5tupleIJNS5_1CILi128EEENS7_ILi32EEENS7_ILi256EEEEEELi256ENS_10bfloat16_tEfNS_4arch4Sm80ELb0ELb0ELb0ELb1ELb1ELb1ELb1ELb0EEENS1_21CollectiveEpilogueFwdINS6_IJS8_SA_S9_EEENS6_IJNS7_ILi1EEESI_SI_EEESC_SE_Li256ELb1ELb1ELb0ELb0EEENS1_19SingleTileSchedulerILb1ELb0ELb1ELi128EEEEEEEEEvNT_6ParamsE)
        .other          _ZN7cutlass13device_kernelIN5flash19enable_sm80_to_sm89INS1_16FlashAttnFwdSm80INS1_25CollectiveMainloopFwdSm80ILi8ELi1ELb0EN4cute5tupleIJNS5_1CILi128EEENS7_ILi32EEENS7_ILi256EEEEEELi256ENS_10bfloat16_tEfNS_4arch4Sm80ELb0ELb0ELb0ELb1ELb1ELb1ELb1ELb0EEENS1_21CollectiveEpilogueFwdINS6_IJS8_SA_S9_EEENS6_IJNS7_ILi1EEESI_SI_EEESC_SE_Li256ELb1ELb1ELb0ELb0EEENS1_19SingleTileSchedulerILb1ELb0ELb1ELi128EEEEEEEEEvNT_6ParamsE,@"STO_CUDA_ENTRY STV_DEFAULT"
_ZN7cutlass13device_kernelIN5flash19enable_sm80_to_sm89INS1_16FlashAttnFwdSm80INS1_25CollectiveMainloopFwdSm80ILi8ELi1ELb0EN4cute5tupleIJNS5_1CILi128EEENS7_ILi32EEENS7_ILi256EEEEEELi256ENS_10bfloat16_tEfNS_4arch4Sm80ELb0ELb0ELb0ELb1ELb1ELb1ELb1ELb0EEENS1_21CollectiveEpilogueFwdINS6_IJS8_SA_S9_EEENS6_IJNS7_ILi1EEESI_SI_EEESC_SE_Li256ELb1ELb1ELb0ELb0EEENS1_19SingleTileSchedulerILb1ELb0ELb1ELi128EEEEEEEEEvNT_6ParamsE:
[----:B------:R-:W-:Y:S02]  /*0000*/  MOV R1, c[0x0][0x28] ;  /* 0x00000a0000017a02 */ /* 0x000fe40000000f00 */
[----:B------:R-:W1:Y:S01]  /*0010*/  S2R R66, SR_TID.X ;  /* 0x0000000000427919 */ /* 0x000e620000002100 */
[----:B------:R-:W2:Y:S01]  /*0020*/  S2UR UR20, SR_CTAID.Z ;  /* 0x00000000001479c3 */ /* 0x000ea20000002700 */
[----:B------:R-:W-:Y:S02]  /*0030*/  UMOV UR6, 0x4 ;  /* 0x0000000400067882 */ /* 0x000fe40000000000 */
[----:B------:R-:W-:Y:S02]  /*0040*/  ULDC.64 UR4, c[0x0][0x568] ;  /* 0x00015a0000047ab9 */ /* 0x000fe40000000a00 */
[----:B------:R-:W-:-:S03]  /*0050*/  ULDC.64 UR22, c[0x0][0x118] ;  /* 0x0000460000167ab9 */ /* 0x000fc60000000a00 */
[----:B------:R-:W3:Y:S01]  /*0060*/  S2UR UR14, SR_CTAID.X ;  /* 0x00000000000e79c3 */ /* 0x000ee20000002500 */
[----:B-1----:R-:W-:Y:S01]  /*0070*/  SHF.R.U32.HI R0, RZ, 0x5, R66 ;  /* 0x00000005ff007819 */ /* 0x002fe20000011642 */
[----:B--2---:R-:W-:-:S05]  /*0080*/  UIMAD.WIDE UR4, UR20, UR6, UR4 ;  /* 0x00000006140472a5 */ /* 0x004fca000f8e0204 */
[----:B------:R-:W1:Y:S02]  /*0090*/  SHFL.IDX PT, R0, R0, RZ, 0x1f ;  /* 0x00001fff00007589 */ /* 0x000e6400000e0000 */
[----:B-1----:R-:W-:-:S13]  /*00a0*/  ISETP.NE.AND P0, PT, R0, RZ, PT ;  /* 0x000000ff0000720c */ /* 0x002fda0003f05270 */
[----:B------:R-:W-:Y:S05]  /*00b0*/  @!P0 BRA `(.L_x_48) ;  /* 0x000001c000008947 */ /* 0x000fea0003800000 */
[----:B---3--:R-:W-:-:S04]  /*00c0*/  ISETP.NE.U32.AND P0, PT, RZ, c[0x0][0x568], PT ;  /* 0x00015a00ff007a0c */ /* 0x008fc80003f05070 */
[----:B------:R-:W-:-:S13]  /*00d0*/  ISETP.NE.AND.EX P0, PT, RZ, c[0x0][0x56c], PT, P0 ;  /* 0x00015b00ff007a0c */ /* 0x000fda0003f05300 */
[----:B------:R-:W-:Y:S05]  /*00e0*/  @!P0 BRA `(.L_x_49) ;  /* 0x0000005000008947 */ /* 0x000fea0003800000 */
[----:B------:R-:W-:Y:S02]  /*00f0*/  MOV R2, UR4 ;  /* 0x0000000400027c02 */ /* 0x000fe40008000f00 */
[----:B------:R-:W-:-:S05]  /*0100*/  MOV R3, UR5 ;  /* 0x0000000500037c02 */ /* 0x000fca0008000f00 */
[----:B------:R-:W2:Y:S02]  /*0110*/  LDG.E R2, [R2.64] ;  /* 0x0000001602027981 */ /* 0x000ea4000c1e1900 */
[----:B--2---:R1:W2:Y:S02]  /*0120*/  R2UR UR7, R2 ;  /* 0x00000000020773c2 */ /* 0x0042a400000e0000 */
[----:B-12---:R-:W-:Y:S05]  /*0130*/  BRA `(.L_x_50) ;  /* 0x000000e000007947 */ /* 0x006fea0003800000 */
.L_x_49:
        /* <DEDUP_REMOVED lines=11> */
[----:B-1----:R-:W-:Y:S01]  /*01f0*/  UIADD3 UR7, -UR4, UR7, URZ ;  /* 0x0000000704077290 */ /* 0x002fe2000fffe13f */
[----:B------:R-:W-:Y:S05]  /*0200*/  BRA `(.L_x_50) ;  /* 0x0000001000007947 */ /* 0x000fea0003800000 */
.L_x_51:
[----:B------:R-:W-:Y:S02]  /*0210*/  ULDC UR7, c[0x0][0x54c] ;  /* 0x0001530000077ab9 */ /* 0x000fe40000000800 */
.L_x_50:
[----:B------:R-:W-:Y:S02]  /*0220*/  ULDC UR4, c[0x0][0x548] ;  /* 0x0001520000047ab9 */ /* 0x000fe40000000800 */
[----:B------:R-:W-:-:S02]  /*0230*/  USHF.L.U32 UR5, UR14, 0x7, URZ ;  /* 0x000000070e057899 */ /* 0x000fc4000800063f */
[----:B------:R-:W-:-:S04]  /*0240*/  UIMAD UR4, UR7, UR4, URZ ;  /* 0x00000004070472a4 */ /* 0x000fc8000f8e023f */
[----:B------:R-:W-:-:S04]  /*0250*/  UISETP.GE.AND UP0, UPT, UR5, UR4, UPT ;  /* 0x000000040500728c */ /* 0x000fc8000bf06270 */
[----:B------:R-:W-:Y:S01]  /*0260*/  USEL UR20, UR20, 0xffffffff, !UP0 ;  /* 0xffffffff14147887 */ /* 0x000fe2000c000000 */
[----:B------:R-:W-:Y:S05]  /*0270*/  BRA `(.L_x_52) ;  /* 0x000001b000007947 */ /* 0x000fea0003800000 */
.L_x_48:
        /* <DEDUP_REMOVED lines=8> */
.L_x_53:
        /* <DEDUP_REMOVED lines=13> */
.L_x_55:
[----:B------:R-:W-:Y:S02]  /*03d0*/  ULDC UR7, c[0x0][0x54c] ;  /* 0x0001530000077ab9 */ /* 0x000fe40000000800 */
.L_x_54:
[----:B------:R-:W-:Y:S02]  /*03e0*/  ULDC UR4, c[0x0][0x548] ;  /* 0x0001520000047ab9 */ /* 0x000fe40000000800 */
[----:B------:R-:W-:-:S02]  /*03f0*/  USHF.L.U32 UR5, UR14, 0x7, URZ ;  /* 0x000000070e057899 */ /* 0x000fc4000800063f */
[----:B------:R-:W-:-:S04]  /*0400*/  UIMAD UR4, UR7, UR4, URZ ;  /* 0x00000004070472a4 */ /* 0x000fc8000f8e023f */
[----:B------:R-:W-:-:S04]  /*0410*/  UISETP.GE.AND UP0, UPT, UR5, UR4, UPT ;  /* 0x000000040500728c */ /* 0x000fc8000bf06270 */
[----:B------:R-:W-:-:S06]  /*0420*/  USEL UR20, UR20, 0xffffffff, !UP0 ;  /* 0xffffffff14147887 */ /* 0x000fcc000c000000 */
.L_x_52:
[----:B------:R-:W-:-:S13]  /*0430*/  ISETP.LE.AND P0, PT, RZ, UR20, PT ;  /* 0x00000014ff007c0c */ /* 0x000fda000bf03270 */
[----:B------:R-:W-:Y:S05]  /*0440*/  @!P0 EXIT ;  /* 0x000000000000894d */ /* 0x000fea0003800000 */
[----:B------:R-:W-:Y:S01]  /*0450*/  ULDC.64 UR4, c[0x0][0x360] ;  /* 0x0000d80000047ab9 */ /* 0x000fe20000000a00 */
[----:B------:R-:W-:Y:S01]  /*0460*/  ISETP.NE.U32.AND P3, PT, RZ, c[0x0][0x348], PT ;  /* 0x0000d200ff007a0c */ /* 0x000fe20003f65070 */
[----:B------:R-:W-:Y:S02]  /*0470*/  UISETP.NE.U32.AND UP0, UPT, URZ, UR4, UPT ;  /* 0x000000043f00728c */ /* 0x000fe4000bf05070 */
[----:B------:R-:W-:Y:S01]  /*0480*/  ULDC.64 UR8, c[0x0][0x370] ;  /* 0x0000dc0000087ab9 */ /* 0x000fe20000000a00 */
[----:B------:R-:W-:Y:S01]  /*0490*/  ISETP.NE.AND.EX P3, PT, RZ, c[0x0][0x34c], PT, P3 ;  /* 0x0000d300ff007a0c */ /* 0x000fe20003f65330 */
[----:B------:R-:W-:Y:S02]  /*04a0*/  UISETP.NE.AND.EX UP0, UPT, URZ, UR5, UPT, UP0 ;  /* 0x000000053f00728c */ /* 0x000fe4000bf05300 */
[----:B------:R-:W-:Y:S02]  /*04b0*/  UISETP.NE.U32.AND UP1, UPT, URZ, UR8, UPT ;  /* 0x000000083f00728c */ /* 0x000fe4000bf25070 */
[----:B------:R-:W-:-:S02]  /*04c0*/  ULDC.64 UR4, c[0x0][0x360] ;  /* 0x0000d80000047ab9 */ /* 0x000fc40000000a00 */
[----:B------:R-:W-:Y:S01]  /*04d0*/  UISETP.NE.AND.EX UP1, UPT, URZ, UR9, UPT, UP1 ;  /* 0x000000093f00728c */ /* 0x000fe2000bf25310 */
[----:B------:R-:W-:Y:S01]  /*04e0*/  PLOP3.LUT P1, PT, PT, PT, UP0, 0x80, 0x0 ;  /* 0x000000000000781c */ /* 0x000fe20003f2f008 */
[----:B------:R-:W-:Y:S02]  /*04f0*/  ULDC.64 UR10, c[0x0][0x370] ;  /* 0x0000dc00000a7ab9 */ /* 0x000fe40000000a00 */
[----:B------:R-:W-:Y:S02]  /*0500*/  ULDC.64 UR8, c[0x0][0x348] ;  /* 0x0000d20000087ab9 */ /* 0x000fe40000000a00 */
[----:B------:R-:W-:Y:S01]  /*0510*/  @UP0 UIMAD.WIDE UR4, UR20, UR6, UR4 ;  /* 0x00000006140402a5 */ /* 0x000fe2000f8e0204 */
[----:B------:R-:W-:Y:S01]  /*0520*/  PLOP3.LUT P2, PT, PT, PT, UP1, 0x80, 0x0 ;  /* 0x000000000000781c */ /* 0x000fe20003f4f018 */
[----:B------:R-:W-:Y:S01]  /*0530*/  UIMAD.WIDE UR8, UR20, UR6, UR8 ;  /* 0x00000006140872a5 */ /* 0x000fe2000f8e0208 */
[----:B------:R-:W-:Y:S02]  /*0540*/  ISETP.NE.U32.AND P4, PT, RZ, c[0x0][0x350], PT ;  /* 0x0000d400ff007a0c */ /* 0x000fe40003f85070 */
[----:B------:R-:W-:Y:S01]  /*0550*/  @UP1 UIMAD.WIDE UR10, UR20, UR6, UR10 ;  /* 0x00000006140a12a5 */ /* 0x000fe2000f8e020a */
[----:B------:R-:W-:Y:S01]  /*0560*/  IMAD.U32 R6, RZ, RZ, UR4 ;  /* 0x00000004ff067e24 */ /* 0x000fe2000f8e00ff */
[----:B------:R-:W-:Y:S01]  /*0570*/  MOV R7, UR5 ;  /* 0x0000000500077c02 */ /* 0x000fe20008000f00 */
[----:B------:R-:W-:Y:S01]  /*0580*/  ULDC.64 UR4, c[0x0][0x358] ;  /* 0x0000d60000047ab9 */ /* 0x000fe20000000a00 */
[----:B------:R-:W-:Y:S01]  /*0590*/  IMAD.U32 R10, RZ, RZ, UR8 ;  /* 0x00000008ff0a7e24 */ /* 0x000fe2000f8e00ff */
[----:B------:R-:W-:Y:S01]  /*05a0*/  UISETP.NE.U32.AND UP2, UPT, URZ, UR4, UPT ;  /* 0x000000043f00728c */ /* 0x000fe2000bf45070 */
[----:B------:R-:W-:Y:S01]  /*05b0*/  IMAD.U32 R11, RZ, RZ, UR9 ;  /* 0x00000009ff0b7e24 */ /* 0x000fe2000f8e00ff */
[----:B------:R-:W-:Y:S01]  /*05c0*/  ISETP.NE.AND.EX P4, PT, RZ, c[0x0][0x354], PT, P4 ;  /* 0x0000d500ff007a0c */ /* 0x000fe20003f85340 */
[----:B------:R-:W-:Y:S01]  /*05d0*/  IMAD.U32 R4, RZ, RZ, UR10 ;  /* 0x0000000aff047e24 */ /* 0x000fe2000f8e00ff */
[----:B------:R-:W-:Y:S01]  /*05e0*/  UISETP.NE.AND.EX UP2, UPT, URZ, UR5, UPT, UP2 ;  /* 0x000000053f00728c */ /* 0x000fe2000bf45320 */
[----:B------:R-:W-:Y:S01]  /*05f0*/  IMAD.U32 R5, RZ, RZ, UR11 ;  /* 0x0000000bff057e24 */ /* 0x000fe2000f8e00ff */
[----:B------:R-:W-:Y:S01]  /*0600*/  ULDC.64 UR8, c[0x0][0x350] ;  /* 0x0000d40000087ab9 */ /* 0x000fe20000000a00 */
[----:B------:R1:W2:Y:S01]  /*0610*/  @P1 LDG.E R0, [R6.64] ;  /* 0x0000001606001981 */ /* 0x0002a2000c1e1900 */
[----:B------:R-:W-:-:S02]  /*0620*/  ULDC.64 UR4, c[0x0][0x358] ;  /* 0x0000d60000047ab9 */ /* 0x000fc40000000a00 */
[----:B------:R-:W-:Y:S01]  /*0630*/  PLOP3.LUT P0, PT, PT, PT, UP2, 0x80, 0x0 ;  /* 0x000000000000781c */ /* 0x000fe20003f0f028 */
[----:B------:R-:W-:Y:S01]  /*0640*/  UIMAD.WIDE UR8, UR20, UR6, UR8 ;  /* 0x00000006140872a5 */ /* 0x000fe2000f8e0208 */
[----:B------:R-:W3:Y:S01]  /*0650*/  @P2 LDG.E R4, [R4.64] ;  /* 0x0000001604042981 */ /* 0x000ee2000c1e1900 */
[----:B------:R-:W-:Y:S01]  /*0660*/  UIMAD.WIDE UR4, UR20, UR6, UR4 ;  /* 0x00000006140472a5 */ /* 0x000fe2000f8e0204 */
[----:B------:R-:W-:Y:S01]  /*0670*/  MOV R77, RZ ;  /* 0x000000ff004d7202 */ /* 0x000fe20000000f00 */
[----:B------:R-:W-:Y:S01]  /*0680*/  IMAD.MOV.U32 R2, RZ, RZ, RZ ;  /* 0x000000ffff027224 */ /* 0x000fe200078e00ff */
[----:B------:R-:W4:Y:S01]  /*0690*/  @P3 LDG.E R3, [R10.64] ;  /* 0x000000160a033981 */ /* 0x000f22000c1e1900 */
[----:B------:R-:W-:Y:S01]  /*06a0*/  IMAD.U32 R8, RZ, RZ, UR8 ;  /* 0x00000008ff087e24 */ /* 0x000fe2000f8e00ff */
[----:B------:R-:W-:-:S05]  /*06b0*/  MOV R9, UR9 ;  /* 0x0000000900097c02 */ /* 0x000fca0008000f00 */
[----:B------:R2:W5:Y:S01]  /*06c0*/  @P4 LDG.E R77, [R8.64] ;  /* 0x00000016084d4981 */ /* 0x000562000c1e1900 */
[----:B-1----:R-:W-:Y:S01]  /*06d0*/  IMAD.U32 R6, RZ, RZ, UR4 ;  /* 0x00000004ff067e24 */ /* 0x002fe2000f8e00ff */
[----:B------:R-:W-:-:S05]  /*06e0*/  MOV R7, UR5 ;  /* 0x0000000500077c02 */ /* 0x000fca0008000f00 */
[----:B------:R1:W5:Y:S01]  /*06f0*/  @P0 LDG.E R2, [R6.64] ;  /* 0x0000001606020981 */ /* 0x000362000c1e1900 */
[----:B------:R-:W1:Y:S01]  /*0700*/  S2UR UR13, SR_CTAID.Y ;  /* 0x00000000000d79c3 */ /* 0x000e620000002600 */
[----:B------:R-:W-:Y:S02]  /*0710*/  UMOV UR15, URZ ;  /* 0x0000003f000f7c82 */ /* 0x000fe40008000000 */
[----:B------:R-:W-:Y:S02]  /*0720*/  ULDC UR19, c[0x0][0x168] ;  /* 0x00005a0000137ab9 */ /* 0x000fe40000000800 */
[----:B------:R-:W-:Y:S02]  /*0730*/  UMOV UR16, URZ ;  /* 0x0000003f00107c82 */ /* 0x000fe40008000000 */
[----:B------:R-:W-:Y:S02]  /*0740*/  ULDC UR4, c[0x0][0x2ac] ;  /* 0x0000ab0000047ab9 */ /* 0x000fe40000000800 */
[----:B------:R-:W-:-:S02]  /*0750*/  ULDC UR18, c[0x0][0x1d0] ;  /* 0x0000740000127ab9 */ /* 0x000fc40000000800 */
[----:B------:R-:W-:Y:S02]  /*0760*/  UIMAD UR18, UR4, UR18, URZ ;  /* 0x00000012041272a4 */ /* 0x000fe4000f8e023f */
[----:B------:R-:W-:Y:S02]  /*0770*/  ULDC UR17, c[0x0][0x228] ;  /* 0x00008a0000117ab9 */ /* 0x000fe40000000800 */
[----:B-1----:R-:W-:Y:S01]  /*0780*/  USHF.R.S32.HI UR12, URZ, 0x1f, UR13 ;  /* 0x0000001f3f0c7899 */ /* 0x002fe2000801140d */
[----:B--2---:R1:W2:Y:S08]  /*0790*/  @P1 R2UR UR19, R0 ;  /* 0x00000000001313c2 */ /* 0x0042b000000e0000 */
[----:B---3--:R1:W3:Y:S08]  /*07a0*/  @P2 R2UR UR15, R4 ;  /* 0x00000000040f23c2 */ /* 0x0082f000000e0000 */
[----:B----4-:R1:W4:Y:S01]  /*07b0*/  @P3 R2UR UR16, R3 ;  /* 0x00000000031033c2 */ /* 0x01032200000e0000 */
[----:B------:R-:W-:Y:S05]  /*07c0*/  @P1 BRA `(.L_x_56) ;  /* 0x0000006000001947 */ /* 0x000fea0003800000 */
[----:B------:R-:W-:Y:S05]  /*07d0*/  @!P3 BRA `(.L_x_56) ;  /* 0x000000500000b947 */ /* 0x000fea0003800000 */
[----:B-1--4-:R-:W4:Y:S04]  /*07e0*/  LDG.E R0, [R10.64] ;  /* 0x000000160a007981 */ /* 0x012f28000c1e1900 */
[----:B---3--:R-:W3:Y:S01]  /*07f0*/  LDG.E R3, [R10.64+0x4] ;  /* 0x000004160a037981 */ /* 0x008ee2000c1e1900 */
[----:B--2-4-:R-:W1:Y:S08]  /*0800*/  R2UR UR19, R0 ;  /* 0x00000000001373c2 */ /* 0x014e7000000e0000 */
[----:B---3--:R-:W1:Y:S02]  /*0810*/  R2UR UR4, R3 ;  /* 0x00000000030473c2 */ /* 0x008e6400000e0000 */
[----:B-1----:R-:W-:-:S06]  /*0820*/  UIADD3 UR19, -UR19, UR4, URZ ;  /* 0x0000000413137290 */ /* 0x002fcc000fffe13f */
.L_x_56:
[----:B------:R-:W-:-:S04]  /*0830*/  ISETP.NE.U32.AND P1, PT, RZ, c[0x0][0x368], PT ;  /* 0x0000da00ff007a0c */ /* 0x000fc80003f25070 */
[----:B------:R-:W-:-:S13]  /*0840*/  ISETP.NE.AND.EX P1, PT, RZ, c[0x0][0x36c], PT, P1 ;  /* 0x0000db00ff007a0c */ /* 0x000fda0003f25310 */
[----:B------:R-:W-:Y:S05]  /*0850*/  @!P1 BRA `(.L_x_57) ;  /* 0x0000007000009947 */ /* 0x000fea0003800000 */
[----:B------:R-:W-:Y:S02]  /*0860*/  ULDC.64 UR4, c[0x0][0x368] ;  /* 0x0000da0000047ab9 */ /* 0x000fe40000000a00 */
[----:B------:R-:W-:-:S06]  /*0870*/  UIMAD.WIDE UR4, UR20, UR6, UR4 ;  /* 0x00000006140472a5 */ /* 0x000fcc000f8e0204 */
[----:B-1----:R-:W-:Y:S02]  /*0880*/  MOV R4, UR4 ;  /* 0x0000000400047c02 */ /* 0x002fe40008000f00 */
[----:B------:R-:W-:-:S05]  /*0890*/  MOV R5, UR5 ;  /* 0x0000000500057c02 */ /* 0x000fca0008000f00 */
[----:B----4-:R-:W4:Y:S02]  /*08a0*/  LDG.E R0, [R4.64] ;  /* 0x0000001604007981 */ /* 0x010f24000c1e1900 */
[----:B----4-:R1:W4:Y:S01]  /*08b0*/  R2UR UR18, R0 ;  /* 0x00000000001273c2 */ /* 0x01032200000e0000 */
[----:B------:R-:W-:Y:S05]  /*08c0*/  BRA `(.L_x_58) ;  /* 0x0000006000007947 */ /* 0x000fea0003800000 */
.L_x_57:
[----:B------:R-:W-:Y:S05]  /*08d0*/  @!P4 BRA `(.L_x_58) ;  /* 0x000000500000c947 */ /* 0x000fea0003800000 */
[----:B-1--4-:R-:W4:Y:S04]  /*08e0*/  LDG.E R0, [R8.64] ;  /* 0x0000001608007981 */ /* 0x012f28000c1e1900 */
[----:B---3--:R-:W3:Y:S01]  /*08f0*/  LDG.E R3, [R8.64+0x4] ;  /* 0x0000041608037981 */ /* 0x008ee2000c1e1900 */
[----:B----4-:R-:W1:Y:S08]  /*0900*/  R2UR UR18, R0 ;  /* 0x00000000001273c2 */ /* 0x010e7000000e0000 */
[----:B---3--:R-:W1:Y:S02]  /*0910*/  R2UR UR4, R3 ;  /* 0x00000000030473c2 */ /* 0x008e6400000e0000 */
[----:B-1----:R-:W-:-:S06]  /*0920*/  UIADD3 UR18, -UR18, UR4, URZ ;  /* 0x0000000412127290 */ /* 0x002fcc000fffe13f */
.L_x_58:
[----:B-1--4-:R-:W4:Y:S01]  /*0930*/  @P0 LDG.E R0, [R6.64] ;  /* 0x0000001606000981 */ /* 0x012f22000c1e1900 */
[----:B------:R-:W-:-:S03]  /*0940*/  ULDC.64 UR4, c[0x0][0x378] ;  /* 0x0000de0000047ab9 */ /* 0x000fc60000000a00 */
[----:B---3--:R-:W3:Y:S01]  /*0950*/  @P0 LDG.E R3, [R6.64+0x4] ;  /* 0x0000041606030981 */ /* 0x008ee2000c1e1900 */
[----:B------:R-:W-:Y:S01]  /*0960*/  UISETP.NE.U32.AND UP0, UPT, URZ, UR4, UPT ;  /* 0x000000043f00728c */ /* 0x000fe2000bf05070 */
[----:B------:R-:W-:-:S03]  /*0970*/  IMAD.U32 R67, RZ, RZ, UR18 ;  /* 0x00000012ff437e24 */ /* 0x000fc6000f8e00ff */
[----:B------:R-:W-:-:S03]  /*0980*/  UISETP.NE.AND.EX UP0, UPT, URZ, UR5, UPT, UP0 ;  /* 0x000000053f00728c */ /* 0x000fc6000bf05300 */
[----:B------:R-:W-:-:S03]  /*0990*/  ULDC.64 UR4, c[0x0][0x378] ;  /* 0x0000de0000047ab9 */ /* 0x000fc60000000a00 */
[----:B------:R-:W-:-:S05]  /*09a0*/  PLOP3.LUT P1, PT, PT, PT, UP0, 0x80, 0x0 ;  /* 0x000000000000781c */ /* 0x000fca0003f2f008 */
[----:B------:R-:W-:-:S06]  /*09b0*/  @UP0 UIMAD.WIDE UR4, UR20, UR6, UR4 ;  /* 0x00000006140402a5 */ /* 0x000fcc000f8e0204 */
[----:B------:R-:W-:Y:S01]  /*09c0*/  MOV R4, UR4 ;  /* 0x0000000400047c02 */ /* 0x000fe20008000f00 */
[----:B------:R-:W-:-:S05]  /*09d0*/  IMAD.U32 R5, RZ, RZ, UR5 ;  /* 0x00000005ff057e24 */ /* 0x000fca000f8e00ff */
[----:B------:R1:W5:Y:S01]  /*09e0*/  @P1 LDG.E R67, [R4.64] ;  /* 0x0000001604431981 */ /* 0x000362000c1e1900 */
[----:B------:R-:W-:-:S04]  /*09f0*/  UIADD3 UR5, -UR15, UR18, URZ ;  /* 0x000000120f057290 */ /* 0x000fc8000fffe13f */
[----:B------:R-:W-:-:S04]  /*0a00*/  UIADD3 UR8, -UR5, URZ, URZ ;  /* 0x0000003f05087290 */ /* 0x000fc8000fffe13f */
[----:B------:R-:W-:-:S04]  /*0a10*/  UISETP.LT.AND UP1, UPT, URZ, UR8, UPT ;  /* 0x000000083f00728c */ /* 0x000fc8000bf21270 */
[----:B------:R-:W-:Y:S01]  /*0a20*/  USEL UR8, URZ, UR8, !UP1 ;  /* 0x000000083f087287 */ /* 0x000fe2000c800000 */
[----:B----4-:R-:W4:Y:S08]  /*0a30*/  @P0 R2UR UR4, R0 ;  /* 0x00000000000403c2 */ /* 0x010f3000000e0000 */
[----:B---3--:R-:W4:Y:S02]  /*0a40*/  @P0 R2UR UR7, R3 ;  /* 0x00000000030703c2 */ /* 0x008f2400000e0000 */
[----:B----4-:R-:W-:-:S04]  /*0a50*/  @UP2 UIADD3 UR17, -UR4, UR7, URZ ;  /* 0x0000000704112290 */ /* 0x010fc8000fffe13f */
[----:B------:R-:W-:-:S04]  /*0a60*/  UIADD3 UR11, UR5, UR17, URZ ;  /* 0x00000011050b7290 */ /* 0x000fc8000fffe03f */
[----:B------:R-:W-:-:S04]  /*0a70*/  UIADD3 UR4, UR11, 0x1f, URZ ;  /* 0x0000001f0b047890 */ /* 0x000fc8000fffe03f */
[----:B------:R-:W-:-:S04]  /*0a80*/  USHF.R.S32.HI UR10, URZ, 0x1f, UR4 ;  /* 0x0000001f3f0a7899 */ /* 0x000fc80008011404 */
[----:B------:R-:W-:-:S04]  /*0a90*/  ULEA.HI UR10, UR10, UR4, URZ, 0x5 ;  /* 0x000000040a0a7291 */ /* 0x000fc8000f8f283f */
[----:B------:R-:W-:-:S04]  /*0aa0*/  ULOP3.LUT UR9, UR10, 0xffffffe0, URZ, 0xc0, !UPT ;  /* 0xffffffe00a097892 */ /* 0x000fc8000f8ec03f */
[----:B------:R-:W-:-:S04]  /*0ab0*/  UIADD3 UR5, -UR5, UR9, URZ ;  /* 0x0000000905057290 */ /* 0x000fc8000fffe13f */
[----:B------:R-:W-:-:S04]  /*0ac0*/  UISETP.LT.AND UP0, UPT, UR5, UR17, UPT ;  /* 0x000000110500728c */ /* 0x000fc8000bf01270 */
[----:B------:R-:W-:-:S04]  /*0ad0*/  USEL UR5, UR5, UR17, UP0 ;  /* 0x0000001105057287 */ /* 0x000fc80008000000 */
[----:B------:R-:W-:Y:S02]  /*0ae0*/  UISETP.GT.AND UP0, UPT, UR5, UR8, UPT ;  /* 0x000000080500728c */ /* 0x000fe4000bf04270 */
[----:B------:R-:W-:-:S07]  /*0af0*/  USHF.R.U32.HI UR8, URZ, 0x5, UR8 ;  /* 0x000000053f087899 */ /* 0x000fce0008011608 */
[----:B------:R-:W-:Y:S02]  /*0b00*/  UMOV UR7, UR8 ;  /* 0x0000000800077c82 */ /* 0x000fe40008000000 */
[----:B------:R-:W-:-:S04]  /*0b10*/  @UP0 UIADD3 UR5, UR5, 0x1f, URZ ;  /* 0x0000001f05050890 */ /* 0x000fc8000fffe03f */
[----:B------:R-:W-:-:S04]  /*0b20*/  @UP0 USHF.R.S32.HI UR4, URZ, 0x1f, UR5 ;  /* 0x0000001f3f040899 */ /* 0x000fc80008011405 */
[----:B------:R-:W-:-:S04]  /*0b30*/  @UP0 ULEA.HI UR4, UR4, UR5, URZ, 0x5 ;  /* 0x0000000504040291 */ /* 0x000fc8000f8f283f */
[----:B------:R-:W-:-:S04]  /*0b40*/  @UP0 USHF.R.S32.HI UR7, URZ, 0x5, UR4 ;  /* 0x000000053f070899 */ /* 0x000fc80008011404 */
[----:B------:R-:W-:-:S06]  /*0b50*/  UISETP.GT.AND UP0, UPT, UR7, UR8, UPT ;  /* 0x000000080700728c */ /* 0x000fcc000bf04270 */
[----:B------:R-:W-:-:S13]  /*0b60*/  PLOP3.LUT P0, PT, PT, PT, UP0, 0x80, 0x0 ;  /* 0x000000000000781c */ /* 0x000fda0003f0f008 */
[----:B------:R-:W-:Y:S05]  /*0b70*/  @!P0 BRA `(.L_x_59) ;  /* 0x00003e6000008947 */ /* 0x000fea0003800000 */
[----:B-1----:R-:W-:Y:S02]  /*0b80*/  ULDC.64 UR4, c[0x0][0x340] ;  /* 0x0000d00000047ab9 */ /* 0x002fe40000000a00 */
        /* <DEDUP_REMOVED lines=8> */
[----:B------:R-:W-:Y:S02]  /*0c10*/  UIADD3 UR26, UR7, -0x1, URZ ;  /* 0xffffffff071a7890 */ /* 0x000fe4000fffe03f */
[----:B------:R-:W-:Y:S01]  /*0c20*/  ULDC.64 UR4, c[0x0][0x240] ;  /* 0x0000900000047ab9 */ /* 0x000fe20000000a00 */
[----:B------:R1:W3:Y:S01]  /*0c30*/  @P1 LDG.E R4, [R8.64] ;  /* 0x0000001608041981 */ /* 0x0002e2000c1e1900 */
[----:B------:R-:W-:Y:S01]  /*0c40*/  LEA.HI R5, R7, R66, RZ, 0x3 ;  /* 0x0000004207057211 */ /* 0x000fe200078f18ff */
[----:B------:R-:W-:Y:S01]  /*0c50*/  UMOV UR25, 0x5 ;  /* 0x0000000500197882 */ /* 0x000fe20000000000 */
[----:B------:R-:W-:Y:S01]  /*0c60*/  IMAD.U32 R120, RZ, RZ, UR13 ;  /* 0x0000000dff787e24 */ /* 0x000fe2000f8e00ff */
[----:B------:R-:W-:Y:S01]  /*0c70*/  ULDC.64 UR6, c[0x0][0x238] ;  /* 0x00008e0000067ab9 */ /* 0x000fe20000000a00 */
[----:B------:R-:W-:Y:S01]  /*0c80*/  SHF.R.S32.HI R109, RZ, 0x3, R5 ;  /* 0x00000003ff6d7819 */ /* 0x000fe20000011405 */
[----:B------:R-:W-:Y:S01]  /*0c90*/  UIMAD UR4, UR12, UR4, URZ ;  /* 0x000000040c0472a4 */ /* 0x000fe2000f8e023f */
[----:B------:R-:W-:Y:S01]  /*0ca0*/  LOP3.LUT R5, R5, 0xfffffff8, RZ, 0xc0, !PT ;  /* 0xfffffff805057812 */ /* 0x000fe200078ec0ff */
[----:B------:R-:W-:Y:S01]  /*0cb0*/  USHF.L.U64.HI UR21, UR6, UR25, UR7 ;  /* 0x0000001906157299 */ /* 0x000fe20008010207 */
[----:B------:R-:W-:Y:S01]  /*0cc0*/  SHF.R.S32.HI R3, RZ, 0x1f, R109 ;  /* 0x0000001fff037819 */ /* 0x000fe2000001146d */
[----:B------:R-:W-:Y:S01]  /*0cd0*/  USHF.L.U32 UR24, UR6, 0x5, URZ ;  /* 0x0000000506187899 */ /* 0x000fe2000800063f */
[C---:B-----5:R-:W-:Y:S01]  /*0ce0*/  IADD3 R122, P0, R109.reuse, R2, RZ ;  /* 0x000000026d7a7210 */ /* 0x060fe20007f1e0ff */
[----:B------:R-:W-:Y:S01]  /*0cf0*/  IMAD.IADD R0, R66, 0x1, -R5 ;  /* 0x0000000142007824 */ /* 0x000fe200078e0a05 */
[----:B------:R-:W-:Y:S01]  /*0d00*/  IADD3 R81, -R109, UR17, RZ ;  /* 0x000000116d517c10 */ /* 0x000fe2000fffe1ff */
[----:B------:R-:W-:Y:S01]  /*0d10*/  USHF.R.S32.HI UR6, URZ, 0x1f, UR20 ;  /* 0x0000001f3f067899 */ /* 0x000fe20008011414 */
[----:B------:R-:W-:Y:S01]  /*0d20*/  LEA.HI.X.SX32 R123, R2, R3, 0x1, P0 ;  /* 0x00000003027b7211 */ /* 0x000fe200000f0eff */
[C---:B------:R-:W-:Y:S01]  /*0d30*/  IMAD.SHL.U32 R16, R0.reuse, 0x8, RZ ;  /* 0x0000000800107824 */ /* 0x040fe200078e00ff */
[----:B------:R-:W-:Y:S01]  /*0d40*/  UIMAD UR7, UR13, UR5, UR4 ;  /* 0x000000050d0772a4 */ /* 0x000fe2000f8e0204 */
[----:B------:R-:W-:Y:S01]  /*0d50*/  IMAD.SHL.U32 R14, R0, 0x4, RZ ;  /* 0x00000004000e7824 */ /* 0x000fe200078e00ff */
[----:B------:R-:W-:Y:S01]  /*0d60*/  LEA.HI R104, R7, R66, RZ, 0x6 ;  /* 0x0000004207687211 */ /* 0x000fe200078f30ff */
[----:B------:R-:W-:Y:S01]  /*0d70*/  IMAD.U32 R2, RZ, RZ, UR26 ;  /* 0x0000001aff027e24 */ /* 0x000fe2000f8e00ff */
[----:B------:R-:W-:Y:S01]  /*0d80*/  SHF.R.S32.HI R17, RZ, 0x1f, R16 ;  /* 0x0000001fff117819 */ /* 0x000fe20000011410 */
[----:B------:R-:W-:Y:S01]  /*0d90*/  USEL UR31, UR20, URZ, !UP2 ;  /* 0x0000003f141f7287 */ /* 0x000fe2000d000000 */
[----:B------:R-:W-:Y:S01]  /*0da0*/  IADD3 R12, R14, 0x40, RZ ;  /* 0x000000400e0c7810 */ /* 0x000fe20007ffe0ff */
[----:B------:R-:W-:Y:S01]  /*0db0*/  IMAD R5, R2, -0x20, R81 ;  /* 0xffffffe002057824 */ /* 0x000fe200078e0251 */
[----:B------:R-:W-:Y:S01]  /*0dc0*/  USEL UR30, UR6, URZ, !UP2 ;  /* 0x0000003f061e7287 */ /* 0x000fe2000d000000 */
[----:B-1----:R-:W-:Y:S01]  /*0dd0*/  IMAD R9, R123, c[0x0][0x238], RZ ;  /* 0x00008e007b097a24 */ /* 0x002fe200078e02ff */
[----:B------:R-:W-:Y:S01]  /*0de0*/  ULDC.64 UR4, c[0x0][0x248] ;  /* 0x0000920000047ab9 */ /* 0x000fe20000000a00 */
[----:B------:R-:W-:Y:S01]  /*0df0*/  IMAD.IADD R11, R14, 0x1, R12 ;  /* 0x000000010e0b7824 */ /* 0x000fe200078e020c */
[----:B------:R-:W-:Y:S01]  /*0e00*/  ISETP.GT.AND P3, PT, R5, RZ, PT ;  /* 0x000000ff0500720c */ /* 0x000fe20003f64270 */
[----:B------:R-:W-:Y:S01]  /*0e10*/  IMAD R2, R122, c[0x0][0x23c], R9 ;  /* 0x00008f007a027a24 */ /* 0x000fe200078e0209 */
[----:B------:R-:W-:Y:S01]  /*0e20*/  ISETP.GE.AND P2, PT, R16, c[0x0][0x1d4], PT ;  /* 0x0000750010007a0c */ /* 0x000fe20003f46270 */
[----:B------:R-:W-:Y:S01]  /*0e30*/  IMAD.WIDE.U32 R8, R122, c[0x0][0x238], R16 ;  /* 0x00008e007a087a25 */ /* 0x000fe200078e0010 */
[----:B------:R-:W-:Y:S01]  /*0e40*/  ISETP.GE.AND P0, PT, R11, c[0x0][0x1d4], PT ;  /* 0x000075000b007a0c */ /* 0x000fe20003f06270 */
[----:B------:R-:W-:Y:S01]  /*0e50*/  UIMAD UR4, UR30, UR4, URZ ;  /* 0x000000041e0472a4 */ /* 0x000fe2000f8e023f */
[C---:B------:R-:W-:Y:S01]  /*0e60*/  IADD3 R108, R16.reuse, 0x80, RZ ;  /* 0x00000080106c7810 */ /* 0x040fe20007ffe0ff */
[----:B------:R-:W-:Y:S01]  /*0e70*/  IMAD.IADD R9, R9, 0x1, R2 ;  /* 0x0000000109097824 */ /* 0x000fe200078e0202 */
[----:B------:R-:W-:Y:S01]  /*0e80*/  SEL R2, RZ, 0xffffffff, P0 ;  /* 0xffffffffff027807 */ /* 0x000fe20000000000 */
[----:B------:R-:W-:Y:S01]  /*0e90*/  IMAD.SHL.U32 R107, R109, 0x40, RZ ;  /* 0x000000406d6b7824 */ /* 0x000fe200078e00ff */
[----:B------:R-:W-:Y:S01]  /*0ea0*/  IADD3 R106, R16, 0xc0, RZ ;  /* 0x000000c0106a7810 */ /* 0x000fe20007ffe0ff */
[----:B------:R-:W-:Y:S01]  /*0eb0*/  IMAD.WIDE.U32 R120, R120, c[0x0][0x240], R8 ;  /* 0x0000900078787a25 */ /* 0x000fe200078e0008 */
[----:B------:R-:W-:Y:S01]  /*0ec0*/  SEL R5, RZ, 0x1, P2 ;  /* 0x00000001ff057807 */ /* 0x000fe20001000000 */
[----:B------:R-:W-:Y:S01]  /*0ed0*/  UIMAD UR5, UR31, UR5, UR4 ;  /* 0x000000051f0572a4 */ /* 0x000fe2000f8e0204 */
[----:B------:R-:W-:Y:S01]  /*0ee0*/  LOP3.LUT R107, R107, 0x1c0, RZ, 0xc0, !PT ;  /* 0x000001c06b6b7812 */ /* 0x000fe200078ec0ff */
[----:B------:R-:W-:Y:S01]  /*0ef0*/  IMAD.SHL.U32 R104, R104, 0x8, RZ ;  /* 0x0000000868687824 */ /* 0x000fe200078e00ff */
[----:B------:R-:W-:Y:S01]  /*0f00*/  IADD3 R121, R121, UR7, RZ ;  /* 0x0000000779797c10 */ /* 0x000fe2000fffe0ff */
[----:B------:R-:W-:Y:S01]  /*0f10*/  IMAD.U32 R118, RZ, RZ, UR31 ;  /* 0x0000001fff767e24 */ /* 0x000fe2000f8e00ff */
[----:B------:R-:W-:Y:S01]  /*0f20*/  LOP3.LUT R103, R107, 0x38, R16, 0xf8, !PT ;  /* 0x000000386b677812 */ /* 0x000fe200078ef810 */
[----:B------:R-:W-:Y:S01]  /*0f30*/  IMAD.SHL.U32 R2, R2, 0x2, RZ ;  /* 0x0000000202027824 */ /* 0x000fe200078e00ff */
[----:B------:R-:W-:Y:S01]  /*0f40*/  LOP3.LUT R104, R104, 0xfffffe00, RZ, 0xc0, !PT ;  /* 0xfffffe0068687812 */ /* 0x000fe200078ec0ff */
[----:B------:R-:W-:Y:S01]  /*0f50*/  IMAD.WIDE.U32 R120, R118, c[0x0][0x248], R120 ;  /* 0x0000920076787a25 */ /* 0x000fe200078e0078 */
[----:B------:R-:W-:Y:S01]  /*0f60*/  SHF.R.U32.HI R105, RZ, 0x3, R107 ;  /* 0x00000003ff697819 */ /* 0x000fe2000001166b */
[----:B------:R-:W-:Y:S01]  /*0f70*/  BSSY B0, `(.L_x_60) ;  /* 0x0000028000007945 */ /* 0x000fe20003800000 */
[----:B------:R-:W-:Y:S01]  /*0f80*/  ISETP.GE.AND P0, PT, R106, c[0x0][0x1d4], PT ;  /* 0x000075006a007a0c */ /* 0x000fe20003f06270 */
[----:B------:R-:W-:Y:S01]  /*0f90*/  IMAD.U32 R102, RZ, RZ, UR26 ;  /* 0x0000001aff667e24 */ /* 0x000fe2000f8e00ff */
[----:B------:R-:W-:-:S02]  /*0fa0*/  LOP3.LUT R2, R2, 0x2, R5, 0xe2, !PT ;  /* 0x0000000202027812 */ /* 0x000fc400078ee205 */
[----:B------:R-:W-:Y:S02]  /*0fb0*/  LOP3.LUT R103, R104, R103, R105, 0xf6, !PT ;  /* 0x0000006768677212 */ /* 0x000fe400078ef669 */
[----:B------:R-:W-:Y:S02]  /*0fc0*/  SEL R98, RZ, 0x8, P0 ;  /* 0x00000008ff627807 */ /* 0x000fe40000000000 */
[----:B------:R-:W-:Y:S01]  /*0fd0*/  IADD3 R125, R121, UR5, RZ ;  /* 0x00000005797d7c10 */ /* 0x000fe2000fffe0ff */
[----:B------:R-:W-:Y:S01]  /*0fe0*/  IMAD.SHL.U32 R103, R103, 0x2, RZ ;  /* 0x0000000267677824 */ /* 0x000fe200078e00ff */
[----:B---3--:R-:W1:Y:S01]  /*0ff0*/  @P1 R2UR UR28, R4 ;  /* 0x00000000041c13c2 */ /* 0x008e6200000e0000 */
[----:B------:R-:W-:-:S04]  /*1000*/  ISETP.GE.AND P1, PT, R108, c[0x0][0x1d4], PT ;  /* 0x000075006c007a0c */ /* 0x000fc80003f26270 */
[----:B------:R-:W-:-:S04]  /*1010*/  SEL R5, RZ, 0x4, P1 ;  /* 0x00000004ff057807 */ /* 0x000fc80000800000 */
[----:B------:R-:W-:Y:S01]  /*1020*/  LOP3.LUT R98, R98, R2, R5, 0xfe, !PT ;  /* 0x0000000262627212 */ /* 0x000fe200078efe05 */
[----:B-1----:R-:W-:-:S03]  /*1030*/  @UP0 USHF.R.S32.HI UR29, URZ, 0x1f, UR28 ;  /* 0x0000001f3f1d0899 */ /* 0x002fc6000801141c */
[----:B------:R-:W-:-:S04]  /*1040*/  @!UP0 UMOV UR28, UR20 ;  /* 0x00000014001c8c82 */ /* 0x000fc80008000000 */
[----:B------:R-:W-:Y:S01]  /*1050*/  @!UP0 UMOV UR29, UR6 ;  /* 0x00000006001d8c82 */ /* 0x000fe20008000000 */
[----:B------:R-:W-:Y:S05]  /*1060*/  @!P3 BRA `(.L_x_61) ;  /* 0x000001800000b947 */ /* 0x000fea0003800000 */
[----:B------:R-:W-:Y:S01]  /*1070*/  SHF.R.S32.HI R5, RZ, 0x1f, R102 ;  /* 0x0000001fff057819 */ /* 0x000fe20000011466 */
[----:B------:R-:W-:Y:S01]  /*1080*/  IMAD R2, R102, UR21, RZ ;  /* 0x0000001566027c24 */ /* 0x000fe2000f8e02ff */
[C---:B------:R-:W-:Y:S01]  /*1090*/  LOP3.LUT R4, R98.reuse, 0xff, RZ, 0xc0, !PT ;  /* 0x000000ff62047812 */ /* 0x040fe200078ec0ff */
[----:B------:R-:W-:Y:S02]  /*10a0*/  IMAD.SHL.U32 R7, R98, 0x10, RZ ;  /* 0x0000001062077824 */ /* 0x000fe400078e00ff */
[----:B------:R-:W-:Y:S02]  /*10b0*/  IMAD.MOV.U32 R124, RZ, RZ, R120 ;  /* 0x000000ffff7c7224 */ /* 0x000fe400078e0078 */
[----:B------:R-:W-:Y:S01]  /*10c0*/  IMAD R2, R5, UR24, R2 ;  /* 0x0000001805027c24 */ /* 0x000fe2000f8e0202 */
[C---:B------:R-:W-:Y:S01]  /*10d0*/  SHF.L.U32 R5, R4.reuse, 0x2, RZ ;  /* 0x0000000204057819 */ /* 0x040fe200000006ff */
[C---:B------:R-:W-:Y:S01]  /*10e0*/  IMAD.SHL.U32 R6, R4.reuse, 0x8, RZ ;  /* 0x0000000804067824 */ /* 0x040fe200078e00ff */
[----:B------:R-:W-:Y:S01]  /*10f0*/  LOP3.LUT P4, RZ, R7, 0x10, RZ, 0xc0, !PT ;  /* 0x0000001007ff7812 */ /* 0x000fe2000788c0ff */
[----:B------:R-:W-:Y:S01]  /*1100*/  IMAD.SHL.U32 R4, R4, 0x2, RZ ;  /* 0x0000000204047824 */ /* 0x000fe200078e00ff */
[----:B------:R-:W-:Y:S01]  /*1110*/  LOP3.LUT P2, RZ, R5, 0x10, RZ, 0xc0, !PT ;  /* 0x0000001005ff7812 */ /* 0x000fe2000784c0ff */
[----:B------:R-:W-:Y:S01]  /*1120*/  IMAD.WIDE.U32 R8, R102, UR24, R124 ;  /* 0x0000001866087c25 */ /* 0x000fe2000f8e007c */
[----:B------:R-:W-:-:S02]  /*1130*/  LOP3.LUT P3, RZ, R6, 0x10, RZ, 0xc0, !PT ;  /* 0x0000001006ff7812 */ /* 0x000fc4000786c0ff */
[----:B------:R-:W-:Y:S02]  /*1140*/  LOP3.LUT P1, RZ, R4, 0x10, RZ, 0xc0, !PT ;  /* 0x0000001004ff7812 */ /* 0x000fe4000782c0ff */
[----:B------:R-:W-:Y:S02]  /*1150*/  IADD3 R2, R9, R2, RZ ;  /* 0x0000000209027210 */ /* 0x000fe40007ffe0ff */
[----:B------:R-:W-:-:S04]  /*1160*/  LEA R4, P0, R8, c[0x0][0x220], 0x1 ;  /* 0x0000880008047a11 */ /* 0x000fc800078008ff */
[----:B------:R-:W-:-:S05]  /*1170*/  LEA.HI.X R5, R8, c[0x0][0x224], R2, 0x1, P0 ;  /* 0x0000890008057a11 */ /* 0x000fca00000f0c02 */
[----:B------:R-:W-:Y:S01]  /*1180*/  @!PT LDS RZ, [RZ] ;  /* 0x00000000fffff984 */ /* 0x000fe20000000800 */
[----:B------:R-:W-:Y:S01]  /*1190*/  @!PT LDS RZ, [RZ] ;  /* 0x00000000fffff984 */ /* 0x000fe20000000800 */
[----:B------:R-:W-:Y:S01]  /*11a0*/  @!PT LDS RZ, [RZ] ;  /* 0x00000000fffff984 */ /* 0x000fe20000000800 */
[----:B------:R1:W-:Y:S04]  /*11b0*/  LDGSTS.E.BYPASS.LTC128B.128 [R103+0xc080], [R4.64], P4 ;  /* 0x0c08000004677fae */ /* 0x0003e8000a101d56 */
[----:B------:R1:W-:Y:S04]  /*11c0*/  LDGSTS.E.BYPASS.LTC128B.128 [R103+0xd080], [R4.64+0x80], P3 ;  /* 0x0d08008004677fae */ /* 0x0003e80009901d56 */
[----:B------:R1:W-:Y:S04]  /*11d0*/  LDGSTS.E.BYPASS.LTC128B.128 [R103+0xe080], [R4.64+0x100], P2 ;  /* 0x0e08010004677fae */ /* 0x0003e80009101d56 */
[----:B------:R1:W-:Y:S02]  /*11e0*/  LDGSTS.E.BYPASS.LTC128B.128 [R103+0xf080], [R4.64+0x180], P1 ;  /* 0x0f08018004677fae */ /* 0x0003e40008901d56 */
.L_x_61:
[----:B------:R-:W-:Y:S05]  /*11f0*/  BSYNC B0 ;  /* 0x0000000000007941 */ /* 0x000fea0003800000 */
.L_x_60:
[----:B------:R-:W-:Y:S01]  /*1200*/  ISETP.GE.AND P4, PT, R11, c[0x0][0x27c], PT ;  /* 0x00009f000b007a0c */ /* 0x000fe20003f86270 */
[C---:B------:R-:W-:Y:S01]  /*1210*/  IMAD R112, R3.reuse, c[0x0][0x290], RZ ;  /* 0x0000a40003707a24 */ /* 0x040fe200078e02ff */
[C---:B------:R-:W-:Y:S01]  /*1220*/  ISETP.GE.AND P3, PT, R16.reuse, c[0x0][0x27c], PT ;  /* 0x00009f0010007a0c */ /* 0x040fe20003f66270 */
[----:B------:R-:W-:Y:S01]  /*1230*/  IMAD R110, R3, c[0x0][0x280], RZ ;  /* 0x0000a000036e7a24 */ /* 0x000fe200078e02ff */
[----:B------:R-:W-:Y:S01]  /*1240*/  SEL R2, RZ, c[0x0][0x27c], !P4 ;  /* 0x00009f00ff027a07 */ /* 0x000fe20006000000 */
[----:B------:R-:W-:Y:S01]  /*1250*/  IMAD.U32 R3, RZ, RZ, UR13 ;  /* 0x0000000dff037e24 */ /* 0x000fe2000f8e00ff */
[----:B-1----:R-:W-:Y:S01]  /*1260*/  SEL R5, RZ, c[0x0][0x27c], !P3 ;  /* 0x00009f00ff057a07 */ /* 0x002fe20005800000 */
[----:B------:R-:W-:Y:S01]  /*1270*/  ULDC.64 UR4, c[0x0][0x260] ;  /* 0x0000980000047ab9 */ /* 0x000fe20000000a00 */
[----:B------:R-:W0:Y:S01]  /*1280*/  LDGDEPBAR ;  /* 0x00000000000079af */ /* 0x000e220000000000 */
[----:B------:R-:W-:Y:S01]  /*1290*/  IMAD.WIDE.U32 R6, R3, c[0x0][0x260], R16 ;  /* 0x0000980003067a25 */ /* 0x000fe200078e0010 */
[----:B------:R-:W-:Y:S01]  /*12a0*/  UIMAD UR4, UR12, UR4, URZ ;  /* 0x000000040c0472a4 */ /* 0x000fe2000f8e023f */
[----:B------:R-:W-:Y:S01]  /*12b0*/  SHF.R.S32.HI R15, RZ, 0x1f, R14 ;  /* 0x0000001fff0f7819 */ /* 0x000fe2000001140e */
[----:B------:R-:W-:Y:S01]  /*12c0*/  ULDC.64 UR6, c[0x0][0x290] ;  /* 0x0000a40000067ab9 */ /* 0x000fe20000000a00 */
[----:B------:R-:W-:Y:S01]  /*12d0*/  IMAD.IADD R3, R11, 0x1, R2 ;  /* 0x000000010b037824 */ /* 0x000fe200078e0202 */
[----:B------:R-:W-:Y:S01]  /*12e0*/  UIMAD UR32, UR13, UR5, UR4 ;  /* 0x000000050d2072a4 */ /* 0x000fe2000f8e0204 */
[----:B------:R-:W-:Y:S01]  /*12f0*/  IMAD.IADD R5, R16, 0x1, R5 ;  /* 0x0000000110057824 */ /* 0x000fe200078e0205 */
[----:B------:R-:W-:Y:S01]  /*1300*/  USHF.L.U64.HI UR26, UR6, UR25, UR7 ;  /* 0x00000019061a7299 */ /* 0x000fe20008010207 */
[----:B------:R-:W-:Y:S01]  /*1310*/  IMAD R97, R0, 0x20, R109 ;  /* 0x0000002000617824 */ /* 0x000fe200078e026d */
[----:B------:R-:W-:Y:S01]  /*1320*/  SHF.R.S32.HI R88, RZ, 0x1f, R3 ;  /* 0x0000001fff587819 */ /* 0x000fe20000011403 */
[----:B------:R-:W-:Y:S01]  /*1330*/  ULDC.64 UR4, c[0x0][0x268] ;  /* 0x00009a0000047ab9 */ /* 0x000fe20000000a00 */
[----:B------:R-:W-:Y:S01]  /*1340*/  SHF.R.S32.HI R2, RZ, 0x1f, R5 ;  /* 0x0000001fff027819 */ /* 0x000fe20000011405 */
[----:B------:R-:W-:Y:S01]  /*1350*/  UIMAD UR4, UR30, UR4, URZ ;  /* 0x000000041e0472a4 */ /* 0x000fe2000f8e023f */
[----:B------:R-:W-:Y:S01]  /*1360*/  LEA.HI R84, R88, R3, RZ, 0x3 ;  /* 0x0000000358547211 */ /* 0x000fe200078f18ff */
[----:B------:R-:W-:Y:S01]  /*1370*/  USHF.L.U32 UR27, UR6, 0x5, URZ ;  /* 0x00000005061b7899 */ /* 0x000fe2000800063f */
[----:B------:R-:W-:Y:S01]  /*1380*/  LEA.HI R82, R2, R5, RZ, 0x3 ;  /* 0x0000000502527211 */ /* 0x000fe200078f18ff */
[----:B------:R-:W-:Y:S01]  /*1390*/  UIMAD UR31, UR31, UR5, UR4 ;  /* 0x000000051f1f72a4 */ /* 0x000fe2000f8e0204 */
[----:B------:R-:W-:Y:S01]  /*13a0*/  LEA.HI R88, R88, R3, RZ, 0x6 ;  /* 0x0000000358587211 */ /* 0x000fe200078f30ff */
[----:B------:R-:W-:Y:S01]  /*13b0*/  ULDC.64 UR6, c[0x0][0x280] ;  /* 0x0000a00000067ab9 */ /* 0x000fe20000000a00 */
[----:B------:R-:W-:Y:S01]  /*13c0*/  IADD3 R7, R7, UR32, RZ ;  /* 0x0000002007077c10 */ /* 0x000fe2000fffe0ff */
[----:B------:R-:W-:Y:S01]  /*13d0*/  ULDC.64 UR4, c[0x0][0x210] ;  /* 0x0000840000047ab9 */ /* 0x000fe20000000a00 */
[----:B------:R-:W-:Y:S01]  /*13e0*/  LEA.HI R2, R2, R5, RZ, 0x6 ;  /* 0x0000000502027211 */ /* 0x000fe200078f30ff */
[----:B------:R-:W-:Y:S01]  /*13f0*/  IMAD.SHL.U32 R88, R88, 0x20, RZ ;  /* 0x0000002058587824 */ /* 0x000fe200078e00ff */
[C---:B------:R-:W-:Y:S01]  /*1400*/  LOP3.LUT R4, R107.reuse, 0x38, R84, 0xf8, !PT ;  /* 0x000000386b047812 */ /* 0x040fe200078ef854 */
[----:B------:R-:W-:Y:S01]  /*1410*/  IMAD.WIDE.U32 R118, R118, c[0x0][0x268], R6 ;  /* 0x00009a0076767a25 */ /* 0x000fe200078e0006 */
[----:B------:R-:W-:Y:S01]  /*1420*/  USHF.L.U64.HI UR7, UR6, UR25, UR7 ;  /* 0x0000001906077299 */ /* 0x000fe20008010207 */
[----:B------:R-:W-:Y:S01]  /*1430*/  LOP3.LUT R6, R107, 0x38, R82, 0xf8, !PT ;  /* 0x000000386b067812 */ /* 0x000fe200078ef852 */
[----:B------:R-:W-:Y:S01]  /*1440*/  UIMAD UR25, UR12, UR4, URZ ;  /* 0x000000040c1972a4 */ /* 0x000fe2000f8e023f */
[----:B------:R-:W-:Y:S01]  /*1450*/  IMAD.SHL.U32 R2, R2, 0x20, RZ ;  /* 0x0000002002027824 */ /* 0x000fe200078e00ff */
[----:B------:R-:W-:Y:S01]  /*1460*/  LOP3.LUT R88, R88, 0x7ffff800, RZ, 0xc0, !PT ;  /* 0x7ffff80058587812 */ /* 0x000fe200078ec0ff */
[----:B------:R-:W-:Y:S01]  /*1470*/  UIMAD.WIDE.U32 UR32, UR13, UR4, URZ ;  /* 0x000000040d2072a5 */ /* 0x000fe2000f8e003f */
[-C--:B------:R-:W-:Y:S01]  /*1480*/  LOP3.LUT R3, R4, R105.reuse, RZ, 0x3c, !PT ;  /* 0x0000006904037212 */ /* 0x080fe200078e3cff */
[----:B------:R-:W-:Y:S01]  /*1490*/  UIMAD UR25, UR13, UR5, UR25 ;  /* 0x000000050d1972a4 */ /* 0x000fe2000f8e0219 */
[----:B------:R-:W-:Y:S01]  /*14a0*/  LOP3.LUT R2, R2, 0x7ffff800, RZ, 0xc0, !PT ;  /* 0x7ffff80002027812 */ /* 0x000fe200078ec0ff */
[C---:B------:R-:W-:Y:S01]  /*14b0*/  IMAD.WIDE.U32 R116, R109.reuse, c[0x0][0x290], R16 ;  /* 0x0000a4006d747a25 */ /* 0x040fe200078e0010 */
[----:B------:R-:W-:Y:S01]  /*14c0*/  LOP3.LUT R89, R6, R105, RZ, 0x3c, !PT ;  /* 0x0000006906597212 */ /* 0x000fe200078e3cff */
[----:B------:R-:W-:Y:S01]  /*14d0*/  ULDC.64 UR4, c[0x0][0x1e8] ;  /* 0x00007a0000047ab9 */ /* 0x000fe20000000a00 */
[----:B------:R-:W-:Y:S01]  /*14e0*/  SHF.R.S32.HI R0, RZ, 0x1f, R67 ;  /* 0x0000001fff007819 */ /* 0x000fe20000011443 */
[----:B------:R-:W-:Y:S01]  /*14f0*/  IMAD R112, R109, c[0x0][0x294], R112 ;  /* 0x0000a5006d707a24 */ /* 0x000fe200078e0270 */
[----:B------:R-:W-:Y:S01]  /*1500*/  IADD3 R88, R3, R88, R104 ;  /* 0x0000005803587210 */ /* 0x000fe20007ffe068 */
[----:B------:R-:W-:Y:S01]  /*1510*/  IMAD.WIDE.U32 R114, R109, c[0x0][0x280], R16 ;  /* 0x0000a0006d727a25 */ /* 0x000fe200078e0010 */
[----:B------:R-:W-:Y:S01]  /*1520*/  UIMAD UR30, UR12, UR4, URZ ;  /* 0x000000040c1e72a4 */ /* 0x000fe2000f8e023f */
[----:B------:R-:W-:Y:S01]  /*1530*/  IADD3 R89, R89, R2, R104 ;  /* 0x0000000259597210 */ /* 0x000fe20007ffe068 */
[----:B------:R-:W-:Y:S01]  /*1540*/  UIMAD.WIDE.U32 UR34, UR13, UR4, URZ ;  /* 0x000000040d2272a5 */ /* 0x000fe2000f8e003f */
[C---:B------:R-:W-:Y:S01]  /*1550*/  IMAD R110, R109.reuse, c[0x0][0x284], R110 ;  /* 0x0000a1006d6e7a24 */ /* 0x040fe200078e026e */
[----:B------:R-:W-:Y:S01]  /*1560*/  SHF.R.S32.HI R96, RZ, 0x1f, R11 ;  /* 0x0000001fff607819 */ /* 0x000fe2000001140b */
[C---:B------:R-:W-:Y:S01]  /*1570*/  IMAD.WIDE.U32 R18, R109.reuse, c[0x0][0x290], R14 ;  /* 0x0000a4006d127a25 */ /* 0x040fe200078e000e */
[----:B------:R-:W-:Y:S01]  /*1580*/  SHF.R.S32.HI R95, RZ, 0x1f, R108 ;  /* 0x0000001fff5f7819 */ /* 0x000fe2000001146c */
[----:B------:R-:W-:Y:S01]  /*1590*/  UIMAD UR30, UR13, UR5, UR30 ;  /* 0x000000050d1e72a4 */ /* 0x000fe2000f8e021e */
[----:B------:R-:W-:Y:S01]  /*15a0*/  SHF.R.S32.HI R3, RZ, 0x1f, R106 ;  /* 0x0000001fff037819 */ /* 0x000fe2000001146a */
[----:B------:R-:W-:Y:S01]  /*15b0*/  IMAD.WIDE.U32 R8, R109, c[0x0][0x280], R14 ;  /* 0x0000a0006d087a25 */ /* 0x000fe200078e000e */
[----:B------:R-:W-:Y:S01]  /*15c0*/  SHF.R.S32.HI R93, RZ, 0x3, R82 ;  /* 0x00000003ff5d7819 */ /* 0x000fe20000011452 */
[----:B------:R-:W-:Y:S01]  /*15d0*/  ULDC.64 UR4, c[0x0][0x2b0] ;  /* 0x0000ac0000047ab9 */ /* 0x000fe20000000a00 */
[----:B------:R-:W-:Y:S01]  /*15e0*/  SHF.R.S32.HI R92, RZ, 0x3, R84 ;  /* 0x00000003ff5c7819 */ /* 0x000fe20000011454 */
[C---:B------:R-:W-:Y:S01]  /*15f0*/  IMAD.SHL.U32 R101, R98.reuse, 0x10, RZ ;  /* 0x0000001062657824 */ /* 0x040fe200078e00ff */
[----:B------:R-:W-:Y:S01]  /*1600*/  LOP3.LUT R98, R98, 0xff, RZ, 0xc0, !PT ;  /* 0x000000ff62627812 */ /* 0x000fe200078ec0ff */
[----:B------:R-:W-:Y:S01]  /*1610*/  IMAD R2, R0, c[0x0][0x290], RZ ;  /* 0x0000a40000027a24 */ /* 0x000fe200078e02ff */
[----:B------:R-:W-:Y:S01]  /*1620*/  LOP3.LUT R82, R82, 0xfffffff8, RZ, 0xc0, !PT ;  /* 0xfffffff852527812 */ /* 0x000fe200078ec0ff */
[----:B------:R-:W-:Y:S01]  /*1630*/  IMAD R0, R0, c[0x0][0x280], RZ ;  /* 0x0000a00000007a24 */ /* 0x000fe200078e02ff */
[----:B------:R-:W-:Y:S01]  /*1640*/  LOP3.LUT R84, R84, 0xfffffff8, RZ, 0xc0, !PT ;  /* 0xfffffff854547812 */ /* 0x000fe200078ec0ff */
[----:B------:R-:W-:Y:S01]  /*1650*/  IMAD.IADD R117, R117, 0x1, R112 ;  /* 0x0000000175757824 */ /* 0x000fe200078e0270 */
[----:B------:R-:W-:Y:S01]  /*1660*/  LEA.HI R96, R96, R11, RZ, 0x3 ;  /* 0x0000000b60607211 */ /* 0x000fe200078f18ff */
[----:B------:R-:W-:Y:S01]  /*1670*/  IMAD.IADD R115, R115, 0x1, R110 ;  /* 0x0000000173737824 */ /* 0x000fe200078e026e */
[----:B------:R-:W-:Y:S01]  /*1680*/  LEA.HI R95, R95, R108, RZ, 0x3 ;  /* 0x0000006c5f5f7211 */ /* 0x000fe200078f18ff */
[----:B------:R-:W-:Y:S01]  /*1690*/  IMAD.IADD R113, R112, 0x1, R19 ;  /* 0x0000000170717824 */ /* 0x000fe200078e0213 */
[----:B------:R-:W-:Y:S01]  /*16a0*/  LEA.HI R94, R3, R106, RZ, 0x3 ;  /* 0x0000006a035e7211 */ /* 0x000fe200078f18ff */
[----:B------:R-:W-:Y:S01]  /*16b0*/  IMAD.IADD R111, R110, 0x1, R9 ;  /* 0x000000016e6f7824 */ /* 0x000fe200078e0209 */
[----:B------:R-:W-:Y:S01]  /*16c0*/  UIMAD UR29, UR29, UR4, URZ ;  /* 0x000000041d1d72a4 */ /* 0x000fe2000f8e023f */
[----:B------:R-:W-:Y:S01]  /*16d0*/  IMAD.MOV.U32 R112, RZ, RZ, R18 ;  /* 0x000000ffff707224 */ /* 0x000fe200078e0012 */
[----:B------:R-:W-:Y:S01]  /*16e0*/  SHF.R.S32.HI R3, RZ, 0x1f, R82 ;  /* 0x0000001fff037819 */ /* 0x000fe20000011452 */
[----:B------:R-:W-:Y:S01]  /*16f0*/  IMAD.MOV.U32 R110, RZ, RZ, R8 ;  /* 0x000000ffff6e7224 */ /* 0x000fe200078e0008 */
[----:B------:R-:W-:Y:S01]  /*1700*/  SHF.R.S32.HI R83, RZ, 0x1f, R84 ;  /* 0x0000001fff537819 */ /* 0x000fe20000011454 */
[----:B------:R-:W-:Y:S01]  /*1710*/  IMAD.SHL.U32 R100, R98, 0x8, RZ ;  /* 0x0000000862647824 */ /* 0x000fe200078e00ff */
[----:B------:R-:W-:Y:S01]  /*1720*/  LOP3.LUT R96, R96, 0xfffffff8, RZ, 0xc0, !PT ;  /* 0xfffffff860607812 */ /* 0x000fe200078ec0ff */
[----:B------:R-:W-:Y:S01]  /*1730*/  IMAD.SHL.U32 R99, R98, 0x4, RZ ;  /* 0x0000000462637824 */ /* 0x000fe200078e00ff */
[----:B------:R-:W-:Y:S01]  /*1740*/  LOP3.LUT R95, R95, 0xfffffff8, RZ, 0xc0, !PT ;  /* 0xfffffff85f5f7812 */ /* 0x000fe200078ec0ff */
[C---:B------:R-:W-:Y:S01]  /*1750*/  IMAD R5, R67.reuse, c[0x0][0x294], R2 ;  /* 0x0000a50043057a24 */ /* 0x040fe200078e0202 */
[----:B------:R-:W-:Y:S01]  /*1760*/  LOP3.LUT R94, R94, 0xfffffff8, RZ, 0xc0, !PT ;  /* 0xfffffff85e5e7812 */ /* 0x000fe200078ec0ff */
[C---:B------:R-:W-:Y:S01]  /*1770*/  IMAD R73, R67.reuse, c[0x0][0x284], R0 ;  /* 0x0000a10043497a24 */ /* 0x040fe200078e0200 */
[----:B------:R-:W-:Y:S01]  /*1780*/  UIMAD.WIDE.U32 UR36, UR28, UR4, URZ ;  /* 0x000000041c2472a5 */ /* 0x000fe2000f8e003f */
[----:B------:R-:W-:Y:S01]  /*1790*/  IMAD.SHL.U32 R98, R98, 0x2, RZ ;  /* 0x0000000262627824 */ /* 0x000fe200078e00ff */
[----:B------:R-:W-:Y:S01]  /*17a0*/  UIMAD UR29, UR28, UR5, UR29 ;  /* 0x000000051c1d72a4 */ /* 0x000fe2000f8e021d */
[----:B------:R-:W-:Y:S01]  /*17b0*/  IMAD.WIDE.U32 R114, R67, c[0x0][0x280], R114 ;  /* 0x0000a00043727a25 */ /* 0x000fe200078e0072 */
[----:B------:R-:W-:Y:S01]  /*17c0*/  SHF.L.U64.HI R80, R82, 0x1, R3 ;  /* 0x0000000152507819 */ /* 0x000fe20000010203 */
[----:B------:R-:W-:Y:S01]  /*17d0*/  USHF.L.U32 UR6, UR6, 0x5, URZ ;  /* 0x0000000506067899 */ /* 0x000fe2000800063f */
[----:B------:R-:W-:Y:S01]  /*17e0*/  SHF.L.U64.HI R83, R84, 0x1, R83 ;  /* 0x0000000154537819 */ /* 0x000fe20000010253 */
[----:B------:R-:W-:Y:S01]  /*17f0*/  IMAD.MOV.U32 R2, RZ, RZ, c[0x0][0x2b8] ;  /* 0x0000ae00ff027624 */ /* 0x000fe200078e00ff */
[----:B------:R-:W-:Y:S01]  /*1800*/  IADD3 R77, R77, UR18, RZ ;  /* 0x000000124d4d7c10 */ /* 0x000fe2000fffe0ff */
[----:B------:R-:W-:Y:S01]  /*1810*/  IMAD.MOV.U32 R0, RZ, RZ, c[0x0][0x27c] ;  /* 0x00009f00ff007624 */ /* 0x000fe200078e00ff */
[C---:B------:R-:W-:Y:S01]  /*1820*/  IADD3 R10, R14.reuse, 0x60, RZ ;  /* 0x000000600e0a7810 */ /* 0x040fe20007ffe0ff */
[----:B------:R-:W-:Y:S01]  /*1830*/  IMAD.MOV.U32 R90, RZ, RZ, c[0x0][0x27c] ;  /* 0x00009f00ff5a7624 */ /* 0x000fe200078e00ff */
[----:B------:R-:W-:Y:S01]  /*1840*/  IADD3 R9, R14, 0x20, RZ ;  /* 0x000000200e097810 */ /* 0x000fe20007ffe0ff */
[----:B------:R-:W-:Y:S01]  /*1850*/  IMAD.WIDE.U32 R116, R67, c[0x0][0x290], R116 ;  /* 0x0000a40043747a25 */ /* 0x000fe200078e0074 */
[----:B------:R-:W-:Y:S01]  /*1860*/  LOP3.LUT R101, R101, 0x10, RZ, 0xc0, !PT ;  /* 0x0000001065657812 */ /* 0x000fe200078ec0ff */
[----:B------:R-:W-:Y:S01]  /*1870*/  UIADD3 UR25, UR33, UR25, URZ ;  /* 0x0000001921197290 */ /* 0x000fe2000fffe03f */
[----:B------:R-:W-:Y:S01]  /*1880*/  LOP3.LUT R100, R100, 0x10, RZ, 0xc0, !PT ;  /* 0x0000001064647812 */ /* 0x000fe200078ec0ff */
[----:B------:R-:W-:Y:S01]  /*1890*/  IMAD.WIDE.U32 R112, R67, c[0x0][0x290], R112 ;  /* 0x0000a40043707a25 */ /* 0x000fe200078e0070 */
[----:B------:R-:W-:Y:S01]  /*18a0*/  LOP3.LUT R99, R99, 0x10, RZ, 0xc0, !PT ;  /* 0x0000001063637812 */ /* 0x000fe200078ec0ff */
[----:B------:R-:W-:Y:S01]  /*18b0*/  UIADD3 UR30, UR35, UR30, URZ ;  /* 0x0000001e231e7290 */ /* 0x000fe2000fffe03f */
[----:B------:R-:W-:Y:S01]  /*18c0*/  LOP3.LUT R98, R98, 0x10, RZ, 0xc0, !PT ;  /* 0x0000001062627812 */ /* 0x000fe200078ec0ff */
[----:B------:R-:W-:Y:S01]  /*18d0*/  IMAD.WIDE.U32 R110, R67, c[0x0][0x280], R110 ;  /* 0x0000a000436e7a25 */ /* 0x000fe200078e006e */
[----:B------:R-:W-:Y:S01]  /*18e0*/  SHF.R.S32.HI R87, RZ, 0x1f, R96 ;  /* 0x0000001fff577819 */ /* 0x000fe20000011460 */
[----:B------:R-:W-:Y:S01]  /*18f0*/  UIADD3 UR29, UR37, UR29, URZ ;  /* 0x0000001d251d7290 */ /* 0x000fe2000fffe03f */
[----:B------:R-:W-:Y:S01]  /*1900*/  SHF.R.S32.HI R86, RZ, 0x1f, R95 ;  /* 0x0000001fff567819 */ /* 0x000fe2000001145f */
[----:B------:R-:W-:Y:S01]  /*1910*/  IMAD.IADD R75, R115, 0x1, R73 ;  /* 0x00000001734b7824 */ /* 0x000fe200078e0249 */
[----:B------:R-:W-:Y:S01]  /*1920*/  SHF.R.S32.HI R85, RZ, 0x1f, R94 ;  /* 0x0000001fff557819 */ /* 0x000fe2000001145e */
[----:B------:R-:W-:Y:S01]  /*1930*/  IMAD.SHL.U32 R90, R90, 0x2, RZ ;  /* 0x000000025a5a7824 */ /* 0x000fe200078e00ff */
[----:B------:R-:W-:Y:S01]  /*1940*/  IADD3 R79, R119, UR31, RZ ;  /* 0x0000001f774f7c10 */ /* 0x000fe2000fffe0ff */
[----:B------:R-:W-:Y:S01]  /*1950*/  IMAD.IADD R76, R117, 0x1, R5 ;  /* 0x00000001754c7824 */ /* 0x000fe200078e0205 */
[----:B------:R-:W-:Y:S01]  /*1960*/  ISETP.NE.AND P5, PT, R2, 0x1, PT ;  /* 0x000000010200780c */ /* 0x000fe20003fa5270 */
[----:B------:R-:W-:Y:S01]  /*1970*/  IMAD.IADD R74, R5, 0x1, R113 ;  /* 0x00000001054a7824 */ /* 0x000fe200078e0271 */
[----:B------:R-:W-:Y:S01]  /*1980*/  BAR.SYNC.DEFER_BLOCKING 0x0 ;  /* 0x0000000000007b1d */ /* 0x000fe20000010000 */
[----:B------:R-:W-:Y:S01]  /*1990*/  IMAD.IADD R73, R73, 0x1, R111 ;  /* 0x0000000149497824 */ /* 0x000fe200078e026f */
[----:B------:R-:W-:Y:S01]  /*19a0*/  ISETP.GE.AND P6, PT, R0, 0x1, PT ;  /* 0x000000010000780c */ /* 0x000fe20003fc6270 */
[----:B------:R-:W-:-:S02]  /*19b0*/  IMAD.SHL.U32 R82, R82, 0x2, RZ ;  /* 0x0000000252527824 */ /* 0x000fc400078e00ff */
[----:B------:R-:W-:Y:S01]  /*19c0*/  IMAD.SHL.U32 R84, R84, 0x2, RZ ;  /* 0x0000000254547824 */ /* 0x000fe200078e00ff */
[----:B------:R-:W-:Y:S01]  /*19d0*/  ULDC.U8 UR4, c[0x0][0x298] ;  /* 0x0000a60000047ab9 */ /* 0x000fe20000000000 */
[----:B------:R-:W-:Y:S02]  /*19e0*/  IMAD.SHL.U32 R89, R89, 0x2, RZ ;  /* 0x0000000259597824 */ /* 0x000fe400078e00ff */
[----:B------:R-:W-:Y:S02]  /*19f0*/  IMAD.SHL.U32 R88, R88, 0x2, RZ ;  /* 0x0000000258587824 */ /* 0x000fe400078e00ff */
.L_x_80:
[----:B------:R-:W-:Y:S01]  /*1a00*/  IMAD.SHL.U32 R72, R102, 0x20, RZ ;  /* 0x0000002066487824 */ /* 0x000fe200078e00ff */
[----:B------:R-:W-:Y:S04]  /*1a10*/  DEPBAR.LE SB0, 0x0 ;  /* 0x000080000000791a */ /* 0x000fe80000000000 */
[----:B------:R-:W-:Y:S01]  /*1a20*/  IMAD.IADD R0, R97, 0x1, R72 ;  /* 0x0000000161007824 */ /* 0x000fe200078e0248 */
[----:B------:R-:W-:Y:S01]  /*1a30*/  BSSY B1, `(.L_x_62) ;  /* 0x00002a3000017945 */ /* 0x000fe20003800000 */
[----:B------:R-:W-:Y:S02]  /*1a40*/  IMAD.MOV.U32 R91, RZ, RZ, RZ ;  /* 0x000000ffff5b7224 */ /* 0x000fe400078e00ff */
[----:B------:R-:W-:Y:S01]  /*1a50*/  IMAD.IADD R71, R77, 0x1, R0 ;  /* 0x000000014d477824 */ /* 0x000fe200078e0200 */
[----:B------:R-:W-:Y:S03]  /*1a60*/  ISETP.GE.AND P0, PT, R0, UR17, PT ;  /* 0x0000001100007c0c */ /* 0x000fe6000bf06270 */
[----:B------:R-:W-:Y:S01]  /*1a70*/  @P5 IMAD.HI.U32 R2, R71, c[0x0][0x2bc], RZ ;  /* 0x0000af0047025a27 */ /* 0x000fe200078e00ff */
[----:B------:R-:W-:Y:S02]  /*1a80*/  ISETP.GT.OR P0, PT, R97, 0x1f, P0 ;  /* 0x0000001f6100780c */ /* 0x000fe40000704670 */
[----:B------:R-:W-:Y:S02]  /*1a90*/  MOV R0, R71 ;  /* 0x0000004700007202 */ /* 0x000fe40000000f00 */
[----:B------:R-:W-:Y:S09]  /*1aa0*/  @P5 SHF.R.U32.HI R0, RZ, c[0x0][0x2c0], R2 ;  /* 0x0000b000ff005a19 */ /* 0x000ff20000011602 */
[C---:B------:R-:W-:Y:S04]  /*1ab0*/  @!P0 IADD3 R3, P1, R0.reuse, UR36, RZ ;  /* 0x0000002400038c10 */ /* 0x040fe8000ff3e0ff */
[----:B------:R-:W-:Y:S01]  /*1ac0*/  @!P0 LEA.HI.X.SX32 R2, R0, UR29, 0x1, P1 ;  /* 0x0000001d00028c11 */ /* 0x000fe200088f0eff */
[----:B------:R-:W-:Y:S01]  /*1ad0*/  IMAD.MOV R0, RZ, RZ, -R0 ;  /* 0x000000ffff007224 */ /* 0x000fe200078e0a00 */
[C---:B------:R-:W-:Y:S03]  /*1ae0*/  @!P0 LEA R4, P1, R3.reuse, c[0x0][0x2a0], 0x2 ;  /* 0x0000a80003048a11 */ /* 0x040fe600078210ff */
[----:B------:R-:W-:Y:S01]  /*1af0*/  IMAD R71, R0, c[0x0][0x2b8], R71 ;  /* 0x0000ae0000477a24 */ /* 0x000fe200078e0247 */
[----:B------:R-:W-:Y:S03]  /*1b00*/  @!P0 LEA.HI.X R5, R3, c[0x0][0x2a4], R2, 0x2, P1 ;  /* 0x0000a90003058a11 */ /* 0x000fe600008f1402 */
[C---:B------:R-:W-:Y:S01]  /*1b10*/  IMAD.WIDE.U32 R2, R71.reuse, c[0x0][0x1e0], RZ ;  /* 0x0000780047027a25 */ /* 0x040fe200078e00ff */
[----:B------:R-:W-:Y:S01]  /*1b20*/  SHF.R.S32.HI R70, RZ, 0x1f, R71 ;  /* 0x0000001fff467819 */ /* 0x000fe20000011447 */
[----:B------:R-:W3:Y:S04]  /*1b30*/  @!P0 LDG.E R91, [R4.64] ;  /* 0x00000016045b8981 */ /* 0x000ee8000c1e1900 */
[----:B------:R-:W-:Y:S01]  /*1b40*/  IMAD R0, R70, c[0x0][0x1e0], RZ ;  /* 0x0000780046007a24 */ /* 0x000fe200078e02ff */
[----:B------:R-:W-:Y:S03]  /*1b50*/  BAR.SYNC.DEFER_BLOCKING 0x0 ;  /* 0x0000000000007b1d */ /* 0x000fe60000010000 */
[----:B------:R-:W-:Y:S05]  /*1b60*/  IMAD R0, R71, c[0x0][0x1e4], R0 ;  /* 0x0000790047007a24 */ /* 0x000fea00078e0200 */
[----:B------:R-:W-:Y:S02]  /*1b70*/  IADD3 R3, R3, R0, RZ ;  /* 0x0000000003037210 */ /* 0x000fe40007ffe0ff */
[----:B---3--:R-:W-:Y:S03]  /*1b80*/  SHF.R.S32.HI R69, RZ, 0x1f, R91 ;  /* 0x0000001fff457819 */ /* 0x008fe6000001145b */
[----:B------:R-:W-:Y:S04]  /*1b90*/  IMAD.WIDE.U32 R2, R91, c[0x0][0x1f0], R2 ;  /* 0x00007c005b027a25 */ /* 0x000fe800078e0002 */
[----:B------:R-:W-:Y:S01]  /*1ba0*/  IMAD R0, R69, c[0x0][0x1f0], RZ ;  /* 0x00007c0045007a24 */ /* 0x000fe200078e02ff */
[----:B------:R-:W-:Y:S03]  /*1bb0*/  IADD3 R2, P1, R2, UR34, RZ ;  /* 0x0000002202027c10 */ /* 0x000fe6000ff3e0ff */
[----:B------:R-:W-:Y:S01]  /*1bc0*/  IMAD R0, R91, c[0x0][0x1f4], R0 ;  /* 0x00007d005b007a24 */ /* 0x000fe200078e0200 */
[C---:B----4-:R-:W-:Y:S04]  /*1bd0*/  LEA R55, P0, R2.reuse, c[0x0][0x1c8], 0x1 ;  /* 0x0000720002377a11 */ /* 0x050fe800078008ff */
[----:B------:R-:W-:Y:S04]  /*1be0*/  IADD3.X R3, R3, UR30, R0, P1, !PT ;  /* 0x0000001e03037c10 */ /* 0x000fe80008ffe400 */
[----:B------:R-:W-:Y:S01]  /*1bf0*/  LEA.HI.X R2, R2, c[0x0][0x1cc], R3, 0x1, P0 ;  /* 0x0000730002027a11 */ /* 0x000fe200000f0c03 */
[----:B-1---5:R-:W-:-:S05]  /*1c00*/  @!P6 BRA `(.L_x_63) ;  /* 0x000026a00000e947 */ /* 0x022fca0003800000 */
[C---:B------:R-:W-:Y:S01]  /*1c10*/  IMAD R13, R102.reuse, UR7, RZ ;  /* 0x00000007660d7c24 */ /* 0x040fe2000f8e02ff */
[----:B------:R-:W-:Y:S01]  /*1c20*/  ISETP.NE.AND P0, PT, RZ, UR4, PT ;  /* 0x00000004ff007c0c */ /* 0x000fe2000bf05270 */
[C---:B------:R-:W-:Y:S01]  /*1c30*/  IMAD R3, R102.reuse, UR26, RZ ;  /* 0x0000001a66037c24 */ /* 0x040fe2000f8e02ff */
[----:B------:R-:W-:Y:S01]  /*1c40*/  SHF.R.S32.HI R0, RZ, 0x1f, R102 ;  /* 0x0000001fff007819 */ /* 0x000fe20000011466 */
[----:B------:R-:W-:Y:S01]  /*1c50*/  IMAD.WIDE.U32 R4, R102, UR6, RZ ;  /* 0x0000000666047c25 */ /* 0x000fe2000f8e00ff */
[----:B------:R-:W-:Y:S03]  /*1c60*/  IADD3 R68, -R72, UR17, RZ ;  /* 0x0000001148447c10 */ /* 0x000fe6000fffe1ff */
[----:B------:R-:W-:Y:S01]  /*1c70*/  IMAD R13, R0, UR6, R13 ;  /* 0x00000006000d7c24 */ /* 0x000fe2000f8e020d */
[----:B------:R-:W-:Y:S01]  /*1c80*/  IMNMX R68, R68, 0x20, PT ;  /* 0x0000002044447817 */ /* 0x000fe20003800200 */
[----:B------:R-:W-:Y:S02]  /*1c90*/  IMAD R3, R0, UR27, R3 ;  /* 0x0000001b00037c24 */ /* 0x000fe4000f8e0203 */
[----:B------:R-:W-:Y:S01]  /*1ca0*/  IMAD.WIDE.U32 R6, R102, UR27, RZ ;  /* 0x0000001b66067c25 */ /* 0x000fe2000f8e00ff */
[----:B------:R-:W-:Y:S04]  /*1cb0*/  IADD3 R0, R5, R13, RZ ;  /* 0x0000000d05007210 */ /* 0x000fe80007ffe0ff */
[----:B------:R-:W-:Y:S01]  /*1cc0*/  IADD3 R3, R7, R3, RZ ;  /* 0x0000000307037210 */ /* 0x000fe20007ffe0ff */
[----:B------:R-:W-:-:S05]  /*1cd0*/  @!P0 BRA `(.L_x_64) ;  /* 0x000012d000008947 */ /* 0x000fca0003800000 */
[----:B------:R-:W-:Y:S01]  /*1ce0*/  ISETP.GE.AND P2, PT, R109, R68, PT ;  /* 0x000000446d00720c */ /* 0x000fe20003f46270 */
[----:B------:R-:W-:Y:S01]  /*1cf0*/  BSSY B0, `(.L_x_65) ;  /* 0x0000026000007945 */ /* 0x000fe20003800000 */
[----:B------:R-:W-:Y:S01]  /*1d00*/  CS2R R18, SRZ ;  /* 0x0000000000127805 */ /* 0x000fe2000001ff00 */
[----:B------:R-:W-:Y:S01]  /*1d10*/  CS2R R26, SRZ ;  /* 0x00000000001a7805 */ /* 0x000fe2000001ff00 */
[----:B------:R-:W-:Y:S01]  /*1d20*/  CS2R R32, SRZ ;  /* 0x0000000000207805 */ /* 0x000fe2000001ff00 */
[----:B------:R-:W-:Y:S01]  /*1d30*/  CS2R R30, SRZ ;  /* 0x00000000001e7805 */ /* 0x000fe2000001ff00 */
[----:B------:R-:W-:Y:S01]  /*1d40*/  CS2R R42, SRZ ;  /* 0x00000000002a7805 */ /* 0x000fe2000001ff00 */
[----:B------:R-:W-:Y:S01]  /*1d50*/  CS2R R46, SRZ ;  /* 0x00000000002e7805 */ /* 0x000fe2000001ff00 */
[----:B------:R-:W-:Y:S01]  /*1d60*/  CS2R R50, SRZ ;  /* 0x0000000000327805 */ /* 0x000fe2000001ff00 */
[----:B------:R-:W-:Y:S04]  /*1d70*/  CS2R R52, SRZ ;  /* 0x0000000000347805 */ /* 0x000fe8000001ff00 */
[----:B------:R-:W-:-:S05]  /*1d80*/  @P2 BRA `(.L_x_66) ;  /* 0x000001c000002947 */ /* 0x000fca0003800000 */
[----:B------:R-:W-:Y:S01]  /*1d90*/  IADD3 R4, P1, R110, R4, RZ ;  /* 0x000000046e047210 */ /* 0x000fe20007f3e0ff */
[----:B------:R-:W-:Y:S01]  /*1da0*/  CS2R R30, SRZ ;  /* 0x00000000001e7805 */ /* 0x000fe2000001ff00 */
[----:B------:R-:W-:Y:S01]  /*1db0*/  IADD3 R6, P0, R112, R6, RZ ;  /* 0x0000000670067210 */ /* 0x000fe20007f1e0ff */
[----:B------:R-:W-:Y:S01]  /*1dc0*/  CS2R R52, SRZ ;  /* 0x0000000000347805 */ /* 0x000fe2000001ff00 */
[----:B------:R-:W-:Y:S01]  /*1dd0*/  CS2R R32, SRZ ;  /* 0x0000000000207805 */ /* 0x000fe2000001ff00 */
[----:B------:R-:W-:Y:S01]  /*1de0*/  IMAD.X R5, R0, 0x1, R73, P1 ;  /* 0x0000000100057824 */ /* 0x000fe200008e0649 */
[----:B------:R-:W-:Y:S01]  /*1df0*/  LEA R20, P1, R4, c[0x0][0x270], 0x1 ;  /* 0x00009c0004147a11 */ /* 0x000fe200078208ff */
[----:B------:R-:W-:Y:S01]  /*1e00*/  IMAD.X R3, R3, 0x1, R74, P0 ;  /* 0x0000000103037824 */ /* 0x000fe200000e064a */
[----:B------:R-:W-:Y:S01]  /*1e10*/  LEA R22, P0, R6, c[0x0][0x288], 0x1 ;  /* 0x0000a20006167a11 */ /* 0x000fe200078008ff */
[----:B------:R-:W-:Y:S01]  /*1e20*/  CS2R R50, SRZ ;  /* 0x0000000000327805 */ /* 0x000fe2000001ff00 */
[----:B------:R-:W-:Y:S01]  /*1e30*/  LEA.HI.X R21, R4, c[0x0][0x274], R5, 0x1, P1 ;  /* 0x00009d0004157a11 */ /* 0x000fe200008f0c05 */
[----:B------:R-:W-:Y:S01]  /*1e40*/  CS2R R26, SRZ ;  /* 0x00000000001a7805 */ /* 0x000fe2000001ff00 */
[----:B------:R-:W-:Y:S01]  /*1e50*/  ISETP.GE.AND P1, PT, R14, c[0x0][0x27c], PT ;  /* 0x00009f000e007a0c */ /* 0x000fe20003f26270 */
[----:B------:R-:W-:Y:S01]  /*1e60*/  CS2R R18, SRZ ;  /* 0x0000000000127805 */ /* 0x000fe2000001ff00 */
[----:B------:R-:W-:Y:S01]  /*1e70*/  LEA.HI.X R23, R6, c[0x0][0x28c], R3, 0x1, P0 ;  /* 0x0000a30006177a11 */ /* 0x000fe200000f0c03 */
[----:B------:R-:W-:Y:S01]  /*1e80*/  CS2R R46, SRZ ;  /* 0x00000000002e7805 */ /* 0x000fe2000001ff00 */
[----:B------:R-:W-:Y:S01]  /*1e90*/  ISETP.GE.AND P0, PT, R9, c[0x0][0x27c], PT ;  /* 0x00009f0009007a0c */ /* 0x000fe20003f06270 */
[----:B------:R-:W-:Y:S08]  /*1ea0*/  CS2R R42, SRZ ;  /* 0x00000000002a7805 */ /* 0x000ff0000001ff00 */
[----:B------:R1:W5:Y:S04]  /*1eb0*/  @!P1 LDG.E.64 R30, [R20.64] ;  /* 0x00000016141e9981 */ /* 0x000368000c1e1b00 */
[----:B------:R1:W5:Y:S01]  /*1ec0*/  @!P1 LDG.E.64 R52, [R22.64] ;  /* 0x0000001616349981 */ /* 0x000362000c1e1b00 */
[----:B------:R-:W-:Y:S03]  /*1ed0*/  ISETP.GE.AND P1, PT, R12, c[0x0][0x27c], PT ;  /* 0x00009f000c007a0c */ /* 0x000fe60003f26270 */
[----:B------:R1:W5:Y:S04]  /*1ee0*/  @!P0 LDG.E.64 R32, [R20.64+0x40] ;  /* 0x0000401614208981 */ /* 0x000368000c1e1b00 */
[----:B------:R1:W5:Y:S01]  /*1ef0*/  @!P0 LDG.E.64 R50, [R22.64+0x40] ;  /* 0x0000401616328981 */ /* 0x000362000c1e1b00 */
[----:B------:R-:W-:Y:S05]  /*1f00*/  ISETP.GE.AND P0, PT, R10, c[0x0][0x27c], PT ;  /* 0x00009f000a007a0c */ /* 0x000fea0003f06270 */
[----:B------:R1:W5:Y:S04]  /*1f10*/  @!P1 LDG.E.64 R26, [R20.64+0x80] ;  /* 0x00008016141a9981 */ /* 0x000368000c1e1b00 */
[----:B------:R1:W5:Y:S04]  /*1f20*/  @!P1 LDG.E.64 R46, [R22.64+0x80] ;  /* 0x00008016162e9981 */ /* 0x000368000c1e1b00 */
[----:B------:R1:W5:Y:S04]  /*1f30*/  @!P0 LDG.E.64 R18, [R20.64+0xc0] ;  /* 0x0000c01614128981 */ /* 0x000368000c1e1b00 */
[----:B------:R1:W5:Y:S02]  /*1f40*/  @!P0 LDG.E.64 R42, [R22.64+0xc0] ;  /* 0x0000c016162a8981 */ /* 0x000364000c1e1b00 */
.L_x_66:
[----:B------:R-:W-:Y:S05]  /*1f50*/  BSYNC B0 ;  /* 0x0000000000007941 */ /* 0x000fea0003800000 */
.L_x_65:
[----:B------:R3:W4:Y:S04]  /*1f60*/  SHFL.IDX PT, R57, R2, RZ, 0x181f ;  /* 0x00181fff02397589 */ /* 0x00072800000e0000 */
[----:B------:R-:W1:Y:S01]  /*1f70*/  SHFL.IDX PT, R55, R55, RZ, 0x181f ;  /* 0x00181fff37377589 */ /* 0x000e6200000e0000 */
[----:B------:R-:W-:-:S05]  /*1f80*/  @P2 BRA `(.L_x_67) ;  /* 0x000024d000002947 */ /* 0x000fca0003800000 */
[----:B------:R-:W-:Y:S01]  /*1f90*/  ISETP.GE.AND P0, PT, R16, c[0x0][0x1d4], PT ;  /* 0x0000750010007a0c */ /* 0x000fe20003f06270 */
[----:B---3-5:R-:W-:Y:S01]  /*1fa0*/  IMAD.MOV.U32 R2, RZ, RZ, R26 ;  /* 0x000000ffff027224 */ /* 0x028fe200078e001a */
[----:B------:R-:W-:Y:S01]  /*1fb0*/  BSSY B0, `(.L_x_68) ;  /* 0x0000052000007945 */ /* 0x000fe20003800000 */
[----:B------:R-:W-:Y:S02]  /*1fc0*/  IMAD.MOV.U32 R0, RZ, RZ, R27 ;  /* 0x000000ffff007224 */ /* 0x000fe400078e001b */
[----:B-1----:R-:W-:Y:S01]  /*1fd0*/  IMAD.MOV.U32 R21, RZ, RZ, R42 ;  /* 0x000000ffff157224 */ /* 0x002fe200078e002a */
[----:B------:R-:W-:Y:S01]  /*1fe0*/  PRMT R8, R2, 0x7610, R8 ;  /* 0x0000761002087816 */ /* 0x000fe20000000008 */
[----:B------:R-:W-:Y:S01]  /*1ff0*/  IMAD.MOV.U32 R20, RZ, RZ, R43 ;  /* 0x000000ffff147224 */ /* 0x000fe200078e002b */
        /* <DEDUP_REMOVED lines=16> */
[----:B------:R-:W-:Y:S02]  /*2100*/  PRMT R44, R22, 0x7610, R44 ;  /* 0x00007610162c7816 */ /* 0x000fe4000000002c */
[----:B------:R-:W-:Y:S02]  /*2110*/  PRMT R49, R21, 0x7610, R49 ;  /* 0x0000761015317816 */ /* 0x000fe40000000031 */
[----:B------:R-:W-:Y:S01]  /*2120*/  PRMT R48, R20, 0x7610, R48 ;  /* 0x0000761014307816 */ /* 0x000fe20000000030 */
[----:B------:R-:W-:-:S05]  /*2130*/  @P0 BRA `(.L_x_69) ;  /* 0x0000039000000947 */ /* 0x000fca0003800000 */
[----:B------:R-:W-:Y:S01]  /*2140*/  ISETP.GE.AND P0, PT, R14, c[0x0][0x27c], PT ;  /* 0x00009f000e007a0c */ /* 0x000fe20003f06270 */
[----:B------:R-:W1:Y:S01]  /*2150*/  LDS.128 R20, [R103+0xc080] ;  /* 0x00c0800067147984 */ /* 0x000e620000000c00 */
[----:B------:R-:W-:Y:S01]  /*2160*/  MOV R28, R30 ;  /* 0x0000001e001c7202 */ /* 0x000fe20000000f00 */
[----:B------:R-:W-:Y:S01]  /*2170*/  IMAD.MOV.U32 R36, RZ, RZ, R52 ;  /* 0x000000ffff247224 */ /* 0x000fe200078e0034 */
[C---:B------:R-:W-:Y:S01]  /*2180*/  LEA R62, P1, R16.reuse, R55, 0x1 ;  /* 0x00000037103e7211 */ /* 0x040fe200078208ff */
[----:B------:R-:W-:Y:S02]  /*2190*/  IMAD.MOV.U32 R25, RZ, RZ, R31 ;  /* 0x000000ffff197224 */ /* 0x000fe400078e001f */
[----:B------:R-:W-:Y:S01]  /*21a0*/  IMAD.MOV.U32 R39, RZ, RZ, R53 ;  /* 0x000000ffff277224 */ /* 0x000fe200078e0035 */
[----:B----4-:R-:W-:Y:S05]  /*21b0*/  LEA.HI.X R63, R16, R57, R17, 0x1, P1 ;  /* 0x00000039103f7211 */ /* 0x010fea00008f0c11 */
[----:B------:R-:W-:Y:S02]  /*21c0*/  @!P0 SHF.R.U64 R35, R52, 0x10, R53 ;  /* 0x0000001034238819 */ /* 0x000fe40000001235 */
[--C-:B------:R-:W-:Y:S02]  /*21d0*/  @!P0 SHF.R.U64 R29, R30, 0x10, R31.reuse ;  /* 0x000000101e1d8819 */ /* 0x100fe4000000121f */
[----:B------:R-:W-:Y:S02]  /*21e0*/  @!P0 SHF.R.U32.HI R30, RZ, 0x10, R31 ;  /* 0x00000010ff1e8819 */ /* 0x000fe4000001161f */
[----:B------:R-:W-:Y:S02]  /*21f0*/  @!P0 PRMT R36, R36, 0x5410, R35 ;  /* 0x0000541024248816 */ /* 0x000fe40000000023 */
[----:B------:R-:W-:Y:S02]  /*2200*/  @!P0 PRMT R28, R28, 0x5410, R29 ;  /* 0x000054101c1c8816 */ /* 0x000fe4000000001d */
[----:B------:R-:W-:Y:S01]  /*2210*/  @!P0 PRMT R25, R25, 0x5410, R30 ;  /* 0x0000541019198816 */ /* 0x000fe2000000001e */
[----:B------:R-:W-:Y:S01]  /*2220*/  @!P0 IMAD.U32 R35, R36, 0x10000, RZ ;  /* 0x0001000024238824 */ /* 0x000fe200078e00ff */
[----:B------:R-:W-:Y:S02]  /*2230*/  @!P0 SHF.R.U32.HI R34, RZ, 0x10, R53 ;  /* 0x00000010ff228819 */ /* 0x000fe40000011635 */
[----:B------:R-:W-:Y:S02]  /*2240*/  @!P0 SHF.L.U32 R29, R28, 0x10, RZ ;  /* 0x000000101c1d8819 */ /* 0x000fe400000006ff */
[----:B------:R-:W-:Y:S02]  /*2250*/  @!P0 LOP3.LUT R36, R36, 0xffff0000, RZ, 0xc0, !PT ;  /* 0xffff000024248812 */ /* 0x000fe400078ec0ff */
[----:B------:R-:W-:Y:S02]  /*2260*/  @!P0 PRMT R39, R39, 0x5410, R34 ;  /* 0x0000541027278816 */ /* 0x000fe40000000022 */
[----:B------:R-:W-:Y:S01]  /*2270*/  @!P0 LOP3.LUT R28, R28, 0xffff0000, RZ, 0xc0, !PT ;  /* 0xffff00001c1c8812 */ /* 0x000fe200078ec0ff */
[C---:B-1----:R-:W-:Y:S01]  /*2280*/  @!P0 IMAD.U32 R34, R20.reuse, 0x10000, RZ ;  /* 0x0001000014228824 */ /* 0x042fe200078e00ff */
[----:B------:R-:W-:Y:S01]  /*2290*/  @!P0 LOP3.LUT R30, R20, 0xffff0000, RZ, 0xc0, !PT ;  /* 0xffff0000141e8812 */ /* 0x000fe200078ec0ff */
[C---:B------:R-:W-:Y:S01]  /*22a0*/  @!P0 IMAD.U32 R37, R21.reuse, 0x10000, RZ ;  /* 0x0001000015258824 */ /* 0x040fe200078e00ff */
[----:B------:R-:W-:Y:S02]  /*22b0*/  @!P0 LOP3.LUT R31, R21, 0xffff0000, RZ, 0xc0, !PT ;  /* 0xffff0000151f8812 */ /* 0x000fe400078ec0ff */
[C---:B------:R-:W-:Y:S01]  /*22c0*/  @!P0 SHF.L.U32 R38, R23.reuse, 0x10, RZ ;  /* 0x0000001017268819 */ /* 0x040fe200000006ff */
[C---:B------:R-:W-:Y:S02]  /*22d0*/  @!P0 FMUL.FTZ R59, R30.reuse, R35 ;  /* 0x000000231e3b8220 */ /* 0x040fe40000410000 */
[-C--:B------:R-:W-:Y:S01]  /*22e0*/  @!P0 FMUL.FTZ R0, R30, R29.reuse ;  /* 0x0000001d1e008220 */ /* 0x080fe20000410000 */
[----:B------:R-:W-:Y:S01]  /*22f0*/  @!P0 LOP3.LUT R30, R23, 0xffff0000, RZ, 0xc0, !PT ;  /* 0xffff0000171e8812 */ /* 0x000fe200078ec0ff */
[----:B------:R-:W-:Y:S02]  /*2300*/  @!P0 FMUL.FTZ R61, R31, R36 ;  /* 0x000000241f3d8220 */ /* 0x000fe40000410000 */
[----:B------:R-:W-:Y:S01]  /*2310*/  @!P0 FFMA.FTZ R59, R34, R29, -R59 ;  /* 0x0000001d223b8223 */ /* 0x000fe2000001083b */
[----:B------:R-:W-:Y:S01]  /*2320*/  @!P0 LOP3.LUT R29, R22, 0xffff0000, RZ, 0xc0, !PT ;  /* 0xffff0000161d8812 */ /* 0x000fe200078ec0ff */
[----:B------:R-:W-:Y:S01]  /*2330*/  @!P0 FFMA.FTZ R0, R35, R34, R0 ;  /* 0x0000002223008223 */ /* 0x000fe20000010000 */
[----:B------:R-:W-:Y:S01]  /*2340*/  @!P0 SHF.L.U32 R34, R39, 0x10, RZ ;  /* 0x0000001027228819 */ /* 0x000fe200000006ff */
[-C--:B------:R-:W-:Y:S01]  /*2350*/  @!P0 FMUL.FTZ R2, R31, R28.reuse ;  /* 0x0000001c1f028220 */ /* 0x080fe20000410000 */
[----:B------:R-:W-:Y:S01]  /*2360*/  @!P0 LOP3.LUT R39, R39, 0xffff0000, RZ, 0xc0, !PT ;  /* 0xffff000027278812 */ /* 0x000fe200078ec0ff */
[----:B------:R-:W-:Y:S01]  /*2370*/  @!P0 FFMA.FTZ R61, R37, R28, -R61 ;  /* 0x0000001c253d8223 */ /* 0x000fe2000001083d */
[----:B------:R-:W-:Y:S01]  /*2380*/  @!P0 F2FP.BF16.PACK_AB R59, R0, R59 ;  /* 0x0000003b003b823e */ /* 0x000fe200000010ff */
[C---:B------:R-:W-:Y:S01]  /*2390*/  @!P0 IMAD.U32 R28, R25.reuse, 0x10000, RZ ;  /* 0x00010000191c8824 */ /* 0x040fe200078e00ff */
[----:B------:R-:W-:Y:S01]  /*23a0*/  @!P0 LOP3.LUT R25, R25, 0xffff0000, RZ, 0xc0, !PT ;  /* 0xffff000019198812 */ /* 0x000fe200078ec0ff */
[----:B------:R-:W-:Y:S02]  /*23b0*/  @!P0 IMAD.U32 R35, R22, 0x10000, RZ ;  /* 0x0001000016238824 */ /* 0x000fe400078e00ff */
[C---:B------:R-:W-:Y:S02]  /*23c0*/  @!P0 FMUL.FTZ R3, R29.reuse, R28 ;  /* 0x0000001c1d038220 */ /* 0x040fe40000410000 */
[----:B------:R-:W-:Y:S02]  /*23d0*/  @!P0 FMUL.FTZ R54, R29, R34 ;  /* 0x000000221d368220 */ /* 0x000fe40000410000 */
[C---:B------:R-:W-:Y:S02]  /*23e0*/  @!P0 FMUL.FTZ R56, R30.reuse, R39 ;  /* 0x000000271e388220 */ /* 0x040fe40000410000 */
[----:B------:R-:W-:Y:S02]  /*23f0*/  @!P0 FMUL.FTZ R4, R30, R25 ;  /* 0x000000191e048220 */ /* 0x000fe40000410000 */
[----:B------:R-:W-:Y:S02]  /*2400*/  @!P0 FFMA.FTZ R2, R36, R37, R2 ;  /* 0x0000002524028223 */ /* 0x000fe40000010002 */
[----:B------:R-:W-:Y:S02]  /*2410*/  @!P0 FFMA.FTZ R3, R34, R35, R3 ;  /* 0x0000002322038223 */ /* 0x000fe40000010003 */
[----:B------:R-:W-:Y:S01]  /*2420*/  @!P0 FFMA.FTZ R54, R35, R28, -R54 ;  /* 0x0000001c23368223 */ /* 0x000fe20000010836 */
[----:B------:R-:W-:Y:S01]  /*2430*/  @!P0 F2FP.BF16.PACK_AB R58, R2, R61 ;  /* 0x0000003d023a823e */ /* 0x000fe200000010ff */
[----:B------:R-:W-:Y:S02]  /*2440*/  @!P0 FFMA.FTZ R56, R38, R25, -R56 ;  /* 0x0000001926388223 */ /* 0x000fe40000010838 */
[----:B------:R-:W-:Y:S01]  /*2450*/  @!P0 FFMA.FTZ R4, R39, R38, R4 ;  /* 0x0000002627048223 */ /* 0x000fe20000010004 */
[----:B------:R-:W-:Y:S01]  /*2460*/  @!P0 F2FP.BF16.PACK_AB R54, R3, R54 ;  /* 0x000000360336823e */ /* 0x000fe200000010ff */
[----:B------:R-:W-:Y:S01]  /*2470*/  @!P0 IMAD.MOV.U32 R20, RZ, RZ, R59 ;  /* 0x000000ffff148224 */ /* 0x000fe200078e003b */
[----:B------:R-:W-:Y:S02]  /*2480*/  @!P0 MOV R21, R58 ;  /* 0x0000003a00158202 */ /* 0x000fe40000000f00 */
[----:B------:R-:W-:Y:S01]  /*2490*/  @!P0 F2FP.BF16.PACK_AB R61, R4, R56 ;  /* 0x00000038043d823e */ /* 0x000fe200000010ff */
[----:B------:R-:W-:Y:S03]  /*24a0*/  @!P0 IMAD.MOV.U32 R22, RZ, RZ, R54 ;  /* 0x000000ffff168224 */ /* 0x000fe600078e0036 */
[----:B------:R-:W-:Y:S05]  /*24b0*/  @!P0 MOV R23, R61 ;  /* 0x0000003d00178202 */ /* 0x000fea0000000f00 */
[----:B------:R1:W-:Y:S02]  /*24c0*/  ST.E.128 [R62.64], R20 ;  /* 0x000000143e007985 */ /* 0x0003e4000c101d16 */
.L_x_69:
[----:B------:R-:W-:Y:S05]  /*24d0*/  BSYNC B0 ;  /* 0x0000000000007941 */ /* 0x000fea0003800000 */
.L_x_68:
[----:B------:R-:W-:Y:S01]  /*24e0*/  ISETP.GE.AND P0, PT, R11, c[0x0][0x1d4], PT ;  /* 0x000075000b007a0c */ /* 0x000fe20003f06270 */
[----:B------:R-:W-:Y:S01]  /*24f0*/  @!UPT UIADD3 URZ, URZ, URZ, URZ ;  /* 0x0000003f3f3ff290 */ /* 0x000fe2000fffe03f */
[----:B------:R-:W-:Y:S11]  /*2500*/  BSSY B0, `(.L_x_70) ;  /* 0x0000037000007945 */ /* 0x000ff60003800000 */
[----:B------:R-:W-:-:S05]  /*2510*/  @P0 BRA `(.L_x_71) ;  /* 0x0000035000000947 */ /* 0x000fca0003800000 */
[----:B------:R-:W-:Y:S01]  /*2520*/  ISETP.GE.AND P0, PT, R9, c[0x0][0x27c], PT ;  /* 0x00009f0009007a0c */ /* 0x000fe20003f06270 */
[----:B-1----:R-:W1:Y:S01]  /*2530*/  LDS.128 R20, [R103+0xd080] ;  /* 0x00d0800067147984 */ /* 0x002e620000000c00 */
[C---:B------:R-:W-:Y:S04]  /*2540*/  LEA R58, P1, R96.reuse, R55, 0x1 ;  /* 0x00000037603a7211 */ /* 0x040fe800078208ff */
[----:B----4-:R-:W-:Y:S07]  /*2550*/  LEA.HI.X R59, R96, R57, R87, 0x1, P1 ;  /* 0x00000039603b7211 */ /* 0x010fee00008f0c57 */
[----:B------:R-:W-:Y:S02]  /*2560*/  @!P0 SHF.R.U64 R30, R50, 0x10, R51 ;  /* 0x00000010321e8819 */ /* 0x000fe40000001233 */
[----:B------:R-:W-:Y:S02]  /*2570*/  @!P0 SHF.R.U64 R25, R32, 0x10, R33 ;  /* 0x0000001020198819 */ /* 0x000fe40000001221 */
[----:B------:R-:W-:Y:S02]  /*2580*/  @!P0 PRMT R49, R49, 0x5410, R30 ;  /* 0x0000541031318816 */ /* 0x000fe4000000001e */
[----:B------:R-:W-:Y:S02]  /*2590*/  @!P0 PRMT R24, R24, 0x5410, R25 ;  /* 0x0000541018188816 */ /* 0x000fe40000000019 */
[C---:B------:R-:W-:Y:S01]  /*25a0*/  @!P0 LOP3.LUT R34, R49.reuse, 0xffff0000, RZ, 0xc0, !PT ;  /* 0xffff000031228812 */ /* 0x040fe200078ec0ff */
[----:B------:R-:W-:Y:S01]  /*25b0*/  @!P0 IMAD.U32 R31, R49, 0x10000, RZ ;  /* 0x00010000311f8824 */ /* 0x000fe200078e00ff */
[----:B------:R-:W-:Y:S01]  /*25c0*/  @!P0 SHF.R.U32.HI R32, RZ, 0x10, R33 ;  /* 0x00000010ff208819 */ /* 0x000fe20000011621 */
[C---:B------:R-:W-:Y:S01]  /*25d0*/  @!P0 IMAD.U32 R25, R24.reuse, 0x10000, RZ ;  /* 0x0001000018198824 */ /* 0x040fe200078e00ff */
[----:B------:R-:W-:Y:S02]  /*25e0*/  @!P0 SHF.R.U32.HI R51, RZ, 0x10, R51 ;  /* 0x00000010ff338819 */ /* 0x000fe40000011633 */
[----:B------:R-:W-:Y:S02]  /*25f0*/  @!P0 LOP3.LUT R24, R24, 0xffff0000, RZ, 0xc0, !PT ;  /* 0xffff000018188812 */ /* 0x000fe400078ec0ff */
[----:B------:R-:W-:Y:S02]  /*2600*/  @!P0 PRMT R13, R13, 0x5410, R32 ;  /* 0x000054100d0d8816 */ /* 0x000fe40000000020 */
[----:B------:R-:W-:Y:S04]  /*2610*/  @!P0 PRMT R48, R48, 0x5410, R51 ;  /* 0x0000541030308816 */ /* 0x000fe80000000033 */
[----:B------:R-:W-:Y:S01]  /*2620*/  @!P0 LOP3.LUT R37, R48, 0xffff0000, RZ, 0xc0, !PT ;  /* 0xffff000030258812 */ /* 0x000fe200078ec0ff */
[C---:B-1----:R-:W-:Y:S01]  /*2630*/  @!P0 IMAD.U32 R30, R20.reuse, 0x10000, RZ ;  /* 0x00010000141e8824 */ /* 0x042fe200078e00ff */
[----:B------:R-:W-:Y:S01]  /*2640*/  @!P0 LOP3.LUT R28, R20, 0xffff0000, RZ, 0xc0, !PT ;  /* 0xffff0000141c8812 */ /* 0x000fe200078ec0ff */
[----:B------:R-:W-:Y:S01]  /*2650*/  @!P0 IMAD.U32 R36, R23, 0x10000, RZ ;  /* 0x0001000017248824 */ /* 0x000fe200078e00ff */
[C---:B------:R-:W-:Y:S02]  /*2660*/  @!P0 LOP3.LUT R29, R21.reuse, 0xffff0000, RZ, 0xc0, !PT ;  /* 0xffff0000151d8812 */ /* 0x040fe400078ec0ff */
[----:B------:R-:W-:Y:S01]  /*2670*/  @!P0 SHF.L.U32 R35, R21, 0x10, RZ ;  /* 0x0000001015238819 */ /* 0x000fe200000006ff */
[C---:B------:R-:W-:Y:S02]  /*2680*/  @!P0 FMUL.FTZ R39, R28.reuse, R31 ;  /* 0x0000001f1c278220 */ /* 0x040fe40000410000 */
[----:B------:R-:W-:Y:S02]  /*2690*/  @!P0 FMUL.FTZ R53, R29, R34 ;  /* 0x000000221d358220 */ /* 0x000fe40000410000 */
[-C--:B------:R-:W-:Y:S01]  /*26a0*/  @!P0 FMUL.FTZ R0, R28, R25.reuse ;  /* 0x000000191c008220 */ /* 0x080fe20000410000 */
[----:B------:R-:W-:Y:S01]  /*26b0*/  @!P0 LOP3.LUT R28, R23, 0xffff0000, RZ, 0xc0, !PT ;  /* 0xffff0000171c8812 */ /* 0x000fe200078ec0ff */
[----:B------:R-:W-:Y:S01]  /*26c0*/  @!P0 FFMA.FTZ R39, R30, R25, -R39 ;  /* 0x000000191e278223 */ /* 0x000fe20000010827 */
[----:B------:R-:W-:Y:S01]  /*26d0*/  @!P0 LOP3.LUT R25, R22, 0xffff0000, RZ, 0xc0, !PT ;  /* 0xffff000016198812 */ /* 0x000fe200078ec0ff */
[-C--:B------:R-:W-:Y:S02]  /*26e0*/  @!P0 FMUL.FTZ R2, R29, R24.reuse ;  /* 0x000000181d028220 */ /* 0x080fe40000410000 */
[----:B------:R-:W-:Y:S01]  /*26f0*/  @!P0 FFMA.FTZ R53, R35, R24, -R53 ;  /* 0x0000001823358223 */ /* 0x000fe20000010835 */
[----:B------:R-:W-:Y:S01]  /*2700*/  @!P0 SHF.L.U32 R24, R13, 0x10, RZ ;  /* 0x000000100d188819 */ /* 0x000fe200000006ff */
[----:B------:R-:W-:Y:S01]  /*2710*/  @!P0 FFMA.FTZ R0, R31, R30, R0 ;  /* 0x0000001e1f008223 */ /* 0x000fe20000010000 */
[----:B------:R-:W-:Y:S01]  /*2720*/  @!P0 LOP3.LUT R13, R13, 0xffff0000, RZ, 0xc0, !PT ;  /* 0xffff00000d0d8812 */ /* 0x000fe200078ec0ff */
[----:B------:R-:W-:Y:S02]  /*2730*/  @!P0 IMAD.U32 R30, R48, 0x10000, RZ ;  /* 0x00010000301e8824 */ /* 0x000fe400078e00ff */
[----:B------:R-:W-:Y:S01]  /*2740*/  @!P0 IMAD.U32 R31, R22, 0x10000, RZ ;  /* 0x00010000161f8824 */ /* 0x000fe200078e00ff */
[----:B------:R-:W-:Y:S01]  /*2750*/  @!P0 F2FP.BF16.PACK_AB R39, R0, R39 ;  /* 0x000000270027823e */ /* 0x000fe200000010ff */
        /* <DEDUP_REMOVED lines=17> */
.L_x_71:
[----:B------:R-:W-:Y:S05]  /*2870*/  BSYNC B0 ;  /* 0x0000000000007941 */ /* 0x000fea0003800000 */
.L_x_70:
        /* <DEDUP_REMOVED lines=57> */
.L_x_73:
[----:B------:R-:W-:Y:S05]  /*2c10*/  BSYNC B0 ;  /* 0x0000000000007941 */ /* 0x000fea0003800000 */
.L_x_72:
[----:B------:R-:W-:Y:S11]  /*2c20*/  ISETP.GE.AND P0, PT, R106, c[0x0][0x1d4], PT ;  /* 0x000075006a007a0c */ /* 0x000ff60003f06270 */
[----:B------:R-:W-:Y:S02]  /*2c30*/  @!UPT UIADD3 URZ, URZ, URZ, URZ ;  /* 0x0000003f3f3ff290 */ /* 0x000fe4000fffe03f */
        /* <DEDUP_REMOVED lines=53> */
[----:B------:R1:W-:Y:S01]  /*2f90*/  ST.E.128 [R36.64], R20 ;  /* 0x0000001424007985 */ /* 0x0003e2000c101d16 */
[----:B------:R-:W-:-:S05]  /*2fa0*/  BRA `(.L_x_67) ;  /* 0x000014b000007947 */ /* 0x000fca0003800000 */
.L_x_64:
        /* <DEDUP_REMOVED lines=17> */
[C---:B------:R-:W-:Y:S01]  /*30c0*/  LEA R6, P1, R4.reuse, c[0x0][0x270], 0x1 ;  /* 0x00009c0004067a11 */ /* 0x040fe200078208ff */
[----:B------:R-:W-:Y:S01]  /*30d0*/  IMAD.X R0, R3, 0x1, R76, P0 ;  /* 0x0000000103007824 */ /* 0x000fe200000e064c */
[C---:B------:R-:W-:Y:S01]  /*30e0*/  LEA R18, P0, R5.reuse, c[0x0][0x288], 0x1 ;  /* 0x0000a20005127a11 */ /* 0x040fe200078008ff */
[----:B------:R-:W-:Y:S01]  /*30f0*/  CS2R R56, SRZ ;  /* 0x0000000000387805 */ /* 0x000fe2000001ff00 */
[----:B------:R-:W-:Y:S02]  /*3100*/  LEA.HI.X R7, R4, c[0x0][0x274], R7, 0x1, P1 ;  /* 0x00009d0004077a11 */ /* 0x000fe400008f0c07 */
[----:B------:R-:W-:Y:S02]  /*3110*/  ISETP.GE.AND P1, PT, R16, c[0x0][0x27c], PT ;  /* 0x00009f0010007a0c */ /* 0x000fe40003f26270 */
[----:B------:R-:W-:Y:S02]  /*3120*/  LEA.HI.X R19, R5, c[0x0][0x28c], R0, 0x1, P0 ;  /* 0x0000a30005137a11 */ /* 0x000fe400000f0c00 */
[----:B------:R-:W-:Y:S09]  /*3130*/  ISETP.GE.AND P0, PT, R11, c[0x0][0x27c], PT ;  /* 0x00009f000b007a0c */ /* 0x000ff20003f06270 */
[----:B------:R1:W5:Y:S04]  /*3140*/  @!P1 LDG.E.128 R32, [R6.64] ;  /* 0x0000001606209981 */ /* 0x000368000c1e1d00 */
[----:B------:R1:W5:Y:S04]  /*3150*/  @!P0 LDG.E.128 R24, [R6.64+0x80] ;  /* 0x0000801606188981 */ /* 0x000368000c1e1d00 */
[----:B------:R1:W5:Y:S04]  /*3160*/  @!P1 LDG.E.128 R40, [R18.64] ;  /* 0x0000001612289981 */ /* 0x000368000c1e1d00 */
[----:B------:R1:W5:Y:S02]  /*3170*/  @!P0 LDG.E.128 R56, [R18.64+0x80] ;  /* 0x0000801612388981 */ /* 0x000364000c1e1d00 */
.L_x_75:
[----:B------:R-:W-:Y:S05]  /*3180*/  BSYNC B0 ;  /* 0x0000000000007941 */ /* 0x000fea0003800000 */
.L_x_74:
[----:B------:R3:W4:Y:S04]  /*3190*/  SHFL.IDX PT, R127, R2, RZ, 0x181f ;  /* 0x00181fff027f7589 */ /* 0x00072800000e0000 */
[----:B------:R3:W1:Y:S01]  /*31a0*/  SHFL.IDX PT, R126, R55, RZ, 0x181f ;  /* 0x00181fff377e7589 */ /* 0x00066200000e0000 */
[----:B------:R-:W-:-:S05]  /*31b0*/  @P2 BRA `(.L_x_67) ;  /* 0x000012a000002947 */ /* 0x000fca0003800000 */
[----:B------:R-:W-:Y:S01]  /*31c0*/  ISETP.GE.AND P0, PT, R16, c[0x0][0x1d4], PT ;  /* 0x0000750010007a0c */ /* 0x000fe20003f06270 */
[----:B-----5:R-:W-:Y:S01]  /*31d0*/  IMAD.MOV.U32 R4, RZ, RZ, R26 ;  /* 0x000000ffff047224 */ /* 0x020fe200078e001a */
[----:B------:R-:W-:Y:S01]  /*31e0*/  IADD3 R129, -R90, c[0x0][0x1d4], RZ ;  /* 0x000075005a817a10 */ /* 0x000fe20007ffe1ff */
[----:B------:R-:W-:Y:S01]  /*31f0*/  IMAD.MOV.U32 R3, RZ, RZ, R27 ;  /* 0x000000ffff037224 */ /* 0x000fe200078e001b */
[----:B------:R-:W-:Y:S01]  /*3200*/  BSSY B0, `(.L_x_76) ;  /* 0x000008e000007945 */ /* 0x000fe20003800000 */
[----:B---3--:R-:W-:Y:S01]  /*3210*/  IMAD.MOV.U32 R2, RZ, RZ, R24 ;  /* 0x000000ffff027224 */ /* 0x008fe200078e0018 */
[----:B------:R-:W-:Y:S01]  /*3220*/  PRMT R28, R4, 0x7610, R28 ;  /* 0x00007610041c7816 */ /* 0x000fe2000000001c */
[----:B------:R-:W-:Y:S01]  /*3230*/  IMAD.MOV.U32 R0, RZ, RZ, R25 ;  /* 0x000000ffff007224 */ /* 0x000fe200078e0019 */
[----:B-1----:R-:W-:Y:S01]  /*3240*/  PRMT R19, R3, 0x7610, R19 ;  /* 0x0000761003137816 */ /* 0x002fe20000000013 */
        /* <DEDUP_REMOVED lines=11> */
[----:B------:R-:W-:Y:S01]  /*3300*/  SEL R131, R90, R129, !P3 ;  /* 0x000000815a837207 */ /* 0x000fe20005800000 */
[----:B------:R-:W1:Y:S01]  /*3310*/  LDS.128 R60, [R89+0xc080] ;  /* 0x00c08000593c7984 */ /* 0x000e620000000c00 */
[----:B------:R-:W-:Y:S01]  /*3320*/  ISETP.GE.AND P0, PT, R16, c[0x0][0x27c], PT ;  /* 0x00009f0010007a0c */ /* 0x000fe20003f06270 */
[----:B------:R-:W-:Y:S01]  /*3330*/  IMAD.MOV.U32 R38, RZ, RZ, R40 ;  /* 0x000000ffff267224 */ /* 0x000fe200078e0028 */
[----:B------:R-:W-:Y:S01]  /*3340*/  SHF.R.S32.HI R78, RZ, 0x1f, R131 ;  /* 0x0000001fff4e7819 */ /* 0x000fe20000011483 */
[----:B------:R-:W-:Y:S01]  /*3350*/  IMAD.MOV.U32 R30, RZ, RZ, R32 ;  /* 0x000000ffff1e7224 */ /* 0x000fe200078e0020 */
[----:B------:R-:W-:Y:S01]  /*3360*/  MOV R45, R41 ;  /* 0x00000029002d7202 */ /* 0x000fe20000000f00 */
[----:B------:R-:W-:Y:S01]  /*3370*/  IMAD.MOV.U32 R29, RZ, RZ, R33 ;  /* 0x000000ffff1d7224 */ /* 0x000fe200078e0021 */
[----:B------:R-:W-:Y:S01]  /*3380*/  LEA.HI R78, R78, R131, RZ, 0x4 ;  /* 0x000000834e4e7211 */ /* 0x000fe200078f20ff */
[----:B------:R-:W-:Y:S01]  /*3390*/  IMAD.MOV.U32 R47, RZ, RZ, R42 ;  /* 0x000000ffff2f7224 */ /* 0x000fe200078e002a */
[----:B------:R-:W-:Y:S02]  /*33a0*/  MOV R53, R43 ;  /* 0x0000002b00357202 */ /* 0x000fe40000000f00 */
[----:B------:R-:W-:Y:S03]  /*33b0*/  LEA.HI.SX32 R131, R78, R93, 0x1c ;  /* 0x0000005d4e837211 */ /* 0x000fe600078fe2ff */
[----:B------:R-:W-:Y:S02]  /*33c0*/  @!P0 SHF.R.U64 R39, R40, 0x10, R41 ;  /* 0x0000001028278819 */ /* 0x000fe40000001229 */
[----:B------:R-:W-:Y:S01]  /*33d0*/  IMAD.SHL.U32 R78, R131, 0x8, RZ ;  /* 0x00000008834e7824 */ /* 0x000fe200078e00ff */
[----:B------:R-:W-:Y:S02]  /*33e0*/  SHF.R.S32.HI R130, RZ, 0x1f, R131 ;  /* 0x0000001fff827819 */ /* 0x000fe40000011483 */
[----:B------:R-:W-:Y:S02]  /*33f0*/  @!P0 PRMT R40, R38, 0x5410, R39 ;  /* 0x0000541026288816 */ /* 0x000fe40000000027 */
[----:B------:R-:W-:Y:S02]  /*3400*/  LEA.HI R130, R130, R131, RZ, 0x3 ;  /* 0x0000008382827211 */ /* 0x000fe400078f18ff */
[----:B------:R-:W-:Y:S02]  /*3410*/  ISETP.GE.AND P1, PT, R78, c[0x0][0x1d4], PT ;  /* 0x000075004e007a0c */ /* 0x000fe40003f26270 */
[----:B------:R-:W-:Y:S01]  /*3420*/  @!P0 SHF.R.U32.HI R44, RZ, 0x10, R41 ;  /* 0x00000010ff2c8819 */ /* 0x000fe20000011629 */
[----:B------:R-:W-:Y:S01]  /*3430*/  IMAD.SHL.U32 R130, R130, 0x100, RZ ;  /* 0x0000010082827824 */ /* 0x000fe200078e00ff */
[----:B------:R-:W-:Y:S02]  /*3440*/  LOP3.LUT R132, R107, 0x38, R78, 0xf8, !PT ;  /* 0x000000386b847812 */ /* 0x000fe400078ef84e */
[--C-:B------:R-:W-:Y:S02]  /*3450*/  @!P0 SHF.R.U64 R42, R42, 0x10, R43.reuse ;  /* 0x000000102a2a8819 */ /* 0x100fe4000000122b */
[----:B------:R-:W-:Y:S02]  /*3460*/  LOP3.LUT R131, R132, R105, RZ, 0x3c, !PT ;  /* 0x0000006984837212 */ /* 0x000fe400078e3cff */
[----:B------:R-:W-:Y:S02]  /*3470*/  LOP3.LUT R130, R130, 0x7ffff800, RZ, 0xc0, !PT ;  /* 0x7ffff80082827812 */ /* 0x000fe400078ec0ff */
[----:B------:R-:W-:Y:S02]  /*3480*/  @!P0 PRMT R45, R45, 0x5410, R44 ;  /* 0x000054102d2d8816 */ /* 0x000fe4000000002c */
[----:B------:R-:W-:Y:S02]  /*3490*/  IADD3 R130, R131, R130, R104 ;  /* 0x0000008283827210 */ /* 0x000fe40007ffe068 */
[----:B------:R-:W-:Y:S01]  /*34a0*/  @!P0 SHF.R.U32.HI R46, RZ, 0x10, R43 ;  /* 0x00000010ff2e8819 */ /* 0x000fe2000001162b */
[C---:B-1----:R-:W-:Y:S01]  /*34b0*/  @!P0 IMAD.U32 R38, R60.reuse, 0x10000, RZ ;  /* 0x000100003c268824 */ /* 0x042fe200078e00ff */
[----:B------:R-:W-:Y:S01]  /*34c0*/  @!P0 LOP3.LUT R41, R60, 0xffff0000, RZ, 0xc0, !PT ;  /* 0xffff00003c298812 */ /* 0x000fe200078ec0ff */
[----:B------:R-:W-:Y:S01]  /*34d0*/  IMAD.SHL.U32 R128, R130, 0x2, RZ ;  /* 0x0000000282807824 */ /* 0x000fe200078e00ff */
[C---:B------:R-:W-:Y:S01]  /*34e0*/  @!P0 LOP3.LUT R44, R61.reuse, 0xffff0000, RZ, 0xc0, !PT ;  /* 0xffff00003d2c8812 */ /* 0x040fe200078ec0ff */
[----:B------:R-:W-:Y:S01]  /*34f0*/  @!P0 IMAD.U32 R43, R61, 0x10000, RZ ;  /* 0x000100003d2b8824 */ /* 0x000fe200078e00ff */
[C---:B------:R-:W-:Y:S01]  /*3500*/  @!P0 LOP3.LUT R49, R62.reuse, 0xffff0000, RZ, 0xc0, !PT ;  /* 0xffff00003e318812 */ /* 0x040fe200078ec0ff */
[----:B------:R-:W-:Y:S01]  /*3510*/  @!P0 IMAD.U32 R48, R62, 0x10000, RZ ;  /* 0x000100003e308824 */ /* 0x000fe200078e00ff */
[----:B------:R-:W1:Y:S01]  /*3520*/  LDS.128 R20, [R128+0xc080] ;  /* 0x00c0800080147984 */ /* 0x000e620000000c00 */
[C---:B------:R-:W-:Y:S01]  /*3530*/  @!P0 IMAD.U32 R51, R63.reuse, 0x10000, RZ ;  /* 0x000100003f338824 */ /* 0x040fe200078e00ff */
[----:B------:R-:W-:Y:S02]  /*3540*/  @!P0 LOP3.LUT R52, R63, 0xffff0000, RZ, 0xc0, !PT ;  /* 0xffff00003f348812 */ /* 0x000fe400078ec0ff */
[C---:B------:R-:W-:Y:S02]  /*3550*/  @!P0 SHF.L.U32 R39, R40.reuse, 0x10, RZ ;  /* 0x0000001028278819 */ /* 0x040fe400000006ff */
[----:B------:R-:W-:Y:S02]  /*3560*/  @!P0 LOP3.LUT R40, R40, 0xffff0000, RZ, 0xc0, !PT ;  /* 0xffff000028288812 */ /* 0x000fe400078ec0ff */
[----:B------:R-:W-:Y:S01]  /*3570*/  @!P0 SHF.R.U64 R31, R32, 0x10, R33 ;  /* 0x00000010201f8819 */ /* 0x000fe20000001221 */
[----:B------:R-:W-:Y:S01]  /*3580*/  IMAD.MOV.U32 R32, RZ, RZ, R35 ;  /* 0x000000ffff207224 */ /* 0x000fe200078e0023 */
[----:B------:R-:W-:Y:S01]  /*3590*/  @!P0 SHF.R.U32.HI R36, RZ, 0x10, R33 ;  /* 0x00000010ff248819 */ /* 0x000fe20000011621 */
[----:B------:R-:W-:Y:S01]  /*35a0*/  IMAD.MOV.U32 R33, RZ, RZ, R34 ;  /* 0x000000ffff217224 */ /* 0x000fe200078e0022 */
[--C-:B------:R-:W-:Y:S02]  /*35b0*/  @!P0 SHF.R.U64 R34, R34, 0x10, R35.reuse ;  /* 0x0000001022228819 */ /* 0x100fe40000001223 */
[----:B------:R-:W-:Y:S02]  /*35c0*/  @!P0 SHF.R.U32.HI R35, RZ, 0x10, R35 ;  /* 0x00000010ff238819 */ /* 0x000fe40000011623 */
[----:B------:R-:W-:Y:S02]  /*35d0*/  @!P0 PRMT R37, R30, 0x5410, R31 ;  /* 0x000054101e258816 */ /* 0x000fe4000000001f */
[----:B------:R-:W-:Y:S02]  /*35e0*/  @!P0 PRMT R30, R33, 0x5410, R34 ;  /* 0x00005410211e8816 */ /* 0x000fe40000000022 */
[----:B------:R-:W-:Y:S01]  /*35f0*/  @!P0 PRMT R31, R29, 0x5410, R36 ;  /* 0x000054101d1f8816 */ /* 0x000fe20000000024 */
[C---:B------:R-:W-:Y:S01]  /*3600*/  @!P0 IMAD.U32 R33, R37.reuse, 0x10000, RZ ;  /* 0x0001000025218824 */ /* 0x040fe200078e00ff */
[----:B------:R-:W-:Y:S02]  /*3610*/  @!P0 PRMT R29, R32, 0x5410, R35 ;  /* 0x00005410201d8816 */ /* 0x000fe40000000023 */
[----:B------:R-:W-:Y:S02]  /*3620*/  @!P0 LOP3.LUT R32, R37, 0xffff0000, RZ, 0xc0, !PT ;  /* 0xffff000025208812 */ /* 0x000fe400078ec0ff */
[----:B------:R-:W-:Y:S02]  /*3630*/  @!P0 PRMT R47, R47, 0x5410, R42 ;  /* 0x000054102f2f8816 */ /* 0x000fe4000000002a */
[C---:B------:R-:W-:Y:S02]  /*3640*/  @!P0 SHF.L.U32 R42, R45.reuse, 0x10, RZ ;  /* 0x000000102d2a8819 */ /* 0x040fe400000006ff */
[----:B------:R-:W-:Y:S02]  /*3650*/  @!P0 LOP3.LUT R45, R45, 0xffff0000, RZ, 0xc0, !PT ;  /* 0xffff00002d2d8812 */ /* 0x000fe400078ec0ff */
[----:B------:R-:W-:Y:S02]  /*3660*/  @!P0 PRMT R53, R53, 0x5410, R46 ;  /* 0x0000541035358816 */ /* 0x000fe4000000002e */
[C---:B------:R-:W-:Y:S02]  /*3670*/  @!P0 SHF.L.U32 R46, R47.reuse, 0x10, RZ ;  /* 0x000000102f2e8819 */ /* 0x040fe400000006ff */
[----:B------:R-:W-:Y:S02]  /*3680*/  @!P0 LOP3.LUT R47, R47, 0xffff0000, RZ, 0xc0, !PT ;  /* 0xffff00002f2f8812 */ /* 0x000fe400078ec0ff */
[C---:B------:R-:W-:Y:S01]  /*3690*/  @!P0 SHF.L.U32 R50, R53.reuse, 0x10, RZ ;  /* 0x0000001035328819 */ /* 0x040fe200000006ff */
[C---:B-1----:R-:W-:Y:S01]  /*36a0*/  @!P0 IMAD.U32 R34, R20.reuse, 0x10000, RZ ;  /* 0x0001000014228824 */ /* 0x042fe200078e00ff */
[----:B------:R-:W-:Y:S02]  /*36b0*/  @!P0 LOP3.LUT R35, R20, 0xffff0000, RZ, 0xc0, !PT ;  /* 0xffff000014238812 */ /* 0x000fe400078ec0ff */
[----:B------:R-:W-:Y:S01]  /*36c0*/  @!P0 LOP3.LUT R53, R53, 0xffff0000, RZ, 0xc0, !PT ;  /* 0xffff000035358812 */ /* 0x000fe200078ec0ff */
[C---:B------:R-:W-:Y:S02]  /*36d0*/  @!P0 FMUL.FTZ R128, R34.reuse, R39 ;  /* 0x0000002722808220 */ /* 0x040fe40000410000 */
[----:B------:R-:W-:Y:S02]  /*36e0*/  @!P0 FMUL.FTZ R131, R35, R40 ;  /* 0x0000002823838220 */ /* 0x000fe40000410000 */
[-C--:B------:R-:W-:Y:S01]  /*36f0*/  @!P0 FMUL.FTZ R0, R34, R33.reuse ;  /* 0x0000002122008220 */ /* 0x080fe20000410000 */
[C---:B------:R-:W-:Y:S01]  /*3700*/  @!P0 LOP3.LUT R34, R21.reuse, 0xffff0000, RZ, 0xc0, !PT ;  /* 0xffff000015228812 */ /* 0x040fe200078ec0ff */
[----:B------:R-:W-:Y:S02]  /*3710*/  @!P0 FFMA.FTZ R128, R38, R33, -R128 ;  /* 0x0000002126808223 */ /* 0x000fe40000010880 */
[----:B------:R-:W-:Y:S02]  /*3720*/  @!P0 IMAD.U32 R33, R21, 0x10000, RZ ;  /* 0x0001000015218824 */ /* 0x000fe400078e00ff */
[-C--:B------:R-:W-:Y:S02]  /*3730*/  @!P0 FMUL.FTZ R2, R35, R32.reuse ;  /* 0x0000002023028220 */ /* 0x080fe40000410000 */
[----:B------:R-:W-:Y:S02]  /*3740*/  @!P0 FFMA.FTZ R131, R41, R32, -R131 ;  /* 0x0000002029838223 */ /* 0x000fe40000010883 */
[C---:B------:R-:W-:Y:S01]  /*3750*/  @!P0 IMAD.U32 R32, R31.reuse, 0x10000, RZ ;  /* 0x000100001f208824 */ /* 0x040fe200078e00ff */
[----:B------:R-:W-:Y:S01]  /*3760*/  @!P0 LOP3.LUT R31, R31, 0xffff0000, RZ, 0xc0, !PT ;  /* 0xffff00001f1f8812 */ /* 0x000fe200078ec0ff */
[----:B------:R-:W-:Y:S01]  /*3770*/  @!P0 FMUL.FTZ R130, R33, R42 ;  /* 0x0000002a21828220 */ /* 0x000fe20000410000 */
[----:B------:R-:W-:Y:S01]  /*3780*/  @!P0 F2FP.BF16.PACK_AB R128, R131, R128 ;  /* 0x000000808380823e */ /* 0x000fe200000010ff */
        /* <DEDUP_REMOVED lines=9> */
[C---:B------:R-:W-:Y:S01]  /*3820*/  @!P0 FMUL.FTZ R132, R32.reuse, R46 ;  /* 0x0000002e20848220 */ /* 0x040fe20000410000 */
[----:B------:R-:W-:Y:S01]  /*3830*/  @!P0 F2FP.BF16.PACK_AB R133, R133, R130 ;  /* 0x000000828585823e */ /* 0x000fe200000010ff */
[----:B------:R-:W-:Y:S02]  /*3840*/  @!P0 FMUL.FTZ R135, R33, R47 ;  /* 0x0000002f21878220 */ /* 0x000fe40000410000 */
[-C--:B------:R-:W-:Y:S01]  /*3850*/  @!P0 FMUL.FTZ R5, R32, R31.reuse ;  /* 0x0000001f20058220 */ /* 0x080fe20000410000 */
[C---:B------:R-:W-:Y:S01]  /*3860*/  @!P0 LOP3.LUT R32, R23.reuse, 0xffff0000, RZ, 0xc0, !PT ;  /* 0xffff000017208812 */ /* 0x040fe200078ec0ff */
[----:B------:R-:W-:Y:S01]  /*3870*/  @!P0 FFMA.FTZ R132, R48, R31, -R132 ;  /* 0x0000001f30848223 */ /* 0x000fe20000010884 */
[----:B------:R-:W-:Y:S01]  /*3880*/  @!P0 MOV R61, R133 ;  /* 0x00000085003d8202 */ /* 0x000fe20000000f00 */
[----:B------:R-:W-:Y:S02]  /*3890*/  @!P0 IMAD.U32 R31, R23, 0x10000, RZ ;  /* 0x00010000171f8824 */ /* 0x000fe400078e00ff */
[----:B------:R-:W-:Y:S02]  /*38a0*/  @!P0 FFMA.FTZ R0, R39, R38, R0 ;  /* 0x0000002627008223 */ /* 0x000fe40000010000 */
[-C--:B------:R-:W-:Y:S02]  /*38b0*/  @!P0 FMUL.FTZ R6, R33, R30.reuse ;  /* 0x0000001e21068220 */ /* 0x080fe40000410000 */
[----:B------:R-:W-:Y:S02]  /*38c0*/  @!P0 FFMA.FTZ R135, R49, R30, -R135 ;  /* 0x0000001e31878223 */ /* 0x000fe40000010887 */
[C---:B------:R-:W-:Y:S01]  /*38d0*/  @!P0 IMAD.U32 R30, R29.reuse, 0x10000, RZ ;  /* 0x000100001d1e8824 */ /* 0x040fe200078e00ff */
[----:B------:R-:W-:Y:S01]  /*38e0*/  @!P0 LOP3.LUT R29, R29, 0xffff0000, RZ, 0xc0, !PT ;  /* 0xffff00001d1d8812 */ /* 0x000fe200078ec0ff */
[----:B------:R-:W-:Y:S01]  /*38f0*/  @!P0 FMUL.FTZ R137, R31, R50 ;  /* 0x000000321f898220 */ /* 0x000fe20000410000 */
[----:B------:R-:W-:Y:S01]  /*3900*/  @!P0 F2FP.BF16.PACK_AB R132, R135, R132 ;  /* 0x000000848784823e */ /* 0x000fe200000010ff */
[----:B------:R-:W-:Y:S02]  /*3910*/  @!P0 FMUL.FTZ R134, R32, R53 ;  /* 0x0000003520868220 */ /* 0x000fe40000410000 */
[----:B------:R-:W-:Y:S02]  /*3920*/  @!P0 FFMA.FTZ R2, R40, R41, R2 ;  /* 0x0000002928028223 */ /* 0x000fe40000010002 */
[----:B------:R-:W-:Y:S02]  /*3930*/  @!P0 FFMA.FTZ R3, R42, R43, R3 ;  /* 0x0000002b2a038223 */ /* 0x000fe40000010003 */
[----:B------:R-:W-:Y:S02]  /*3940*/  @!P0 FFMA.FTZ R137, R51, R30, -R137 ;  /* 0x0000001e33898223 */ /* 0x000fe40000010889 */
[----:B------:R-:W-:Y:S02]  /*3950*/  @!P0 FFMA.FTZ R134, R52, R29, -R134 ;  /* 0x0000001d34868223 */ /* 0x000fe40000010886 */
[----:B------:R-:W-:Y:S02]  /*3960*/  @!P0 FFMA.FTZ R4, R45, R44, R4 ;  /* 0x0000002c2d048223 */ /* 0x000fe40000010004 */
[----:B------:R-:W-:Y:S01]  /*3970*/  @!P0 FMUL.FTZ R7, R31, R30 ;  /* 0x0000001e1f078220 */ /* 0x000fe20000410000 */
[----:B------:R-:W-:Y:S01]  /*3980*/  @!P0 F2FP.BF16.PACK_AB R137, R134, R137 ;  /* 0x000000898689823e */ /* 0x000fe200000010ff */
[----:B------:R-:W-:Y:S01]  /*3990*/  @!P0 FFMA.FTZ R5, R46, R48, R5 ;  /* 0x000000302e058223 */ /* 0x000fe20000010005 */
[----:B------:R-:W-:Y:S01]  /*39a0*/  IADD3 R134, P2, R126, R82, RZ ;  /* 0x000000527e867210 */ /* 0x000fe20007f5e0ff */
[----:B------:R-:W-:Y:S01]  /*39b0*/  @!P0 FMUL.FTZ R8, R32, R29 ;  /* 0x0000001d20088220 */ /* 0x000fe20000410000 */
[----:B------:R-:W-:Y:S01]  /*39c0*/  @!P0 F2FP.BF16.PACK_AB R131, R4, R3 ;  /* 0x000000030483823e */ /* 0x000fe200000010ff */
[----:B------:R-:W-:Y:S01]  /*39d0*/  @!P0 FFMA.FTZ R6, R47, R49, R6 ;  /* 0x000000312f068223 */ /* 0x000fe20000010006 */
[----:B----4-:R-:W-:Y:S01]  /*39e0*/  IADD3.X R135, R127, R80, RZ, P2, !PT ;  /* 0x000000507f877210 */ /* 0x010fe200017fe4ff */
[----:B------:R-:W-:Y:S02]  /*39f0*/  @!P0 FFMA.FTZ R7, R50, R51, R7 ;  /* 0x0000003332078223 */ /* 0x000fe40000010007 */
[----:B------:R-:W-:Y:S01]  /*3a00*/  @!P0 FFMA.FTZ R8, R53, R52, R8 ;  /* 0x0000003435088223 */ /* 0x000fe20000010008 */
[----:B------:R-:W-:Y:S01]  /*3a10*/  @!P0 F2FP.BF16.PACK_AB R130, R6, R5 ;  /* 0x000000050682823e */ /* 0x000fe200000010ff */
[----:B------:R-:W-:Y:S01]  /*3a20*/  @!P0 IMAD.MOV.U32 R60, RZ, RZ, R128 ;  /* 0x000000ffff3c8224 */ /* 0x000fe200078e0080 */
[----:B------:R-:W-:Y:S01]  /*3a30*/  @!P0 F2FP.BF16.PACK_AB R128, R2, R0 ;  /* 0x000000000280823e */ /* 0x000fe200000010ff */
[----:B------:R-:W-:Y:S01]  /*3a40*/  @!P0 IMAD.MOV.U32 R62, RZ, RZ, R132 ;  /* 0x000000ffff3e8224 */ /* 0x000fe200078e0084 */
[----:B------:R-:W-:Y:S01]  /*3a50*/  @!P0 F2FP.BF16.PACK_AB R133, R8, R7 ;  /* 0x000000070885823e */ /* 0x000fe200000010ff */
[----:B------:R-:W-:Y:S01]  /*3a60*/  @!P0 IMAD.MOV.U32 R63, RZ, RZ, R137 ;  /* 0x000000ffff3f8224 */ /* 0x000fe200078e0089 */
[----:B------:R-:W-:Y:S01]  /*3a70*/  @!P0 MOV R22, R130 ;  /* 0x0000008200168202 */ /* 0x000fe20000000f00 */
[----:B------:R-:W-:Y:S03]  /*3a80*/  @!P1 IMAD.WIDE R136, R78, 0x2, R126 ;  /* 0x000000024e889825 */ /* 0x000fe600078e027e */
[----:B------:R1:W-:Y:S01]  /*3a90*/  ST.E.128 [R134.64], R60 ;  /* 0x0000003c86007985 */ /* 0x0003e2000c101d16 */
[----:B------:R-:W-:Y:S02]  /*3aa0*/  @!P0 IMAD.MOV.U32 R20, RZ, RZ, R128 ;  /* 0x000000ffff148224 */ /* 0x000fe400078e0080 */
[----:B------:R-:W-:Y:S02]  /*3ab0*/  @!P0 IMAD.MOV.U32 R21, RZ, RZ, R131 ;  /* 0x000000ffff158224 */ /* 0x000fe400078e0083 */
[----:B------:R-:W-:Y:S05]  /*3ac0*/  @!P0 IMAD.MOV.U32 R23, RZ, RZ, R133 ;  /* 0x000000ffff178224 */ /* 0x000fea00078e0085 */
[----:B------:R1:W-:Y:S02]  /*3ad0*/  @!P1 ST.E.128 [R136.64], R20 ;  /* 0x0000001488009985 */ /* 0x0003e4000c101d16 */
.L_x_77:
[----:B------:R-:W-:Y:S05]  /*3ae0*/  BSYNC B0 ;  /* 0x0000000000007941 */ /* 0x000fea0003800000 */
.L_x_76:
[----:B------:R-:W-:Y:S11]  /*3af0*/  ISETP.GE.AND P0, PT, R11, c[0x0][0x1d4], PT ;  /* 0x000075000b007a0c */ /* 0x000ff60003f06270 */
[----:B------:R-:W-:Y:S02]  /*3b00*/  @!UPT UIADD3 URZ, URZ, URZ, URZ ;  /* 0x0000003f3f3ff290 */ /* 0x000fe4000fffe03f */
[----:B------:R-:W-:-:S05]  /*3b10*/  @P0 BRA `(.L_x_67) ;  /* 0x0000094000000947 */ /* 0x000fca0003800000 */
[----:B------:R-:W-:Y:S01]  /*3b20*/  SEL R52, R90, R129, !P4 ;  /* 0x000000815a347207 */ /* 0x000fe20006000000 */
[----:B------:R-:W3:Y:S01]  /*3b30*/  LDS.128 R48, [R88+0xc080] ;  /* 0x00c0800058307984 */ /* 0x000ee20000000c00 */
[----:B------:R-:W-:Y:S02]  /*3b40*/  ISETP.GE.AND P0, PT, R11, c[0x0][0x27c], PT ;  /* 0x00009f000b007a0c */ /* 0x000fe40003f06270 */
[----:B------:R-:W-:Y:S04]  /*3b50*/  SHF.R.S32.HI R45, RZ, 0x1f, R52 ;  /* 0x0000001fff2d7819 */ /* 0x000fe80000011434 */
[----:B------:R-:W-:Y:S04]  /*3b60*/  LEA.HI R45, R45, R52, RZ, 0x4 ;  /* 0x000000342d2d7211 */ /* 0x000fe800078f20ff */
[----:B------:R-:W-:Y:S03]  /*3b70*/  LEA.HI.SX32 R47, R45, R92, 0x1c ;  /* 0x0000005c2d2f7211 */ /* 0x000fe600078fe2ff */
[----:B------:R-:W-:Y:S02]  /*3b80*/  @!P0 SHF.R.U32.HI R32, RZ, 0x10, R57 ;  /* 0x00000010ff208819 */ /* 0x000fe40000011639 */
[----:B------:R-:W-:Y:S01]  /*3b90*/  IMAD.SHL.U32 R45, R47, 0x8, RZ ;  /* 0x000000082f2d7824 */ /* 0x000fe200078e00ff */
[----:B------:R-:W-:Y:S02]  /*3ba0*/  SHF.R.S32.HI R52, RZ, 0x1f, R47 ;  /* 0x0000001fff347819 */ /* 0x000fe4000001142f */
[----:B------:R-:W-:Y:S02]  /*3bb0*/  @!P0 PRMT R65, R65, 0x5410, R32 ;  /* 0x0000541041418816 */ /* 0x000fe40000000020 */
[----:B------:R-:W-:Y:S02]  /*3bc0*/  LEA.HI R52, R52, R47, RZ, 0x3 ;  /* 0x0000002f34347211 */ /* 0x000fe400078f18ff */
[----:B-1----:R-:W-:Y:S01]  /*3bd0*/  LOP3.LUT R60, R107, 0x38, R45, 0xf8, !PT ;  /* 0x000000386b3c7812 */ /* 0x002fe200078ef82d */
[C---:B------:R-:W-:Y:S01]  /*3be0*/  @!P0 IMAD.U32 R34, R65.reuse, 0x10000, RZ ;  /* 0x0001000041228824 */ /* 0x040fe200078e00ff */
[----:B------:R-:W-:Y:S01]  /*3bf0*/  @!P0 LOP3.LUT R37, R65, 0xffff0000, RZ, 0xc0, !PT ;  /* 0xffff000041258812 */ /* 0x000fe200078ec0ff */
[----:B------:R-:W-:Y:S01]  /*3c00*/  IMAD.SHL.U32 R52, R52, 0x100, RZ ;  /* 0x0000010034347824 */ /* 0x000fe200078e00ff */
[----:B------:R-:W-:Y:S02]  /*3c10*/  LOP3.LUT R53, R60, R105, RZ, 0x3c, !PT ;  /* 0x000000693c357212 */ /* 0x000fe400078e3cff */
[--C-:B------:R-:W-:Y:S02]  /*3c20*/  @!P0 SHF.R.U32.HI R30, RZ, 0x10, R25.reuse ;  /* 0x00000010ff1e8819 */ /* 0x100fe40000011619 */
[----:B------:R-:W-:Y:S02]  /*3c30*/  LOP3.LUT R52, R52, 0x7ffff800, RZ, 0xc0, !PT ;  /* 0x7ffff80034347812 */ /* 0x000fe400078ec0ff */
[----:B------:R-:W-:Y:S02]  /*3c40*/  @!P0 SHF.R.U64 R25, R24, 0x10, R25 ;  /* 0x0000001018198819 */ /* 0x000fe40000001219 */
[----:B------:R-:W-:Y:S02]  /*3c50*/  IADD3 R52, R53, R52, R104 ;  /* 0x0000003435347210 */ /* 0x000fe40007ffe068 */
[----:B------:R-:W-:Y:S02]  /*3c60*/  @!P0 PRMT R18, R18, 0x5410, R25 ;  /* 0x0000541012128816 */ /* 0x000fe40000000019 */
[--C-:B------:R-:W-:Y:S01]  /*3c70*/  @!P0 SHF.R.U32.HI R24, RZ, 0x10, R27.reuse ;  /* 0x00000010ff188819 */ /* 0x100fe2000001161b */
[----:B------:R-:W-:Y:S01]  /*3c80*/  IMAD.SHL.U32 R47, R52, 0x2, RZ ;  /* 0x00000002342f7824 */ /* 0x000fe200078e00ff */
[C---:B---3--:R-:W-:Y:S01]  /*3c90*/  @!P0 LOP3.LUT R36, R49.reuse, 0xffff0000, RZ, 0xc0, !PT ;  /* 0xffff000031248812 */ /* 0x048fe200078ec0ff */
[----:B------:R-:W-:Y:S01]  /*3ca0*/  @!P0 IMAD.U32 R35, R49, 0x10000, RZ ;  /* 0x0001000031238824 */ /* 0x000fe200078e00ff */
[C---:B------:R-:W-:Y:S01]  /*3cb0*/  @!P0 LOP3.LUT R33, R48.reuse, 0xffff0000, RZ, 0xc0, !PT ;  /* 0xffff000030218812 */ /* 0x040fe200078ec0ff */
[----:B------:R-:W-:Y:S01]  /*3cc0*/  @!P0 IMAD.U32 R32, R48, 0x10000, RZ ;  /* 0x0001000030208824 */ /* 0x000fe200078e00ff */
[----:B------:R-:W1:Y:S01]  /*3cd0*/  LDS.128 R20, [R47+0xc080] ;  /* 0x00c080002f147984 */ /* 0x000e620000000c00 */
[C---:B------:R-:W-:Y:S01]  /*3ce0*/  @!P0 IMAD.U32 R39, R50.reuse, 0x10000, RZ ;  /* 0x0001000032278824 */ /* 0x040fe200078e00ff */
[C---:B------:R-:W-:Y:S01]  /*3cf0*/  @!P0 LOP3.LUT R46, R51.reuse, 0xffff0000, RZ, 0xc0, !PT ;  /* 0xffff0000332e8812 */ /* 0x040fe200078ec0ff */
[----:B------:R-:W-:Y:S01]  /*3d00*/  @!P0 IMAD.U32 R44, R51, 0x10000, RZ ;  /* 0x00010000332c8824 */ /* 0x000fe200078e00ff */
[----:B------:R-:W-:Y:S02]  /*3d10*/  @!P0 LOP3.LUT R40, R50, 0xffff0000, RZ, 0xc0, !PT ;  /* 0xffff000032288812 */ /* 0x000fe400078ec0ff */
[----:B------:R-:W-:Y:S02]  /*3d20*/  @!P0 SHF.R.U64 R27, R26, 0x10, R27 ;  /* 0x000000101a1b8819 */ /* 0x000fe4000000121b */
[----:B------:R-:W-:Y:S02]  /*3d30*/  @!P0 PRMT R26, R13, 0x5410, R30 ;  /* 0x000054100d1a8816 */ /* 0x000fe4000000001e */
[----:B------:R-:W-:Y:S02]  /*3d40*/  @!P0 PRMT R13, R19, 0x5410, R24 ;  /* 0x00005410130d8816 */ /* 0x000fe40000000018 */
[C---:B------:R-:W-:Y:S01]  /*3d50*/  @!P0 LOP3.LUT R19, R26.reuse, 0xffff0000, RZ, 0xc0, !PT ;  /* 0xffff00001a138812 */ /* 0x040fe200078ec0ff */
[----:B------:R-:W-:Y:S01]  /*3d60*/  @!P0 IMAD.U32 R24, R26, 0x10000, RZ ;  /* 0x000100001a188824 */ /* 0x000fe200078e00ff */
[----:B------:R-:W-:Y:S02]  /*3d70*/  @!P0 SHF.R.U32.HI R29, RZ, 0x10, R59 ;  /* 0x00000010ff1d8819 */ /* 0x000fe4000001163b */
[----:B------:R-:W-:Y:S02]  /*3d80*/  @!P0 PRMT R28, R28, 0x5410, R27 ;  /* 0x000054101c1c8816 */ /* 0x000fe4000000001b */
[----:B------:R-:W-:Y:S02]  /*3d90*/  @!P0 PRMT R54, R54, 0x5410, R29 ;  /* 0x0000541036368816 */ /* 0x000fe4000000001d */
[----:B------:R-:W-:Y:S01]  /*3da0*/  @!P0 SHF.R.U64 R57, R56, 0x10, R57 ;  /* 0x0000001038398819 */ /* 0x000fe20000001239 */
[----:B------:R-:W-:Y:S01]  /*3db0*/  @!P0 IMAD.U32 R26, R28, 0x10000, RZ ;  /* 0x000100001c1a8824 */ /* 0x000fe200078e00ff */
[C---:B------:R-:W-:Y:S01]  /*3dc0*/  @!P0 LOP3.LUT R43, R54.reuse, 0xffff0000, RZ, 0xc0, !PT ;  /* 0xffff0000362b8812 */ /* 0x040fe200078ec0ff */
[----:B------:R-:W-:Y:S01]  /*3dd0*/  @!P0 IMAD.U32 R42, R54, 0x10000, RZ ;  /* 0x00010000362a8824 */ /* 0x000fe200078e00ff */
[----:B------:R-:W-:Y:S02]  /*3de0*/  @!P0 PRMT R64, R64, 0x5410, R57 ;  /* 0x0000541040408816 */ /* 0x000fe40000000039 */
[----:B------:R-:W-:Y:S02]  /*3df0*/  @!P0 SHF.R.U64 R58, R58, 0x10, R59 ;  /* 0x000000103a3a8819 */ /* 0x000fe4000000123b */
[C---:B------:R-:W-:Y:S01]  /*3e00*/  @!P0 LOP3.LUT R31, R64.reuse, 0xffff0000, RZ, 0xc0, !PT ;  /* 0xffff0000401f8812 */ /* 0x040fe200078ec0ff */
[----:B------:R-:W-:Y:S01]  /*3e10*/  @!P0 IMAD.U32 R29, R64, 0x10000, RZ ;  /* 0x00010000401d8824 */ /* 0x000fe200078e00ff */
[----:B------:R-:W-:Y:S04]  /*3e20*/  @!P0 PRMT R55, R55, 0x5410, R58 ;  /* 0x0000541037378816 */ /* 0x000fe8000000003a */
[C---:B------:R-:W-:Y:S01]  /*3e30*/  @!P0 LOP3.LUT R41, R55.reuse, 0xffff0000, RZ, 0xc0, !PT ;  /* 0xffff000037298812 */ /* 0x040fe200078ec0ff */
[----:B------:R-:W-:Y:S02]  /*3e40*/  @!P0 IMAD.U32 R38, R55, 0x10000, RZ ;  /* 0x0001000037268824 */ /* 0x000fe400078e00ff */
[----:B-1----:R-:W-:Y:S01]  /*3e50*/  @!P0 IMAD.U32 R27, R22, 0x10000, RZ ;  /* 0x00010000161b8824 */ /* 0x002fe200078e00ff */
[C---:B------:R-:W-:Y:S02]  /*3e60*/  @!P0 LOP3.LUT R30, R21.reuse, 0xffff0000, RZ, 0xc0, !PT ;  /* 0xffff0000151e8812 */ /* 0x040fe400078ec0ff */
[----:B------:R-:W-:Y:S01]  /*3e70*/  @!P0 SHF.L.U32 R25, R21, 0x10, RZ ;  /* 0x0000001015198819 */ /* 0x000fe200000006ff */
[----:B------:R-:W-:Y:S02]  /*3e80*/  @!P0 FMUL.FTZ R61, R27, R38 ;  /* 0x000000261b3d8220 */ /* 0x000fe40000410000 */
[----:B------:R-:W-:Y:S02]  /*3e90*/  @!P0 FMUL.FTZ R52, R30, R37 ;  /* 0x000000251e348220 */ /* 0x000fe40000410000 */
[C---:B------:R-:W-:Y:S02]  /*3ea0*/  @!P0 FMUL.FTZ R47, R25.reuse, R34 ;  /* 0x00000022192f8220 */ /* 0x040fe40000410000 */
[-C--:B------:R-:W-:Y:S01]  /*3eb0*/  @!P0 FMUL.FTZ R3, R25, R24.reuse ;  /* 0x0000001819038220 */ /* 0x080fe20000410000 */
[----:B------:R-:W-:Y:S01]  /*3ec0*/  @!P0 LOP3.LUT R25, R20, 0xffff0000, RZ, 0xc0, !PT ;  /* 0xffff000014198812 */ /* 0x000fe200078ec0ff */
[-C--:B------:R-:W-:Y:S02]  /*3ed0*/  @!P0 FMUL.FTZ R4, R30, R19.reuse ;  /* 0x000000131e048220 */ /* 0x080fe40000410000 */
[----:B------:R-:W-:Y:S01]  /*3ee0*/  @!P0 FFMA.FTZ R52, R36, R19, -R52 ;  /* 0x0000001324348223 */ /* 0x000fe20000010834 */
[C---:B------:R-:W-:Y:S01]  /*3ef0*/  @!P0 SHF.L.U32 R19, R18.reuse, 0x10, RZ ;  /* 0x0000001012138819 */ /* 0x040fe200000006ff */
[----:B------:R-:W-:Y:S01]  /*3f00*/  @!P0 FFMA.FTZ R47, R35, R24, -R47 ;  /* 0x00000018232f8223 */ /* 0x000fe2000001082f */
[----:B------:R-:W-:Y:S01]  /*3f10*/  @!P0 LOP3.LUT R18, R18, 0xffff0000, RZ, 0xc0, !PT ;  /* 0xffff000012128812 */ /* 0x000fe200078ec0ff */
[----:B------:R-:W-:Y:S02]  /*3f20*/  @!P0 IMAD.U32 R24, R20, 0x10000, RZ ;  /* 0x0001000014188824 */ /* 0x000fe400078e00ff */
[C---:B------:R-:W-:Y:S01]  /*3f30*/  @!P0 FMUL.FTZ R60, R25.reuse, R31 ;  /* 0x0000001f193c8220 */ /* 0x040fe20000410000 */
[----:B------:R-:W-:Y:S01]  /*3f40*/  @!P0 F2FP.BF16.PACK_AB R47, R52, R47 ;  /* 0x0000002f342f823e */ /* 0x000fe200000010ff */
[----:B------:R-:W-:Y:S01]  /*3f50*/  @!P0 FMUL.FTZ R53, R24, R29 ;  /* 0x0000001d18358220 */ /* 0x000fe20000410000 */
[----:B------:R-:W-:Y:S01]  /*3f60*/  IADD3 R52, P1, R126, R84, RZ ;  /* 0x000000547e347210 */ /* 0x000fe20007f3e0ff */
[-C--:B------:R-:W-:Y:S01]  /*3f70*/  @!P0 FMUL.FTZ R2, R25, R18.reuse ;  /* 0x0000001219028220 */ /* 0x080fe20000410000 */
[----:B------:R-:W-:Y:S01]  /*3f80*/  @!P0 LOP3.LUT R25, R28, 0xffff0000, RZ, 0xc0, !PT ;  /* 0xffff00001c198812 */ /* 0x000fe200078ec0ff */
[----:B------:R-:W-:Y:S01]  /*3f90*/  @!P0 FFMA.FTZ R60, R33, R18, -R60 ;  /* 0x00000012213c8223 */ /* 0x000fe2000001083c */
[C---:B------:R-:W-:Y:S01]  /*3fa0*/  @!P0 LOP3.LUT R18, R23.reuse, 0xffff0000, RZ, 0xc0, !PT ;  /* 0xffff000017128812 */ /* 0x040fe200078ec0ff */
[-C--:B------:R-:W-:Y:S01]  /*3fb0*/  @!P0 FMUL.FTZ R0, R24, R19.reuse ;  /* 0x0000001318008220 */ /* 0x080fe20000410000 */
[----:B------:R-:W-:Y:S01]  /*3fc0*/  @!P0 LOP3.LUT R28, R22, 0xffff0000, RZ, 0xc0, !PT ;  /* 0xffff0000161c8812 */ /* 0x000fe200078ec0ff */
[----:B------:R-:W-:Y:S02]  /*3fd0*/  @!P0 IMAD.U32 R24, R23, 0x10000, RZ ;  /* 0x0001000017188824 */ /* 0x000fe400078e00ff */
[----:B------:R-:W-:Y:S01]  /*3fe0*/  @!P0 FFMA.FTZ R53, R32, R19, -R53 ;  /* 0x0000001320358223 */ /* 0x000fe20000010835 */
[C---:B------:R-:W-:Y:S01]  /*3ff0*/  @!P0 SHF.L.U32 R19, R13.reuse, 0x10, RZ ;  /* 0x000000100d138819 */ /* 0x040fe200000006ff */
[----:B------:R-:W-:Y:S01]  /*4000*/  @!P0 FMUL.FTZ R63, R24, R42 ;  /* 0x0000002a183f8220 */ /* 0x000fe20000410000 */
[----:B------:R-:W-:Y:S01]  /*4010*/  @!P0 LOP3.LUT R13, R13, 0xffff0000, RZ, 0xc0, !PT ;  /* 0xffff00000d0d8812 */ /* 0x000fe200078ec0ff */
[----:B------:R-:W-:Y:S01]  /*4020*/  @!P0 FMUL.FTZ R62, R18, R43 ;  /* 0x0000002b123e8220 */ /* 0x000fe20000410000 */
[----:B------:R-:W-:Y:S01]  /*4030*/  @!P0 F2FP.BF16.PACK_AB R60, R60, R53 ;  /* 0x000000353c3c823e */ /* 0x000fe200000010ff */
[----:B------:R-:W-:Y:S02]  /*4040*/  @!P0 FMUL.FTZ R78, R28, R41 ;  /* 0x000000291c4e8220 */ /* 0x000fe40000410000 */
[----:B------:R-:W-:Y:S01]  /*4050*/  @!P0 FFMA.FTZ R61, R39, R26, -R61 ;  /* 0x0000001a273d8223 */ /* 0x000fe2000001083d */
[----:B------:R-:W-:Y:S01]  /*4060*/  @!P0 MOV R48, R60 ;  /* 0x0000003c00308202 */ /* 0x000fe20000000f00 */
[----:B------:R-:W-:Y:S02]  /*4070*/  @!P0 FFMA.FTZ R63, R44, R19, -R63 ;  /* 0x000000132c3f8223 */ /* 0x000fe4000001083f */
[----:B------:R-:W-:Y:S02]  /*4080*/  @!P0 FFMA.FTZ R62, R46, R13, -R62 ;  /* 0x0000000d2e3e8223 */ /* 0x000fe4000001083e */
[----:B------:R-:W-:Y:S02]  /*4090*/  @!P0 FFMA.FTZ R78, R40, R25, -R78 ;  /* 0x00000019284e8223 */ /* 0x000fe4000001084e */
[----:B----4-:R-:W-:Y:S01]  /*40a0*/  IMAD.X R53, R127, 0x1, R83, P1 ;  /* 0x000000017f357824 */ /* 0x010fe200008e0653 */
[----:B------:R-:W-:Y:S01]  /*40b0*/  @!P0 F2FP.BF16.PACK_AB R62, R62, R63 ;  /* 0x0000003f3e3e823e */ /* 0x000fe200000010ff */
[----:B------:R-:W-:Y:S01]  /*40c0*/  @!P0 IMAD.MOV.U32 R49, RZ, RZ, R47 ;  /* 0x000000ffff318224 */ /* 0x000fe200078e002f */
[----:B------:R-:W-:Y:S01]  /*40d0*/  @!P0 F2FP.BF16.PACK_AB R61, R78, R61 ;  /* 0x0000003d4e3d823e */ /* 0x000fe200000010ff */
[----:B------:R-:W-:Y:S01]  /*40e0*/  @!P0 FFMA.FTZ R0, R29, R32, R0 ;  /* 0x000000201d008223 */ /* 0x000fe20000010000 */
[----:B------:R-:W-:Y:S01]  /*40f0*/  ISETP.GE.AND P1, PT, R45, c[0x0][0x1d4], PT ;  /* 0x000075002d007a0c */ /* 0x000fe20003f26270 */
[----:B------:R-:W-:Y:S02]  /*4100*/  @!P0 IMAD.MOV.U32 R51, RZ, RZ, R62 ;  /* 0x000000ffff338224 */ /* 0x000fe400078e003e */
[----:B------:R-:W-:Y:S02]  /*4110*/  @!P0 IMAD.MOV.U32 R50, RZ, RZ, R61 ;  /* 0x000000ffff328224 */ /* 0x000fe400078e003d */
[----:B------:R-:W-:Y:S02]  /*4120*/  @!P0 FFMA.FTZ R2, R31, R33, R2 ;  /* 0x000000211f028223 */ /* 0x000fe40000010002 */
[----:B------:R-:W-:Y:S01]  /*4130*/  @!P0 FMUL.FTZ R5, R27, R26 ;  /* 0x0000001a1b058220 */ /* 0x000fe20000410000 */
[----:B------:R1:W-:Y:S01]  /*4140*/  ST.E.128 [R52.64], R48 ;  /* 0x0000003034007985 */ /* 0x0003e2000c101d16 */
[----:B------:R-:W-:Y:S01]  /*4150*/  @!P0 FFMA.FTZ R3, R34, R35, R3 ;  /* 0x0000002322038223 */ /* 0x000fe20000010003 */
[----:B------:R-:W-:Y:S01]  /*4160*/  @!P0 F2FP.BF16.PACK_AB R47, R2, R0 ;  /* 0x00000000022f823e */ /* 0x000fe200000010ff */
[----:B------:R-:W-:Y:S02]  /*4170*/  @!P0 FMUL.FTZ R6, R28, R25 ;  /* 0x000000191c068220 */ /* 0x000fe40000410000 */
[----:B------:R-:W-:Y:S02]  /*4180*/  @!P0 FFMA.FTZ R4, R37, R36, R4 ;  /* 0x0000002425048223 */ /* 0x000fe40000010004 */
[----:B------:R-:W-:Y:S02]  /*4190*/  @!P0 FMUL.FTZ R7, R24, R19 ;  /* 0x0000001318078220 */ /* 0x000fe40000410000 */
[----:B------:R-:W-:Y:S02]  /*41a0*/  @!P0 FFMA.FTZ R5, R38, R39, R5 ;  /* 0x0000002726058223 */ /* 0x000fe40000010005 */
[----:B------:R-:W-:Y:S02]  /*41b0*/  @!P0 FMUL.FTZ R8, R18, R13 ;  /* 0x0000000d12088220 */ /* 0x000fe40000410000 */
[----:B------:R-:W-:Y:S02]  /*41c0*/  @!P0 FFMA.FTZ R6, R41, R40, R6 ;  /* 0x0000002829068223 */ /* 0x000fe40000010006 */
[----:B------:R-:W-:Y:S02]  /*41d0*/  @!P0 FFMA.FTZ R7, R42, R44, R7 ;  /* 0x0000002c2a078223 */ /* 0x000fe40000010007 */
[----:B------:R-:W-:Y:S02]  /*41e0*/  @!P0 FFMA.FTZ R8, R43, R46, R8 ;  /* 0x0000002e2b088223 */ /* 0x000fe40000010008 */
[----:B------:R-:W-:Y:S03]  /*41f0*/  @!P0 IMAD.MOV.U32 R20, RZ, RZ, R47 ;  /* 0x000000ffff148224 */ /* 0x000fe600078e002f */
[----:B------:R-:W-:Y:S05]  /*4200*/  @!P0 F2FP.BF16.PACK_AB R60, R8, R7 ;  /* 0x00000007083c823e */ /* 0x000fea00000010ff */
[----:B------:R-:W-:Y:S01]  /*4210*/  @!P0 IMAD.MOV.U32 R23, RZ, RZ, R60 ;  /* 0x000000ffff178224 */ /* 0x000fe200078e003c */
[----:B-1----:R-:W-:Y:S02]  /*4220*/  @!P0 F2FP.BF16.PACK_AB R53, R6, R5 ;  /* 0x000000050635823e */ /* 0x002fe400000010ff */
[----:B------:R-:W-:Y:S03]  /*4230*/  @!P0 F2FP.BF16.PACK_AB R52, R4, R3 ;  /* 0x000000030434823e */ /* 0x000fe600000010ff */
[----:B------:R-:W-:Y:S01]  /*4240*/  @!P0 IMAD.MOV.U32 R22, RZ, RZ, R53 ;  /* 0x000000ffff168224 */ /* 0x000fe200078e0035 */
[----:B------:R-:W-:Y:S01]  /*4250*/  @!P0 MOV R21, R52 ;  /* 0x0000003400158202 */ /* 0x000fe20000000f00 */
[----:B------:R-:W-:-:S05]  /*4260*/  @P1 BRA `(.L_x_67) ;  /* 0x000001f000001947 */ /* 0x000fca0003800000 */
[C---:B------:R-:W-:Y:S04]  /*4270*/  LEA R2, P0, R45.reuse, R126, 0x1 ;  /* 0x0000007e2d027211 */ /* 0x040fe800078008ff */
[----:B------:R-:W-:Y:S05]  /*4280*/  LEA.HI.X.SX32 R3, R45, R127, 0x1, P0 ;  /* 0x0000007f2d037211 */ /* 0x000fea00000f0eff */
[----:B------:R1:W-:Y:S01]  /*4290*/  ST.E.128 [R2.64], R20 ;  /* 0x0000001402007985 */ /* 0x0003e2000c101d16 */
[----:B------:R-:W-:-:S05]  /*42a0*/  BRA `(.L_x_67) ;  /* 0x000001b000007947 */ /* 0x000fca0003800000 */
.L_x_63:
[----:B------:R1:W3:Y:S01]  /*42b0*/  SHFL.IDX PT, R3, R2, RZ, 0x181f ;  /* 0x00181fff02037589 */ /* 0x0002e200000e0000 */
[----:B------:R-:W-:Y:S03]  /*42c0*/  IADD3 R68, -R72, UR17, RZ ;  /* 0x0000001148447c10 */ /* 0x000fe6000fffe1ff */
[----:B------:R-:W4:Y:S01]  /*42d0*/  SHFL.IDX PT, R55, R55, RZ, 0x181f ;  /* 0x00181fff37377589 */ /* 0x000f2200000e0000 */
[----:B------:R-:W-:Y:S04]  /*42e0*/  IMNMX R68, R68, 0x20, PT ;  /* 0x0000002044447817 */ /* 0x000fe80003800200 */
[----:B------:R-:W-:Y:S11]  /*42f0*/  ISETP.GT.AND P0, PT, R68, R109, PT ;  /* 0x0000006d4400720c */ /* 0x000ff60003f04270 */
[----:B------:R-:W-:Y:S02]  /*4300*/  @!UPT UIADD3 URZ, URZ, URZ, URZ ;  /* 0x0000003f3f3ff290 */ /* 0x000fe4000fffe03f */
[----:B------:R-:W-:-:S05]  /*4310*/  @!P0 BRA `(.L_x_67) ;  /* 0x0000014000008947 */ /* 0x000fca0003800000 */
[C---:B------:R-:W-:Y:S02]  /*4320*/  ISETP.GE.AND P0, PT, R16.reuse, c[0x0][0x1d4], PT ;  /* 0x0000750010007a0c */ /* 0x040fe40003f06270 */
[----:B------:R-:W-:Y:S11]  /*4330*/  ISETP.GE.AND P2, PT, R11, c[0x0][0x1d4], PT ;  /* 0x000075000b007a0c */ /* 0x000ff60003f46270 */
[----:B------:R-:W5:Y:S01]  /*4340*/  @!P0 LDS.128 R4, [R103+0xc080] ;  /* 0x00c0800067048984 */ /* 0x000f620000000c00 */
[C---:B----4-:R-:W-:Y:S04]  /*4350*/  @!P0 LEA R30, P1, R16.reuse, R55, 0x1 ;  /* 0x00000037101e8211 */ /* 0x050fe800078208ff */
[----:B---3--:R-:W-:Y:S02]  /*4360*/  @!P0 LEA.HI.X R31, R16, R3, R17, 0x1, P1 ;  /* 0x00000003101f8211 */ /* 0x008fe400008f0c11 */
[----:B------:R-:W-:Y:S03]  /*4370*/  ISETP.GE.AND P1, PT, R108, c[0x0][0x1d4], PT ;  /* 0x000075006c007a0c */ /* 0x000fe60003f26270 */
[----:B-----5:R-:W-:Y:S01]  /*4380*/  @!P0 ST.E.128 [R30.64], R4 ;  /* 0x000000041e008985 */ /* 0x020fe2000c101d16 */
[C---:B------:R-:W-:Y:S03]  /*4390*/  @!P2 LEA R28, P0, R96.reuse, R55, 0x1 ;  /* 0x00000037601ca211 */ /* 0x040fe600078008ff */
[----:B------:R-:W3:Y:S01]  /*43a0*/  @!P2 LDS.128 R24, [R103+0xd080] ;  /* 0x00d080006718a984 */ /* 0x000ee20000000c00 */
[----:B------:R-:W-:Y:S02]  /*43b0*/  @!P2 LEA.HI.X R29, R96, R3, R87, 0x1, P0 ;  /* 0x00000003601da211 */ /* 0x000fe400000f0c57 */
[----:B------:R-:W-:Y:S03]  /*43c0*/  ISETP.GE.AND P0, PT, R106, c[0x0][0x1d4], PT ;  /* 0x000075006a007a0c */ /* 0x000fe60003f06270 */
[----:B---3--:R-:W-:Y:S01]  /*43d0*/  @!P2 ST.E.128 [R28.64], R24 ;  /* 0x000000181c00a985 */ /* 0x008fe2000c101d16 */
[C---:B------:R-:W-:Y:S03]  /*43e0*/  @!P1 LEA R18, P2, R95.reuse, R55, 0x1 ;  /* 0x000000375f129211 */ /* 0x040fe600078408ff */
[----:B------:R-:W3:Y:S01]  /*43f0*/  @!P1 LDS.128 R20, [R103+0xe080] ;  /* 0x00e0800067149984 */ /* 0x000ee20000000c00 */
[----:B------:R-:W-:Y:S05]  /*4400*/  @!P1 LEA.HI.X R19, R95, R3, R86, 0x1, P2 ;  /* 0x000000035f139211 */ /* 0x000fea00010f0c56 */
[----:B---3--:R-:W-:Y:S01]  /*4410*/  @!P1 ST.E.128 [R18.64], R20 ;  /* 0x0000001412009985 */ /* 0x008fe2000c101d16 */
[C---:B-1----:R-:W-:Y:S03]  /*4420*/  @!P0 LEA R2, P1, R94.reuse, R55, 0x1 ;  /* 0x000000375e028211 */ /* 0x042fe600078208ff */
[----:B------:R-:W1:Y:S01]  /*4430*/  @!P0 LDS.128 R4, [R103+0xf080] ;  /* 0x00f0800067048984 */ /* 0x000e620000000c00 */
[----:B------:R-:W-:Y:S05]  /*4440*/  @!P0 LEA.HI.X R3, R94, R3, R85, 0x1, P1 ;  /* 0x000000035e038211 */ /* 0x000fea00008f0c55 */
[----:B-1----:R1:W-:Y:S04]  /*4450*/  @!P0 ST.E.128 [R2.64], R4 ;  /* 0x0000000402008985 */ /* 0x0023e8000c101d16 */
.L_x_67:
[----:B------:R-:W-:Y:S05]  /*4460*/  BSYNC B1 ;  /* 0x0000000000017941 */ /* 0x000fea0003800000 */
.L_x_62:
[----:B------:R-:W-:Y:S01]  /*4470*/  IMAD.IADD R72, R81, 0x1, -R72 ;  /* 0x0000000151487824 */ /* 0x000fe200078e0a48 */
[----:B------:R-:W-:Y:S04]  /*4480*/  BSSY B0, `(.L_x_78) ;  /* 0x000003c000007945 */ /* 0x000fe80003800000 */
[----:B------:R-:W-:Y:S11]  /*4490*/  ISETP.GE.AND P0, PT, R72, 0x1, PT ;  /* 0x000000014800780c */ /* 0x000ff60003f06270 */
[----:B------:R-:W-:Y:S02]  /*44a0*/  @!UPT UIADD3 URZ, URZ, URZ, URZ ;  /* 0x0000003f3f3ff290 */ /* 0x000fe4000fffe03f */
[----:B-1----:R-:W-:Y:S01]  /*44b0*/  @P0 IMAD.WIDE R4, R102, 0x20, R122 ;  /* 0x0000002066040825 */ /* 0x002fe200078e027a */
[----:B------:R-:W-:Y:S03]  /*44c0*/  @P0 ISETP.NE.U32.AND P2, PT, R101, RZ, PT ;  /* 0x000000ff6500020c */ /* 0x000fe60003f45070 */
[----:B------:R-:W-:Y:S02]  /*44d0*/  @P0 IMAD R0, R5, c[0x0][0x258], RZ ;  /* 0x0000960005000a24 */ /* 0x000fe400078e02ff */
[----:B------:R-:W-:Y:S02]  /*44e0*/  @P0 IMAD.MOV.U32 R78, RZ, RZ, R118 ;  /* 0x000000ffff4e0224 */ /* 0x000fe400078e0076 */
[C---:B------:R-:W-:Y:S02]  /*44f0*/  @P0 IMAD R0, R4.reuse, c[0x0][0x25c], R0 ;  /* 0x0000970004000a24 */ /* 0x040fe400078e0200 */
[----:B---3--:R-:W-:Y:S05]  /*4500*/  @P0 IMAD.WIDE.U32 R2, R4, c[0x0][0x258], R78 ;  /* 0x0000960004020a25 */ /* 0x008fea00078e004e */
[C---:B------:R-:W-:Y:S02]  /*4510*/  @P0 LEA R4, P1, R2.reuse, c[0x0][0x250], 0x1 ;  /* 0x0000940002040a11 */ /* 0x040fe400078208ff */
[----:B------:R-:W-:Y:S04]  /*4520*/  @P0 IADD3 R0, R3, R0, RZ ;  /* 0x0000000003000210 */ /* 0x000fe80007ffe0ff */
[----:B------:R-:W-:Y:S01]  /*4530*/  @P0 LEA.HI.X R5, R2, c[0x0][0x254], R0, 0x1, P1 ;  /* 0x0000950002050a11 */ /* 0x000fe200008f0c00 */
[----:B------:R-:W-:Y:S01]  /*4540*/  IMAD R0, R70, c[0x0][0x208], RZ ;  /* 0x0000820046007a24 */ /* 0x000fe200078e02ff */
[----:B------:R-:W-:Y:S01]  /*4550*/  @P0 ISETP.NE.U32.AND P1, PT, R100, RZ, PT ;  /* 0x000000ff6400020c */ /* 0x000fe20003f25070 */
[----:B------:R-:W-:Y:S02]  /*4560*/  IMAD.WIDE.U32 R2, R71, c[0x0][0x208], RZ ;  /* 0x0000820047027a25 */ /* 0x000fe400078e00ff */
[----:B------:R-:W-:Y:S01]  /*4570*/  @!PT LDS RZ, [RZ] ;  /* 0x00000000fffff984 */ /* 0x000fe20000000800 */
[----:B------:R-:W-:Y:S01]  /*4580*/  @!PT LDS RZ, [RZ] ;  /* 0x00000000fffff984 */ /* 0x000fe20000000800 */
[----:B------:R-:W-:Y:S01]  /*4590*/  @!PT LDS RZ, [RZ] ;  /* 0x00000000fffff984 */ /* 0x000fe20000000800 */
[----:B------:R1:W-:Y:S01]  /*45a0*/  @P0 LDGSTS.E.BYPASS.LTC128B.128 [R103+0x8080], [R4.64], P2 ;  /* 0x0808000004670fae */ /* 0x0003e20009101d56 */
[----:B------:R-:W-:Y:S01]  /*45b0*/  @P0 ISETP.NE.U32.AND P2, PT, R99, RZ, PT ;  /* 0x000000ff6300020c */ /* 0x000fe20003f45070 */
[----:B------:R-:W-:Y:S04]  /*45c0*/  IMAD R0, R71, c[0x0][0x20c], R0 ;  /* 0x0000830047007a24 */ /* 0x000fe800078e0200 */
[----:B------:R-:W-:Y:S02]  /*45d0*/  IMAD.IADD R3, R3, 0x1, R0 ;  /* 0x0000000103037824 */ /* 0x000fe400078e0200 */
[----:B------:R-:W-:Y:S02]  /*45e0*/  IMAD R0, R69, c[0x0][0x218], RZ ;  /* 0x0000860045007a24 */ /* 0x000fe400078e02ff */
[----:B------:R1:W-:Y:S01]  /*45f0*/  @P0 LDGSTS.E.BYPASS.LTC128B.128 [R103+0x9080], [R4.64+0x80], P1 ;  /* 0x0908008004670fae */ /* 0x0003e20008901d56 */
[----:B------:R-:W-:Y:S01]  /*4600*/  @P0 ISETP.NE.U32.AND P1, PT, R98, RZ, PT ;  /* 0x000000ff6200020c */ /* 0x000fe20003f25070 */
[C---:B------:R-:W-:Y:S02]  /*4610*/  IMAD.WIDE.U32 R6, R91.reuse, c[0x0][0x218], R2 ;  /* 0x000086005b067a25 */ /* 0x040fe400078e0002 */
[----:B------:R1:W-:Y:S02]  /*4620*/  @P0 LDGSTS.E.BYPASS.LTC128B.128 [R103+0xa080], [R4.64+0x100], P2 ;  /* 0x0a08010004670fae */ /* 0x0003e40009101d56 */
[----:B------:R-:W-:Y:S08]  /*4630*/  IMAD R0, R91, c[0x0][0x21c], R0 ;  /* 0x000087005b007a24 */ /* 0x000ff000078e0200 */
[----:B------:R1:W-:Y:S01]  /*4640*/  @P0 LDGSTS.E.BYPASS.LTC128B.128 [R103+0xb080], [R4.64+0x180], P1 ;  /* 0x0b08018004670fae */ /* 0x0003e20008901d56 */
[----:B------:R-:W-:Y:S03]  /*4650*/  IADD3 R3, P0, R6, UR32, RZ ;  /* 0x0000002006037c10 */ /* 0x000fe6000ff1e0ff */
[----:B------:R-:W0:Y:S01]  /*4660*/  LDGDEPBAR ;  /* 0x00000000000079af */ /* 0x000e220000000000 */
[----:B------:R-:W-:Y:S02]  /*4670*/  IADD3.X R0, R7, UR25, R0, P0, !PT ;  /* 0x0000001907007c10 */ /* 0x000fe400087fe400 */
[C---:B------:R-:W-:Y:S04]  /*4680*/  LEA R2, P0, R3.reuse, c[0x0][0x1f8], 0x1 ;  /* 0x00007e0003027a11 */ /* 0x040fe800078008ff */
[----:B------:R-:W-:Y:S02]  /*4690*/  LEA.HI.X R13, R3, c[0x0][0x1fc], R0, 0x1, P0 ;  /* 0x00007f00030d7a11 */ /* 0x000fe400000f0c00 */
[----:B------:R1:W3:Y:S01]  /*46a0*/  SHFL.IDX PT, R3, R2, RZ, 0x181f ;  /* 0x00181fff02037589 */ /* 0x0002e200000e0000 */
[----:B------:R-:W-:Y:S03]  /*46b0*/  ISETP.GT.AND P0, PT, R68, R109, PT ;  /* 0x0000006d4400720c */ /* 0x000fe60003f04270 */
[----:B------:R-:W4:Y:S01]  /*46c0*/  SHFL.IDX PT, R13, R13, RZ, 0x181f ;  /* 0x00181fff0d0d7589 */ /* 0x000f2200000e0000 */
[----:B------:R-:W-:Y:S04]  /*46d0*/  DEPBAR.LE SB0, 0x0 ;  /* 0x000080000000791a */ /* 0x000fe80000000000 */
[----:B------:R-:W-:Y:S06]  /*46e0*/  BAR.SYNC.DEFER_BLOCKING 0x0 ;  /* 0x0000000000007b1d */ /* 0x000fec0000010000 */
[----:B------:R-:W-:-:S05]  /*46f0*/  @!P0 BRA `(.L_x_79) ;  /* 0x0000014000008947 */ /* 0x000fca0003800000 */
[C---:B-1-3--:R-:W-:Y:S02]  /*4700*/  ISETP.GE.AND P0, PT, R16.reuse, c[0x0][0x1d4], PT ;  /* 0x0000750010007a0c */ /* 0x04afe40003f06270 */
[----:B------:R-:W-:Y:S11]  /*4710*/  ISETP.GE.AND P2, PT, R11, c[0x0][0x1d4], PT ;  /* 0x000075000b007a0c */ /* 0x000ff60003f46270 */
[----:B------:R-:W1:Y:S01]  /*4720*/  @!P0 LDS.128 R4, [R103+0x8080] ;  /* 0x0080800067048984 */ /* 0x000e620000000c00 */
[C---:B-----5:R-:W-:Y:S04]  /*4730*/  @!P0 LEA R30, P1, R16.reuse, R3, 0x1 ;  /* 0x00000003101e8211 */ /* 0x060fe800078208ff */
[----:B----4-:R-:W-:Y:S02]  /*4740*/  @!P0 LEA.HI.X R31, R16, R13, R17, 0x1, P1 ;  /* 0x0000000d101f8211 */ /* 0x010fe400008f0c11 */
[----:B------:R-:W-:Y:S03]  /*4750*/  ISETP.GE.AND P1, PT, R108, c[0x0][0x1d4], PT ;  /* 0x000075006c007a0c */ /* 0x000fe60003f26270 */
[----:B-1----:R-:W-:Y:S01]  /*4760*/  @!P0 ST.E.128 [R30.64], R4 ;  /* 0x000000041e008985 */ /* 0x002fe2000c101d16 */
[C---:B------:R-:W-:Y:S03]  /*4770*/  @!P2 LEA R28, P0, R96.reuse, R3, 0x1 ;  /* 0x00000003601ca211 */ /* 0x040fe600078008ff */
[----:B------:R-:W1:Y:S01]  /*4780*/  @!P2 LDS.128 R24, [R103+0x9080] ;  /* 0x009080006718a984 */ /* 0x000e620000000c00 */
[----:B------:R-:W-:Y:S02]  /*4790*/  @!P2 LEA.HI.X R29, R96, R13, R87, 0x1, P0 ;  /* 0x0000000d601da211 */ /* 0x000fe400000f0c57 */
[----:B------:R-:W-:Y:S03]  /*47a0*/  ISETP.GE.AND P0, PT, R106, c[0x0][0x1d4], PT ;  /* 0x000075006a007a0c */ /* 0x000fe60003f06270 */
[----:B-1----:R-:W-:Y:S01]  /*47b0*/  @!P2 ST.E.128 [R28.64], R24 ;  /* 0x000000181c00a985 */ /* 0x002fe2000c101d16 */
[C---:B------:R-:W-:Y:S03]  /*47c0*/  @!P1 LEA R18, P2, R95.reuse, R3, 0x1 ;  /* 0x000000035f129211 */ /* 0x040fe600078408ff */
[----:B------:R-:W1:Y:S01]  /*47d0*/  @!P1 LDS.128 R20, [R103+0xa080] ;  /* 0x00a0800067149984 */ /* 0x000e620000000c00 */
[----:B------:R-:W-:Y:S05]  /*47e0*/  @!P1 LEA.HI.X R19, R95, R13, R86, 0x1, P2 ;  /* 0x0000000d5f139211 */ /* 0x000fea00010f0c56 */
[----:B-1----:R-:W-:Y:S01]  /*47f0*/  @!P1 ST.E.128 [R18.64], R20 ;  /* 0x0000001412009985 */ /* 0x002fe2000c101d16 */
[C---:B------:R-:W-:Y:S03]  /*4800*/  @!P0 LEA R2, P1, R94.reuse, R3, 0x1 ;  /* 0x000000035e028211 */ /* 0x040fe600078208ff */
[----:B------:R-:W1:Y:S01]  /*4810*/  @!P0 LDS.128 R4, [R103+0xb080] ;  /* 0x00b0800067048984 */ /* 0x000e620000000c00 */
[----:B------:R-:W-:Y:S05]  /*4820*/  @!P0 LEA.HI.X R3, R94, R13, R85, 0x1, P1 ;  /* 0x0000000d5e038211 */ /* 0x000fea00008f0c55 */
[----:B-1----:R1:W-:Y:S04]  /*4830*/  @!P0 ST.E.128 [R2.64], R4 ;  /* 0x0000000402008985 */ /* 0x0023e8000c101d16 */
.L_x_79:
[----:B-1-3--:R-:W-:Y:S05]  /*4840*/  BSYNC B0 ;  /* 0x0000000000007941 */ /* 0x00afea0003800000 */
.L_x_78:
[C---:B------:R-:W-:Y:S02]  /*4850*/  ISETP.GT.AND P0, PT, R102.reuse, UR8, PT ;  /* 0x0000000866007c0c */ /* 0x040fe4000bf04270 */
[----:B------:R-:W-:Y:S11]  /*4860*/  IADD3 R102, R102, -0x1, RZ ;  /* 0xffffffff66667810 */ /* 0x000ff60007ffe0ff */
[----:B------:R-:W-:Y:S01]  /*4870*/  @P0 SHF.R.S32.HI R3, RZ, 0x1f, R102 ;  /* 0x0000001fff030819 */ /* 0x000fe20000011466 */
[----:B------:R-:W-:Y:S01]  /*4880*/  @P0 IMAD.MOV.U32 R4, RZ, RZ, R120 ;  /* 0x000000ffff040224 */ /* 0x000fe200078e0078 */
[----:B------:R-:W-:Y:S01]  /*4890*/  @P0 ISETP.NE.U32.AND P2, PT, R101, RZ, PT ;  /* 0x000000ff6500020c */ /* 0x000fe20003f45070 */
[----:B------:R-:W-:Y:S02]  /*48a0*/  @P0 IMAD.MOV.U32 R5, RZ, RZ, R125 ;  /* 0x000000ffff050224 */ /* 0x000fe400078e007d */
[C---:B------:R-:W-:Y:S02]  /*48b0*/  @P0 IMAD R0, R102.reuse, UR21, RZ ;  /* 0x0000001566000c24 */ /* 0x040fe4000f8e02ff */
[----:B------:R-:W-:Y:S04]  /*48c0*/  @P0 IMAD.WIDE.U32 R4, R102, UR24, R4 ;  /* 0x0000001866040c25 */ /* 0x000fe8000f8e0004 */
[----:B------:R-:W-:Y:S01]  /*48d0*/  @P0 IMAD R0, R3, UR24, R0 ;  /* 0x0000001803000c24 */ /* 0x000fe2000f8e0200 */
[C---:B------:R-:W-:Y:S03]  /*48e0*/  @P0 LEA R6, P1, R4.reuse, c[0x0][0x220], 0x1 ;  /* 0x0000880004060a11 */ /* 0x040fe600078208ff */
[----:B------:R-:W-:Y:S05]  /*48f0*/  @P0 IMAD.IADD R0, R5, 0x1, R0 ;  /* 0x0000000105000824 */ /* 0x000fea00078e0200 */
[----:B------:R-:W-:Y:S02]  /*4900*/  @P0 LEA.HI.X R7, R4, c[0x0][0x224], R0, 0x1, P1 ;  /* 0x0000890004070a11 */ /* 0x000fe400008f0c00 */
[----:B------:R-:W-:Y:S03]  /*4910*/  @P0 ISETP.NE.U32.AND P1, PT, R100, RZ, PT ;  /* 0x000000ff6400020c */ /* 0x000fe60003f25070 */
[----:B------:R-:W-:Y:S01]  /*4920*/  @!PT LDS RZ, [RZ] ;  /* 0x00000000fffff984 */ /* 0x000fe20000000800 */
[----:B------:R-:W-:Y:S01]  /*4930*/  @!PT LDS RZ, [RZ] ;  /* 0x00000000fffff984 */ /* 0x000fe20000000800 */
[----:B------:R-:W-:Y:S01]  /*4940*/  @!PT LDS RZ, [RZ] ;  /* 0x00000000fffff984 */ /* 0x000fe20000000800 */
[----:B------:R1:W-:Y:S01]  /*4950*/  @P0 LDGSTS.E.BYPASS.LTC128B.128 [R103+0xc080], [R6.64], P2 ;  /* 0x0c08000006670fae */ /* 0x0003e20009101d56 */
[----:B------:R-:W-:Y:S09]  /*4960*/  @P0 ISETP.NE.U32.AND P2, PT, R99, RZ, PT ;  /* 0x000000ff6300020c */ /* 0x000ff20003f45070 */
[----:B------:R1:W-:Y:S01]  /*4970*/  @P0 LDGSTS.E.BYPASS.LTC128B.128 [R103+0xd080], [R6.64+0x80], P1 ;  /* 0x0d08008006670fae */ /* 0x0003e20008901d56 */
[----:B------:R-:W-:Y:S03]  /*4980*/  @P0 ISETP.NE.U32.AND P1, PT, R98, RZ, PT ;  /* 0x000000ff6200020c */ /* 0x000fe60003f25070 */
[----:B------:R1:W-:Y:S10]  /*4990*/  @P0 LDGSTS.E.BYPASS.LTC128B.128 [R103+0xe080], [R6.64+0x100], P2 ;  /* 0x0e08010006670fae */ /* 0x0003f40009101d56 */
[----:B------:R1:W-:Y:S04]  /*49a0*/  @P0 LDGSTS.E.BYPASS.LTC128B.128 [R103+0xf080], [R6.64+0x180], P1 ;  /* 0x0f08018006670fae */ /* 0x0003e80008901d56 */
[----:B------:R-:W0:Y:S01]  /*49b0*/  LDGDEPBAR ;  /* 0x00000000000079af */ /* 0x000e220000000000 */
[----:B------:R-:W-:-:S05]  /*49c0*/  @P0 BRA `(.L_x_80) ;  /* 0xffffd03000000947 */ /* 0x000fca000383ffff */
[----:B------:R-:W-:Y:S06]  /*49d0*/  BAR.SYNC.DEFER_BLOCKING 0x0 ;  /* 0x0000000000007b1d */ /* 0x000fec0000010000 */
.L_x_59:
[----:B-1----:R-:W-:Y:S01]  /*49e0*/  UISETP.GE.AND UP0, UPT, UR11, 0x1, UPT ;  /* 0x000000010b00788c */ /* 0x002fe2000bf06270 */
[----:B------:R-:W-:Y:S01]  /*49f0*/  PLOP3.LUT P2, PT, PT, PT, PT, 0x80, 0x0 ;  /* 0x000000000000781c */ /* 0x000fe20003f4f070 */
[----:B------:R-:W-:Y:S01]  /*4a00*/  CS2R R134, SRZ ;  /* 0x0000000000867805 */ /* 0x000fe2000001ff00 */
[----:B------:R-:W-:Y:S01]  /*4a10*/  CS2R R132, SRZ ;  /* 0x0000000000847805 */ /* 0x000fe2000001ff00 */
[----:B------:R-:W-:Y:S01]  /*4a20*/  CS2R R138, SRZ ;  /* 0x00000000008a7805 */ /* 0x000fe2000001ff00 */
[----:B------:R-:W-:Y:S01]  /*4a30*/  CS2R R136, SRZ ;  /* 0x0000000000887805 */ /* 0x000fe2000001ff00 */
[----:B------:R-:W-:Y:S01]  /*4a40*/  PLOP3.LUT P0, PT, PT, PT, UP0, 0x80, 0x0 ;  /* 0x000000000000781c */ /* 0x000fe20003f0f008 */
[----:B------:R-:W-:Y:S01]  /*4a50*/  CS2R R130, SRZ ;  /* 0x0000000000827805 */ /* 0x000fe2000001ff00 */
[----:B------:R-:W-:Y:S01]  /*4a60*/  CS2R R128, SRZ ;  /* 0x0000000000807805 */ /* 0x000fe2000001ff00 */
[----:B----4-:R-:W-:Y:S01]  /*4a70*/  CS2R R126, SRZ ;  /* 0x00000000007e7805 */ /* 0x010fe2000001ff00 */
        /* <DEDUP_REMOVED lines=26> */
[----:B-----5:R-:W-:Y:S01]  /*4c20*/  CS2R R76, SRZ ;  /* 0x00000000004c7805 */ /* 0x020fe2000001ff00 */
[----:B------:R-:W-:Y:S01]  /*4c30*/  CS2R R74, SRZ ;  /* 0x00000000004a7805 */ /* 0x000fe2000001ff00 */
[----:B------:R-:W-:Y:S01]  /*4c40*/  CS2R R72, SRZ ;  /* 0x0000000000487805 */ /* 0x000fe2000001ff00 */
[----:B------:R-:W-:Y:S01]  /*4c50*/  CS2R R70, SRZ ;  /* 0x0000000000467805 */ /* 0x000fe2000001ff00 */
[----:B------:R-:W-:Y:S01]  /*4c60*/  CS2R R68, SRZ ;  /* 0x0000000000447805 */ /* 0x000fe2000001ff00 */
[----:B------:R-:W-:Y:S01]  /*4c70*/  CS2R R6, SRZ ;  /* 0x0000000000067805 */ /* 0x000fe2000001ff00 */
[----:B------:R-:W-:Y:S01]  /*4c80*/  IMAD.MOV.U32 R4, RZ, RZ, RZ ;  /* 0x000000ffff047224 */ /* 0x000fe200078e00ff */
        /* <DEDUP_REMOVED lines=26> */
[----:B------:R-:W-:Y:S05]  /*4e30*/  @!P0 BRA `(.L_x_81) ;  /* 0x0000c5e000008947 */ /* 0x000fea0003800000 */
[----:B------:R-:W-:Y:S02]  /*4e40*/  ULDC.64 UR4, c[0x0][0x340] ;  /* 0x0000d00000047ab9 */ /* 0x000fe40000000a00 */
[----:B------:R-:W-:-:S02]  /*4e50*/  UISETP.NE.U32.AND UP1, UPT, URZ, UR4, UPT ;  /* 0x000000043f00728c */ /* 0x000fc4000bf25070 */
[----:B------:R-:W-:Y:S02]  /*4e60*/  ULDC.64 UR6, c[0x0][0x340] ;  /* 0x0000d00000067ab9 */ /* 0x000fe40000000a00 */
[----:B------:R-:W-:-:S06]  /*4e70*/  UISETP.NE.AND.EX UP1, UPT, URZ, UR5, UPT, UP1 ;  /* 0x000000053f00728c */ /* 0x000fcc000bf25310 */
[----:B------:R-:W-:-:S05]  /*4e80*/  PLOP3.LUT P1, PT, PT, PT, UP1, 0x80, 0x0 ;  /* 0x000000000000781c */ /* 0x000fca0003f2f018 */
[----:B------:R-:W-:Y:S02]  /*4e90*/  @UP1 UMOV UR4, 0x4 ;  /* 0x0000000400041882 */ /* 0x000fe40000000000 */
[----:B------:R-:W-:-:S06]  /*4ea0*/  @UP1 UIMAD.WIDE UR4, UR20, UR4, UR6 ;  /* 0x00000004140412a5 */ /* 0x000fcc000f8e0206 */
[----:B------:R-:W-:Y:S02]  /*4eb0*/  IMAD.U32 R2, RZ, RZ, UR4 ;  /* 0x00000004ff027e24 */ /* 0x000fe4000f8e00ff */
[----:B------:R-:W-:Y:S01]  /*4ec0*/  IMAD.U32 R3, RZ, RZ, UR5 ;  /* 0x00000005ff037e24 */ /* 0x000fe2000f8e00ff */
[----:B------:R-:W1:Y:S01]  /*4ed0*/  S2R R9, SR_CTAID.X ;  /* 0x0000000000097919 */ /* 0x000e620000002500 */
[----:B------:R-:W-:Y:S02]  /*4ee0*/  USHF.R.S32.HI UR6, URZ, 0x1f, UR16 ;  /* 0x0000001f3f067899 */ /* 0x000fe40008011410 */
[----:B------:R-:W-:Y:S01]  /*4ef0*/  ULDC.64 UR4, c[0x0][0x178] ;  /* 0x00005e0000047ab9 */ /* 0x000fe20000000a00 */
[----:B------:R3:W4:Y:S01]  /*4f00*/  @P1 LDG.E R0, [R2.64] ;  /* 0x0000001602001981 */ /* 0x000722000c1e1900 */
[----:B------:R-:W-:Y:S01]  /*4f10*/  UIMAD UR6, UR6, UR4, URZ ;  /* 0x00000004060672a4 */ /* 0x000fe2000f8e023f */
[----:B------:R-:W-:Y:S01]  /*4f20*/  IMAD.MOV.U32 R4, RZ, RZ, c[0x0][0x2c4] ;  /* 0x0000b100ff047624 */ /* 0x000fe200078e00ff */
[----:B------:R-:W-:Y:S01]  /*4f30*/  UIMAD.WIDE.U32 UR24, UR16, UR4, URZ ;  /* 0x00000004101872a5 */ /* 0x000fe2000f8e003f */
[----:B------:R-:W-:Y:S01]  /*4f40*/  BSSY B0, `(.L_x_82) ;  /* 0x000006a000007945 */ /* 0x000fe20003800000 */
[----:B------:R-:W-:-:S02]  /*4f50*/  UIMAD UR16, UR16, UR5, UR6 ;  /* 0x00000005101072a4 */ /* 0x000fc4000f8e0206 */
[----:B------:R-:W-:Y:S01]  /*4f60*/  ISETP.NE.AND P0, PT, R4, 0x1, PT ;  /* 0x000000010400780c */ /* 0x000fe20003f05270 */
[----:B------:R-:W-:Y:S02]  /*4f70*/  ULDC.64 UR6, c[0x0][0x348] ;  /* 0x0000d20000067ab9 */ /* 0x000fe40000000a00 */
[----:B------:R-:W-:Y:S02]  /*4f80*/  UISETP.NE.U32.AND UP0, UPT, URZ, UR6, UPT ;  /* 0x000000063f00728c */ /* 0x000fe4000bf05070 */
[----:B------:R-:W-:Y:S02]  /*4f90*/  ULDC.64 UR4, c[0x0][0x1b8] ;  /* 0x00006e0000047ab9 */ /* 0x000fe40000000a00 */
[----:B------:R-:W-:Y:S02]  /*4fa0*/  UISETP.NE.AND.EX UP0, UPT, URZ, UR7, UPT, UP0 ;  /* 0x000000073f00728c */ /* 0x000fe4000bf05300 */
[----:B------:R-:W-:Y:S02]  /*4fb0*/  UIADD3 UR17, UR25, UR16, URZ ;  /* 0x0000001019117290 */ /* 0x000fe4000fffe03f */
[----:B------:R-:W-:-:S02]  /*4fc0*/  UIMAD UR6, UR12, UR4, URZ ;  /* 0x000000040c0672a4 */ /* 0x000fc4000f8e023f */
[----:B------:R-:W-:Y:S02]  /*4fd0*/  USHF.R.S32.HI UR7, URZ, 0x1f, UR20 ;  /* 0x0000001f3f077899 */ /* 0x000fe40008011414 */
[----:B------:R-:W-:Y:S02]  /*4fe0*/  UMOV UR16, UR24 ;  /* 0x0000001800107c82 */ /* 0x000fe40008000000 */
[----:B------:R-:W-:Y:S01]  /*4ff0*/  UIMAD UR6, UR13, UR5, UR6 ;  /* 0x000000050d0672a4 */ /* 0x000fe2000f8e0206 */
[----:B---3--:R-:W-:Y:S01]  /*5000*/  SHF.R.S32.HI R3, RZ, 0x1f, R66 ;  /* 0x0000001fff037819 */ /* 0x008fe20000011442 */
[----:B------:R-:W-:Y:S02]  /*5010*/  UIMAD.WIDE.U32 UR16, UR13, UR4, UR16 ;  /* 0x000000040d1072a5 */ /* 0x000fe4000f8e0010 */
[----:B------:R-:W-:Y:S01]  /*5020*/  USEL UR7, UR7, URZ, !UP0 ;  /* 0x0000003f07077287 */ /* 0x000fe2000c000000 */
[CC--:B------:R-:W-:Y:S01]  /*5030*/  LEA.HI R17, R3.reuse, R66.reuse, RZ, 0x3 ;  /* 0x0000004203117211 */ /* 0x0c0fe200078f18ff */
[----:B------:R-:W-:Y:S01]  /*5040*/  ULDC.64 UR4, c[0x0][0x1c0] ;  /* 0x0000700000047ab9 */ /* 0x000fe20000000a00 */
[-C--:B------:R-:W-:Y:S01]  /*5050*/  LEA.HI R22, R3, R66.reuse, RZ, 0x4 ;  /* 0x0000004203167211 */ /* 0x080fe200078f20ff */
[----:B------:R-:W-:Y:S01]  /*5060*/  USEL UR8, UR20, URZ, !UP0 ;  /* 0x0000003f14087287 */ /* 0x000fe2000c000000 */
[----:B------:R-:W-:Y:S01]  /*5070*/  LOP3.LUT R5, R17, 0xfffffff8, RZ, 0xc0, !PT ;  /* 0xfffffff811057812 */ /* 0x000fe200078ec0ff */
[----:B------:R-:W-:Y:S01]  /*5080*/  UIMAD UR7, UR7, UR4, URZ ;  /* 0x00000004070772a4 */ /* 0x000fe2000f8e023f */
[----:B------:R-:W-:Y:S01]  /*5090*/  SHF.R.S32.HI R17, RZ, 0x3, R17 ;  /* 0x00000003ff117819 */ /* 0x000fe20000011411 */
[----:B------:R-:W-:Y:S01]  /*50a0*/  UIADD3 UR17, UR17, UR6, URZ ;  /* 0x0000000611117290 */ /* 0x000fe2000fffe03f */
[----:B------:R-:W-:Y:S01]  /*50b0*/  LEA.HI R40, R3, R66, RZ, 0x6 ;  /* 0x0000004203287211 */ /* 0x000fe200078f30ff */
[----:B------:R-:W-:Y:S01]  /*50c0*/  IMAD.IADD R2, R66, 0x1, -R5 ;  /* 0x0000000142027824 */ /* 0x000fe200078e0a05 */
[----:B------:R-:W-:Y:S01]  /*50d0*/  UIMAD UR5, UR8, UR5, UR7 ;  /* 0x00000005080572a4 */ /* 0x000fe2000f8e0207 */
[----:B------:R-:W-:Y:S01]  /*50e0*/  IMAD.SHL.U32 R43, R17, 0x40, RZ ;  /* 0x00000040112b7824 */ /* 0x000fe200078e00ff */
[----:B------:R-:W-:Y:S01]  /*50f0*/  UIMAD.WIDE.U32 UR16, UR8, UR4, UR16 ;  /* 0x00000004081072a5 */ /* 0x000fe2000f8e0010 */
[----:B------:R-:W-:-:S02]  /*5100*/  IMAD R220, R2, 0x20, R17 ;  /* 0x0000002002dc7824 */ /* 0x000fc400078e0211 */
[----:B------:R-:W-:Y:S01]  /*5110*/  ULDC UR4, c[0x0][0x2c4] ;  /* 0x0000b10000047ab9 */ /* 0x000fe20000000800 */
[----:B------:R-:W-:Y:S01]  /*5120*/  IMAD.SHL.U32 R150, R2, 0x8, RZ ;  /* 0x0000000802967824 */ /* 0x000fe200078e00ff */
[----:B------:R-:W-:Y:S01]  /*5130*/  UIADD3 UR5, UR17, UR5, URZ ;  /* 0x0000000511057290 */ /* 0x000fe2000fffe03f */
[----:B-1----:R-:W-:Y:S01]  /*5140*/  IMAD R7, R9, 0x80, R220 ;  /* 0x0000008009077824 */ /* 0x002fe200078e02dc */
[----:B--2---:R-:W-:Y:S01]  /*5150*/  UIMAD UR19, UR19, UR4, URZ ;  /* 0x00000004131372a4 */ /* 0x004fe2000f8e023f */
[----:B------:R-:W-:Y:S01]  /*5160*/  IMAD.U32 R11, RZ, RZ, UR17 ;  /* 0x00000011ff0b7e24 */ /* 0x000fe2000f8e00ff */
[----:B------:R-:W-:Y:S01]  /*5170*/  LOP3.LUT R43, R43, 0x1c0, RZ, 0xc0, !PT ;  /* 0x000001c02b2b7812 */ /* 0x000fe200078ec0ff */
[----:B------:R-:W-:Y:S01]  /*5180*/  @P0 IMAD.HI.U32 R4, R7, c[0x0][0x2c8], RZ ;  /* 0x0000b20007040a27 */ /* 0x000fe200078e00ff */
[C---:B------:R-:W-:Y:S02]  /*5190*/  IADD3 R21, R150.reuse, 0x40, RZ ;  /* 0x0000004096157810 */ /* 0x040fe40007ffe0ff */
[C---:B------:R-:W-:Y:S01]  /*51a0*/  IADD3 R20, R150.reuse, 0x80, RZ ;  /* 0x0000008096147810 */ /* 0x040fe20007ffe0ff */
[----:B------:R-:W-:Y:S01]  /*51b0*/  IMAD.MOV.U32 R12, RZ, RZ, R7 ;  /* 0x000000ffff0c7224 */ /* 0x000fe200078e0007 */
[----:B------:R-:W-:Y:S01]  /*51c0*/  @P0 SHF.R.U32.HI R12, RZ, c[0x0][0x2cc], R4 ;  /* 0x0000b300ff0c0a19 */ /* 0x000fe20000011604 */
[----:B------:R-:W-:Y:S01]  /*51d0*/  IMAD.U32 R10, RZ, RZ, UR16 ;  /* 0x00000010ff0a7e24 */ /* 0x000fe2000f8e00ff */
[----:B------:R-:W-:Y:S01]  /*51e0*/  SHF.R.U32.HI R41, RZ, 0x3, R43 ;  /* 0x00000003ff297819 */ /* 0x000fe2000001162b */
[----:B------:R-:W-:Y:S01]  /*51f0*/  IMAD.U32 R11, RZ, RZ, UR5 ;  /* 0x00000005ff0b7e24 */ /* 0x000fe2000f8e00ff */
[--C-:B------:R-:W-:Y:S01]  /*5200*/  SHF.R.S32.HI R5, RZ, 0x1f, R12.reuse ;  /* 0x0000001fff057819 */ /* 0x100fe2000001140c */
[----:B------:R-:W-:Y:S01]  /*5210*/  IMAD.MOV R6, RZ, RZ, -R12 ;  /* 0x000000ffff067224 */ /* 0x000fe200078e0a0c */
[----:B------:R-:W-:Y:S01]  /*5220*/  ISETP.GE.AND P3, PT, R150, c[0x0][0x198], PT ;  /* 0x0000660096007a0c */ /* 0x000fe20003f66270 */
[----:B------:R-:W-:Y:S01]  /*5230*/  IMAD R9, R9, 0x80, R17 ;  /* 0x0000008009097824 */ /* 0x000fe200078e0211 */
[----:B------:R-:W-:Y:S01]  /*5240*/  ISETP.GE.AND P4, PT, R21, c[0x0][0x198], PT ;  /* 0x0000660015007a0c */ /* 0x000fe20003f86270 */
[----:B------:R-:W-:Y:S01]  /*5250*/  IMAD R5, R5, c[0x0][0x1b0], RZ ;  /* 0x00006c0005057a24 */ /* 0x000fe200078e02ff */
[----:B------:R-:W-:Y:S01]  /*5260*/  ISETP.GE.AND P6, PT, R20, c[0x0][0x198], PT ;  /* 0x0000660014007a0c */ /* 0x000fe20003fc6270 */
[----:B------:R-:W-:Y:S01]  /*5270*/  IMAD R6, R6, c[0x0][0x2c4], R7 ;  /* 0x0000b10006067a24 */ /* 0x000fe200078e0207 */
[----:B------:R-:W-:Y:S01]  /*5280*/  LOP3.LUT R7, R22, 0xfffffff0, RZ, 0xc0, !PT ;  /* 0xfffffff016077812 */ /* 0x000fe200078ec0ff */
[----:B------:R-:W-:-:S02]  /*5290*/  IMAD R5, R12, c[0x0][0x1b4], R5 ;  /* 0x00006d000c057a24 */ /* 0x000fc400078e0205 */
[----:B------:R-:W-:Y:S01]  /*52a0*/  IMAD.WIDE.U32 R12, R12, c[0x0][0x1b0], R10 ;  /* 0x00006c000c0c7a25 */ /* 0x000fe200078e000a */
[----:B------:R-:W-:-:S03]  /*52b0*/  SHF.R.S32.HI R11, RZ, 0x1f, R6 ;  /* 0x0000001fff0b7819 */ /* 0x000fc60000011406 */
[----:B------:R-:W-:Y:S02]  /*52c0*/  IMAD.IADD R13, R13, 0x1, R5 ;  /* 0x000000010d0d7824 */ /* 0x000fe400078e0205 */
[----:B------:R-:W-:Y:S02]  /*52d0*/  IMAD R11, R11, c[0x0][0x1a8], RZ ;  /* 0x00006a000b0b7a24 */ /* 0x000fe400078e02ff */
[----:B------:R-:W-:Y:S02]  /*52e0*/  IMAD.IADD R8, R66, 0x1, -R7 ;  /* 0x0000000142087824 */ /* 0x000fe400078e0a07 */
[C---:B------:R-:W-:Y:S02]  /*52f0*/  IMAD R11, R6.reuse, c[0x0][0x1ac], R11 ;  /* 0x00006b00060b7a24 */ /* 0x040fe400078e020b */
[----:B------:R-:W-:Y:S01]  /*5300*/  IMAD.WIDE.U32 R6, R6, c[0x0][0x1a8], R12 ;  /* 0x00006a0006067a25 */ /* 0x000fe200078e000c */
[----:B------:R-:W-:-:S03]  /*5310*/  SHF.R.S32.HI R5, RZ, 0x1f, R8 ;  /* 0x0000001fff057819 */ /* 0x000fc60000011408 */
[----:B------:R-:W-:Y:S01]  /*5320*/  IMAD.IADD R10, R7, 0x1, R11 ;  /* 0x00000001070a7824 */ /* 0x000fe200078e020b */
[----:B------:R-:W-:Y:S01]  /*5330*/  LEA R15, P0, R6, c[0x0][0x160], 0x1 ;  /* 0x00005800060f7a11 */ /* 0x000fe200078008ff */
[----:B------:R-:W-:Y:S01]  /*5340*/  IMAD.SHL.U32 R40, R40, 0x8, RZ ;  /* 0x0000000828287824 */ /* 0x000fe200078e00ff */
[----:B------:R-:W-:Y:S02]  /*5350*/  LEA.HI R4, R5, R8, RZ, 0x3 ;  /* 0x0000000805047211 */ /* 0x000fe400078f18ff */
[----:B------:R-:W-:Y:S01]  /*5360*/  LEA.HI.X R10, R6, c[0x0][0x164], R10, 0x1, P0 ;  /* 0x00005900060a7a11 */ /* 0x000fe200000f0c0a */
[----:B------:R1:W2:Y:S01]  /*5370*/  SHFL.IDX PT, R18, R15, RZ, 0x181f ;  /* 0x00181fff0f127589 */ /* 0x0002a200000e0000 */
[----:B------:R-:W-:Y:S02]  /*5380*/  LOP3.LUT R5, R4, 0xfffffff8, RZ, 0xc0, !PT ;  /* 0xfffffff804057812 */ /* 0x000fe400078ec0ff */
[----:B------:R-:W-:Y:S01]  /*5390*/  ISETP.GE.AND P0, PT, R9, UR19, PT ;  /* 0x0000001309007c0c */ /* 0x000fe2000bf06270 */
[----:B------:R1:W3:Y:S01]  /*53a0*/  SHFL.IDX PT, R19, R10, RZ, 0x181f ;  /* 0x00181fff0a137589 */ /* 0x0002e200000e0000 */
[----:B------:R-:W-:Y:S01]  /*53b0*/  IADD3 R6, R150, 0xc0, RZ ;  /* 0x000000c096067810 */ /* 0x000fe20007ffe0ff */
[----:B------:R-:W-:Y:S01]  /*53c0*/  IMAD.IADD R7, R8, 0x1, -R5 ;  /* 0x0000000108077824 */ /* 0x000fe200078e0a05 */
[----:B------:R-:W-:Y:S01]  /*53d0*/  LOP3.LUT R40, R40, 0xfffffe00, RZ, 0xc0, !PT ;  /* 0xfffffe0028287812 */ /* 0x000fe200078ec0ff */
[----:B------:R-:W-:Y:S01]  /*53e0*/  IMAD.MOV.U32 R5, RZ, RZ, 0x20 ;  /* 0x00000020ff057424 */ /* 0x000fe200078e00ff */
[----:B------:R-:W-:-:S02]  /*53f0*/  ISETP.GE.AND P5, PT, R6, c[0x0][0x198], PT ;  /* 0x0000660006007a0c */ /* 0x000fc40003fa6270 */
[----:B------:R-:W-:Y:S01]  /*5400*/  P2R R8, PR, RZ, 0x1 ;  /* 0x00000001ff087803 */ /* 0x000fe20000000000 */
[----:B----4-:R4:W5:Y:S01]  /*5410*/  @P1 R2UR UR7, R0 ;  /* 0x00000000000713c2 */ /* 0x01096200000e0000 */
[----:B------:R-:W-:Y:S01]  /*5420*/  R2P PR, R7, 0x6 ;  /* 0x0000000607007804 */ /* 0x000fe20000000000 */
[----:B-----5:R-:W-:-:S04]  /*5430*/  @!UP1 UMOV UR7, UR20 ;  /* 0x0000001400079c82 */ /* 0x020fc80008000000 */
[----:B------:R-:W-:Y:S02]  /*5440*/  SEL R5, R5, 0xffffffe0, !P2 ;  /* 0xffffffe005057807 */ /* 0x000fe40005000000 */
[----:B----4-:R-:W-:-:S04]  /*5450*/  LOP3.LUT R0, R43, 0x38, R150, 0xf8, !PT ;  /* 0x000000382b007812 */ /* 0x010fc800078ef896 */
[----:B------:R-:W-:Y:S01]  /*5460*/  LOP3.LUT R11, R0, R41, RZ, 0x3c, !PT ;  /* 0x00000029000b7212 */ /* 0x000fe200078e3cff */
[----:B------:R-:W-:-:S04]  /*5470*/  IMAD.MOV.U32 R0, RZ, RZ, 0x10 ;  /* 0x00000010ff007424 */ /* 0x000fc800078e00ff */
[----:B------:R-:W-:Y:S01]  /*5480*/  IMAD.IADD R16, R11, 0x1, R40 ;  /* 0x000000010b107824 */ /* 0x000fe200078e0228 */
[----:B------:R-:W-:Y:S01]  /*5490*/  SEL R0, R0, 0xfffffff0, !P1 ;  /* 0xfffffff000007807 */ /* 0x000fe20004800000 */
[----:B------:R-:W-:Y:S05]  /*54a0*/  @P0 BRA `(.L_x_83) ;  /* 0x0000013000000947 */ /* 0x000fea0003800000 */
[----:B-123--:R-:W-:Y:S01]  /*54b0*/  SHF.R.S32.HI R12, RZ, 0x1f, R21 ;  /* 0x0000001fff0c7819 */ /* 0x00efe20000011415 */
[----:B------:R-:W-:Y:S01]  /*54c0*/  IMAD.SHL.U32 R14, R16, 0x2, RZ ;  /* 0x00000002100e7824 */ /* 0x000fe200078e00ff */
[----:B------:R-:W-:Y:S01]  /*54d0*/  SHF.R.S32.HI R23, RZ, 0x1f, R20 ;  /* 0x0000001fff177819 */ /* 0x000fe20000011414 */
[----:B------:R-:W-:Y:S01]  /*54e0*/  IMAD.WIDE R24, R150, 0x2, R18 ;  /* 0x0000000296187825 */ /* 0x000fe200078e0212 */
[----:B------:R-:W-:Y:S02]  /*54f0*/  SHF.R.S32.HI R11, RZ, 0x1f, R6 ;  /* 0x0000001fff0b7819 */ /* 0x000fe40000011406 */
[----:B------:R-:W-:Y:S02]  /*5500*/  LEA.HI R13, R12, R21, RZ, 0x3 ;  /* 0x000000150c0d7211 */ /* 0x000fe400078f18ff */
[----:B------:R-:W-:Y:S01]  /*5510*/  LEA.HI R12, R23, R20, RZ, 0x3 ;  /* 0x00000014170c7211 */ /* 0x000fe200078f18ff */
[----:B------:R-:W-:Y:S01]  /*5520*/  @!PT LDS RZ, [RZ] ;  /* 0x00000000fffff984 */ /* 0x000fe20000000800 */
[----:B------:R1:W-:Y:S01]  /*5530*/  LDGSTS.E.BYPASS.LTC128B.128 [R14+0x10080], [R24.64], !P3 ;  /* 0x10080000180e7fae */ /* 0x0003e2000d901d56 */
[----:B------:R-:W-:-:S02]  /*5540*/  LEA.HI R11, R11, R6, RZ, 0x3 ;  /* 0x000000060b0b7211 */ /* 0x000fc400078f18ff */
[----:B------:R-:W-:Y:S02]  /*5550*/  LOP3.LUT R13, R13, 0xfffffff8, RZ, 0xc0, !PT ;  /* 0xfffffff80d0d7812 */ /* 0x000fe400078ec0ff */
[----:B------:R-:W-:Y:S02]  /*5560*/  LOP3.LUT R12, R12, 0xfffffff8, RZ, 0xc0, !PT ;  /* 0xfffffff80c0c7812 */ /* 0x000fe400078ec0ff */
[----:B------:R-:W-:Y:S01]  /*5570*/  LOP3.LUT R11, R11, 0xfffffff8, RZ, 0xc0, !PT ;  /* 0xfffffff80b0b7812 */ /* 0x000fe200078ec0ff */
[----:B------:R-:W-:-:S04]  /*5580*/  IMAD.WIDE R26, R13, 0x2, R18 ;  /* 0x000000020d1a7825 */ /* 0x000fc800078e0212 */
[--C-:B------:R-:W-:Y:S01]  /*5590*/  IMAD.WIDE R12, R12, 0x2, R18.reuse ;  /* 0x000000020c0c7825 */ /* 0x100fe200078e0212 */
[----:B------:R1:W-:Y:S03]  /*55a0*/  LDGSTS.E.BYPASS.LTC128B.128 [R14+0x14080], [R26.64], !P4 ;  /* 0x140800001a0e7fae */ /* 0x0003e6000e101d56 */
[----:B------:R-:W-:Y:S01]  /*55b0*/  IMAD.WIDE R18, R11, 0x2, R18 ;  /* 0x000000020b127825 */ /* 0x000fe200078e0212 */
[----:B------:R1:W-:Y:S04]  /*55c0*/  LDGSTS.E.BYPASS.LTC128B.128 [R14+0x18080], [R12.64], !P6 ;  /* 0x180800000c0e7fae */ /* 0x0003e8000f101d56 */
[----:B------:R1:W-:Y:S02]  /*55d0*/  LDGSTS.E.BYPASS.LTC128B.128 [R14+0x1c080], [R18.64], !P5 ;  /* 0x1c080000120e7fae */ /* 0x0003e4000e901d56 */
.L_x_83:
[----:B-123--:R-:W-:Y:S05]  /*55e0*/  BSYNC B0 ;  /* 0x0000000000007941 */ /* 0x00efea0003800000 */
.L_x_82:
[----:B------:R-:W-:Y:S01]  /*55f0*/  IADD3 R11, R9, 0x20, RZ ;  /* 0x00000020090b7810 */ /* 0x000fe20007ffe0ff */
[----:B------:R1:W2:Y:S01]  /*5600*/  SHFL.IDX PT, R19, R10, 0x1, 0x181f ;  /* 0x00381f000a137f89 */ /* 0x0002a200000e0000 */
[----:B------:R-:W-:Y:S02]  /*5610*/  BSSY B0, `(.L_x_84) ;  /* 0x0000017000007945 */ /* 0x000fe40003800000 */
[----:B------:R-:W-:Y:S01]  /*5620*/  ISETP.GE.AND P0, PT, R11, UR19, PT ;  /* 0x000000130b007c0c */ /* 0x000fe2000bf06270 */
[----:B------:R1:W3:-:S12]  /*5630*/  SHFL.IDX PT, R18, R15, 0x1, 0x181f ;  /* 0x00381f000f127f89 */ /* 0x0002d800000e0000 */
[----:B------:R-:W-:Y:S05]  /*5640*/  @P0 BRA `(.L_x_85) ;  /* 0x0000013000000947 */ /* 0x000fea0003800000 */
[----:B------:R-:W-:Y:S01]  /*5650*/  SHF.R.S32.HI R12, RZ, 0x1f, R21 ;  /* 0x0000001fff0c7819 */ /* 0x000fe20000011415 */
[----:B------:R-:W-:Y:S01]  /*5660*/  IMAD.SHL.U32 R14, R16, 0x2, RZ ;  /* 0x00000002100e7824 */ /* 0x000fe200078e00ff */
[----:B------:R-:W-:Y:S01]  /*5670*/  SHF.R.S32.HI R23, RZ, 0x1f, R20 ;  /* 0x0000001fff177819 */ /* 0x000fe20000011414 */
[----:B--23--:R-:W-:Y:S01]  /*5680*/  IMAD.WIDE R24, R150, 0x2, R18 ;  /* 0x0000000296187825 */ /* 0x00cfe200078e0212 */
        /* <DEDUP_REMOVED lines=15> */
.L_x_85:
[----:B------:R-:W-:Y:S05]  /*5780*/  BSYNC B0 ;  /* 0x0000000000007941 */ /* 0x000fea0003800000 */
.L_x_84:
[----:B------:R-:W-:Y:S01]  /*5790*/  IADD3 R11, R9, 0x40, RZ ;  /* 0x00000040090b7810 */ /* 0x000fe20007ffe0ff */
[----:B--2---:R2:W4:Y:S01]  /*57a0*/  SHFL.IDX PT, R19, R10, 0x2, 0x181f ;  /* 0x00581f000a137f89 */ /* 0x00452200000e0000 */
[----:B------:R-:W-:Y:S02]  /*57b0*/  BSSY B0, `(.L_x_86) ;  /* 0x0000017000007945 */ /* 0x000fe40003800000 */
[----:B------:R-:W-:Y:S01]  /*57c0*/  ISETP.GE.AND P0, PT, R11, UR19, PT ;  /* 0x000000130b007c0c */ /* 0x000fe2000bf06270 */
[----:B---3--:R2:W3:-:S12]  /*57d0*/  SHFL.IDX PT, R18, R15, 0x2, 0x181f ;  /* 0x00581f000f127f89 */ /* 0x0084d800000e0000 */
[----:B------:R-:W-:Y:S05]  /*57e0*/  @P0 BRA `(.L_x_87) ;  /* 0x0000013000000947 */ /* 0x000fea0003800000 */
[----:B------:R-:W-:Y:S01]  /*57f0*/  SHF.R.S32.HI R12, RZ, 0x1f, R21 ;  /* 0x0000001fff0c7819 */ /* 0x000fe20000011415 */
[----:B------:R-:W-:Y:S01]  /*5800*/  IMAD.SHL.U32 R14, R16, 0x2, RZ ;  /* 0x00000002100e7824 */ /* 0x000fe200078e00ff */
[----:B------:R-:W-:Y:S01]  /*5810*/  SHF.R.S32.HI R23, RZ, 0x1f, R20 ;  /* 0x0000001fff177819 */ /* 0x000fe20000011414 */
[----:B---34-:R-:W-:Y:S01]  /*5820*/  IMAD.WIDE R24, R150, 0x2, R18 ;  /* 0x0000000296187825 */ /* 0x018fe200078e0212 */
        /* <DEDUP_REMOVED lines=15> */
.L_x_87:
[----:B------:R-:W-:Y:S05]  /*5920*/  BSYNC B0 ;  /* 0x0000000000007941 */ /* 0x000fea0003800000 */
.L_x_86:
[----:B------:R-:W-:Y:S01]  /*5930*/  IADD3 R9, R9, 0x60, RZ ;  /* 0x0000006009097810 */ /* 0x000fe20007ffe0ff */
[----:B---3--:R-:W-:Y:S01]  /*5940*/  SHFL.IDX PT, R24, R15, 0x3, 0x181f ;  /* 0x00781f000f187f89 */ /* 0x008fe200000e0000 */
[----:B------:R-:W-:Y:S01]  /*5950*/  UIADD3 UR6, UR9, -0x20, URZ ;  /* 0xffffffe009067890 */ /* 0x000fe2000fffe03f */
[----:B------:R-:W-:Y:S01]  /*5960*/  IMAD.MOV.U32 R219, RZ, RZ, c[0x0][0x2b8] ;  /* 0x0000ae00ffdb7624 */ /* 0x000fe200078e00ff */
[----:B------:R-:W-:Y:S01]  /*5970*/  ISETP.GE.AND P0, PT, R9, UR19, PT ;  /* 0x0000001309007c0c */ /* 0x000fe2000bf06270 */
[----:B------:R3:W5:Y:S01]  /*5980*/  SHFL.IDX PT, R25, R10, 0x3, 0x181f ;  /* 0x00781f000a197f89 */ /* 0x00076200000e0000 */
[----:B------:R-:W-:Y:S01]  /*5990*/  USHF.R.S32.HI UR8, URZ, 0x1f, UR7 ;  /* 0x0000001f3f087899 */ /* 0x000fe20008011407 */
[----:B------:R-:W-:Y:S01]  /*59a0*/  IMAD.MOV.U32 R221, RZ, RZ, RZ ;  /* 0x000000ffffdd7224 */ /* 0x000fe200078e00ff */
[----:B------:R-:W-:Y:S01]  /*59b0*/  ISETP.NE.AND P2, PT, R219, 0x1, PT ;  /* 0x00000001db00780c */ /* 0x000fe20003f45270 */
[----:B------:R-:W-:Y:S01]  /*59c0*/  ULDC.64 UR4, c[0x0][0x2b0] ;  /* 0x0000ac0000047ab9 */ /* 0x000fe20000000a00 */
[----:B------:R-:W-:Y:S01]  /*59d0*/  IADD3 R11, R220, UR6, RZ ;  /* 0x00000006dc0b7c10 */ /* 0x000fe2000fffe0ff */
[----:B------:R-:W-:-:S02]  /*59e0*/  UIMAD UR8, UR8, UR4, URZ ;  /* 0x00000004080872a4 */ /* 0x000fc4000f8e023f */
[----:B------:R-:W-:Y:S01]  /*59f0*/  UIMAD.WIDE.U32 UR16, UR7, UR4, URZ ;  /* 0x00000004071072a5 */ /* 0x000fe2000f8e003f */
[C---:B------:R-:W-:Y:S01]  /*5a00*/  IADD3 R222, R11.reuse, UR15, RZ ;  /* 0x0000000f0bde7c10 */ /* 0x040fe2000fffe0ff */
[----:B------:R-:W-:Y:S01]  /*5a10*/  UIMAD UR7, UR7, UR5, UR8 ;  /* 0x00000005070772a4 */ /* 0x000fe2000f8e0208 */
[----:B------:R-:W-:Y:S01]  /*5a20*/  ISETP.GE.AND P1, PT, R11, UR11, PT ;  /* 0x0000000b0b007c0c */ /* 0x000fe2000bf26270 */
[----:B------:R-:W-:Y:S01]  /*5a30*/  @!P0 IMAD.SHL.U32 R9, R16, 0x2, RZ ;  /* 0x0000000210098824 */ /* 0x000fe200078e00ff */
[----:B------:R-:W-:Y:S01]  /*5a40*/  @!P0 SHF.R.S32.HI R12, RZ, 0x1f, R21 ;  /* 0x0000001fff0c8819 */ /* 0x000fe20000011415 */
[----:B------:R-:W-:Y:S01]  /*5a50*/  UIADD3 UR7, UR17, UR7, URZ ;  /* 0x0000000711077290 */ /* 0x000fe2000fffe03f */
[----:B------:R-:W-:Y:S01]  /*5a60*/  @!P0 SHF.R.S32.HI R13, RZ, 0x1f, R20 ;  /* 0x0000001fff0d8819 */ /* 0x000fe20000011414 */
[----:B------:R-:W-:Y:S01]  /*5a70*/  ULDC.64 UR4, c[0x0][0x1e8] ;  /* 0x00007a0000047ab9 */ /* 0x000fe20000000a00 */
[----:B------:R-:W-:Y:S01]  /*5a80*/  @!P0 LEA.HI R11, R12, R21, RZ, 0x3 ;  /* 0x000000150c0b8211 */ /* 0x000fe200078f18ff */
[----:B------:R-:W-:Y:S01]  /*5a90*/  @P2 IMAD.HI.U32 R12, R222, c[0x0][0x2bc], RZ ;  /* 0x0000af00de0c2a27 */ /* 0x000fe200078e00ff */
[----:B------:R-:W-:-:S02]  /*5aa0*/  ISETP.GT.OR P1, PT, R220, 0x1f, P1 ;  /* 0x0000001fdc00780c */ /* 0x000fc40000f24670 */
[----:B------:R-:W-:Y:S02]  /*5ab0*/  @!P0 LOP3.LUT R11, R11, 0xfffffff8, RZ, 0xc0, !PT ;  /* 0xfffffff80b0b8812 */ /* 0x000fe400078ec0ff */
[----:B-123--:R-:W-:Y:S01]  /*5ac0*/  P2R R10, PR, RZ, 0x4 ;  /* 0x00000004ff0a7803 */ /* 0x00efe20000000000 */
[----:B------:R-:W-:Y:S01]  /*5ad0*/  IMAD.MOV.U32 R10, RZ, RZ, R222 ;  /* 0x000000ffff0a7224 */ /* 0x000fe200078e00de */
[----:B------:R-:W-:Y:S01]  /*5ae0*/  @P2 SHF.R.U32.HI R10, RZ, c[0x0][0x2c0], R12 ;  /* 0x0000b000ff0a2a19 */ /* 0x000fe2000001160c */
[----:B-----5:R-:W-:Y:S01]  /*5af0*/  @!P0 IMAD.WIDE R28, R11, 0x2, R24 ;  /* 0x000000020b1c8825 */ /* 0x020fe200078e0218 */
[----:B------:R-:W-:Y:S02]  /*5b00*/  @!P0 SHF.R.S32.HI R11, RZ, 0x1f, R6 ;  /* 0x0000001fff0b8819 */ /* 0x000fe40000011406 */
[----:B------:R-:W-:Y:S01]  /*5b10*/  @!P0 LEA.HI R12, R13, R20, RZ, 0x3 ;  /* 0x000000140d0c8211 */ /* 0x000fe200078f18ff */
[----:B----4-:R-:W-:Y:S01]  /*5b20*/  @!P0 IMAD.WIDE R18, R150, 0x2, R24 ;  /* 0x0000000296128825 */ /* 0x010fe200078e0218 */
[----:B------:R-:W-:-:S02]  /*5b30*/  @!P0 LEA.HI R11, R11, R6, RZ, 0x3 ;  /* 0x000000060b0b8211 */ /* 0x000fc400078f18ff */
[----:B------:R-:W-:Y:S02]  /*5b40*/  @!P0 LOP3.LUT R12, R12, 0xfffffff8, RZ, 0xc0, !PT ;  /* 0xfffffff80c0c8812 */ /* 0x000fe400078ec0ff */
[----:B------:R-:W-:Y:S01]  /*5b50*/  @!P0 LOP3.LUT R11, R11, 0xfffffff8, RZ, 0xc0, !PT ;  /* 0xfffffff80b0b8812 */ /* 0x000fe200078ec0ff */
[----:B------:R-:W-:Y:S01]  /*5b60*/  @!PT LDS RZ, [RZ] ;  /* 0x00000000fffff984 */ /* 0x000fe20000000800 */
[----:B------:R1:W-:Y:S02]  /*5b70*/  @!P0 LDGSTS.E.BYPASS.LTC128B.128 [R9+0x13080], [R18.64], !P3 ;  /* 0x1308000012098fae */ /* 0x0003e4000d901d56 */
[--C-:B------:R-:W-:Y:S02]  /*5b80*/  @!P0 IMAD.WIDE R26, R12, 0x2, R24.reuse ;  /* 0x000000020c1a8825 */ /* 0x100fe400078e0218 */
[----:B------:R2:W-:Y:S02]  /*5b90*/  @!P0 LDGSTS.E.BYPASS.LTC128B.128 [R9+0x17080], [R28.64], !P4 ;  /* 0x170800001c098fae */ /* 0x0005e4000e101d56 */
[----:B------:R-:W-:Y:S02]  /*5ba0*/  @!P0 IMAD.WIDE R24, R11, 0x2, R24 ;  /* 0x000000020b188825 */ /* 0x000fe400078e0218 */
[----:B------:R2:W-:Y:S04]  /*5bb0*/  @!P0 LDGSTS.E.BYPASS.LTC128B.128 [R9+0x1b080], [R26.64], !P6 ;  /* 0x1b0800001a098fae */ /* 0x0005e8000f101d56 */
[----:B------:R2:W-:Y:S04]  /*5bc0*/  @!P0 LDGSTS.E.BYPASS.LTC128B.128 [R9+0x1f080], [R24.64], !P5 ;  /* 0x1f08000018098fae */ /* 0x0005e8000e901d56 */
[----:B------:R-:W0:Y:S01]  /*5bd0*/  LDGDEPBAR ;  /* 0x00000000000079af */ /* 0x000e220000000000 */
[----:B-1----:R-:W-:-:S04]  /*5be0*/  @!P1 IADD3 R18, P2, R10, UR16, RZ ;  /* 0x000000100a129c10 */ /* 0x002fc8000ff5e0ff */
[----:B------:R-:W-:Y:S02]  /*5bf0*/  @!P1 LEA.HI.X.SX32 R13, R10, UR7, 0x1, P2 ;  /* 0x000000070a0d9c11 */ /* 0x000fe400090f0eff */
[----:B------:R-:W-:-:S04]  /*5c00*/  @!P1 LEA R14, P2, R18, c[0x0][0x2a0], 0x2 ;  /* 0x0000a800120e9a11 */ /* 0x000fc800078410ff */
[----:B------:R-:W-:Y:S01]  /*5c10*/  @!P1 LEA.HI.X R15, R18, c[0x0][0x2a4], R13, 0x2, P2 ;  /* 0x0000a900120f9a11 */ /* 0x000fe200010f140d */
[----:B------:R-:W-:Y:S06]  /*5c20*/  BAR.SYNC.DEFER_BLOCKING 0x0 ;  /* 0x0000000000007b1d */ /* 0x000fec0000010000 */
[----:B------:R-:W3:Y:S01]  /*5c30*/  @!P1 LDG.E R221, [R14.64] ;  /* 0x000000160edd9981 */ /* 0x000ee2000c1e1900 */
[----:B------:R-:W-:Y:S01]  /*5c40*/  IMAD.MOV R11, RZ, RZ, -R10 ;  /* 0x000000ffff0b7224 */ /* 0x000fe200078e0a0a */
[----:B------:R-:W-:Y:S01]  /*5c50*/  UIMAD UR8, UR12, UR4, URZ ;  /* 0x000000040c0872a4 */ /* 0x000fe2000f8e023f */
[----:B--2---:R-:W-:Y:S01]  /*5c60*/  IMAD.U32 R9, RZ, RZ, UR13 ;  /* 0x0000000dff097e24 */ /* 0x004fe2000f8e00ff */
[----:B------:R-:W-:Y:S01]  /*5c70*/  UIMAD.WIDE.U32 UR24, UR13, UR4, URZ ;  /* 0x000000040d1872a5 */ /* 0x000fe2000f8e003f */
[----:B------:R-:W-:Y:S01]  /*5c80*/  IMAD R222, R11, c[0x0][0x2b8], R222 ;  /* 0x0000ae000bde7a24 */ /* 0x000fe200078e02de */
[----:B------:R-:W-:Y:S01]  /*5c90*/  UIMAD UR5, UR13, UR5, UR8 ;  /* 0x000000050d0572a4 */ /* 0x000fe2000f8e0208 */
[----:B------:R-:W-:Y:S01]  /*5ca0*/  ISETP.GE.AND P4, PT, R150, c[0x0][0x1d4], PT ;  /* 0x0000750096007a0c */ /* 0x000fe20003f86270 */
[----:B------:R-:W-:Y:S01]  /*5cb0*/  UIADD3 UR8, UR11, -UR6, URZ ;  /* 0x800000060b087290 */ /* 0x000fe2000fffe03f */
[----:B------:R-:W-:Y:S01]  /*5cc0*/  IMAD.WIDE.U32 R12, R222, c[0x0][0x1e0], RZ ;  /* 0x00007800de0c7a25 */ /* 0x000fe200078e00ff */
[----:B------:R-:W-:Y:S01]  /*5cd0*/  SHF.R.S32.HI R19, RZ, 0x1f, R222 ;  /* 0x0000001fff137819 */ /* 0x000fe200000114de */
[----:B------:R-:W-:Y:S01]  /*5ce0*/  UIADD3 UR6, UR25, UR5, URZ ;  /* 0x0000000519067290 */ /* 0x000fe2000fffe03f */
[----:B------:R-:W-:-:S02]  /*5cf0*/  ISETP.GE.AND P5, PT, R21, c[0x0][0x1d4], PT ;  /* 0x0000750015007a0c */ /* 0x000fc40003fa6270 */
[----:B------:R-:W-:Y:S01]  /*5d00*/  ISETP.GE.AND P3, PT, R20, c[0x0][0x1d4], PT ;  /* 0x0000750014007a0c */ /* 0x000fe20003f66270 */
[----:B------:R-:W-:Y:S01]  /*5d10*/  IMAD R11, R19, c[0x0][0x1e0], RZ ;  /* 0x00007800130b7a24 */ /* 0x000fe200078e02ff */
[----:B------:R-:W-:Y:S01]  /*5d20*/  ISETP.GE.AND P2, PT, R6, c[0x0][0x1d4], PT ;  /* 0x0000750006007a0c */ /* 0x000fe20003f46270 */
[----:B------:R-:W-:Y:S02]  /*5d30*/  ULDC.64 UR4, c[0x0][0x210] ;  /* 0x0000840000047ab9 */ /* 0x000fe40000000a00 */
[----:B------:R-:W-:Y:S01]  /*5d40*/  IMAD R10, R222, c[0x0][0x1e4], R11 ;  /* 0x00007900de0a7a24 */ /* 0x000fe200078e020b */
[----:B------:R-:W-:Y:S02]  /*5d50*/  UIMAD UR12, UR12, UR4, URZ ;  /* 0x000000040c0c72a4 */ /* 0x000fe4000f8e023f */
[----:B------:R-:W-:Y:S01]  /*5d60*/  UIMAD.WIDE.U32 UR26, UR13, UR4, URZ ;  /* 0x000000040d1a72a5 */ /* 0x000fe2000f8e003f */
[----:B------:R-:W-:Y:S01]  /*5d70*/  IMAD.IADD R13, R13, 0x1, R10 ;  /* 0x000000010d0d7824 */ /* 0x000fe200078e020a */
[----:B------:R-:W-:-:S04]  /*5d80*/  UIMAD UR5, UR13, UR5, UR12 ;  /* 0x000000050d0572a4 */ /* 0x000fc8000f8e020c */
[----:B------:R-:W-:Y:S01]  /*5d90*/  UIADD3 UR5, UR27, UR5, URZ ;  /* 0x000000051b057290 */ /* 0x000fe2000fffe03f */
[----:B---3--:R-:W-:Y:S01]  /*5da0*/  SHF.R.S32.HI R18, RZ, 0x1f, R221 ;  /* 0x0000001fff127819 */ /* 0x008fe200000114dd */
[----:B------:R-:W-:-:S04]  /*5db0*/  IMAD.WIDE.U32 R12, R221, c[0x0][0x1f0], R12 ;  /* 0x00007c00dd0c7a25 */ /* 0x000fc800078e000c */
[----:B------:R-:W-:Y:S01]  /*5dc0*/  IMAD R10, R18, c[0x0][0x1f0], RZ ;  /* 0x00007c00120a7a24 */ /* 0x000fe200078e02ff */
[----:B------:R-:W-:Y:S01]  /*5dd0*/  IADD3 R11, P0, R12, UR24, RZ ;  /* 0x000000180c0b7c10 */ /* 0x000fe2000ff1e0ff */
[----:B------:R-:W-:Y:S01]  /*5de0*/  IMAD R9, R9, c[0x0][0x1e8], R12 ;  /* 0x00007a0009097a24 */ /* 0x000fe200078e020c */
[----:B------:R-:W-:Y:S01]  /*5df0*/  IADD3 R12, -R17, UR8, RZ ;  /* 0x00000008110c7c10 */ /* 0x000fe2000fffe1ff */
[----:B------:R-:W-:Y:S01]  /*5e00*/  IMAD R10, R221, c[0x0][0x1f4], R10 ;  /* 0x00007d00dd0a7a24 */ /* 0x000fe200078e020a */
[----:B------:R-:W-:Y:S02]  /*5e10*/  LEA RZ, P1, R11, c[0x0][0x1c8], 0x1 ;  /* 0x000072000bff7a11 */ /* 0x000fe400078208ff */
[----:B------:R-:W-:Y:S01]  /*5e20*/  LEA R23, R9, c[0x0][0x1c8], 0x1 ;  /* 0x0000720009177a11 */ /* 0x000fe200078e08ff */
[----:B------:R-:W-:-:S04]  /*5e30*/  IMAD.IADD R10, R13, 0x1, R10 ;  /* 0x000000010d0a7824 */ /* 0x000fc800078e020a */
[----:B------:R-:W-:Y:S01]  /*5e40*/  SHFL.IDX PT, R14, R23, RZ, 0x181f ;  /* 0x00181fff170e7589 */ /* 0x000fe200000e0000 */
[----:B------:R-:W-:Y:S02]  /*5e50*/  IADD3.X R10, R10, UR6, RZ, P0, !PT ;  /* 0x000000060a0a7c10 */ /* 0x000fe400087fe4ff */
[----:B------:R-:W-:Y:S02]  /*5e60*/  ISETP.GE.AND P0, PT, R12, 0x1, PT ;  /* 0x000000010c00780c */ /* 0x000fe40003f06270 */
[----:B------:R-:W-:Y:S02]  /*5e70*/  LEA.HI.X R15, R11, c[0x0][0x1cc], R10, 0x1, P1 ;  /* 0x000073000b0f7a11 */ /* 0x000fe400008f0c0a */
[----:B------:R-:W-:-:S04]  /*5e80*/  ISETP.GT.AND P1, PT, R220, 0x1f, PT ;  /* 0x0000001fdc00780c */ /* 0x000fc80003f24270 */
[----:B------:R-:W1:Y:S05]  /*5e90*/  SHFL.IDX PT, R15, R15, RZ, 0x181f ;  /* 0x00181fff0f0f7589 */ /* 0x000e6a00000e0000 */
[----:B------:R-:W-:Y:S01]  /*5ea0*/  @P0 SHF.R.S32.HI R10, RZ, 0x1f, R21 ;  /* 0x0000001fff0a0819 */ /* 0x000fe20000011415 */
[----:B------:R-:W-:Y:S01]  /*5eb0*/  @P0 IMAD.SHL.U32 R12, R16, 0x2, RZ ;  /* 0x00000002100c0824 */ /* 0x000fe200078e00ff */
[----:B------:R-:W-:Y:S02]  /*5ec0*/  @P0 SHF.R.S32.HI R13, RZ, 0x1f, R20 ;  /* 0x0000001fff0d0819 */ /* 0x000fe40000011414 */
[----:B------:R-:W-:Y:S02]  /*5ed0*/  @P0 SHF.R.S32.HI R9, RZ, 0x1f, R6 ;  /* 0x0000001fff090819 */ /* 0x000fe40000011406 */
[----:B------:R-:W-:-:S02]  /*5ee0*/  @P0 LEA.HI R11, R10, R21, RZ, 0x3 ;  /* 0x000000150a0b0211 */ /* 0x000fc400078f18ff */
[----:B------:R-:W-:Y:S02]  /*5ef0*/  @P0 LEA.HI R10, R13, R20, RZ, 0x3 ;  /* 0x000000140d0a0211 */ /* 0x000fe400078f18ff */
[----:B------:R-:W-:Y:S02]  /*5f00*/  @P0 LEA.HI R9, R9, R6, RZ, 0x3 ;  /* 0x0000000609090211 */ /* 0x000fe400078f18ff */
[----:B------:R-:W-:Y:S02]  /*5f10*/  @P0 LOP3.LUT R11, R11, 0xfffffff8, RZ, 0xc0, !PT ;  /* 0xfffffff80b0b0812 */ /* 0x000fe400078ec0ff */
[----:B------:R-:W-:Y:S02]  /*5f20*/  @P0 LOP3.LUT R10, R10, 0xfffffff8, RZ, 0xc0, !PT ;  /* 0xfffffff80a0a0812 */ /* 0x000fe400078ec0ff */
[----:B------:R-:W-:Y:S01]  /*5f30*/  @P0 LOP3.LUT R9, R9, 0xfffffff8, RZ, 0xc0, !PT ;  /* 0xfffffff809090812 */ /* 0x000fe200078ec0ff */
[----:B-1----:R-:W-:-:S04]  /*5f40*/  @P0 IMAD.WIDE R24, R150, 0x2, R14 ;  /* 0x0000000296180825 */ /* 0x002fc800078e020e */
[--C-:B------:R-:W-:Y:S01]  /*5f50*/  @P0 IMAD.WIDE R26, R11, 0x2, R14.reuse ;  /* 0x000000020b1a0825 */ /* 0x100fe200078e020e */
[----:B------:R-:W-:Y:S01]  /*5f60*/  @!PT LDS RZ, [RZ] ;  /* 0x00000000fffff984 */ /* 0x000fe20000000800 */
[----:B------:R1:W-:Y:S03]  /*5f70*/  @P0 LDGSTS.E.BYPASS.LTC128B.128 [R12+0xc080], [R24.64], !P4 ;  /* 0x0c080000180c0fae */ /* 0x0003e6000e101d56 */
[--C-:B------:R-:W-:Y:S01]  /*5f80*/  @P0 IMAD.WIDE R10, R10, 0x2, R14.reuse ;  /* 0x000000020a0a0825 */ /* 0x100fe200078e020e */
[----:B------:R1:W-:Y:S03]  /*5f90*/  @P0 LDGSTS.E.BYPASS.LTC128B.128 [R12+0xd080], [R26.64], !P5 ;  /* 0x0d0800001a0c0fae */ /* 0x0003e6000e901d56 */
[----:B------:R-:W-:Y:S01]  /*5fa0*/  @P0 IMAD.WIDE R14, R9, 0x2, R14 ;  /* 0x00000002090e0825 */ /* 0x000fe200078e020e */
[----:B------:R1:W-:Y:S04]  /*5fb0*/  @P0 LDGSTS.E.BYPASS.LTC128B.128 [R12+0xe080], [R10.64], !P3 ;  /* 0x0e0800000a0c0fae */ /* 0x0003e8000d901d56 */
[----:B------:R1:W-:Y:S01]  /*5fc0*/  @P0 LDGSTS.E.BYPASS.LTC128B.128 [R12+0xf080], [R14.64], !P2 ;  /* 0x0f0800000e0c0fae */ /* 0x0003e2000d101d56 */
[----:B------:R-:W-:-:S03]  /*5fd0*/  ISETP.LT.AND P0, PT, RZ, c[0x0][0x27c], PT ;  /* 0x00009f00ff007a0c */ /* 0x000fc60003f01270 */
[----:B------:R-:W0:Y:S10]  /*5fe0*/  LDGDEPBAR ;  /* 0x00000000000079af */ /* 0x000e340000000000 */
[----:B------:R-:W-:Y:S05]  /*5ff0*/  @P0 BRA `(.L_x_88) ;  /* 0x0000002000000947 */ /* 0x000fea0003800000 */
[----:B------:R-:W-:-:S04]  /*6000*/  DEPBAR.LE SB0, 0x1 ;  /* 0x000080400000791a */ /* 0x000fc80000000000 */
[----:B------:R-:W-:Y:S05]  /*6010*/  BRA `(.L_x_89) ;  /* 0x00006c1000007947 */ /* 0x000fea0003800000 */
.L_x_88:
[----:B-1----:R-:W-:Y:S01]  /*6020*/  SHF.R.S32.HI R10, RZ, 0x1f, R67 ;  /* 0x0000001fff0a7819 */ /* 0x002fe20000011443 */
[C---:B------:R-:W-:Y:S01]  /*6030*/  IMAD.WIDE.U32 R12, R67.reuse, c[0x0][0x280], RZ ;  /* 0x0000a000430c7a25 */ /* 0x040fe200078e00ff */
[----:B------:R-:W-:Y:S01]  /*6040*/  ULDC.U8 UR4, c[0x0][0x298] ;  /* 0x0000a60000047ab9 */ /* 0x000fe20000000000 */
[----:B------:R-:W-:Y:S01]  /*6050*/  BSSY B2, `(.L_x_89) ;  /* 0x00006bd000027945 */ /* 0x000fe20003800000 */
[----:B------:R-:W-:Y:S01]  /*6060*/  SHF.L.U32 R23, R16, 0x1, RZ ;  /* 0x0000000110177819 */ /* 0x000fe200000006ff */
[----:B------:R-:W-:Y:S01]  /*6070*/  IMAD R14, R10, c[0x0][0x280], RZ ;  /* 0x0000a0000a0e7a24 */ /* 0x000fe200078e02ff */
[----:B------:R-:W-:Y:S01]  /*6080*/  LEA R32, P0, R12, c[0x0][0x270], 0x1 ;  /* 0x00009c000c207a11 */ /* 0x000fe200078008ff */
[----:B------:R-:W-:Y:S02]  /*6090*/  IMAD R10, R10, c[0x0][0x290], RZ ;  /* 0x0000a4000a0a7a24 */ /* 0x000fe400078e02ff */
[----:B------:R-:W-:-:S05]  /*60a0*/  IMAD R9, R67, c[0x0][0x284], R14 ;  /* 0x0000a10043097a24 */ /* 0x000fca00078e020e */
[----:B------:R-:W-:-:S04]  /*60b0*/  IADD3 R9, R9, R13, RZ ;  /* 0x0000000d09097210 */ /* 0x000fc80007ffe0ff */
[----:B------:R-:W-:Y:S01]  /*60c0*/  LEA.HI.X R33, R12, c[0x0][0x274], R9, 0x1, P0 ;  /* 0x00009d000c217a11 */ /* 0x000fe200000f0c09 */
[----:B------:R-:W-:-:S04]  /*60d0*/  IMAD.WIDE.U32 R12, R67, c[0x0][0x290], RZ ;  /* 0x0000a400430c7a25 */ /* 0x000fc800078e00ff */
[----:B------:R-:W-:Y:S01]  /*60e0*/  IMAD R9, R67, c[0x0][0x294], R10 ;  /* 0x0000a50043097a24 */ /* 0x000fe200078e020a */
[----:B------:R-:W-:-:S04]  /*60f0*/  LEA R34, P0, R12, c[0x0][0x288], 0x1 ;  /* 0x0000a2000c227a11 */ /* 0x000fc800078008ff */
[----:B------:R-:W-:-:S04]  /*6100*/  IADD3 R9, R9, R13, RZ ;  /* 0x0000000d09097210 */ /* 0x000fc80007ffe0ff */
[----:B------:R-:W-:Y:S02]  /*6110*/  LEA.HI.X R35, R12, c[0x0][0x28c], R9, 0x1, P0 ;  /* 0x0000a3000c237a11 */ /* 0x000fe400000f0c09 */
[----:B------:R-:W-:-:S13]  /*6120*/  ISETP.NE.AND P0, PT, RZ, UR4, PT ;  /* 0x00000004ff007c0c */ /* 0x000fda000bf05270 */
[----:B------:R-:W-:Y:S05]  /*6130*/  @!P0 BRA `(.L_x_90) ;  /* 0x0000320000008947 */ /* 0x000fea0003800000 */
[----:B------:R-:W-:Y:S01]  /*6140*/  ISETP.NE.AND P6, PT, R8, RZ, PT ;  /* 0x000000ff0800720c */ /* 0x000fe20003fc5270 */
[----:B------:R-:W-:Y:S01]  /*6150*/  BSSY B0, `(.L_x_91) ;  /* 0x0000033000007945 */ /* 0x000fe20003800000 */
[----:B------:R-:W-:Y:S01]  /*6160*/  SHF.L.U32 R12, R2, 0x2, RZ ;  /* 0x00000002020c7819 */ /* 0x000fe200000006ff */
[----:B------:R-:W-:Y:S01]  /*6170*/  CS2R R14, SRZ ;  /* 0x00000000000e7805 */ /* 0x000fe2000001ff00 */
[----:B------:R-:W-:Y:S01]  /*6180*/  CS2R R24, SRZ ;  /* 0x0000000000187805 */ /* 0x000fe2000001ff00 */
[----:B------:R-:W-:Y:S01]  /*6190*/  CS2R R26, SRZ ;  /* 0x00000000001a7805 */ /* 0x000fe2000001ff00 */
[----:B------:R-:W-:Y:S01]  /*61a0*/  CS2R R28, SRZ ;  /* 0x00000000001c7805 */ /* 0x000fe2000001ff00 */
[----:B------:R-:W-:Y:S01]  /*61b0*/  CS2R R50, SRZ ;  /* 0x0000000000327805 */ /* 0x000fe2000001ff00 */
[----:B------:R-:W-:Y:S01]  /*61c0*/  CS2R R8, SRZ ;  /* 0x0000000000087805 */ /* 0x000fe2000001ff00 */
[----:B------:R-:W-:Y:S01]  /*61d0*/  CS2R R10, SRZ ;  /* 0x00000000000a7805 */ /* 0x000fe2000001ff00 */
[----:B------:R-:W-:-:S03]  /*61e0*/  CS2R R52, SRZ ;  /* 0x0000000000347805 */ /* 0x000fc6000001ff00 */
[----:B------:R-:W-:Y:S05]  /*61f0*/  @P6 BRA `(.L_x_92) ;  /* 0x0000028000006947 */ /* 0x000fea0003800000 */
[C---:B------:R-:W-:Y:S01]  /*6200*/  ISETP.GE.AND P0, PT, R12.reuse, c[0x0][0x27c], PT ;  /* 0x00009f000c007a0c */ /* 0x040fe20003f06270 */
[----:B------:R-:W-:Y:S01]  /*6210*/  CS2R R28, SRZ ;  /* 0x00000000001c7805 */ /* 0x000fe2000001ff00 */
[----:B------:R-:W-:Y:S01]  /*6220*/  CS2R R52, SRZ ;  /* 0x0000000000347805 */ /* 0x000fe2000001ff00 */
[----:B------:R-:W-:-:S10]  /*6230*/  IADD3 R8, R12, 0x20, RZ ;  /* 0x000000200c087810 */ /* 0x000fd40007ffe0ff */
[----:B------:R-:W-:-:S04]  /*6240*/  @!P0 IMAD.WIDE R30, R12, 0x2, R32 ;  /* 0x000000020c1e8825 */ /* 0x000fc800078e0220 */
[----:B------:R-:W-:Y:S01]  /*6250*/  @!P0 IMAD.WIDE R24, R12, 0x2, R34 ;  /* 0x000000020c188825 */ /* 0x000fe200078e0222 */
[----:B------:R1:W5:Y:S04]  /*6260*/  @!P0 LD.E.64 R28, [R30.64] ;  /* 0x000000161e1c8980 */ /* 0x000368000c101b00 */
[----:B------:R2:W5:Y:S01]  /*6270*/  @!P0 LD.E.64 R52, [R24.64] ;  /* 0x0000001618348980 */ /* 0x000562000c101b00 */
[----:B------:R-:W-:Y:S01]  /*6280*/  ISETP.GE.AND P0, PT, R8, c[0x0][0x27c], PT ;  /* 0x00009f0008007a0c */ /* 0x000fe20003f06270 */
[----:B------:R-:W-:Y:S01]  /*6290*/  CS2R R26, SRZ ;  /* 0x00000000001a7805 */ /* 0x000fe2000001ff00 */
[----:B------:R-:W-:-:S11]  /*62a0*/  CS2R R10, SRZ ;  /* 0x00000000000a7805 */ /* 0x000fd6000001ff00 */
[----:B------:R-:W-:-:S04]  /*62b0*/  @!P0 SHF.R.S32.HI R9, RZ, 0x1f, R8 ;  /* 0x0000001fff098819 */ /* 0x000fc80000011408 */
[----:B------:R-:W-:Y:S02]  /*62c0*/  @!P0 LEA.HI R9, R9, R8, RZ, 0x2 ;  /* 0x0000000809098211 */ /* 0x000fe400078f10ff */
[----:B------:R-:W-:Y:S02]  /*62d0*/  IADD3 R8, R12, 0x40, RZ ;  /* 0x000000400c087810 */ /* 0x000fe40007ffe0ff */
[----:B------:R-:W-:-:S05]  /*62e0*/  @!P0 LOP3.LUT R9, R9, 0xfffffffc, RZ, 0xc0, !PT ;  /* 0xfffffffc09098812 */ /* 0x000fca00078ec0ff */
[----:B------:R-:W-:-:S04]  /*62f0*/  @!P0 IMAD.WIDE R14, R9, 0x2, R32 ;  /* 0x00000002090e8825 */ /* 0x000fc800078e0220 */
[----:B------:R-:W-:Y:S01]  /*6300*/  @!P0 IMAD.WIDE R38, R9, 0x2, R34 ;  /* 0x0000000209268825 */ /* 0x000fe200078e0222 */
[----:B------:R3:W5:Y:S04]  /*6310*/  @!P0 LD.E.64 R26, [R14.64] ;  /* 0x000000160e1a8980 */ /* 0x000768000c101b00 */
[----:B------:R4:W5:Y:S01]  /*6320*/  @!P0 LD.E.64 R10, [R38.64] ;  /* 0x00000016260a8980 */ /* 0x000962000c101b00 */
[----:B------:R-:W-:Y:S01]  /*6330*/  ISETP.GE.AND P0, PT, R8, c[0x0][0x27c], PT ;  /* 0x00009f0008007a0c */ /* 0x000fe20003f06270 */
[----:B--2---:R-:W-:-:S12]  /*6340*/  CS2R R24, SRZ ;  /* 0x0000000000187805 */ /* 0x004fd8000001ff00 */
[----:B------:R-:W-:-:S04]  /*6350*/  @!P0 SHF.R.S32.HI R9, RZ, 0x1f, R8 ;  /* 0x0000001fff098819 */ /* 0x000fc80000011408 */
[----:B------:R-:W-:-:S04]  /*6360*/  @!P0 LEA.HI R9, R9, R8, RZ, 0x2 ;  /* 0x0000000809098211 */ /* 0x000fc800078f10ff */
[----:B------:R-:W-:Y:S02]  /*6370*/  @!P0 LOP3.LUT R13, R9, 0xfffffffc, RZ, 0xc0, !PT ;  /* 0xfffffffc090d8812 */ /* 0x000fe400078ec0ff */
[----:B------:R-:W-:-:S03]  /*6380*/  CS2R R8, SRZ ;  /* 0x0000000000087805 */ /* 0x000fc6000001ff00 */
[----:B-1----:R-:W-:-:S04]  /*6390*/  @!P0 IMAD.WIDE R30, R13, 0x2, R32 ;  /* 0x000000020d1e8825 */ /* 0x002fc800078e0220 */
[----:B------:R-:W-:Y:S01]  /*63a0*/  @!P0 IMAD.WIDE R36, R13, 0x2, R34 ;  /* 0x000000020d248825 */ /* 0x000fe200078e0222 */
[----:B------:R-:W-:Y:S01]  /*63b0*/  IADD3 R13, R12, 0x60, RZ ;  /* 0x000000600c0d7810 */ /* 0x000fe20007ffe0ff */
[----:B------:R4:W5:Y:S04]  /*63c0*/  @!P0 LD.E.64 R24, [R30.64] ;  /* 0x000000161e188980 */ /* 0x000968000c101b00 */
[----:B------:R4:W5:Y:S01]  /*63d0*/  @!P0 LD.E.64 R8, [R36.64] ;  /* 0x0000001624088980 */ /* 0x000962000c101b00 */
[----:B------:R-:W-:Y:S01]  /*63e0*/  ISETP.GE.AND P0, PT, R13, c[0x0][0x27c], PT ;  /* 0x00009f000d007a0c */ /* 0x000fe20003f06270 */
[----:B------:R-:W-:-:S12]  /*63f0*/  CS2R R50, SRZ ;  /* 0x0000000000327805 */ /* 0x000fd8000001ff00 */
[----:B---3--:R-:W-:-:S04]  /*6400*/  @!P0 SHF.R.S32.HI R14, RZ, 0x1f, R13 ;  /* 0x0000001fff0e8819 */ /* 0x008fc8000001140d */
[----:B------:R-:W-:Y:S02]  /*6410*/  @!P0 LEA.HI R13, R14, R13, RZ, 0x2 ;  /* 0x0000000d0e0d8211 */ /* 0x000fe400078f10ff */
[----:B------:R-:W-:Y:S02]  /*6420*/  CS2R R14, SRZ ;  /* 0x00000000000e7805 */ /* 0x000fe4000001ff00 */
[----:B------:R-:W-:-:S05]  /*6430*/  @!P0 LOP3.LUT R13, R13, 0xfffffffc, RZ, 0xc0, !PT ;  /* 0xfffffffc0d0d8812 */ /* 0x000fca00078ec0ff */
[----:B------:R-:W-:-:S04]  /*6440*/  @!P0 IMAD.WIDE R32, R13, 0x2, R32 ;  /* 0x000000020d208825 */ /* 0x000fc800078e0220 */
[----:B------:R-:W-:Y:S01]  /*6450*/  @!P0 IMAD.WIDE R34, R13, 0x2, R34 ;  /* 0x000000020d228825 */ /* 0x000fe200078e0222 */
[----:B------:R4:W5:Y:S04]  /*6460*/  @!P0 LD.E.64 R14, [R32.64] ;  /* 0x00000016200e8980 */ /* 0x000968000c101b00 */
[----:B------:R4:W5:Y:S02]  /*6470*/  @!P0 LD.E.64 R50, [R34.64] ;  /* 0x0000001622328980 */ /* 0x000964000c101b00 */
.L_x_92:
[----:B------:R-:W-:Y:S05]  /*6480*/  BSYNC B0 ;  /* 0x0000000000007941 */ /* 0x000fea0003800000 */
.L_x_91:
[----:B------:R-:W-:Y:S01]  /*6490*/  UIMAD UR4, UR14, -0x80, UR19 ;  /* 0xffffff800e0478a4 */ /* 0x000fe2000f8e0213 */
[----:B-----5:R-:W-:Y:S01]  /*64a0*/  IMAD.MOV.U32 R48, RZ, RZ, R28 ;  /* 0x000000ffff307224 */ /* 0x020fe200078e001c */
[--C-:B----4-:R-:W-:Y:S01]  /*64b0*/  SHF.R.U64 R36, R28, 0x10, R29.reuse ;  /* 0x000000101c247819 */ /* 0x110fe2000000121d */
[--C-:B------:R-:W-:Y:S01]  /*64c0*/  IMAD.MOV.U32 R47, RZ, RZ, R29.reuse ;  /* 0x000000ffff2f7224 */ /* 0x100fe200078e001d */
[----:B------:R-:W-:Y:S01]  /*64d0*/  UISETP.LT.AND UP0, UPT, UR4, 0x80, UPT ;  /* 0x000000800400788c */ /* 0x000fe2000bf01270 */
[----:B------:R-:W-:Y:S01]  /*64e0*/  SHF.R.U32.HI R35, RZ, 0x10, R29 ;  /* 0x00000010ff237819 */ /* 0x000fe2000001161d */
[--C-:B------:R-:W-:Y:S01]  /*64f0*/  IMAD.MOV.U32 R45, RZ, RZ, R27.reuse ;  /* 0x000000ffff2d7224 */ /* 0x100fe200078e001b */
[--C-:B------:R-:W-:Y:S01]  /*6500*/  SHF.R.U64 R32, R26, 0x10, R27.reuse ;  /* 0x000000101a207819 */ /* 0x100fe2000000121b */
[----:B------:R-:W-:Y:S01]  /*6510*/  USEL UR4, UR4, 0x80, UP0 ;  /* 0x0000008004047887 */ /* 0x000fe20008000000 */
[----:B------:R-:W-:Y:S01]  /*6520*/  SHF.R.U32.HI R31, RZ, 0x10, R27 ;  /* 0x00000010ff1f7819 */ /* 0x000fe2000001161b */
[----:B------:R-:W-:Y:S01]  /*6530*/  IMAD.MOV.U32 R46, RZ, RZ, R26 ;  /* 0x000000ffff2e7224 */ /* 0x000fe200078e001a */
[--C-:B------:R-:W-:Y:S01]  /*6540*/  SHF.R.U64 R28, R24, 0x10, R25.reuse ;  /* 0x00000010181c7819 */ /* 0x100fe20000001219 */
[--C-:B------:R-:W-:Y:S01]  /*6550*/  IMAD.MOV.U32 R43, RZ, RZ, R25.reuse ;  /* 0x000000ffff2b7224 */ /* 0x100fe200078e0019 */
[----:B------:R-:W-:Y:S01]  /*6560*/  SHF.R.U32.HI R27, RZ, 0x10, R25 ;  /* 0x00000010ff1b7819 */ /* 0x000fe20000011619 */
[----:B------:R-:W-:Y:S01]  /*6570*/  IMAD.MOV.U32 R38, RZ, RZ, R10 ;  /* 0x000000ffff267224 */ /* 0x000fe200078e000a */
[----:B------:R-:W-:Y:S01]  /*6580*/  ISETP.GE.AND P0, PT, R17, UR4, PT ;  /* 0x0000000411007c0c */ /* 0x000fe2000bf06270 */
[--C-:B------:R-:W-:Y:S01]  /*6590*/  IMAD.MOV.U32 R37, RZ, RZ, R11.reuse ;  /* 0x000000ffff257224 */ /* 0x100fe200078e000b */
[--C-:B------:R-:W-:Y:S01]  /*65a0*/  SHF.R.U64 R30, R10, 0x10, R11.reuse ;  /* 0x000000100a1e7819 */ /* 0x100fe2000000120b */
[----:B------:R-:W-:Y:S01]  /*65b0*/  IMAD.MOV.U32 R44, RZ, RZ, R24 ;  /* 0x000000ffff2c7224 */ /* 0x000fe200078e0018 */
[----:B------:R-:W-:Y:S01]  /*65c0*/  SHF.R.U32.HI R29, RZ, 0x10, R11 ;  /* 0x00000010ff1d7819 */ /* 0x000fe2000001160b */
[----:B------:R-:W-:Y:S01]  /*65d0*/  IMAD.MOV.U32 R11, RZ, RZ, R8 ;  /* 0x000000ffff0b7224 */ /* 0x000fe200078e0008 */
[--C-:B------:R-:W-:Y:S01]  /*65e0*/  SHF.R.U64 R26, R8, 0x10, R9.reuse ;  /* 0x00000010081a7819 */ /* 0x100fe20000001209 */
[--C-:B------:R-:W-:Y:S01]  /*65f0*/  IMAD.MOV.U32 R10, RZ, RZ, R9.reuse ;  /* 0x000000ffff0a7224 */ /* 0x100fe200078e0009 */
        /* <DEDUP_REMOVED lines=13> */
[----:B------:R-:W-:-:S04]  /*66d0*/  DEPBAR.LE SB0, 0x1 ;  /* 0x000080400000791a */ /* 0x000fc80000000000 */
[----:B------:R-:W-:Y:S01]  /*66e0*/  BSSY B1, `(.L_x_93) ;  /* 0x00000bc000017945 */ /* 0x000fe20003800000 */
[----:B------:R-:W-:Y:S02]  /*66f0*/  PRMT R36, R48, 0x5410, R36 ;  /* 0x0000541030247816 */ /* 0x000fe40000000024 */
[----:B------:R-:W-:Y:S02]  /*6700*/  PRMT R35, R47, 0x5410, R35 ;  /* 0x000054102f237816 */ /* 0x000fe40000000023 */
[----:B------:R-:W-:Y:S02]  /*6710*/  PRMT R32, R46, 0x5410, R32 ;  /* 0x000054102e207816 */ /* 0x000fe40000000020 */
[----:B------:R-:W-:Y:S02]  /*6720*/  PRMT R31, R45, 0x5410, R31 ;  /* 0x000054102d1f7816 */ /* 0x000fe4000000001f */
[----:B------:R-:W-:Y:S02]  /*6730*/  PRMT R28, R44, 0x5410, R28 ;  /* 0x000054102c1c7816 */ /* 0x000fe4000000001c */
[----:B------:R-:W-:-:S02]  /*6740*/  PRMT R27, R43, 0x5410, R27 ;  /* 0x000054102b1b7816 */ /* 0x000fc4000000001b */
        /* <DEDUP_REMOVED lines=9> */
[----:B------:R-:W-:Y:S01]  /*67e0*/  PRMT R13, R8, 0x5410, R13 ;  /* 0x00005410080d7816 */ /* 0x000fe2000000000d */
[----:B------:R-:W-:Y:S06]  /*67f0*/  BAR.SYNC.DEFER_BLOCKING 0x0 ;  /* 0x0000000000007b1d */ /* 0x000fec0000010000 */
[----:B------:R-:W-:Y:S05]  /*6800*/  @P0 BRA `(.L_x_94) ;  /* 0x00000a9000000947 */ /* 0x000fea0003800000 */
[----:B------:R-:W-:Y:S01]  /*6810*/  ISETP.GE.AND P0, PT, R12, c[0x0][0x27c], PT ;  /* 0x00009f000c007a0c */ /* 0x000fe20003f06270 */
[----:B------:R-:W-:-:S12]  /*6820*/  BSSY B0, `(.L_x_95) ;  /* 0x0000028000007945 */ /* 0x000fd80003800000 */
[----:B------:R-:W-:Y:S05]  /*6830*/  @P0 BRA `(.L_x_96) ;  /* 0x0000026000000947 */ /* 0x000fea0003800000 */
[----:B------:R-:W1:Y:S01]  /*6840*/  LDS.128 R8, [R23+0x10080] ;  /* 0x0100800017087984 */ /* 0x000e620000000c00 */
[----:B------:R-:W-:Y:S01]  /*6850*/  SHF.L.U32 R42, R36, 0x10, RZ ;  /* 0x00000010242a7819 */ /* 0x000fe200000006ff */
[C---:B------:R-:W-:Y:S01]  /*6860*/  IMAD.U32 R40, R34.reuse, 0x10000, RZ ;  /* 0x0001000022287824 */ /* 0x040fe200078e00ff */
[----:B------:R-:W-:Y:S02]  /*6870*/  LOP3.LUT R39, R34, 0xffff0000, RZ, 0xc0, !PT ;  /* 0xffff000022277812 */ /* 0x000fe400078ec0ff */
[----:B------:R-:W-:Y:S02]  /*6880*/  LOP3.LUT R41, R36, 0xffff0000, RZ, 0xc0, !PT ;  /* 0xffff000024297812 */ /* 0x000fe400078ec0ff */
[C---:B-1----:R-:W-:Y:S02]  /*6890*/  LOP3.LUT R37, R8.reuse, 0xffff0000, RZ, 0xc0, !PT ;  /* 0xffff000008257812 */ /* 0x042fe400078ec0ff */
[----:B------:R-:W-:Y:S02]  /*68a0*/  LOP3.LUT R46, R9, 0xffff0000, RZ, 0xc0, !PT ;  /* 0xffff0000092e7812 */ /* 0x000fe400078ec0ff */
[----:B------:R-:W-:-:S02]  /*68b0*/  SHF.L.U32 R38, R8, 0x10, RZ ;  /* 0x0000001008267819 */ /* 0x000fc400000006ff */
[----:B------:R-:W-:Y:S01]  /*68c0*/  SHF.L.U32 R8, R9, 0x10, RZ ;  /* 0x0000001009087819 */ /* 0x000fe200000006ff */
[C---:B------:R-:W-:Y:S01]  /*68d0*/  FMUL.FTZ R9, R37.reuse, R40 ;  /* 0x0000002825097220 */ /* 0x040fe20000410000 */
[C---:B------:R-:W-:Y:S01]  /*68e0*/  SHF.L.U32 R44, R10.reuse, 0x10, RZ ;  /* 0x000000100a2c7819 */ /* 0x040fe200000006ff */
[-C--:B------:R-:W-:Y:S01]  /*68f0*/  FMUL.FTZ R37, R37, R42.reuse ;  /* 0x0000002a25257220 */ /* 0x080fe20000410000 */
[----:B------:R-:W-:Y:S01]  /*6900*/  LOP3.LUT R43, R10, 0xffff0000, RZ, 0xc0, !PT ;  /* 0xffff00000a2b7812 */ /* 0x000fe200078ec0ff */
[C---:B------:R-:W-:Y:S01]  /*6910*/  IMAD.U32 R10, R11.reuse, 0x10000, RZ ;  /* 0x000100000b0a7824 */ /* 0x040fe200078e00ff */
[----:B------:R-:W-:Y:S01]  /*6920*/  LOP3.LUT R45, R11, 0xffff0000, RZ, 0xc0, !PT ;  /* 0xffff00000b2d7812 */ /* 0x000fe200078ec0ff */
[----:B------:R-:W-:Y:S02]  /*6930*/  FMUL.FTZ R11, R46, R39 ;  /* 0x000000272e0b7220 */ /* 0x000fe40000410000 */
[C---:B------:R-:W-:Y:S01]  /*6940*/  FFMA.FTZ R9, R38.reuse, R42, -R9 ;  /* 0x0000002a26097223 */ /* 0x040fe20000010809 */
[----:B------:R-:W-:Y:S01]  /*6950*/  SHF.L.U32 R42, R35, 0x10, RZ ;  /* 0x00000010232a7819 */ /* 0x000fe200000006ff */
[----:B------:R-:W-:Y:S01]  /*6960*/  FFMA.FTZ R38, R38, R40, R37 ;  /* 0x0000002826267223 */ /* 0x000fe20000010025 */
[C---:B------:R-:W-:Y:S01]  /*6970*/  SHF.L.U32 R40, R33.reuse, 0x10, RZ ;  /* 0x0000001021287819 */ /* 0x040fe200000006ff */
[-C--:B------:R-:W-:Y:S01]  /*6980*/  FMUL.FTZ R46, R46, R41.reuse ;  /* 0x000000292e2e7220 */ /* 0x080fe20000410000 */
[----:B------:R-:W-:Y:S01]  /*6990*/  LOP3.LUT R37, R33, 0xffff0000, RZ, 0xc0, !PT ;  /* 0xffff000021257812 */ /* 0x000fe200078ec0ff */
[C---:B------:R-:W-:Y:S01]  /*69a0*/  FFMA.FTZ R11, R8.reuse, R41, -R11 ;  /* 0x00000029080b7223 */ /* 0x040fe2000001080b */
[----:B------:R-:W-:Y:S01]  /*69b0*/  LOP3.LUT R41, R35, 0xffff0000, RZ, 0xc0, !PT ;  /* 0xffff000023297812 */ /* 0x000fe200078ec0ff */
[----:B------:R-:W-:-:S02]  /*69c0*/  FFMA.FTZ R46, R8, R39, R46 ;  /* 0x00000027082e7223 */ /* 0x000fc4000001002e */
[----:B------:R-:W-:Y:S02]  /*69d0*/  FMUL.FTZ R39, R43, R40 ;  /* 0x000000282b277220 */ /* 0x000fe40000410000 */
[----:B------:R-:W-:Y:S02]  /*69e0*/  FMUL.FTZ R8, R45, R37 ;  /* 0x000000252d087220 */ /* 0x000fe40000410000 */
[-C--:B------:R-:W-:Y:S02]  /*69f0*/  FMUL.FTZ R43, R43, R42.reuse ;  /* 0x0000002a2b2b7220 */ /* 0x080fe40000410000 */
[----:B------:R-:W-:Y:S02]  /*6a00*/  FMUL.FTZ R45, R45, R41 ;  /* 0x000000292d2d7220 */ /* 0x000fe40000410000 */
[C---:B------:R-:W-:Y:S02]  /*6a10*/  FFMA.FTZ R39, R44.reuse, R42, -R39 ;  /* 0x0000002a2c277223 */ /* 0x040fe40000010827 */
[----:B------:R-:W-:-:S02]  /*6a20*/  FFMA.FTZ R40, R44, R40, R43 ;  /* 0x000000282c287223 */ /* 0x000fc4000001002b */
[----:B------:R-:W-:Y:S01]  /*6a30*/  FFMA.FTZ R41, R10, R41, -R8 ;  /* 0x000000290a297223 */ /* 0x000fe20000010808 */
[----:B------:R-:W-:Y:S01]  /*6a40*/  F2FP.BF16.PACK_AB R8, R38, R9 ;  /* 0x000000092608723e */ /* 0x000fe200000010ff */
[----:B------:R-:W-:Y:S01]  /*6a50*/  FFMA.FTZ R42, R10, R37, R45 ;  /* 0x000000250a2a7223 */ /* 0x000fe2000001002d */
[----:B------:R-:W-:Y:S02]  /*6a60*/  F2FP.BF16.PACK_AB R9, R46, R11 ;  /* 0x0000000b2e09723e */ /* 0x000fe400000010ff */
[----:B------:R-:W-:Y:S02]  /*6a70*/  F2FP.BF16.PACK_AB R10, R40, R39 ;  /* 0x00000027280a723e */ /* 0x000fe400000010ff */
[----:B------:R-:W-:-:S05]  /*6a80*/  F2FP.BF16.PACK_AB R11, R42, R41 ;  /* 0x000000292a0b723e */ /* 0x000fca00000010ff */
[----:B------:R1:W-:Y:S02]  /*6a90*/  STS.128 [R23+0x10080], R8 ;  /* 0x0100800817007388 */ /* 0x0003e40000000c00 */
.L_x_96:
[----:B------:R-:W-:Y:S05]  /*6aa0*/  BSYNC B0 ;  /* 0x0000000000007941 */ /* 0x000fea0003800000 */
.L_x_95:
[----:B-1----:R-:W-:Y:S01]  /*6ab0*/  IADD3 R8, R12, 0x20, RZ ;  /* 0x000000200c087810 */ /* 0x002fe20007ffe0ff */
[----:B------:R-:W-:Y:S03]  /*6ac0*/  BSSY B0, `(.L_x_97) ;  /* 0x0000029000007945 */ /* 0x000fe60003800000 */
[----:B------:R-:W-:-:S13]  /*6ad0*/  ISETP.GE.AND P0, PT, R8, c[0x0][0x27c], PT ;  /* 0x00009f0008007a0c */ /* 0x000fda0003f06270 */
        /* <DEDUP_REMOVED lines=39> */
.L_x_98:
[----:B------:R-:W-:Y:S05]  /*6d50*/  BSYNC B0 ;  /* 0x0000000000007941 */ /* 0x000fea0003800000 */
.L_x_97:
        /* <DEDUP_REMOVED lines=42> */
.L_x_100:
[----:B------:R-:W-:Y:S05]  /*7000*/  BSYNC B0 ;  /* 0x0000000000007941 */ /* 0x000fea0003800000 */
.L_x_99:
[----:B-1----:R-:W-:-:S04]  /*7010*/  IADD3 R8, R12, 0x60, RZ ;  /* 0x000000600c087810 */ /* 0x002fc80007ffe0ff */
        /* <DEDUP_REMOVED lines=40> */
.L_x_94:
[----:B------:R-:W-:Y:S05]  /*72a0*/  BSYNC B1 ;  /* 0x0000000000017941 */ /* 0x000fea0003800000 */
.L_x_93:
[----:B-1----:R-:W-:Y:S01]  /*72b0*/  IADD3 R8, R17, 0x20, RZ ;  /* 0x0000002011087810 */ /* 0x002fe20007ffe0ff */
[----:B------:R-:W-:Y:S03]  /*72c0*/  BSSY B1, `(.L_x_101) ;  /* 0x00000ac000017945 */ /* 0x000fe60003800000 */
[----:B------:R-:W-:-:S13]  /*72d0*/  ISETP.GE.AND P0, PT, R8, UR4, PT ;  /* 0x0000000408007c0c */ /* 0x000fda000bf06270 */
[----:B------:R-:W-:Y:S05]  /*72e0*/  @P0 BRA `(.L_x_102) ;  /* 0x00000a9000000947 */ /* 0x000fea0003800000 */
[----:B------:R-:W-:Y:S01]  /*72f0*/  ISETP.GE.AND P0, PT, R12, c[0x0][0x27c], PT ;  /* 0x00009f000c007a0c */ /* 0x000fe20003f06270 */
[----:B------:R-:W-:-:S12]  /*7300*/  BSSY B0, `(.L_x_103) ;  /* 0x0000028000007945 */ /* 0x000fd80003800000 */
[----:B------:R-:W-:Y:S05]  /*7310*/  @P0 BRA `(.L_x_104) ;  /* 0x0000026000000947 */ /* 0x000fea0003800000 */
[----:B------:R-:W1:Y:S01]  /*7320*/  LDS.128 R8, [R23+0x11080] ;  /* 0x0110800017087984 */ /* 0x000e620000000c00 */
[----:B------:R-:W-:Y:S01]  /*7330*/  SHF.L.U32 R40, R36, 0x10, RZ ;  /* 0x0000001024287819 */ /* 0x000fe200000006ff */
[----:B------:R-:W-:Y:S01]  /*7340*/  IMAD.U32 R39, R34, 0x10000, RZ ;  /* 0x0001000022277824 */ /* 0x000fe200078e00ff */
[----:B------:R-:W-:Y:S02]  /*7350*/  LOP3.LUT R41, R36, 0xffff0000, RZ, 0xc0, !PT ;  /* 0xffff000024297812 */ /* 0x000fe400078ec0ff */
[C---:B-1----:R-:W-:Y:S02]  /*7360*/  SHF.L.U32 R38, R8.reuse, 0x10, RZ ;  /* 0x0000001008267819 */ /* 0x042fe400000006ff */
[----:B------:R-:W-:Y:S02]  /*7370*/  LOP3.LUT R37, R8, 0xffff0000, RZ, 0xc0, !PT ;  /* 0xffff000008257812 */ /* 0x000fe400078ec0ff */
[C---:B------:R-:W-:Y:S02]  /*7380*/  SHF.L.U32 R8, R9.reuse, 0x10, RZ ;  /* 0x0000001009087819 */ /* 0x040fe400000006ff */
[----:B------:R-:W-:Y:S01]  /*7390*/  LOP3.LUT R46, R9, 0xffff0000, RZ, 0xc0, !PT ;  /* 0xffff0000092e7812 */ /* 0x000fe200078ec0ff */
[-C--:B------:R-:W-:Y:S01]  /*73a0*/  FMUL.FTZ R43, R39, R37.reuse ;  /* 0x00000025272b7220 */ /* 0x080fe20000410000 */
[----:B------:R-:W-:Y:S01]  /*73b0*/  LOP3.LUT R9, R34, 0xffff0000, RZ, 0xc0, !PT ;  /* 0xffff000022097812 */ /* 0x000fe200078ec0ff */
[----:B------:R-:W-:Y:S01]  /*73c0*/  FMUL.FTZ R37, R40, R37 ;  /* 0x0000002528257220 */ /* 0x000fe20000410000 */
[----:B------:R-:W-:Y:S01]  /*73d0*/  SHF.L.U32 R44, R10, 0x10, RZ ;  /* 0x000000100a2c7819 */ /* 0x000fe200000006ff */
[----:B------:R-:W-:Y:S01]  /*73e0*/  FFMA.FTZ R43, R40, R38, -R43 ;  /* 0x00000026282b7223 */ /* 0x000fe2000001082b */
[----:B------:R-:W-:Y:S01]  /*73f0*/  LOP3.LUT R42, R10, 0xffff0000, RZ, 0xc0, !PT ;  /* 0xffff00000a2a7812 */ /* 0x000fe200078ec0ff */
[C---:B------:R-:W-:Y:S01]  /*7400*/  IMAD.U32 R10, R11.reuse, 0x10000, RZ ;  /* 0x000100000b0a7824 */ /* 0x040fe200078e00ff */
[----:B------:R-:W-:Y:S01]  /*7410*/  LOP3.LUT R45, R11, 0xffff0000, RZ, 0xc0, !PT ;  /* 0xffff00000b2d7812 */ /* 0x000fe200078ec0ff */
[----:B------:R-:W-:Y:S01]  /*7420*/  FMUL.FTZ R11, R9, R46 ;  /* 0x0000002e090b7220 */ /* 0x000fe20000410000 */
[----:B------:R-:W-:Y:S01]  /*7430*/  LOP3.LUT R40, R35, 0xffff0000, RZ, 0xc0, !PT ;  /* 0xffff000023287812 */ /* 0x000fe200078ec0ff */
[----:B------:R-:W-:Y:S01]  /*7440*/  FFMA.FTZ R38, R39, R38, R37 ;  /* 0x0000002627267223 */ /* 0x000fe20000010025 */
[----:B------:R-:W-:Y:S01]  /*7450*/  SHF.L.U32 R39, R33, 0x10, RZ ;  /* 0x0000001021277819 */ /* 0x000fe200000006ff */
[----:B------:R-:W-:Y:S01]  /*7460*/  FMUL.FTZ R46, R41, R46 ;  /* 0x0000002e292e7220 */ /* 0x000fe20000410000 */
[----:B------:R-:W-:Y:S01]  /*7470*/  LOP3.LUT R37, R33, 0xffff0000, RZ, 0xc0, !PT ;  /* 0xffff000021257812 */ /* 0x000fe200078ec0ff */
[-C--:B------:R-:W-:Y:S01]  /*7480*/  FFMA.FTZ R11, R41, R8.reuse, -R11 ;  /* 0x00000008290b7223 */ /* 0x080fe2000001080b */
[----:B------:R-:W-:Y:S01]  /*7490*/  SHF.L.U32 R41, R35, 0x10, RZ ;  /* 0x0000001023297819 */ /* 0x000fe200000006ff */
[----:B------:R-:W-:-:S02]  /*74a0*/  FFMA.FTZ R46, R9, R8, R46 ;  /* 0x00000008092e7223 */ /* 0x000fc4000001002e */
[-C--:B------:R-:W-:Y:S02]  /*74b0*/  FMUL.FTZ R8, R39, R42.reuse ;  /* 0x0000002a27087220 */ /* 0x080fe40000410000 */
[-C--:B------:R-:W-:Y:S02]  /*74c0*/  FMUL.FTZ R9, R37, R45.reuse ;  /* 0x0000002d25097220 */ /* 0x080fe40000410000 */
[C---:B------:R-:W-:Y:S02]  /*74d0*/  FMUL.FTZ R42, R41.reuse, R42 ;  /* 0x0000002a292a7220 */ /* 0x040fe40000410000 */
[----:B------:R-:W-:Y:S02]  /*74e0*/  FMUL.FTZ R45, R40, R45 ;  /* 0x0000002d282d7220 */ /* 0x000fe40000410000 */
[-C--:B------:R-:W-:Y:S01]  /*74f0*/  FFMA.FTZ R41, R41, R44.reuse, -R8 ;  /* 0x0000002c29297223 */ /* 0x080fe20000010808 */
[----:B------:R-:W-:Y:S01]  /*7500*/  F2FP.BF16.PACK_AB R8, R38, R43 ;  /* 0x0000002b2608723e */ /* 0x000fe200000010ff */
[----:B------:R-:W-:-:S02]  /*7510*/  FFMA.FTZ R42, R39, R44, R42 ;  /* 0x0000002c272a7223 */ /* 0x000fc4000001002a */
[-C--:B------:R-:W-:Y:S01]  /*7520*/  FFMA.FTZ R40, R40, R10.reuse, -R9 ;  /* 0x0000000a28287223 */ /* 0x080fe20000010809 */
[----:B------:R-:W-:Y:S01]  /*7530*/  F2FP.BF16.PACK_AB R9, R46, R11 ;  /* 0x0000000b2e09723e */ /* 0x000fe200000010ff */
[----:B------:R-:W-:Y:S01]  /*7540*/  FFMA.FTZ R45, R37, R10, R45 ;  /* 0x0000000a252d7223 */ /* 0x000fe2000001002d */
[----:B------:R-:W-:-:S04]  /*7550*/  F2FP.BF16.PACK_AB R10, R42, R41 ;  /* 0x000000292a0a723e */ /* 0x000fc800000010ff */
[----:B------:R-:W-:-:S05]  /*7560*/  F2FP.BF16.PACK_AB R11, R45, R40 ;  /* 0x000000282d0b723e */ /* 0x000fca00000010ff */
[----:B------:R1:W-:Y:S02]  /*7570*/  STS.128 [R23+0x11080], R8 ;  /* 0x0110800817007388 */ /* 0x0003e40000000c00 */
.L_x_104:
[----:B------:R-:W-:Y:S05]  /*7580*/  BSYNC B0 ;  /* 0x0000000000007941 */ /* 0x000fea0003800000 */
.L_x_103:
[----:B-1----:R-:W-:Y:S01]  /*7590*/  IADD3 R8, R12, 0x20, RZ ;  /* 0x000000200c087810 */ /* 0x002fe20007ffe0ff */
[----:B------:R-:W-:Y:S03]  /*75a0*/  BSSY B0, `(.L_x_105) ;  /* 0x0000029000007945 */ /* 0x000fe60003800000 */
[----:B------:R-:W-:-:S13]  /*75b0*/  ISETP.GE.AND P0, PT, R8, c[0x0][0x27c], PT ;  /* 0x00009f0008007a0c */ /* 0x000fda0003f06270 */
        /* <DEDUP_REMOVED lines=39> */
.L_x_106:
[----:B------:R-:W-:Y:S05]  /*7830*/  BSYNC B0 ;  /* 0x0000000000007941 */ /* 0x000fea0003800000 */
.L_x_105:
        /* <DEDUP_REMOVED lines=42> */
.L_x_108:
[----:B------:R-:W-:Y:S05]  /*7ae0*/  BSYNC B0 ;  /* 0x0000000000007941 */ /* 0x000fea0003800000 */
.L_x_107:
[----:B-1----:R-:W-:-:S04]  /*7af0*/  IADD3 R8, R12, 0x60, RZ ;  /* 0x000000600c087810 */ /* 0x002fc80007ffe0ff */
        /* <DEDUP_REMOVED lines=40> */
.L_x_102:
[----:B------:R-:W-:Y:S05]  /*7d80*/  BSYNC B1 ;  /* 0x0000000000017941 */ /* 0x000fea0003800000 */
.L_x_101:
        /* <DEDUP_REMOVED lines=45> */
.L_x_112:
[----:B------:R-:W-:Y:S05]  /*8060*/  BSYNC B0 ;  /* 0x0000000000007941 */ /* 0x000fea0003800000 */
.L_x_111:
        /* <DEDUP_REMOVED lines=42> */
.L_x_114:
[----:B------:R-:W-:Y:S05]  /*8310*/  BSYNC B0 ;  /* 0x0000000000007941 */ /* 0x000fea0003800000 */
.L_x_113:
        /* <DEDUP_REMOVED lines=42> */
.L_x_116:
[----:B------:R-:W-:Y:S05]  /*85c0*/  BSYNC B0 ;  /* 0x0000000000007941 */ /* 0x000fea0003800000 */
.L_x_115:
        /* <DEDUP_REMOVED lines=41> */
.L_x_110:
[----:B------:R-:W-:Y:S05]  /*8860*/  BSYNC B1 ;  /* 0x0000000000017941 */ /* 0x000fea0003800000 */
.L_x_109:
[----:B-1----:R-:W-:-:S04]  /*8870*/  IADD3 R8, R17, 0x60, RZ ;  /* 0x0000006011087810 */ /* 0x002fc80007ffe0ff */
[----:B------:R-:W-:-:S13]  /*8880*/  ISETP.GE.AND P0, PT, R8, UR4, PT ;  /* 0x0000000408007c0c */ /* 0x000fda000bf06270 */
[----:B------:R-:W-:Y:S05]  /*8890*/  @P0 BRA `(.L_x_117) ;  /* 0x0000438000000947 */ /* 0x000fea0003800000 */
[----:B------:R-:W-:Y:S01]  /*88a0*/  ISETP.GE.AND P0, PT, R12, c[0x0][0x27c], PT ;  /* 0x00009f000c007a0c */ /* 0x000fe20003f06270 */
[----:B------:R-:W-:-:S12]  /*88b0*/  BSSY B0, `(.L_x_118) ;  /* 0x0000028000007945 */ /* 0x000fd80003800000 */
[----:B------:R-:W-:Y:S05]  /*88c0*/  @P0 BRA `(.L_x_119) ;  /* 0x0000026000000947 */ /* 0x000fea0003800000 */
[----:B------:R-:W1:Y:S01]  /*88d0*/  LDS.128 R8, [R23+0x13080] ;  /* 0x0130800017087984 */ /* 0x000e620000000c00 */
[----:B------:R-:W-:Y:S02]  /*88e0*/  LOP3.LUT R40, R36, 0xffff0000, RZ, 0xc0, !PT ;  /* 0xffff000024287812 */ /* 0x000fe400078ec0ff */
[C---:B-1----:R-:W-:Y:S01]  /*88f0*/  SHF.L.U32 R38, R8.reuse, 0x10, RZ ;  /* 0x0000001008267819 */ /* 0x042fe200000006ff */
[----:B------:R-:W-:Y:S01]  /*8900*/  IMAD.U32 R41, R11, 0x10000, RZ ;  /* 0x000100000b297824 */ /* 0x000fe200078e00ff */
[----:B------:R-:W-:Y:S02]  /*8910*/  LOP3.LUT R37, R8, 0xffff0000, RZ, 0xc0, !PT ;  /* 0xffff000008257812 */ /* 0x000fe400078ec0ff */
[C---:B------:R-:W-:Y:S02]  /*8920*/  SHF.L.U32 R8, R9.reuse, 0x10, RZ ;  /* 0x0000001009087819 */ /* 0x040fe400000006ff */
[----:B------:R-:W-:Y:S02]  /*8930*/  LOP3.LUT R39, R9, 0xffff0000, RZ, 0xc0, !PT ;  /* 0xffff000009277812 */ /* 0x000fe400078ec0ff */
[----:B------:R-:W-:Y:S01]  /*8940*/  SHF.L.U32 R9, R36, 0x10, RZ ;  /* 0x0000001024097819 */ /* 0x000fe200000006ff */
[C---:B------:R-:W-:Y:S01]  /*8950*/  IMAD.U32 R36, R34.reuse, 0x10000, RZ ;  /* 0x0001000022247824 */ /* 0x040fe200078e00ff */
[----:B------:R-:W-:-:S02]  /*8960*/  LOP3.LUT R34, R34, 0xffff0000, RZ, 0xc0, !PT ;  /* 0xffff000022227812 */ /* 0x000fc400078ec0ff */
[C---:B------:R-:W-:Y:S02]  /*8970*/  SHF.L.U32 R43, R10.reuse, 0x10, RZ ;  /* 0x000000100a2b7819 */ /* 0x040fe400000006ff */
[----:B------:R-:W-:Y:S01]  /*8980*/  LOP3.LUT R42, R10, 0xffff0000, RZ, 0xc0, !PT ;  /* 0xffff00000a2a7812 */ /* 0x000fe200078ec0ff */
[----:B------:R-:W-:Y:S01]  /*8990*/  FMUL.FTZ R10, R36, R37 ;  /* 0x00000025240a7220 */ /* 0x000fe20000410000 */
[----:B------:R-:W-:Y:S01]  /*89a0*/  LOP3.LUT R44, R11, 0xffff0000, RZ, 0xc0, !PT ;  /* 0xffff00000b2c7812 */ /* 0x000fe200078ec0ff */
[----:B------:R-:W-:Y:S02]  /*89b0*/  FMUL.FTZ R11, R34, R39 ;  /* 0x00000027220b7220 */ /* 0x000fe40000410000 */
[C---:B------:R-:W-:Y:S02]  /*89c0*/  FMUL.FTZ R37, R9.reuse, R37 ;  /* 0x0000002509257220 */ /* 0x040fe40000410000 */
[----:B------:R-:W-:Y:S02]  /*89d0*/  FFMA.FTZ R10, R9, R38, -R10 ;  /* 0x00000026090a7223 */ /* 0x000fe4000001080a */
[----:B------:R-:W-:Y:S01]  /*89e0*/  FFMA.FTZ R9, R40, R8, -R11 ;  /* 0x0000000828097223 */ /* 0x000fe2000001080b */
[----:B------:R-:W-:Y:S01]  /*89f0*/  SHF.L.U32 R11, R33, 0x10, RZ ;  /* 0x00000010210b7819 */ /* 0x000fe200000006ff */
[----:B------:R-:W-:Y:S01]  /*8a00*/  FFMA.FTZ R37, R36, R38, R37 ;  /* 0x0000002624257223 */ /* 0x000fe20000010025 */
[----:B------:R-:W-:Y:S01]  /*8a10*/  SHF.L.U32 R36, R35, 0x10, RZ ;  /* 0x0000001023247819 */ /* 0x000fe200000006ff */
[----:B------:R-:W-:Y:S01]  /*8a20*/  FMUL.FTZ R39, R40, R39 ;  /* 0x0000002728277220 */ /* 0x000fe20000410000 */
[----:B------:R-:W-:-:S02]  /*8a30*/  LOP3.LUT R33, R33, 0xffff0000, RZ, 0xc0, !PT ;  /* 0xffff000021217812 */ /* 0x000fc400078ec0ff */
[----:B------:R-:W-:Y:S01]  /*8a40*/  LOP3.LUT R35, R35, 0xffff0000, RZ, 0xc0, !PT ;  /* 0xffff000023237812 */ /* 0x000fe200078ec0ff */
[----:B------:R-:W-:Y:S02]  /*8a50*/  FFMA.FTZ R34, R34, R8, R39 ;  /* 0x0000000822227223 */ /* 0x000fe40000010027 */
[-C--:B------:R-:W-:Y:S02]  /*8a60*/  FMUL.FTZ R8, R11, R42.reuse ;  /* 0x0000002a0b087220 */ /* 0x080fe40000410000 */
[----:B------:R-:W-:Y:S01]  /*8a70*/  FMUL.FTZ R42, R36, R42 ;  /* 0x0000002a242a7220 */ /* 0x000fe20000410000 */
[----:B------:R-:W-:Y:S01]  /*8a80*/  F2FP.BF16.PACK_AB R9, R34, R9 ;  /* 0x000000092209723e */ /* 0x000fe200000010ff */
[-C--:B------:R-:W-:Y:S02]  /*8a90*/  FMUL.FTZ R38, R33, R44.reuse ;  /* 0x0000002c21267220 */ /* 0x080fe40000410000 */
[----:B------:R-:W-:Y:S02]  /*8aa0*/  FMUL.FTZ R44, R35, R44 ;  /* 0x0000002c232c7220 */ /* 0x000fe40000410000 */
[-C--:B------:R-:W-:Y:S01]  /*8ab0*/  FFMA.FTZ R36, R36, R43.reuse, -R8 ;  /* 0x0000002b24247223 */ /* 0x080fe20000010808 */
[----:B------:R-:W-:Y:S01]  /*8ac0*/  F2FP.BF16.PACK_AB R8, R37, R10 ;  /* 0x0000000a2508723e */ /* 0x000fe200000010ff */
[----:B------:R-:W-:-:S02]  /*8ad0*/  FFMA.FTZ R11, R11, R43, R42 ;  /* 0x0000002b0b0b7223 */ /* 0x000fc4000001002a */
[-C--:B------:R-:W-:Y:S02]  /*8ae0*/  FFMA.FTZ R38, R35, R41.reuse, -R38 ;  /* 0x0000002923267223 */ /* 0x080fe40000010826 */
[----:B------:R-:W-:Y:S01]  /*8af0*/  FFMA.FTZ R33, R33, R41, R44 ;  /* 0x0000002921217223 */ /* 0x000fe2000001002c */
[----:B------:R-:W-:-:S04]  /*8b00*/  F2FP.BF16.PACK_AB R10, R11, R36 ;  /* 0x000000240b0a723e */ /* 0x000fc800000010ff */
[----:B------:R-:W-:-:S05]  /*8b10*/  F2FP.BF16.PACK_AB R11, R33, R38 ;  /* 0x00000026210b723e */ /* 0x000fca00000010ff */
[----:B------:R1:W-:Y:S02]  /*8b20*/  STS.128 [R23+0x13080], R8 ;  /* 0x0130800817007388 */ /* 0x0003e40000000c00 */
.L_x_119:
[----:B------:R-:W-:Y:S05]  /*8b30*/  BSYNC B0 ;  /* 0x0000000000007941 */ /* 0x000fea0003800000 */
.L_x_118:
[----:B-1----:R-:W-:Y:S01]  /*8b40*/  IADD3 R8, R12, 0x20, RZ ;  /* 0x000000200c087810 */ /* 0x002fe20007ffe0ff */
[----:B------:R-:W-:Y:S03]  /*8b50*/  BSSY B0, `(.L_x_120) ;  /* 0x0000029000007945 */ /* 0x000fe60003800000 */
[----:B------:R-:W-:-:S13]  /*8b60*/  ISETP.GE.AND P0, PT, R8, c[0x0][0x27c], PT ;  /* 0x00009f0008007a0c */ /* 0x000fda0003f06270 */
        /* <DEDUP_REMOVED lines=39> */
.L_x_121:
[----:B------:R-:W-:Y:S05]  /*8de0*/  BSYNC B0 ;  /* 0x0000000000007941 */ /* 0x000fea0003800000 */
.L_x_120:
        /* <DEDUP_REMOVED lines=42> */
.L_x_123:
[----:B------:R-:W-:Y:S05]  /*9090*/  BSYNC B0 ;  /* 0x0000000000007941 */ /* 0x000fea0003800000 */
.L_x_122:
[----:B------:R-:W-:-:S04]  /*90a0*/  IADD3 R12, R12, 0x60, RZ ;  /* 0x000000600c0c7810 */ /* 0x000fc80007ffe0ff */
[----:B------:R-:W-:-:S13]  /*90b0*/  ISETP.GE.AND P0, PT, R12, c[0x0][0x27c], PT ;  /* 0x00009f000c007a0c */ /* 0x000fda0003f06270 */
[----:B------:R-:W-:Y:S05]  /*90c0*/  @P0 BRA `(.L_x_117) ;  /* 0x00003b5000000947 */ /* 0x000fea0003800000 */
[----:B-1----:R-:W1:Y:S01]  /*90d0*/  LDS.128 R8, [R23+0x1f080] ;  /* 0x01f0800017087984 */ /* 0x002e620000000c00 */
[----:B------:R-:W-:Y:S02]  /*90e0*/  LOP3.LUT R27, R24, 0xffff0000, RZ, 0xc0, !PT ;  /* 0xffff0000181b7812 */ /* 0x000fe400078ec0ff */
[----:B------:R-:W-:Y:S02]  /*90f0*/  LOP3.LUT R29, R14, 0xffff0000, RZ, 0xc0, !PT ;  /* 0xffff00000e1d7812 */ /* 0x000fe400078ec0ff */
[C---:B-1----:R-:W-:Y:S02]  /*9100*/  SHF.L.U32 R25, R8.reuse, 0x10, RZ ;  /* 0x0000001008197819 */ /* 0x042fe400000006ff */
[----:B------:R-:W-:Y:S02]  /*9110*/  LOP3.LUT R12, R8, 0xffff0000, RZ, 0xc0, !PT ;  /* 0xffff0000080c7812 */ /* 0x000fe400078ec0ff */
[C---:B------:R-:W-:Y:S02]  /*9120*/  SHF.L.U32 R8, R9.reuse, 0x10, RZ ;  /* 0x0000001009087819 */ /* 0x040fe400000006ff */
[----:B------:R-:W-:-:S02]  /*9130*/  LOP3.LUT R26, R9, 0xffff0000, RZ, 0xc0, !PT ;  /* 0xffff0000091a7812 */ /* 0x000fc400078ec0ff */
[----:B------:R-:W-:Y:S01]  /*9140*/  SHF.L.U32 R9, R24, 0x10, RZ ;  /* 0x0000001018097819 */ /* 0x000fe200000006ff */
[----:B------:R-:W-:Y:S01]  /*9150*/  IMAD.U32 R24, R14, 0x10000, RZ ;  /* 0x000100000e187824 */ /* 0x000fe200078e00ff */
[C---:B------:R-:W-:Y:S01]  /*9160*/  SHF.L.U32 R30, R10.reuse, 0x10, RZ ;  /* 0x000000100a1e7819 */ /* 0x040fe200000006ff */
[C---:B------:R-:W-:Y:S01]  /*9170*/  IMAD.U32 R14, R11.reuse, 0x10000, RZ ;  /* 0x000100000b0e7824 */ /* 0x040fe200078e00ff */
[----:B------:R-:W-:Y:S01]  /*9180*/  LOP3.LUT R28, R10, 0xffff0000, RZ, 0xc0, !PT ;  /* 0xffff00000a1c7812 */ /* 0x000fe200078ec0ff */
[----:B------:R-:W-:Y:S01]  /*9190*/  FMUL.FTZ R10, R24, R12 ;  /* 0x0000000c180a7220 */ /* 0x000fe20000410000 */
[----:B------:R-:W-:Y:S01]  /*91a0*/  LOP3.LUT R31, R11, 0xffff0000, RZ, 0xc0, !PT ;  /* 0xffff00000b1f7812 */ /* 0x000fe200078ec0ff */
[----:B------:R-:W-:Y:S02]  /*91b0*/  FMUL.FTZ R11, R29, R26 ;  /* 0x0000001a1d0b7220 */ /* 0x000fe40000410000 */
[C---:B------:R-:W-:Y:S02]  /*91c0*/  FMUL.FTZ R12, R9.reuse, R12 ;  /* 0x0000000c090c7220 */ /* 0x040fe40000410000 */
[----:B------:R-:W-:-:S02]  /*91d0*/  FFMA.FTZ R10, R9, R25, -R10 ;  /* 0x00000019090a7223 */ /* 0x000fc4000001080a */
[----:B------:R-:W-:Y:S01]  /*91e0*/  FFMA.FTZ R9, R27, R8, -R11 ;  /* 0x000000081b097223 */ /* 0x000fe2000001080b */
[----:B------:R-:W-:Y:S01]  /*91f0*/  SHF.L.U32 R11, R13, 0x10, RZ ;  /* 0x000000100d0b7819 */ /* 0x000fe200000006ff */
[----:B------:R-:W-:Y:S01]  /*9200*/  FMUL.FTZ R26, R27, R26 ;  /* 0x0000001a1b1a7220 */ /* 0x000fe20000410000 */
[----:B------:R-:W-:Y:S01]  /*9210*/  SHF.L.U32 R27, R15, 0x10, RZ ;  /* 0x000000100f1b7819 */ /* 0x000fe200000006ff */
[----:B------:R-:W-:Y:S01]  /*9220*/  FFMA.FTZ R25, R24, R25, R12 ;  /* 0x0000001918197223 */ /* 0x000fe2000001000c */
[----:B------:R-:W-:Y:S01]  /*9230*/  LOP3.LUT R13, R13, 0xffff0000, RZ, 0xc0, !PT ;  /* 0xffff00000d0d7812 */ /* 0x000fe200078ec0ff */
[----:B------:R-:W-:Y:S01]  /*9240*/  FFMA.FTZ R26, R29, R8, R26 ;  /* 0x000000081d1a7223 */ /* 0x000fe2000001001a */
[----:B------:R-:W-:Y:S01]  /*9250*/  LOP3.LUT R15, R15, 0xffff0000, RZ, 0xc0, !PT ;  /* 0xffff00000f0f7812 */ /* 0x000fe200078ec0ff */
[-C--:B------:R-:W-:Y:S02]  /*9260*/  FMUL.FTZ R8, R11, R28.reuse ;  /* 0x0000001c0b087220 */ /* 0x080fe40000410000 */
[----:B------:R-:W-:Y:S01]  /*9270*/  FMUL.FTZ R28, R27, R28 ;  /* 0x0000001c1b1c7220 */ /* 0x000fe20000410000 */
[----:B------:R-:W-:Y:S01]  /*9280*/  F2FP.BF16.PACK_AB R9, R26, R9 ;  /* 0x000000091a09723e */ /* 0x000fe200000010ff */
[----:B------:R-:W-:-:S02]  /*9290*/  FMUL.FTZ R12, R13, R31 ;  /* 0x0000001f0d0c7220 */ /* 0x000fc40000410000 */
[----:B------:R-:W-:Y:S02]  /*92a0*/  FMUL.FTZ R31, R15, R31 ;  /* 0x0000001f0f1f7220 */ /* 0x000fe40000410000 */
[----:B------:R-:W-:Y:S02]  /*92b0*/  FFMA.FTZ R28, R11, R30, R28 ;  /* 0x0000001e0b1c7223 */ /* 0x000fe4000001001c */
[----:B------:R-:W-:Y:S02]  /*92c0*/  FFMA.FTZ R11, R15, R14, -R12 ;  /* 0x0000000e0f0b7223 */ /* 0x000fe4000001080c */
[----:B------:R-:W-:Y:S01]  /*92d0*/  FFMA.FTZ R27, R27, R30, -R8 ;  /* 0x0000001e1b1b7223 */ /* 0x000fe20000010808 */
[----:B------:R-:W-:Y:S01]  /*92e0*/  F2FP.BF16.PACK_AB R8, R25, R10 ;  /* 0x0000000a1908723e */ /* 0x000fe200000010ff */
[----:B------:R-:W-:-:S03]  /*92f0*/  FFMA.FTZ R14, R13, R14, R31 ;  /* 0x0000000e0d0e7223 */ /* 0x000fc6000001001f */
[----:B------:R-:W-:Y:S02]  /*9300*/  F2FP.BF16.PACK_AB R10, R28, R27 ;  /* 0x0000001b1c0a723e */ /* 0x000fe400000010ff */
[----:B------:R-:W-:-:S05]  /*9310*/  F2FP.BF16.PACK_AB R11, R14, R11 ;  /* 0x0000000b0e0b723e */ /* 0x000fca00000010ff */
[----:B------:R1:W-:Y:S01]  /*9320*/  STS.128 [R23+0x1f080], R8 ;  /* 0x01f0800817007388 */ /* 0x0003e20000000c00 */
[----:B------:R-:W-:Y:S05]  /*9330*/  BRA `(.L_x_117) ;  /* 0x000038e000007947 */ /* 0x000fea0003800000 */
.L_x_90:
[----:B------:R-:W-:Y:S01]  /*9340*/  ISETP.NE.AND P0, PT, R8, RZ, PT ;  /* 0x000000ff0800720c */ /* 0x000fe20003f05270 */
        /* <DEDUP_REMOVED lines=8> */
[----:B------:R-:W-:-:S04]  /*93d0*/  CS2R R8, SRZ ;  /* 0x0000000000087805 */ /* 0x000fc8000001ff00 */
[----:B------:R-:W-:Y:S05]  /*93e0*/  @P0 BRA `(.L_x_125) ;  /* 0x0000011000000947 */ /* 0x000fea0003800000 */
[----:B------:R-:W-:-:S13]  /*93f0*/  ISETP.GE.AND P0, PT, R150, c[0x0][0x27c], PT ;  /* 0x00009f0096007a0c */ /* 0x000fda0003f06270 */
[----:B------:R-:W-:-:S04]  /*9400*/  @!P0 IMAD.WIDE R38, R150, 0x2, R32 ;  /* 0x0000000296268825 */ /* 0x000fc800078e0220 */
[----:B------:R-:W-:Y:S01]  /*9410*/  @!P0 IMAD.WIDE R36, R150, 0x2, R34 ;  /* 0x0000000296248825 */ /* 0x000fe200078e0222 */
[----:B------:R1:W5:Y:S04]  /*9420*/  @!P0 LD.E.128 R24, [R38.64] ;  /* 0x0000001626188980 */ /* 0x000368000c101d00 */
[----:B------:R1:W5:Y:S01]  /*9430*/  @!P0 LD.E.128 R8, [R36.64] ;  /* 0x0000001624088980 */ /* 0x000362000c101d00 */
[----:B------:R-:W-:Y:S01]  /*9440*/  ISETP.GE.AND P0, PT, R21, c[0x0][0x27c], PT ;  /* 0x00009f0015007a0c */ /* 0x000fe20003f06270 */
[----:B------:R-:W-:Y:S01]  /*9450*/  CS2R R30, SRZ ;  /* 0x00000000001e7805 */ /* 0x000fe2000001ff00 */
[----:B------:R-:W-:Y:S01]  /*9460*/  CS2R R28, SRZ ;  /* 0x00000000001c7805 */ /* 0x000fe2000001ff00 */
[----:B------:R-:W-:-:S10]  /*9470*/  CS2R R14, SRZ ;  /* 0x00000000000e7805 */ /* 0x000fd4000001ff00 */
[----:B------:R-:W-:-:S04]  /*9480*/  @!P0 SHF.R.S32.HI R12, RZ, 0x1f, R21 ;  /* 0x0000001fff0c8819 */ /* 0x000fc80000011415 */
[----:B------:R-:W-:-:S04]  /*9490*/  @!P0 LEA.HI R12, R12, R21, RZ, 0x3 ;  /* 0x000000150c0c8211 */ /* 0x000fc800078f18ff */
[----:B------:R-:W-:-:S05]  /*94a0*/  @!P0 LOP3.LUT R12, R12, 0xfffffff8, RZ, 0xc0, !PT ;  /* 0xfffffff80c0c8812 */ /* 0x000fca00078ec0ff */
[----:B------:R-:W-:-:S04]  /*94b0*/  @!P0 IMAD.WIDE R32, R12, 0x2, R32 ;  /* 0x000000020c208825 */ /* 0x000fc800078e0220 */
[----:B------:R-:W-:Y:S01]  /*94c0*/  @!P0 IMAD.WIDE R34, R12, 0x2, R34 ;  /* 0x000000020c228825 */ /* 0x000fe200078e0222 */
[----:B------:R1:W5:Y:S01]  /*94d0*/  @!P0 LD.E.128 R28, [R32.64] ;  /* 0x00000016201c8980 */ /* 0x000362000c101d00 */
[----:B------:R-:W-:-:S06]  /*94e0*/  CS2R R12, SRZ ;  /* 0x00000000000c7805 */ /* 0x000fcc000001ff00 */
[----:B------:R1:W5:Y:S02]  /*94f0*/  @!P0 LD.E.128 R12, [R34.64] ;  /* 0x00000016220c8980 */ /* 0x000364000c101d00 */
.L_x_125:
[----:B------:R-:W-:Y:S05]  /*9500*/  BSYNC B0 ;  /* 0x0000000000007941 */ /* 0x000fea0003800000 */
.L_x_124:
[----:B------:R-:W-:Y:S01]  /*9510*/  UIMAD UR4, UR14, -0x80, UR19 ;  /* 0xffffff800e0478a4 */ /* 0x000fe2000f8e0213 */
[--C-:B-1---5:R-:W-:Y:S01]  /*9520*/  SHF.R.U64 R39, R24, 0x10, R25.reuse ;  /* 0x0000001018277819 */ /* 0x122fe20000001219 */
[--C-:B------:R-:W-:Y:S01]  /*9530*/  IMAD.MOV.U32 R38, RZ, RZ, R25.reuse ;  /* 0x000000ffff267224 */ /* 0x100fe200078e0019 */
[----:B------:R-:W-:Y:S01]  /*9540*/  SHF.R.U32.HI R45, RZ, 0x10, R25 ;  /* 0x00000010ff2d7819 */ /* 0x000fe20000011619 */
[----:B------:R-:W-:Y:S01]  /*9550*/  UISETP.LT.AND UP0, UPT, UR4, 0x80, UPT ;  /* 0x000000800400788c */ /* 0x000fe2000bf01270 */
[--C-:B------:R-:W-:Y:S01]  /*9560*/  SHF.R.U64 R37, R26, 0x10, R27.reuse ;  /* 0x000000101a257819 */ /* 0x100fe2000000121b */
[--C-:B------:R-:W-:Y:S01]  /*9570*/  IMAD.MOV.U32 R36, RZ, RZ, R27.reuse ;  /* 0x000000ffff247224 */ /* 0x100fe200078e001b */
[----:B------:R-:W-:Y:S01]  /*9580*/  SHF.R.U32.HI R47, RZ, 0x10, R27 ;  /* 0x00000010ff2f7819 */ /* 0x000fe2000001161b */
[----:B------:R-:W-:Y:S01]  /*9590*/  USEL UR4, UR4, 0x80, UP0 ;  /* 0x0000008004047887 */ /* 0x000fe20008000000 */
[----:B------:R-:W-:Y:S01]  /*95a0*/  IMAD.MOV.U32 R46, RZ, RZ, R24 ;  /* 0x000000ffff2e7224 */ /* 0x000fe200078e0018 */
[----:B------:R-:W-:Y:S01]  /*95b0*/  SHF.R.U64 R27, R28, 0x10, R29 ;  /* 0x000000101c1b7819 */ /* 0x000fe2000000121d */
[----:B------:R-:W-:Y:S01]  /*95c0*/  IMAD.MOV.U32 R48, RZ, RZ, R26 ;  /* 0x000000ffff307224 */ /* 0x000fe200078e001a */
[----:B------:R-:W-:Y:S01]  /*95d0*/  SHF.R.U64 R35, R8, 0x10, R9 ;  /* 0x0000001008237819 */ /* 0x000fe20000001209 */
[----:B------:R-:W-:Y:S01]  /*95e0*/  IMAD.MOV.U32 R50, RZ, RZ, R28 ;  /* 0x000000ffff327224 */ /* 0x000fe200078e001c */
[----:B------:R-:W-:Y:S01]  /*95f0*/  ISETP.GE.AND P0, PT, R17, UR4, PT ;  /* 0x0000000411007c0c */ /* 0x000fe2000bf06270 */
[----:B------:R-:W-:Y:S01]  /*9600*/  IMAD.MOV.U32 R25, RZ, RZ, R29 ;  /* 0x000000ffff197224 */ /* 0x000fe200078e001d */
[----:B------:R-:W-:Y:S01]  /*9610*/  SHF.R.U32.HI R51, RZ, 0x10, R9 ;  /* 0x00000010ff337819 */ /* 0x000fe20000011609 */
[----:B------:R-:W-:Y:S01]  /*9620*/  IMAD.MOV.U32 R42, RZ, RZ, R8 ;  /* 0x000000ffff2a7224 */ /* 0x000fe200078e0008 */
[----:B------:R-:W-:Y:S01]  /*9630*/  SHF.R.U64 R33, R10, 0x10, R11 ;  /* 0x000000100a217819 */ /* 0x000fe2000000120b */
[----:B------:R-:W-:Y:S01]  /*9640*/  IMAD.MOV.U32 R34, RZ, RZ, R9 ;  /* 0x000000ffff227224 */ /* 0x000fe200078e0009 */
[----:B------:R-:W-:Y:S01]  /*9650*/  SHF.R.U32.HI R53, RZ, 0x10, R11 ;  /* 0x00000010ff357819 */ /* 0x000fe2000001160b */
[----:B------:R-:W-:Y:S01]  /*9660*/  IMAD.MOV.U32 R44, RZ, RZ, R10 ;  /* 0x000000ffff2c7224 */ /* 0x000fe200078e000a */
[----:B------:R-:W-:Y:S01]  /*9670*/  SHF.R.U32.HI R54, RZ, 0x10, R29 ;  /* 0x00000010ff367819 */ /* 0x000fe2000001161d */
[----:B------:R-:W-:Y:S01]  /*9680*/  IMAD.MOV.U32 R32, RZ, RZ, R11 ;  /* 0x000000ffff207224 */ /* 0x000fe200078e000b */
[----:B------:R-:W-:Y:S01]  /*9690*/  SHF.R.U64 R8, R12, 0x10, R13 ;  /* 0x000000100c087819 */ /* 0x000fe2000000120d */
[----:B------:R-:W-:Y:S01]  /*96a0*/  IMAD.MOV.U32 R52, RZ, RZ, R30 ;  /* 0x000000ffff347224 */ /* 0x000fe200078e001e */
[----:B------:R-:W-:Y:S01]  /*96b0*/  SHF.R.U64 R9, R14, 0x10, R15 ;  /* 0x000000100e097819 */ /* 0x000fe2000000120f */
[--C-:B------:R-:W-:Y:S01]  /*96c0*/  IMAD.MOV.U32 R28, RZ, RZ, R31.reuse ;  /* 0x000000ffff1c7224 */ /* 0x100fe200078e001f */
[--C-:B------:R-:W-:Y:S01]  /*96d0*/  SHF.R.U64 R29, R30, 0x10, R31.reuse ;  /* 0x000000101e1d7819 */ /* 0x100fe2000000121f */
[----:B------:R-:W-:Y:S01]  /*96e0*/  IMAD.MOV.U32 R11, RZ, RZ, R12 ;  /* 0x000000ffff0b7224 */ /* 0x000fe200078e000c */
[----:B------:R-:W-:Y:S01]  /*96f0*/  SHF.R.U32.HI R49, RZ, 0x10, R31 ;  /* 0x00000010ff317819 */ /* 0x000fe2000001161f */
[--C-:B------:R-:W-:Y:S01]  /*9700*/  IMAD.MOV.U32 R26, RZ, RZ, R13.reuse ;  /* 0x000000ffff1a7224 */ /* 0x100fe200078e000d */
[----:B------:R-:W-:Y:S01]  /*9710*/  SHF.R.U32.HI R13, RZ, 0x10, R13 ;  /* 0x00000010ff0d7819 */ /* 0x000fe2000001160d */
[----:B------:R-:W-:Y:S01]  /*9720*/  IMAD.MOV.U32 R10, RZ, RZ, R14 ;  /* 0x000000ffff0a7224 */ /* 0x000fe200078e000e */
[----:B------:R-:W-:-:S04]  /*9730*/  DEPBAR.LE SB0, 0x1 ;  /* 0x000080400000791a */ /* 0x000fc80000000000 */
[--C-:B------:R-:W-:Y:S01]  /*9740*/  IMAD.MOV.U32 R24, RZ, RZ, R15.reuse ;  /* 0x000000ffff187224 */ /* 0x100fe200078e000f */
[----:B------:R-:W-:Y:S01]  /*9750*/  SHF.R.U32.HI R15, RZ, 0x10, R15 ;  /* 0x00000010ff0f7819 */ /* 0x000fe2000001160f */
[----:B------:R-:W-:Y:S01]  /*9760*/  BSSY B1, `(.L_x_126) ;  /* 0x00000d1000017945 */ /* 0x000fe20003800000 */
        /* <DEDUP_REMOVED lines=21> */
[----:B------:R-:W-:Y:S01]  /*98c0*/  MOV R9, c[0x0][0x27c] ;  /* 0x00009f0000097a02 */ /* 0x000fe20000000f00 */
[----:B------:R-:W1:Y:S01]  /*98d0*/  LDS.128 R12, [R23+0x10080] ;  /* 0x01008000170c7984 */ /* 0x000e620000000c00 */
[----:B------:R-:W-:Y:S01]  /*98e0*/  SHF.L.U32 R52, R35, 0x10, RZ ;  /* 0x0000001023347819 */ /* 0x000fe200000006ff */
[----:B------:R-:W-:Y:S01]  /*98f0*/  IMAD.U32 R62, R39, 0x10000, RZ ;  /* 0x00010000273e7824 */ /* 0x000fe200078e00ff */
[----:B------:R-:W-:Y:S02]  /*9900*/  LEA.HI R9, R9, R2, RZ, 0x1d ;  /* 0x0000000209097211 */ /* 0x000fe400078fe8ff */
[----:B------:R-:W-:Y:S02]  /*9910*/  LOP3.LUT R57, R38, 0xffff0000, RZ, 0xc0, !PT ;  /* 0xffff000026397812 */ /* 0x000fe400078ec0ff */
[----:B------:R-:W-:Y:S01]  /*9920*/  SHF.R.S32.HI R8, RZ, 0x1f, R9 ;  /* 0x0000001fff087819 */ /* 0x000fe20000011409 */
[----:B------:R-:W-:-:S03]  /*9930*/  IMAD.SHL.U32 R10, R9, 0x8, RZ ;  /* 0x00000008090a7824 */ /* 0x000fc600078e00ff */
[----:B------:R-:W-:Y:S02]  /*9940*/  LEA.HI R8, R8, R9, RZ, 0x3 ;  /* 0x0000000908087211 */ /* 0x000fe400078f18ff */
[----:B------:R-:W-:Y:S02]  /*9950*/  LOP3.LUT R10, R43, 0x38, R10, 0xf8, !PT ;  /* 0x000000382b0a7812 */ /* 0x000fe400078ef80a */
[----:B------:R-:W-:Y:S02]  /*9960*/  SHF.L.U32 R8, R8, 0xa, RZ ;  /* 0x0000000a08087819 */ /* 0x000fe400000006ff */
[----:B------:R-:W-:Y:S02]  /*9970*/  LOP3.LUT R9, R10, R41, RZ, 0x3c, !PT ;  /* 0x000000290a097212 */ /* 0x000fe400078e3cff */
[----:B------:R-:W-:-:S04]  /*9980*/  LOP3.LUT R8, R8, 0x7fffe000, RZ, 0xc0, !PT ;  /* 0x7fffe00008087812 */ /* 0x000fc800078ec0ff */
[----:B------:R-:W-:-:S05]  /*9990*/  IADD3 R42, R9, R8, R40 ;  /* 0x00000008092a7210 */ /* 0x000fca0007ffe028 */
[----:B------:R-:W-:-:S05]  /*99a0*/  IMAD.SHL.U32 R42, R42, 0x2, RZ ;  /* 0x000000022a2a7824 */ /* 0x000fca00078e00ff */
[----:B------:R-:W2:Y:S01]  /*99b0*/  LDS.128 R8, [R42+0x10080] ;  /* 0x010080002a087984 */ /* 0x000ea20000000c00 */
[C---:B-1----:R-:W-:Y:S01]  /*99c0*/  SHF.L.U32 R45, R12.reuse, 0x10, RZ ;  /* 0x000000100c2d7819 */ /* 0x042fe200000006ff */
[C---:B------:R-:W-:Y:S01]  /*99d0*/  IMAD.U32 R46, R13.reuse, 0x10000, RZ ;  /* 0x000100000d2e7824 */ /* 0x040fe200078e00ff */
[----:B------:R-:W-:Y:S02]  /*99e0*/  LOP3.LUT R48, R12, 0xffff0000, RZ, 0xc0, !PT ;  /* 0xffff00000c307812 */ /* 0x000fe400078ec0ff */
[----:B------:R-:W-:Y:S01]  /*99f0*/  LOP3.LUT R12, R13, 0xffff0000, RZ, 0xc0, !PT ;  /* 0xffff00000d0c7812 */ /* 0x000fe200078ec0ff */
[C---:B------:R-:W-:Y:S01]  /*9a00*/  IMAD.U32 R13, R15.reuse, 0x10000, RZ ;  /* 0x000100000f0d7824 */ /* 0x040fe200078e00ff */
[C---:B------:R-:W-:Y:S02]  /*9a10*/  SHF.L.U32 R47, R14.reuse, 0x10, RZ ;  /* 0x000000100e2f7819 */ /* 0x040fe400000006ff */
[----:B------:R-:W-:Y:S02]  /*9a20*/  LOP3.LUT R44, R14, 0xffff0000, RZ, 0xc0, !PT ;  /* 0xffff00000e2c7812 */ /* 0x000fe400078ec0ff */
[----:B------:R-:W-:-:S02]  /*9a30*/  LOP3.LUT R14, R15, 0xffff0000, RZ, 0xc0, !PT ;  /* 0xffff00000f0e7812 */ /* 0x000fc400078ec0ff */
[C---:B--2---:R-:W-:Y:S01]  /*9a40*/  SHF.L.U32 R51, R8.reuse, 0x10, RZ ;  /* 0x0000001008337819 */ /* 0x044fe200000006ff */
[C---:B------:R-:W-:Y:S01]  /*9a50*/  IMAD.U32 R58, R11.reuse, 0x10000, RZ ;  /* 0x000100000b3a7824 */ /* 0x040fe200078e00ff */
[----:B------:R-:W-:Y:S02]  /*9a60*/  LOP3.LUT R54, R11, 0xffff0000, RZ, 0xc0, !PT ;  /* 0xffff00000b367812 */ /* 0x000fe400078ec0ff */
[----:B------:R-:W-:Y:S01]  /*9a70*/  LOP3.LUT R49, R8, 0xffff0000, RZ, 0xc0, !PT ;  /* 0xffff000008317812 */ /* 0x000fe200078ec0ff */
[----:B------:R-:W-:Y:S01]  /*9a80*/  FMUL.FTZ R50, R51, R52 ;  /* 0x0000003433327220 */ /* 0x000fe20000410000 */
[----:B------:R-:W-:Y:S01]  /*9a90*/  LOP3.LUT R11, R35, 0xffff0000, RZ, 0xc0, !PT ;  /* 0xffff0000230b7812 */ /* 0x000fe200078ec0ff */
[-C--:B------:R-:W-:Y:S01]  /*9aa0*/  FMUL.FTZ R51, R51, R62.reuse ;  /* 0x0000003e33337220 */ /* 0x080fe20000410000 */
[C---:B------:R-:W-:Y:S01]  /*9ab0*/  SHF.L.U32 R60, R10.reuse, 0x10, RZ ;  /* 0x000000100a3c7819 */ /* 0x040fe200000006ff */
[----:B------:R-:W-:Y:S01]  /*9ac0*/  IMAD.U32 R8, R9, 0x10000, RZ ;  /* 0x0001000009087824 */ /* 0x000fe200078e00ff */
[----:B------:R-:W-:Y:S01]  /*9ad0*/  LOP3.LUT R15, R10, 0xffff0000, RZ, 0xc0, !PT ;  /* 0xffff00000a0f7812 */ /* 0x000fe200078ec0ff */
[----:B------:R-:W-:Y:S01]  /*9ae0*/  FFMA.FTZ R50, R45, R62, -R50 ;  /* 0x0000003e2d327223 */ /* 0x000fe20000010832 */
[----:B------:R-:W-:Y:S01]  /*9af0*/  LOP3.LUT R56, R9, 0xffff0000, RZ, 0xc0, !PT ;  /* 0xffff000009387812 */ /* 0x000fe200078ec0ff */
[----:B------:R-:W-:Y:S01]  /*9b00*/  FMUL.FTZ R55, R49, R11 ;  /* 0x0000000b31377220 */ /* 0x000fe20000410000 */
[----:B------:R-:W-:Y:S01]  /*9b10*/  LOP3.LUT R10, R39, 0xffff0000, RZ, 0xc0, !PT ;  /* 0xffff0000270a7812 */ /* 0x000fe200078ec0ff */
[----:B------:R-:W-:Y:S01]  /*9b20*/  FFMA.FTZ R45, R45, R52, R51 ;  /* 0x000000342d2d7223 */ /* 0x000fe20000010033 */
[----:B------:R-:W-:Y:S01]  /*9b30*/  SHF.L.U32 R9, R34, 0x10, RZ ;  /* 0x0000001022097819 */ /* 0x000fe200000006ff */
[----:B------:R-:W-:-:S02]  /*9b40*/  IMAD.U32 R51, R38, 0x10000, RZ ;  /* 0x0001000026337824 */ /* 0x000fc400078e00ff */
[-C--:B------:R-:W-:Y:S02]  /*9b50*/  FMUL.FTZ R53, R49, R10.reuse ;  /* 0x0000000a31357220 */ /* 0x080fe40000410000 */
[----:B------:R-:W-:Y:S02]  /*9b60*/  FMUL.FTZ R52, R8, R9 ;  /* 0x0000000908347220 */ /* 0x000fe40000410000 */
[----:B------:R-:W-:Y:S01]  /*9b70*/  FFMA.FTZ R49, R48, R10, -R55 ;  /* 0x0000000a30317223 */ /* 0x000fe20000010837 */
[----:B------:R-:W-:Y:S01]  /*9b80*/  SHF.L.U32 R55, R33, 0x10, RZ ;  /* 0x0000001021377819 */ /* 0x000fe200000006ff */
[----:B------:R-:W-:Y:S02]  /*9b90*/  FMUL.FTZ R10, R8, R51 ;  /* 0x00000033080a7220 */ /* 0x000fe40000410000 */
[----:B------:R-:W-:Y:S01]  /*9ba0*/  FFMA.FTZ R8, R48, R11, R53 ;  /* 0x0000000b30087223 */ /* 0x000fe20000010035 */
[C---:B------:R-:W-:Y:S01]  /*9bb0*/  LOP3.LUT R53, R37.reuse, 0xffff0000, RZ, 0xc0, !PT ;  /* 0xffff000025357812 */ /* 0x040fe200078ec0ff */
[----:B------:R-:W-:Y:S01]  /*9bc0*/  FFMA.FTZ R48, R46, R51, -R52 ;  /* 0x000000332e307223 */ /* 0x000fe20000010834 */
[----:B------:R-:W-:Y:S01]  /*9bd0*/  SHF.L.U32 R11, R32, 0x10, RZ ;  /* 0x00000010200b7819 */ /* 0x000fe200000006ff */
[----:B------:R-:W-:Y:S01]  /*9be0*/  IMAD.U32 R52, R37, 0x10000, RZ ;  /* 0x0001000025347824 */ /* 0x000fe200078e00ff */
[----:B------:R-:W-:Y:S01]  /*9bf0*/  F2FP.BF16.PACK_AB R8, R8, R45 ;  /* 0x0000002d0808723e */ /* 0x000fe200000010ff */
[----:B------:R-:W-:Y:S01]  /*9c00*/  FFMA.FTZ R46, R46, R9, R10 ;  /* 0x000000092e2e7223 */ /* 0x000fe2000001000a */
[----:B------:R-:W-:Y:S01]  /*9c10*/  LOP3.LUT R10, R33, 0xffff0000, RZ, 0xc0, !PT ;  /* 0xffff0000210a7812 */ /* 0x000fe200078ec0ff */
[----:B------:R-:W-:-:S02]  /*9c20*/  FMUL.FTZ R9, R60, R55 ;  /* 0x000000373c097220 */ /* 0x000fc40000410000 */
[-C--:B------:R-:W-:Y:S02]  /*9c30*/  FMUL.FTZ R60, R60, R52.reuse ;  /* 0x000000343c3c7220 */ /* 0x080fe40000410000 */
[----:B------:R-:W-:Y:S01]  /*9c40*/  FFMA.FTZ R52, R47, R52, -R9 ;  /* 0x000000342f347223 */ /* 0x000fe20000010809 */
[----:B------:R-:W-:Y:S01]  /*9c50*/  SHF.L.U32 R9, R36, 0x10, RZ ;  /* 0x0000001024097819 */ /* 0x000fe200000006ff */
[C---:B------:R-:W-:Y:S02]  /*9c60*/  FMUL.FTZ R51, R15.reuse, R10 ;  /* 0x0000000a0f337220 */ /* 0x040fe40000410000 */
[----:B------:R-:W-:Y:S02]  /*9c70*/  FMUL.FTZ R15, R15, R53 ;  /* 0x000000350f0f7220 */ /* 0x000fe40000410000 */
[----:B------:R-:W-:Y:S02]  /*9c80*/  FFMA.FTZ R47, R47, R55, R60 ;  /* 0x000000372f2f7223 */ /* 0x000fe4000001003c */
[----:B------:R-:W-:-:S02]  /*9c90*/  FMUL.FTZ R60, R58, R11 ;  /* 0x0000000b3a3c7220 */ /* 0x000fc40000410000 */
[----:B------:R-:W-:Y:S01]  /*9ca0*/  FFMA.FTZ R51, R44, R53, -R51 ;  /* 0x000000352c337223 */ /* 0x000fe20000010833 */
[----:B------:R-:W-:Y:S01]  /*9cb0*/  LOP3.LUT R53, R32, 0xffff0000, RZ, 0xc0, !PT ;  /* 0xffff000020357812 */ /* 0x000fe200078ec0ff */
[----:B------:R-:W-:Y:S01]  /*9cc0*/  FFMA.FTZ R10, R44, R10, R15 ;  /* 0x0000000a2c0a7223 */ /* 0x000fe2000001000f */
[----:B------:R-:W-:Y:S01]  /*9cd0*/  LOP3.LUT R15, R36, 0xffff0000, RZ, 0xc0, !PT ;  /* 0xffff0000240f7812 */ /* 0x000fe200078ec0ff */
[-C--:B------:R-:W-:Y:S02]  /*9ce0*/  FMUL.FTZ R58, R58, R9.reuse ;  /* 0x000000093a3a7220 */ /* 0x080fe40000410000 */
[C---:B------:R-:W-:Y:S01]  /*9cf0*/  FFMA.FTZ R44, R13.reuse, R9, -R60 ;  /* 0x000000090d2c7223 */ /* 0x040fe2000001083c */
[----:B------:R-:W-:Y:S01]  /*9d00*/  LOP3.LUT R9, R34, 0xffff0000, RZ, 0xc0, !PT ;  /* 0xffff000022097812 */ /* 0x000fe200078ec0ff */
[----:B------:R-:W-:Y:S01]  /*9d10*/  FFMA.FTZ R11, R13, R11, R58 ;  /* 0x0000000b0d0b7223 */ /* 0x000fe2000001003a */
[----:B------:R-:W-:Y:S01]  /*9d20*/  F2FP.BF16.PACK_AB R10, R10, R47 ;  /* 0x0000002f0a0a723e */ /* 0x000fe200000010ff */
[----:B------:R-:W-:-:S02]  /*9d30*/  FMUL.FTZ R55, R54, R53 ;  /* 0x0000003536377220 */ /* 0x000fc40000410000 */
[C---:B------:R-:W-:Y:S02]  /*9d40*/  FMUL.FTZ R13, R56.reuse, R9 ;  /* 0x00000009380d7220 */ /* 0x040fe40000410000 */
[----:B------:R-:W-:Y:S02]  /*9d50*/  FMUL.FTZ R56, R56, R57 ;  /* 0x0000003938387220 */ /* 0x000fe40000410000 */
[----:B------:R-:W-:Y:S02]  /*9d60*/  FMUL.FTZ R54, R54, R15 ;  /* 0x0000000f36367220 */ /* 0x000fe40000410000 */
[----:B------:R-:W-:Y:S02]  /*9d70*/  FFMA.FTZ R13, R12, R57, -R13 ;  /* 0x000000390c0d7223 */ /* 0x000fe4000001080d */
[----:B------:R-:W-:Y:S02]  /*9d80*/  FFMA.FTZ R15, R14, R15, -R55 ;  /* 0x0000000f0e0f7223 */ /* 0x000fe40000010837 */
[----:B------:R-:W-:Y:S01]  /*9d90*/  FFMA.FTZ R9, R12, R9, R56 ;  /* 0x000000090c097223 */ /* 0x000fe20000010038 */
[----:B------:R-:W-:Y:S01]  /*9da0*/  F2FP.BF16.PACK_AB R12, R49, R50 ;  /* 0x00000032310c723e */ /* 0x000fe200000010ff */
[----:B------:R-:W-:Y:S01]  /*9db0*/  FFMA.FTZ R54, R14, R53, R54 ;  /* 0x000000350e367223 */ /* 0x000fe20000010036 */
[----:B------:R-:W-:-:S02]  /*9dc0*/  F2FP.BF16.PACK_AB R14, R51, R52 ;  /* 0x00000034330e723e */ /* 0x000fc400000010ff */
[----:B------:R-:W-:Y:S02]  /*9dd0*/  F2FP.BF16.PACK_AB R13, R13, R48 ;  /* 0x000000300d0d723e */ /* 0x000fe400000010ff */
[----:B------:R-:W-:Y:S02]  /*9de0*/  F2FP.BF16.PACK_AB R15, R15, R44 ;  /* 0x0000002c0f0f723e */ /* 0x000fe400000010ff */
[----:B------:R-:W-:Y:S02]  /*9df0*/  F2FP.BF16.PACK_AB R9, R9, R46 ;  /* 0x0000002e0909723e */ /* 0x000fe400000010ff */
[----:B------:R-:W-:Y:S01]  /*9e00*/  F2FP.BF16.PACK_AB R11, R54, R11 ;  /* 0x0000000b360b723e */ /* 0x000fe200000010ff */
[----:B------:R1:W-:Y:S04]  /*9e10*/  STS.128 [R23+0x10080], R12 ;  /* 0x0100800c17007388 */ /* 0x0003e80000000c00 */
[----:B------:R1:W-:Y:S02]  /*9e20*/  STS.128 [R42+0x10080], R8 ;  /* 0x010080082a007388 */ /* 0x0003e40000000c00 */
.L_x_129:
[----:B------:R-:W-:Y:S05]  /*9e30*/  BSYNC B0 ;  /* 0x0000000000007941 */ /* 0x000fea0003800000 */
.L_x_128:
[----:B------:R-:W-:-:S13]  /*9e40*/  ISETP.GE.AND P0, PT, R21, c[0x0][0x27c], PT ;  /* 0x00009f0015007a0c */ /* 0x000fda0003f06270 */
[----:B------:R-:W-:Y:S05]  /*9e50*/  @P0 BRA `(.L_x_127) ;  /* 0x0000061000000947 */ /* 0x000fea0003800000 */
[----:B-1----:R-:W-:Y:S01]  /*9e60*/  SHF.R.S32.HI R12, RZ, 0x1f, R21 ;  /* 0x0000001fff0c7819 */ /* 0x002fe20000011415 */
[----:B------:R-:W-:Y:S01]  /*9e70*/  IMAD.MOV.U32 R9, RZ, RZ, c[0x0][0x27c] ;  /* 0x00009f00ff097624 */ /* 0x000fe200078e00ff */
[----:B------:R-:W-:Y:S01]  /*9e80*/  SHF.L.U32 R46, R31, 0x10, RZ ;  /* 0x000000101f2e7819 */ /* 0x000fe200000006ff */
[----:B------:R-:W-:Y:S01]  /*9e90*/  IMAD.U32 R48, R27, 0x10000, RZ ;  /* 0x000100001b307824 */ /* 0x000fe200078e00ff */
[-C--:B------:R-:W-:Y:S01]  /*9ea0*/  LEA.HI R10, R12, R21.reuse, RZ, 0x3 ;  /* 0x000000150c0a7211 */ /* 0x080fe200078f18ff */
[----:B------:R-:W-:Y:S01]  /*9eb0*/  IMAD.U32 R56, R24, 0x10000, RZ ;  /* 0x0001000018387824 */ /* 0x000fe200078e00ff */
[----:B------:R-:W-:Y:S02]  /*9ec0*/  LEA.HI R12, R12, R21, RZ, 0x6 ;  /* 0x000000150c0c7211 */ /* 0x000fe400078f30ff */
[--C-:B------:R-:W-:Y:S02]  /*9ed0*/  SHF.R.S32.HI R8, RZ, 0x3, R10.reuse ;  /* 0x00000003ff087819 */ /* 0x100fe4000001140a */
[----:B------:R-:W-:Y:S01]  /*9ee0*/  LOP3.LUT R10, R43, 0x38, R10, 0xf8, !PT ;  /* 0x000000382b0a7812 */ /* 0x000fe200078ef80a */
[----:B------:R-:W-:Y:S01]  /*9ef0*/  IMAD.SHL.U32 R12, R12, 0x80, RZ ;  /* 0x000000800c0c7824 */ /* 0x000fe200078e00ff */
[----:B------:R-:W-:-:S02]  /*9f00*/  LEA.HI R9, R9, R8, RZ, 0x1d ;  /* 0x0000000809097211 */ /* 0x000fc400078fe8ff */
[----:B------:R-:W-:Y:S02]  /*9f10*/  LOP3.LUT R11, R10, R41, RZ, 0x3c, !PT ;  /* 0x000000290a0b7212 */ /* 0x000fe400078e3cff */
[----:B------:R-:W-:Y:S02]  /*9f20*/  SHF.R.S32.HI R8, RZ, 0x1f, R9 ;  /* 0x0000001fff087819 */ /* 0x000fe40000011409 */
[----:B------:R-:W-:Y:S02]  /*9f30*/  SHF.L.U32 R10, R9, 0x3, RZ ;  /* 0x00000003090a7819 */ /* 0x000fe400000006ff */
[----:B------:R-:W-:Y:S02]  /*9f40*/  LEA.HI R8, R8, R9, RZ, 0x3 ;  /* 0x0000000908087211 */ /* 0x000fe400078f18ff */
[----:B------:R-:W-:Y:S02]  /*9f50*/  LOP3.LUT R10, R43, 0x38, R10, 0xf8, !PT ;  /* 0x000000382b0a7812 */ /* 0x000fe400078ef80a */
[----:B------:R-:W-:Y:S01]  /*9f60*/  LOP3.LUT R12, R12, 0x7fffe000, RZ, 0xc0, !PT ;  /* 0x7fffe0000c0c7812 */ /* 0x000fe200078ec0ff */
[----:B------:R-:W-:Y:S01]  /*9f70*/  IMAD.SHL.U32 R8, R8, 0x400, RZ ;  /* 0x0000040008087824 */ /* 0x000fe200078e00ff */
[----:B------:R-:W-:-:S02]  /*9f80*/  LOP3.LUT R41, R10, R41, RZ, 0x3c, !PT ;  /* 0x000000290a297212 */ /* 0x000fc400078e3cff */
[--C-:B------:R-:W-:Y:S02]  /*9f90*/  IADD3 R11, R11, R12, R40.reuse ;  /* 0x0000000c0b0b7210 */ /* 0x100fe40007ffe028 */
[----:B------:R-:W-:Y:S02]  /*9fa0*/  LOP3.LUT R8, R8, 0x7fffe000, RZ, 0xc0, !PT ;  /* 0x7fffe00008087812 */ /* 0x000fe400078ec0ff */
[----:B------:R-:W-:Y:S01]  /*9fb0*/  LOP3.LUT R47, R31, 0xffff0000, RZ, 0xc0, !PT ;  /* 0xffff00001f2f7812 */ /* 0x000fe200078ec0ff */
[----:B------:R-:W-:Y:S01]  /*9fc0*/  IMAD.SHL.U32 R23, R11, 0x2, RZ ;  /* 0x000000020b177824 */ /* 0x000fe200078e00ff */
[----:B------:R-:W-:Y:S02]  /*9fd0*/  IADD3 R40, R41, R8, R40 ;  /* 0x0000000829287210 */ /* 0x000fe40007ffe028 */
[----:B------:R-:W-:Y:S02]  /*9fe0*/  SHF.L.U32 R58, R28, 0x10, RZ ;  /* 0x000000101c3a7819 */ /* 0x000fe400000006ff */
[----:B------:R-:W-:Y:S01]  /*9ff0*/  SHF.L.U32 R40, R40, 0x1, RZ ;  /* 0x0000000128287819 */ /* 0x000fe200000006ff */
[----:B------:R-:W1:Y:S01]  /*a000*/  LDS.128 R12, [R23+0x10080] ;  /* 0x01008000170c7984 */ /* 0x000e620000000c00 */
[----:B------:R-:W-:-:S03]  /*a010*/  LOP3.LUT R55, R30, 0xffff0000, RZ, 0xc0, !PT ;  /* 0xffff00001e377812 */ /* 0x000fc600078ec0ff */
[----:B------:R-:W2:Y:S01]  /*a020*/  LDS.128 R8, [R40+0x10080] ;  /* 0x0100800028087984 */ /* 0x000ea20000000c00 */
[C---:B-1----:R-:W-:Y:S01]  /*a030*/  IMAD.U32 R41, R12.reuse, 0x10000, RZ ;  /* 0x000100000c297824 */ /* 0x042fe200078e00ff */
[----:B------:R-:W-:Y:S01]  /*a040*/  LOP3.LUT R45, R12, 0xffff0000, RZ, 0xc0, !PT ;  /* 0xffff00000c2d7812 */ /* 0x000fe200078ec0ff */
[C---:B------:R-:W-:Y:S01]  /*a050*/  IMAD.U32 R44, R13.reuse, 0x10000, RZ ;  /* 0x000100000d2c7824 */ /* 0x040fe200078e00ff */
[----:B------:R-:W-:Y:S01]  /*a060*/  LOP3.LUT R12, R13, 0xffff0000, RZ, 0xc0, !PT ;  /* 0xffff00000d0c7812 */ /* 0x000fe200078ec0ff */
[----:B--2---:R-:W-:Y:S01]  /*a070*/  IMAD.U32 R53, R8, 0x10000, RZ ;  /* 0x0001000008357824 */ /* 0x004fe200078e00ff */
[C---:B------:R-:W-:Y:S01]  /*a080*/  SHF.L.U32 R43, R14.reuse, 0x10, RZ ;  /* 0x000000100e2b7819 */ /* 0x040fe200000006ff */
[----:B------:R-:W-:Y:S01]  /*a090*/  IMAD.U32 R13, R15, 0x10000, RZ ;  /* 0x000100000f0d7824 */ /* 0x000fe200078e00ff */
[----:B------:R-:W-:Y:S01]  /*a0a0*/  LOP3.LUT R42, R14, 0xffff0000, RZ, 0xc0, !PT ;  /* 0xffff00000e2a7812 */ /* 0x000fe200078ec0ff */
[----:B------:R-:W-:Y:S01]  /*a0b0*/  FMUL.FTZ R50, R53, R48 ;  /* 0x0000003035327220 */ /* 0x000fe20000410000 */
[----:B------:R-:W-:Y:S01]  /*a0c0*/  LOP3.LUT R14, R15, 0xffff0000, RZ, 0xc0, !PT ;  /* 0xffff00000f0e7812 */ /* 0x000fe200078ec0ff */
[-C--:B------:R-:W-:Y:S01]  /*a0d0*/  FMUL.FTZ R53, R53, R46.reuse ;  /* 0x0000002e35357220 */ /* 0x080fe20000410000 */
[----:B------:R-:W-:Y:S01]  /*a0e0*/  SHF.L.U32 R15, R9, 0x10, RZ ;  /* 0x00000010090f7819 */ /* 0x000fe200000006ff */
[----:B------:R-:W-:Y:S01]  /*a0f0*/  FFMA.FTZ R50, R41, R46, -R50 ;  /* 0x0000002e29327223 */ /* 0x000fe20000010832 */
[----:B------:R-:W-:Y:S01]  /*a100*/  LOP3.LUT R52, R9, 0xffff0000, RZ, 0xc0, !PT ;  /* 0xffff000009347812 */ /* 0x000fe200078ec0ff */
[----:B------:R-:W-:Y:S01]  /*a110*/  IMAD.U32 R49, R10, 0x10000, RZ ;  /* 0x000100000a317824 */ /* 0x000fe200078e00ff */
[----:B------:R-:W-:Y:S01]  /*a120*/  SHF.L.U32 R9, R11, 0x10, RZ ;  /* 0x000000100b097819 */ /* 0x000fe200000006ff */
[----:B------:R-:W-:Y:S01]  /*a130*/  FFMA.FTZ R41, R41, R48, R53 ;  /* 0x0000003029297223 */ /* 0x000fe20000010035 */
[----:B------:R-:W-:Y:S01]  /*a140*/  LOP3.LUT R54, R11, 0xffff0000, RZ, 0xc0, !PT ;  /* 0xffff00000b367812 */ /* 0x000fe200078ec0ff */
[----:B------:R-:W-:Y:S01]  /*a150*/  IMAD.U32 R46, R25, 0x10000, RZ ;  /* 0x00010000192e7824 */ /* 0x000fe200078e00ff */
[----:B------:R-:W-:-:S02]  /*a160*/  LOP3.LUT R8, R8, 0xffff0000, RZ, 0xc0, !PT ;  /* 0xffff000008087812 */ /* 0x000fc400078ec0ff */
[----:B------:R-:W-:Y:S01]  /*a170*/  LOP3.LUT R11, R27, 0xffff0000, RZ, 0xc0, !PT ;  /* 0xffff00001b0b7812 */ /* 0x000fe200078ec0ff */
[----:B------:R-:W-:Y:S01]  /*a180*/  FMUL.FTZ R53, R49, R46 ;  /* 0x0000002e31357220 */ /* 0x000fe20000410000 */
[----:B------:R-:W-:Y:S02]  /*a190*/  LOP3.LUT R51, R10, 0xffff0000, RZ, 0xc0, !PT ;  /* 0xffff00000a337812 */ /* 0x000fe400078ec0ff */
[----:B------:R-:W-:Y:S01]  /*a1a0*/  SHF.L.U32 R48, R29, 0x10, RZ ;  /* 0x000000101d307819 */ /* 0x000fe200000006ff */
[C---:B------:R-:W-:Y:S02]  /*a1b0*/  FMUL.FTZ R10, R8.reuse, R11 ;  /* 0x0000000b080a7220 */ /* 0x040fe40000410000 */
[-C--:B------:R-:W-:Y:S02]  /*a1c0*/  FMUL.FTZ R8, R8, R47.reuse ;  /* 0x0000002f08087220 */ /* 0x080fe40000410000 */
[----:B------:R-:W-:Y:S01]  /*a1d0*/  FFMA.FTZ R47, R45, R47, -R10 ;  /* 0x0000002f2d2f7223 */ /* 0x000fe2000001080a */
[----:B------:R-:W-:Y:S01]  /*a1e0*/  LOP3.LUT R10, R25, 0xffff0000, RZ, 0xc0, !PT ;  /* 0xffff0000190a7812 */ /* 0x000fe200078ec0ff */
[----:B------:R-:W-:-:S02]  /*a1f0*/  FMUL.FTZ R49, R49, R48 ;  /* 0x0000003031317220 */ /* 0x000fc40000410000 */
[----:B------:R-:W-:Y:S01]  /*a200*/  FFMA.FTZ R8, R45, R11, R8 ;  /* 0x0000000b2d087223 */ /* 0x000fe20000010008 */
[----:B------:R-:W-:Y:S01]  /*a210*/  LOP3.LUT R45, R29, 0xffff0000, RZ, 0xc0, !PT ;  /* 0xffff00001d2d7812 */ /* 0x000fe200078ec0ff */
[C---:B------:R-:W-:Y:S01]  /*a220*/  FFMA.FTZ R48, R43.reuse, R48, -R53 ;  /* 0x000000302b307223 */ /* 0x040fe20000010835 */
[----:B------:R-:W-:Y:S01]  /*a230*/  SHF.L.U32 R11, R26, 0x10, RZ ;  /* 0x000000101a0b7819 */ /* 0x000fe200000006ff */
[----:B------:R-:W-:Y:S01]  /*a240*/  FFMA.FTZ R43, R43, R46, R49 ;  /* 0x0000002e2b2b7223 */ /* 0x000fe20000010031 */
[----:B------:R-:W-:Y:S01]  /*a250*/  F2FP.BF16.PACK_AB R8, R8, R41 ;  /* 0x000000290808723e */ /* 0x000fe200000010ff */
[C---:B------:R-:W-:Y:S02]  /*a260*/  FMUL.FTZ R49, R51.reuse, R10 ;  /* 0x0000000a33317220 */ /* 0x040fe40000410000 */
[----:B------:R-:W-:Y:S02]  /*a270*/  IMAD.U32 R46, R30, 0x10000, RZ ;  /* 0x000100001e2e7824 */ /* 0x000fe400078e00ff */
[----:B------:R-:W-:-:S02]  /*a280*/  FMUL.FTZ R51, R51, R45 ;  /* 0x0000002d33337220 */ /* 0x000fc40000410000 */
[----:B------:R-:W-:Y:S02]  /*a290*/  FFMA.FTZ R45, R42, R45, -R49 ;  /* 0x0000002d2a2d7223 */ /* 0x000fe40000010831 */
[CC--:B------:R-:W-:Y:S02]  /*a2a0*/  FMUL.FTZ R49, R15.reuse, R11.reuse ;  /* 0x0000000b0f317220 */ /* 0x0c0fe40000410000 */
[-C--:B------:R-:W-:Y:S02]  /*a2b0*/  FMUL.FTZ R15, R15, R46.reuse ;  /* 0x0000002e0f0f7220 */ /* 0x080fe40000410000 */
[----:B------:R-:W-:Y:S01]  /*a2c0*/  FFMA.FTZ R46, R44, R46, -R49 ;  /* 0x0000002e2c2e7223 */ /* 0x000fe20000010831 */
[----:B------:R-:W-:Y:S01]  /*a2d0*/  LOP3.LUT R49, R24, 0xffff0000, RZ, 0xc0, !PT ;  /* 0xffff000018317812 */ /* 0x000fe200078ec0ff */
[----:B------:R-:W-:Y:S02]  /*a2e0*/  FFMA.FTZ R10, R42, R10, R51 ;  /* 0x0000000a2a0a7223 */ /* 0x000fe40000010033 */
[----:B------:R-:W-:Y:S01]  /*a2f0*/  FFMA.FTZ R44, R44, R11, R15 ;  /* 0x0000000b2c2c7223 */ /* 0x000fe2000001000f */
[----:B------:R-:W-:Y:S01]  /*a300*/  LOP3.LUT R15, R28, 0xffff0000, RZ, 0xc0, !PT ;  /* 0xffff00001c0f7812 */ /* 0x000fe200078ec0ff */
[C---:B------:R-:W-:Y:S01]  /*a310*/  FMUL.FTZ R42, R9.reuse, R56 ;  /* 0x00000038092a7220 */ /* 0x040fe20000410000 */
[----:B------:R-:W-:Y:S01]  /*a320*/  F2FP.BF16.PACK_AB R10, R10, R43 ;  /* 0x0000002b0a0a723e */ /* 0x000fe200000010ff */
[-C--:B------:R-:W-:Y:S01]  /*a330*/  FMUL.FTZ R11, R9, R58.reuse ;  /* 0x0000003a090b7220 */ /* 0x080fe20000410000 */
[----:B------:R-:W-:Y:S01]  /*a340*/  LOP3.LUT R9, R26, 0xffff0000, RZ, 0xc0, !PT ;  /* 0xffff00001a097812 */ /* 0x000fe200078ec0ff */
[----:B------:R-:W-:-:S02]  /*a350*/  FFMA.FTZ R42, R13, R58, -R42 ;  /* 0x0000003a0d2a7223 */ /* 0x000fc4000001082a */
[----:B------:R-:W-:Y:S02]  /*a360*/  FFMA.FTZ R11, R13, R56, R11 ;  /* 0x000000380d0b7223 */ /* 0x000fe4000001000b */
[C---:B------:R-:W-:Y:S02]  /*a370*/  FMUL.FTZ R13, R52.reuse, R9 ;  /* 0x00000009340d7220 */ /* 0x040fe40000410000 */
[----:B------:R-:W-:Y:S02]  /*a380*/  FMUL.FTZ R53, R52, R55 ;  /* 0x0000003734357220 */ /* 0x000fe40000410000 */
[C---:B------:R-:W-:Y:S02]  /*a390*/  FMUL.FTZ R52, R54.reuse, R49 ;  /* 0x0000003136347220 */ /* 0x040fe40000410000 */
[----:B------:R-:W-:Y:S02]  /*a3a0*/  FMUL.FTZ R51, R54, R15 ;  /* 0x0000000f36337220 */ /* 0x000fe40000410000 */
[----:B------:R-:W-:-:S02]  /*a3b0*/  FFMA.FTZ R13, R12, R55, -R13 ;  /* 0x000000370c0d7223 */ /* 0x000fc4000001080d */
[----:B------:R-:W-:Y:S02]  /*a3c0*/  FFMA.FTZ R15, R14, R15, -R52 ;  /* 0x0000000f0e0f7223 */ /* 0x000fe40000010834 */
[----:B------:R-:W-:Y:S01]  /*a3d0*/  FFMA.FTZ R9, R12, R9, R53 ;  /* 0x000000090c097223 */ /* 0x000fe20000010035 */
[----:B------:R-:W-:Y:S01]  /*a3e0*/  F2FP.BF16.PACK_AB R12, R47, R50 ;  /* 0x000000322f0c723e */ /* 0x000fe200000010ff */
[----:B------:R-:W-:Y:S01]  /*a3f0*/  FFMA.FTZ R52, R14, R49, R51 ;  /* 0x000000310e347223 */ /* 0x000fe20000010033 */
[----:B------:R-:W-:Y:S02]  /*a400*/  F2FP.BF16.PACK_AB R14, R45, R48 ;  /* 0x000000302d0e723e */ /* 0x000fe400000010ff */
[----:B------:R-:W-:Y:S02]  /*a410*/  F2FP.BF16.PACK_AB R13, R13, R46 ;  /* 0x0000002e0d0d723e */ /* 0x000fe400000010ff */
[----:B------:R-:W-:Y:S02]  /*a420*/  F2FP.BF16.PACK_AB R15, R15, R42 ;  /* 0x0000002a0f0f723e */ /* 0x000fe400000010ff */
[----:B------:R-:W-:-:S02]  /*a430*/  F2FP.BF16.PACK_AB R9, R9, R44 ;  /* 0x0000002c0909723e */ /* 0x000fc400000010ff */
[----:B------:R-:W-:Y:S01]  /*a440*/  F2FP.BF16.PACK_AB R11, R52, R11 ;  /* 0x0000000b340b723e */ /* 0x000fe200000010ff */
[----:B------:R1:W-:Y:S04]  /*a450*/  STS.128 [R23+0x10080], R12 ;  /* 0x0100800c17007388 */ /* 0x0003e80000000c00 */
[----:B------:R1:W-:Y:S02]  /*a460*/  STS.128 [R40+0x10080], R8 ;  /* 0x0100800828007388 */ /* 0x0003e40000000c00 */
.L_x_127:
[----:B------:R-:W-:Y:S05]  /*a470*/  BSYNC B1 ;  /* 0x0000000000017941 */ /* 0x000fea0003800000 */
.L_x_126:
[----:B-1----:R-:W-:Y:S01]  /*a480*/  IADD3 R23, R17, 0x20, RZ ;  /* 0x0000002011177810 */ /* 0x002fe20007ffe0ff */
[----:B------:R-:W-:Y:S03]  /*a490*/  BSSY B1, `(.L_x_130) ;  /* 0x00000d2000017945 */ /* 0x000fe60003800000 */
[----:B------:R-:W-:-:S13]  /*a4a0*/  ISETP.GE.AND P0, PT, R23, UR4, PT ;  /* 0x0000000417007c0c */ /* 0x000fda000bf06270 */
[----:B------:R-:W-:Y:S05]  /*a4b0*/  @P0 BRA `(.L_x_131) ;  /* 0x00000cf000000947 */ /* 0x000fea0003800000 */
[----:B------:R-:W-:Y:S01]  /*a4c0*/  ISETP.GE.AND P0, PT, R150, c[0x0][0x27c], PT ;  /* 0x00009f0096007a0c */ /* 0x000fe20003f06270 */
[----:B------:R-:W-:-:S12]  /*a4d0*/  BSSY B0, `(.L_x_132) ;  /* 0x0000063000007945 */ /* 0x000fd80003800000 */
[----:B------:R-:W-:Y:S05]  /*a4e0*/  @P0 BRA `(.L_x_133) ;  /* 0x0000061000000947 */ /* 0x000fea0003800000 */
[----:B------:R-:W-:Y:S01]  /*a4f0*/  IMAD.MOV.U32 R9, RZ, RZ, c[0x0][0x27c] ;  /* 0x00009f00ff097624 */ /* 0x000fe200078e00ff */
[----:B------:R-:W-:Y:S01]  /*a500*/  SHF.R.S32.HI R8, RZ, 0x1f, R23 ;  /* 0x0000001fff087819 */ /* 0x000fe20000011417 */
[----:B------:R-:W-:Y:S01]  /*a510*/  IMAD.SHL.U32 R15, R23, 0x40, RZ ;  /* 0x00000040170f7824 */ /* 0x000fe200078e00ff */
[----:B------:R-:W-:Y:S01]  /*a520*/  SHF.L.U32 R58, R36, 0x10, RZ ;  /* 0x00000010243a7819 */ /* 0x000fe200000006ff */
[----:B------:R-:W-:Y:S01]  /*a530*/  IMAD.U32 R48, R33, 0x10000, RZ ;  /* 0x0001000021307824 */ /* 0x000fe200078e00ff */
[----:B------:R-:W-:Y:S01]  /*a540*/  LEA.HI R12, R9, R2, RZ, 0x1d ;  /* 0x00000002090c7211 */ /* 0x000fe200078fe8ff */
[----:B------:R-:W-:Y:S01]  /*a550*/  IMAD.U32 R50, R37, 0x10000, RZ ;  /* 0x0001000025327824 */ /* 0x000fe200078e00ff */
[----:B------:R-:W-:Y:S01]  /*a560*/  LEA.HI R8, R8, R23, RZ, 0x3 ;  /* 0x0000001708087211 */ /* 0x000fe200078f18ff */
[----:B------:R-:W-:Y:S01]  /*a570*/  IMAD.U32 R56, R35, 0x10000, RZ ;  /* 0x0001000023387824 */ /* 0x000fe200078e00ff */
[----:B------:R-:W-:Y:S01]  /*a580*/  SHF.R.S32.HI R9, RZ, 0x1f, R12 ;  /* 0x0000001fff097819 */ /* 0x000fe2000001140c */
[----:B------:R-:W-:Y:S01]  /*a590*/  IMAD.SHL.U32 R10, R12, 0x8, RZ ;  /* 0x000000080c0a7824 */ /* 0x000fe200078e00ff */
[----:B------:R-:W-:-:S02]  /*a5a0*/  LOP3.LUT R15, R15, 0x1c0, RZ, 0xc0, !PT ;  /* 0x000001c00f0f7812 */ /* 0x000fc400078ec0ff */
[----:B------:R-:W-:Y:S02]  /*a5b0*/  LEA.HI R9, R9, R12, RZ, 0x3 ;  /* 0x0000000c09097211 */ /* 0x000fe400078f18ff */
[----:B------:R-:W-:Y:S02]  /*a5c0*/  SHF.L.U32 R8, R8, 0x6, RZ ;  /* 0x0000000608087819 */ /* 0x000fe400000006ff */
[----:B------:R-:W-:Y:S01]  /*a5d0*/  LOP3.LUT R13, R15, 0x38, R150, 0xf8, !PT ;  /* 0x000000380f0d7812 */ /* 0x000fe200078ef896 */
[----:B------:R-:W-:Y:S01]  /*a5e0*/  IMAD.SHL.U32 R9, R9, 0x400, RZ ;  /* 0x0000040009097824 */ /* 0x000fe200078e00ff */
[----:B------:R-:W-:Y:S02]  /*a5f0*/  SHF.R.U32.HI R11, RZ, 0x3, R15 ;  /* 0x00000003ff0b7819 */ /* 0x000fe4000001160f */
[----:B------:R-:W-:Y:S02]  /*a600*/  LOP3.LUT R8, R8, 0xfffffe00, RZ, 0xc0, !PT ;  /* 0xfffffe0008087812 */ /* 0x000fe400078ec0ff */
[----:B------:R-:W-:-:S02]  /*a610*/  LOP3.LUT R10, R15, 0x38, R10, 0xf8, !PT ;  /* 0x000000380f0a7812 */ /* 0x000fc400078ef80a */
[----:B------:R-:W-:Y:S02]  /*a620*/  LOP3.LUT R13, R8, R13, R11, 0xf6, !PT ;  /* 0x0000000d080d7212 */ /* 0x000fe400078ef60b */
[----:B------:R-:W-:Y:S02]  /*a630*/  LOP3.LUT R11, R10, R11, RZ, 0x3c, !PT ;  /* 0x0000000b0a0b7212 */ /* 0x000fe400078e3cff */
[----:B------:R-:W-:Y:S02]  /*a640*/  LOP3.LUT R9, R9, 0x7fffe000, RZ, 0xc0, !PT ;  /* 0x7fffe00009097812 */ /* 0x000fe400078ec0ff */
[----:B------:R-:W-:Y:S02]  /*a650*/  SHF.L.U32 R41, R13, 0x1, RZ ;  /* 0x000000010d297819 */ /* 0x000fe400000006ff */
[----:B------:R-:W-:-:S03]  /*a660*/  IADD3 R40, R11, R9, R8 ;  /* 0x000000090b287210 */ /* 0x000fc60007ffe008 */
[----:B------:R-:W1:Y:S02]  /*a670*/  LDS.128 R12, [R41+0x10080] ;  /* 0x01008000290c7984 */ /* 0x000e640000000c00 */
[----:B------:R-:W-:-:S05]  /*a680*/  IMAD.SHL.U32 R40, R40, 0x2, RZ ;  /* 0x0000000228287824 */ /* 0x000fca00078e00ff */
[----:B------:R-:W2:Y:S01]  /*a690*/  LDS.128 R8, [R40+0x10080] ;  /* 0x0100800028087984 */ /* 0x000ea20000000c00 */
[----:B-1----:R-:W-:Y:S01]  /*a6a0*/  IMAD.U32 R47, R14, 0x10000, RZ ;  /* 0x000100000e2f7824 */ /* 0x002fe200078e00ff */
[C---:B------:R-:W-:Y:S01]  /*a6b0*/  LOP3.LUT R42, R12.reuse, 0xffff0000, RZ, 0xc0, !PT ;  /* 0xffff00000c2a7812 */ /* 0x040fe200078ec0ff */
[----:B------:R-:W-:Y:S01]  /*a6c0*/  IMAD.U32 R43, R12, 0x10000, RZ ;  /* 0x000100000c2b7824 */ /* 0x000fe200078e00ff */
[C---:B------:R-:W-:Y:S02]  /*a6d0*/  SHF.L.U32 R44, R13.reuse, 0x10, RZ ;  /* 0x000000100d2c7819 */ /* 0x040fe400000006ff */
[----:B------:R-:W-:Y:S02]  /*a6e0*/  LOP3.LUT R12, R13, 0xffff0000, RZ, 0xc0, !PT ;  /* 0xffff00000d0c7812 */ /* 0x000fe400078ec0ff */
[C---:B--2---:R-:W-:Y:S02]  /*a6f0*/  SHF.L.U32 R53, R10.reuse, 0x10, RZ ;  /* 0x000000100a357819 */ /* 0x044fe400000006ff */
[----:B------:R-:W-:-:S02]  /*a700*/  LOP3.LUT R49, R10, 0xffff0000, RZ, 0xc0, !PT ;  /* 0xffff00000a317812 */ /* 0x000fc400078ec0ff */
[----:B------:R-:W-:Y:S01]  /*a710*/  LOP3.LUT R45, R14, 0xffff0000, RZ, 0xc0, !PT ;  /* 0xffff00000e2d7812 */ /* 0x000fe200078ec0ff */
[-C--:B------:R-:W-:Y:S01]  /*a720*/  FMUL.FTZ R51, R48, R53.reuse ;  /* 0x0000003530337220 */ /* 0x080fe20000410000 */
[----:B------:R-:W-:Y:S01]  /*a730*/  LOP3.LUT R10, R33, 0xffff0000, RZ, 0xc0, !PT ;  /* 0xffff0000210a7812 */ /* 0x000fe200078ec0ff */
[C---:B------:R-:W-:Y:S01]  /*a740*/  FMUL.FTZ R53, R50.reuse, R53 ;  /* 0x0000003532357220 */ /* 0x040fe20000410000 */
[C---:B------:R-:W-:Y:S01]  /*a750*/  SHF.L.U32 R13, R15.reuse, 0x10, RZ ;  /* 0x000000100f0d7819 */ /* 0x040fe200000006ff */
[-C--:B------:R-:W-:Y:S01]  /*a760*/  FFMA.FTZ R51, R50, R47.reuse, -R51 ;  /* 0x0000002f32337223 */ /* 0x080fe20000010833 */
[----:B------:R-:W-:Y:S01]  /*a770*/  LOP3.LUT R14, R15, 0xffff0000, RZ, 0xc0, !PT ;  /* 0xffff00000f0e7812 */ /* 0x000fe200078ec0ff */
[C---:B------:R-:W-:Y:S01]  /*a780*/  IMAD.U32 R15, R8.reuse, 0x10000, RZ ;  /* 0x00010000080f7824 */ /* 0x040fe200078e00ff */
[----:B------:R-:W-:Y:S01]  /*a790*/  LOP3.LUT R46, R8, 0xffff0000, RZ, 0xc0, !PT ;  /* 0xffff0000082e7812 */ /* 0x000fe200078ec0ff */
[----:B------:R-:W-:Y:S01]  /*a7a0*/  FFMA.FTZ R47, R48, R47, R53 ;  /* 0x0000002f302f7223 */ /* 0x000fe20000010035 */
[----:B------:R-:W-:-:S02]  /*a7b0*/  SHF.L.U32 R8, R9, 0x10, RZ ;  /* 0x0000001009087819 */ /* 0x000fc400000006ff */
[----:B------:R-:W-:Y:S02]  /*a7c0*/  LOP3.LUT R54, R9, 0xffff0000, RZ, 0xc0, !PT ;  /* 0xffff000009367812 */ /* 0x000fe400078ec0ff */
[----:B------:R-:W-:Y:S02]  /*a7d0*/  LOP3.LUT R50, R37, 0xffff0000, RZ, 0xc0, !PT ;  /* 0xffff000025327812 */ /* 0x000fe400078ec0ff */
[C---:B------:R-:W-:Y:S02]  /*a7e0*/  SHF.L.U32 R9, R11.reuse, 0x10, RZ ;  /* 0x000000100b097819 */ /* 0x040fe400000006ff */
[----:B------:R-:W-:Y:S01]  /*a7f0*/  LOP3.LUT R52, R11, 0xffff0000, RZ, 0xc0, !PT ;  /* 0xffff00000b347812 */ /* 0x000fe200078ec0ff */
[-C--:B------:R-:W-:Y:S01]  /*a800*/  FMUL.FTZ R11, R10, R49.reuse ;  /* 0x000000310a0b7220 */ /* 0x080fe20000410000 */
[----:B------:R-:W-:Y:S01]  /*a810*/  SHF.L.U32 R48, R39, 0x10, RZ ;  /* 0x0000001027307819 */ /* 0x000fe200000006ff */
[C---:B------:R-:W-:Y:S01]  /*a820*/  FMUL.FTZ R49, R50.reuse, R49 ;  /* 0x0000003132317220 */ /* 0x040fe20000410000 */
[----:B------:R-:W-:Y:S01]  /*a830*/  LOP3.LUT R53, R35, 0xffff0000, RZ, 0xc0, !PT ;  /* 0xffff000023357812 */ /* 0x000fe200078ec0ff */
[----:B------:R-:W-:-:S02]  /*a840*/  FFMA.FTZ R50, R50, R45, -R11 ;  /* 0x0000002d32327223 */ /* 0x000fc4000001080b */
[-C--:B------:R-:W-:Y:S02]  /*a850*/  FMUL.FTZ R11, R56, R15.reuse ;  /* 0x0000000f380b7220 */ /* 0x080fe40000410000 */
[----:B------:R-:W-:Y:S02]  /*a860*/  FMUL.FTZ R15, R48, R15 ;  /* 0x0000000f300f7220 */ /* 0x000fe40000410000 */
[----:B------:R-:W-:Y:S01]  /*a870*/  FFMA.FTZ R10, R10, R45, R49 ;  /* 0x0000002d0a0a7223 */ /* 0x000fe20000010031 */
[----:B------:R-:W-:Y:S01]  /*a880*/  LOP3.LUT R45, R39, 0xffff0000, RZ, 0xc0, !PT ;  /* 0xffff0000272d7812 */ /* 0x000fe200078ec0ff */
[-C--:B------:R-:W-:Y:S01]  /*a890*/  FFMA.FTZ R48, R48, R43.reuse, -R11 ;  /* 0x0000002b30307223 */ /* 0x080fe2000001080b */
[----:B------:R-:W-:Y:S01]  /*a8a0*/  SHF.L.U32 R11, R34, 0x10, RZ ;  /* 0x00000010220b7819 */ /* 0x000fe200000006ff */
[----:B------:R-:W-:Y:S01]  /*a8b0*/  FFMA.FTZ R43, R56, R43, R15 ;  /* 0x0000002b382b7223 */ /* 0x000fe2000001000f */
[----:B------:R-:W-:Y:S01]  /*a8c0*/  F2FP.BF16.PACK_AB R10, R10, R47 ;  /* 0x0000002f0a0a723e */ /* 0x000fe200000010ff */
[----:B------:R-:W-:-:S02]  /*a8d0*/  FMUL.FTZ R49, R53, R46 ;  /* 0x0000002e35317220 */ /* 0x000fc40000410000 */
[----:B------:R-:W-:Y:S02]  /*a8e0*/  IMAD.U32 R15, R38, 0x10000, RZ ;  /* 0x00010000260f7824 */ /* 0x000fe400078e00ff */
[C---:B------:R-:W-:Y:S02]  /*a8f0*/  FMUL.FTZ R55, R45.reuse, R46 ;  /* 0x0000002e2d377220 */ /* 0x040fe40000410000 */
[----:B------:R-:W-:Y:S02]  /*a900*/  FFMA.FTZ R45, R45, R42, -R49 ;  /* 0x0000002a2d2d7223 */ /* 0x000fe40000010831 */
[-C--:B------:R-:W-:Y:S02]  /*a910*/  FMUL.FTZ R46, R11, R8.reuse ;  /* 0x000000080b2e7220 */ /* 0x080fe40000410000 */
[----:B------:R-:W-:Y:S02]  /*a920*/  FMUL.FTZ R49, R15, R8 ;  /* 0x000000080f317220 */ /* 0x000fe40000410000 */
[----:B------:R-:W-:-:S02]  /*a930*/  IMAD.U32 R56, R32, 0x10000, RZ ;  /* 0x0001000020387824 */ /* 0x000fc400078e00ff */
[----:B------:R-:W-:Y:S01]  /*a940*/  FFMA.FTZ R46, R15, R44, -R46 ;  /* 0x0000002c0f2e7223 */ /* 0x000fe2000001082e */
[----:B------:R-:W-:Y:S01]  /*a950*/  LOP3.LUT R15, R36, 0xffff0000, RZ, 0xc0, !PT ;  /* 0xffff0000240f7812 */ /* 0x000fe200078ec0ff */
[----:B------:R-:W-:Y:S01]  /*a960*/  FFMA.FTZ R8, R53, R42, R55 ;  /* 0x0000002a35087223 */ /* 0x000fe20000010037 */
[----:B------:R-:W-:Y:S01]  /*a970*/  LOP3.LUT R55, R38, 0xffff0000, RZ, 0xc0, !PT ;  /* 0xffff000026377812 */ /* 0x000fe200078ec0ff */
[----:B------:R-:W-:Y:S01]  /*a980*/  FFMA.FTZ R44, R11, R44, R49 ;  /* 0x0000002c0b2c7223 */ /* 0x000fe20000010031 */
[----:B------:R-:W-:Y:S01]  /*a990*/  LOP3.LUT R49, R32, 0xffff0000, RZ, 0xc0, !PT ;  /* 0xffff000020317812 */ /* 0x000fe200078ec0ff */
[----:B------:R-:W-:Y:S01]  /*a9a0*/  FMUL.FTZ R42, R56, R9 ;  /* 0x00000009382a7220 */ /* 0x000fe20000410000 */
[----:B------:R-:W-:Y:S01]  /*a9b0*/  F2FP.BF16.PACK_AB R8, R8, R43 ;  /* 0x0000002b0808723e */ /* 0x000fe200000010ff */
[----:B------:R-:W-:Y:S01]  /*a9c0*/  FMUL.FTZ R11, R58, R9 ;  /* 0x000000093a0b7220 */ /* 0x000fe20000410000 */
[----:B------:R-:W-:Y:S01]  /*a9d0*/  LOP3.LUT R9, R34, 0xffff0000, RZ, 0xc0, !PT ;  /* 0xffff000022097812 */ /* 0x000fe200078ec0ff */
[----:B------:R-:W-:-:S02]  /*a9e0*/  FFMA.FTZ R42, R58, R13, -R42 ;  /* 0x0000000d3a2a7223 */ /* 0x000fc4000001082a */
[----:B------:R-:W-:Y:S02]  /*a9f0*/  FFMA.FTZ R11, R56, R13, R11 ;  /* 0x0000000d380b7223 */ /* 0x000fe4000001000b */
[----:B------:R-:W-:Y:S02]  /*aa00*/  FMUL.FTZ R13, R9, R54 ;  /* 0x00000036090d7220 */ /* 0x000fe40000410000 */
[----:B------:R-:W-:Y:S02]  /*aa10*/  FMUL.FTZ R53, R49, R52 ;  /* 0x0000003431357220 */ /* 0x000fe40000410000 */
[----:B------:R-:W-:Y:S02]  /*aa20*/  FMUL.FTZ R54, R55, R54 ;  /* 0x0000003637367220 */ /* 0x000fe40000410000 */
        /* <DEDUP_REMOVED lines=13> */
.L_x_133:
[----:B------:R-:W-:Y:S05]  /*ab00*/  BSYNC B0 ;  /* 0x0000000000007941 */ /* 0x000fea0003800000 */
.L_x_132:
[----:B------:R-:W-:-:S13]  /*ab10*/  ISETP.GE.AND P0, PT, R21, c[0x0][0x27c], PT ;  /* 0x00009f0015007a0c */ /* 0x000fda0003f06270 */
[----:B------:R-:W-:Y:S05]  /*ab20*/  @P0 BRA `(.L_x_131) ;  /* 0x0000068000000947 */ /* 0x000fea0003800000 */
[----:B-1----:R-:W-:Y:S01]  /*ab30*/  SHF.R.S32.HI R12, RZ, 0x1f, R21 ;  /* 0x0000001fff0c7819 */ /* 0x002fe20000011415 */
[----:B------:R-:W-:Y:S01]  /*ab40*/  IMAD.MOV.U32 R13, RZ, RZ, c[0x0][0x27c] ;  /* 0x00009f00ff0d7624 */ /* 0x000fe200078e00ff */
[----:B------:R-:W-:Y:S01]  /*ab50*/  SHF.R.S32.HI R10, RZ, 0x1f, R23 ;  /* 0x0000001fff0a7819 */ /* 0x000fe20000011417 */
[----:B------:R-:W-:Y:S01]  /*ab60*/  IMAD.SHL.U32 R14, R23, 0x40, RZ ;  /* 0x00000040170e7824 */ /* 0x000fe200078e00ff */
[----:B------:R-:W-:Y:S01]  /*ab70*/  LEA.HI R15, R12, R21, RZ, 0x3 ;  /* 0x000000150c0f7211 */ /* 0x000fe200078f18ff */
[----:B------:R-:W-:Y:S01]  /*ab80*/  IMAD.U32 R51, R27, 0x10000, RZ ;  /* 0x000100001b337824 */ /* 0x000fe200078e00ff */
[----:B------:R-:W-:Y:S01]  /*ab90*/  LEA.HI R9, R10, R23, RZ, 0x3 ;  /* 0x000000170a097211 */ /* 0x000fe200078f18ff */
[----:B------:R-:W-:Y:S01]  /*aba0*/  IMAD.U32 R49, R31, 0x10000, RZ ;  /* 0x000100001f317824 */ /* 0x000fe200078e00ff */
[----:B------:R-:W-:Y:S02]  /*abb0*/  SHF.R.S32.HI R8, RZ, 0x3, R15 ;  /* 0x00000003ff087819 */ /* 0x000fe4000001140f */
[----:B------:R-:W-:Y:S01]  /*abc0*/  LOP3.LUT R14, R14, 0x1c0, RZ, 0xc0, !PT ;  /* 0x000001c00e0e7812 */ /* 0x000fe200078ec0ff */
[----:B------:R-:W-:Y:S01]  /*abd0*/  IMAD.SHL.U32 R9, R9, 0x40, RZ ;  /* 0x0000004009097824 */ /* 0x000fe200078e00ff */
[----:B------:R-:W-:-:S02]  /*abe0*/  LEA.HI R13, R13, R8, RZ, 0x1d ;  /* 0x000000080d0d7211 */ /* 0x000fc400078fe8ff */
[----:B------:R-:W-:Y:S02]  /*abf0*/  LEA.HI R12, R12, R21, RZ, 0x6 ;  /* 0x000000150c0c7211 */ /* 0x000fe400078f30ff */
[----:B------:R-:W-:Y:S01]  /*ac00*/  SHF.R.S32.HI R10, RZ, 0x1f, R13 ;  /* 0x0000001fff0a7819 */ /* 0x000fe2000001140d */
[----:B------:R-:W-:Y:S01]  /*ac10*/  IMAD.SHL.U32 R11, R13, 0x8, RZ ;  /* 0x000000080d0b7824 */ /* 0x000fe200078e00ff */
[----:B------:R-:W-:Y:S02]  /*ac20*/  LOP3.LUT R15, R14, 0x38, R15, 0xf8, !PT ;  /* 0x000000380e0f7812 */ /* 0x000fe400078ef80f */
[----:B------:R-:W-:Y:S02]  /*ac30*/  LEA.HI R10, R10, R13, RZ, 0x3 ;  /* 0x0000000d0a0a7211 */ /* 0x000fe400078f18ff */
[----:B------:R-:W-:Y:S02]  /*ac40*/  SHF.R.U32.HI R8, RZ, 0x3, R14 ;  /* 0x00000003ff087819 */ /* 0x000fe4000001160e */
[----:B------:R-:W-:Y:S01]  /*ac50*/  LOP3.LUT R11, R14, 0x38, R11, 0xf8, !PT ;  /* 0x000000380e0b7812 */ /* 0x000fe200078ef80b */
[----:B------:R-:W-:Y:S01]  /*ac60*/  IMAD.SHL.U32 R10, R10, 0x400, RZ ;  /* 0x000004000a0a7824 */ /* 0x000fe200078e00ff */
[----:B------:R-:W-:-:S02]  /*ac70*/  SHF.L.U32 R12, R12, 0x7, RZ ;  /* 0x000000070c0c7819 */ /* 0x000fc400000006ff */
[-C--:B------:R-:W-:Y:S02]  /*ac80*/  LOP3.LUT R15, R15, R8.reuse, RZ, 0x3c, !PT ;  /* 0x000000080f0f7212 */ /* 0x080fe400078e3cff */
[----:B------:R-:W-:Y:S02]  /*ac90*/  LOP3.LUT R9, R9, 0xfffffe00, RZ, 0xc0, !PT ;  /* 0xfffffe0009097812 */ /* 0x000fe400078ec0ff */
[----:B------:R-:W-:Y:S02]  /*aca0*/  LOP3.LUT R8, R11, R8, RZ, 0x3c, !PT ;  /* 0x000000080b087212 */ /* 0x000fe400078e3cff */
[----:B------:R-:W-:Y:S02]  /*acb0*/  LOP3.LUT R10, R10, 0x7fffe000, RZ, 0xc0, !PT ;  /* 0x7fffe0000a0a7812 */ /* 0x000fe400078ec0ff */
[----:B------:R-:W-:Y:S02]  /*acc0*/  LOP3.LUT R12, R12, 0x7fffe000, RZ, 0xc0, !PT ;  /* 0x7fffe0000c0c7812 */ /* 0x000fe400078ec0ff */
[----:B------:R-:W-:-:S02]  /*acd0*/  IADD3 R23, R8, R10, R9 ;  /* 0x0000000a08177210 */ /* 0x000fc40007ffe009 */
[----:B------:R-:W-:Y:S02]  /*ace0*/  IADD3 R12, R15, R12, R9 ;  /* 0x0000000c0f0c7210 */ /* 0x000fe40007ffe009 */
[----:B------:R-:W-:Y:S02]  /*acf0*/  SHF.L.U32 R23, R23, 0x1, RZ ;  /* 0x0000000117177819 */ /* 0x000fe400000006ff */
[----:B------:R-:W-:Y:S01]  /*ad00*/  LOP3.LUT R53, R31, 0xffff0000, RZ, 0xc0, !PT ;  /* 0xffff00001f357812 */ /* 0x000fe200078ec0ff */
[----:B------:R-:W-:Y:S02]  /*ad10*/  IMAD.SHL.U32 R40, R12, 0x2, RZ ;  /* 0x000000020c287824 */ /* 0x000fe400078e00ff */
[----:B------:R-:W1:Y:S04]  /*ad20*/  LDS.128 R8, [R23+0x10080] ;  /* 0x0100800017087984 */ /* 0x000e680000000c00 */
[----:B------:R-:W2:Y:S01]  /*ad30*/  LDS.128 R12, [R40+0x10080] ;  /* 0x01008000280c7984 */ /* 0x000ea20000000c00 */
[C---:B-1----:R-:W-:Y:S01]  /*ad40*/  IMAD.U32 R50, R8.reuse, 0x10000, RZ ;  /* 0x0001000008327824 */ /* 0x042fe200078e00ff */
[C---:B------:R-:W-:Y:S01]  /*ad50*/  LOP3.LUT R55, R11.reuse, 0xffff0000, RZ, 0xc0, !PT ;  /* 0xffff00000b377812 */ /* 0x040fe200078ec0ff */
[----:B------:R-:W-:Y:S01]  /*ad60*/  IMAD.U32 R43, R11, 0x10000, RZ ;  /* 0x000100000b2b7824 */ /* 0x000fe200078e00ff */
[----:B------:R-:W-:Y:S01]  /*ad70*/  LOP3.LUT R45, R8, 0xffff0000, RZ, 0xc0, !PT ;  /* 0xffff0000082d7812 */ /* 0x000fe200078ec0ff */
[C---:B--2---:R-:W-:Y:S01]  /*ad80*/  IMAD.U32 R42, R12.reuse, 0x10000, RZ ;  /* 0x000100000c2a7824 */ /* 0x044fe200078e00ff */
[----:B------:R-:W-:Y:S01]  /*ad90*/  LOP3.LUT R11, R27, 0xffff0000, RZ, 0xc0, !PT ;  /* 0xffff00001b0b7812 */ /* 0x000fe200078ec0ff */
[-C--:B------:R-:W-:Y:S01]  /*ada0*/  FMUL.FTZ R54, R51, R50.reuse ;  /* 0x0000003233367220 */ /* 0x080fe20000410000 */
[----:B------:R-:W-:Y:S01]  /*adb0*/  LOP3.LUT R46, R12, 0xffff0000, RZ, 0xc0, !PT ;  /* 0xffff00000c2e7812 */ /* 0x000fe200078ec0ff */
[----:B------:R-:W-:Y:S01]  /*adc0*/  FMUL.FTZ R50, R49, R50 ;  /* 0x0000003231327220 */ /* 0x000fe20000410000 */
[----:B------:R-:W-:Y:S01]  /*add0*/  SHF.L.U32 R8, R9, 0x10, RZ ;  /* 0x0000001009087819 */ /* 0x000fe200000006ff */
[-C--:B------:R-:W-:Y:S01]  /*ade0*/  FFMA.FTZ R54, R49, R42.reuse, -R54 ;  /* 0x0000002a31367223 */ /* 0x080fe20000010836 */
[----:B------:R-:W-:Y:S01]  /*adf0*/  LOP3.LUT R44, R9, 0xffff0000, RZ, 0xc0, !PT ;  /* 0xffff0000092c7812 */ /* 0x000fe200078ec0ff */
[----:B------:R-:W-:Y:S01]  /*ae00*/  FFMA.FTZ R42, R51, R42, R50 ;  /* 0x0000002a332a7223 */ /* 0x000fe20000010032 */
[C---:B------:R-:W-:Y:S01]  /*ae10*/  SHF.L.U32 R9, R10.reuse, 0x10, RZ ;  /* 0x000000100a097819 */ /* 0x040fe200000006ff */
[-C--:B------:R-:W-:Y:S01]  /*ae20*/  FMUL.FTZ R49, R11, R45.reuse ;  /* 0x0000002d0b317220 */ /* 0x080fe20000410000 */
[----:B------:R-:W-:Y:S01]  /*ae30*/  LOP3.LUT R48, R10, 0xffff0000, RZ, 0xc0, !PT ;  /* 0xffff00000a307812 */ /* 0x000fe200078ec0ff */
[----:B------:R-:W-:Y:S01]  /*ae40*/  IMAD.U32 R10, R25, 0x10000, RZ ;  /* 0x00010000190a7824 */ /* 0x000fe200078e00ff */
[----:B------:R-:W-:Y:S01]  /*ae50*/  SHF.L.U32 R50, R29, 0x10, RZ ;  /* 0x000000101d327819 */ /* 0x000fe200000006ff */
[C---:B------:R-:W-:Y:S01]  /*ae60*/  FMUL.FTZ R52, R53.reuse, R45 ;  /* 0x0000002d35347220 */ /* 0x040fe20000410000 */
[----:B------:R-:W-:Y:S01]  /*ae70*/  SHF.L.U32 R47, R14, 0x10, RZ ;  /* 0x000000100e2f7819 */ /* 0x000fe200000006ff */
[-C--:B------:R-:W-:Y:S01]  /*ae80*/  FFMA.FTZ R53, R53, R46.reuse, -R49 ;  /* 0x0000002e35357223 */ /* 0x080fe20000010831 */
[----:B------:R-:W-:Y:S01]  /*ae90*/  LOP3.LUT R45, R25, 0xffff0000, RZ, 0xc0, !PT ;  /* 0xffff0000192d7812 */ /* 0x000fe200078ec0ff */
[-C--:B------:R-:W-:Y:S01]  /*aea0*/  FMUL.FTZ R51, R10, R9.reuse ;  /* 0x000000090a337220 */ /* 0x080fe20000410000 */
[----:B------:R-:W-:Y:S01]  /*aeb0*/  LOP3.LUT R14, R14, 0xffff0000, RZ, 0xc0, !PT ;  /* 0xffff00000e0e7812 */ /* 0x000fe200078ec0ff */
[C---:B------:R-:W-:Y:S01]  /*aec0*/  FMUL.FTZ R49, R50.reuse, R9 ;  /* 0x0000000932317220 */ /* 0x040fe20000410000 */
[----:B------:R-:W-:Y:S01]  /*aed0*/  LOP3.LUT R41, R13, 0xffff0000, RZ, 0xc0, !PT ;  /* 0xffff00000d297812 */ /* 0x000fe200078ec0ff */
[----:B------:R-:W-:Y:S01]  /*aee0*/  FFMA.FTZ R9, R11, R46, R52 ;  /* 0x0000002e0b097223 */ /* 0x000fe20000010034 */
[----:B------:R-:W-:Y:S01]  /*aef0*/  LOP3.LUT R11, R29, 0xffff0000, RZ, 0xc0, !PT ;  /* 0xffff00001d0b7812 */ /* 0x000fe200078ec0ff */
[----:B------:R-:W-:-:S02]  /*af00*/  FFMA.FTZ R46, R50, R47, -R51 ;  /* 0x0000002f322e7223 */ /* 0x000fc40000010833 */
[----:B------:R-:W-:Y:S02]  /*af10*/  FFMA.FTZ R10, R10, R47, R49 ;  /* 0x0000002f0a0a7223 */ /* 0x000fe40000010031 */
[----:B------:R-:W-:Y:S02]  /*af20*/  IMAD.U32 R47, R26, 0x10000, RZ ;  /* 0x000100001a2f7824 */ /* 0x000fe400078e00ff */
[----:B------:R-:W-:Y:S02]  /*af30*/  IMAD.U32 R49, R30, 0x10000, RZ ;  /* 0x000100001e317824 */ /* 0x000fe400078e00ff */
[-C--:B------:R-:W-:Y:S02]  /*af40*/  FMUL.FTZ R50, R45, R48.reuse ;  /* 0x000000302d327220 */ /* 0x080fe40000410000 */
[----:B------:R-:W-:Y:S01]  /*af50*/  FMUL.FTZ R51, R11, R48 ;  /* 0x000000300b337220 */ /* 0x000fe20000410000 */
[----:B------:R-:W-:Y:S01]  /*af60*/  SHF.L.U32 R48, R24, 0x10, RZ ;  /* 0x0000001018307819 */ /* 0x000fe200000006ff */
[----:B------:R-:W-:-:S02]  /*af70*/  FMUL.FTZ R52, R47, R8 ;  /* 0x000000082f347220 */ /* 0x000fc40000410000 */
[----:B------:R-:W-:Y:S02]  /*af80*/  IMAD.U32 R12, R13, 0x10000, RZ ;  /* 0x000100000d0c7824 */ /* 0x000fe400078e00ff */
[----:B------:R-:W-:Y:S02]  /*af90*/  FMUL.FTZ R8, R49, R8 ;  /* 0x0000000831087220 */ /* 0x000fe40000410000 */
[-C--:B------:R-:W-:Y:S02]  /*afa0*/  FFMA.FTZ R11, R11, R14.reuse, -R50 ;  /* 0x0000000e0b0b7223 */ /* 0x080fe40000010832 */
[----:B------:R-:W-:Y:S02]  /*afb0*/  IMAD.U32 R50, R28, 0x10000, RZ ;  /* 0x000100001c327824 */ /* 0x000fe400078e00ff */
[----:B------:R-:W-:Y:S01]  /*afc0*/  FFMA.FTZ R51, R45, R14, R51 ;  /* 0x0000000e2d337223 */ /* 0x000fe20000010033 */
[----:B------:R-:W-:Y:S01]  /*afd0*/  LOP3.LUT R45, R30, 0xffff0000, RZ, 0xc0, !PT ;  /* 0xffff00001e2d7812 */ /* 0x000fe200078ec0ff */
[C---:B------:R-:W-:Y:S01]  /*afe0*/  IMAD.U32 R13, R15.reuse, 0x10000, RZ ;  /* 0x000100000f0d7824 */ /* 0x040fe200078e00ff */
[----:B------:R-:W-:Y:S01]  /*aff0*/  LOP3.LUT R15, R15, 0xffff0000, RZ, 0xc0, !PT ;  /* 0xffff00000f0f7812 */ /* 0x000fe200078ec0ff */
[----:B------:R-:W-:Y:S01]  /*b000*/  FMUL.FTZ R14, R48, R43 ;  /* 0x0000002b300e7220 */ /* 0x000fe20000410000 */
[----:B------:R-:W-:Y:S01]  /*b010*/  F2FP.BF16.PACK_AB R10, R51, R10 ;  /* 0x0000000a330a723e */ /* 0x000fe200000010ff */
[----:B------:R-:W-:-:S02]  /*b020*/  FFMA.FTZ R52, R49, R12, -R52 ;  /* 0x0000000c31347223 */ /* 0x000fc40000010834 */
[----:B------:R-:W-:Y:S01]  /*b030*/  FFMA.FTZ R47, R47, R12, R8 ;  /* 0x0000000c2f2f7223 */ /* 0x000fe20000010008 */
[----:B------:R-:W-:Y:S01]  /*b040*/  LOP3.LUT R12, R26, 0xffff0000, RZ, 0xc0, !PT ;  /* 0xffff00001a0c7812 */ /* 0x000fe200078ec0ff */
[----:B------:R-:W-:Y:S01]  /*b050*/  FMUL.FTZ R43, R50, R43 ;  /* 0x0000002b322b7220 */ /* 0x000fe20000410000 */
[----:B------:R-:W-:Y:S01]  /*b060*/  LOP3.LUT R8, R24, 0xffff0000, RZ, 0xc0, !PT ;  /* 0xffff000018087812 */ /* 0x000fe200078ec0ff */
[-C--:B------:R-:W-:Y:S01]  /*b070*/  FFMA.FTZ R50, R50, R13.reuse, -R14 ;  /* 0x0000000d32327223 */ /* 0x080fe2000001080e */
[----:B------:R-:W-:Y:S01]  /*b080*/  LOP3.LUT R14, R28, 0xffff0000, RZ, 0xc0, !PT ;  /* 0xffff00001c0e7812 */ /* 0x000fe200078ec0ff */
[-C--:B------:R-:W-:Y:S02]  /*b090*/  FMUL.FTZ R56, R12, R44.reuse ;  /* 0x0000002c0c387220 */ /* 0x080fe40000410000 */
[----:B------:R-:W-:Y:S02]  /*b0a0*/  FFMA.FTZ R48, R48, R13, R43 ;  /* 0x0000000d30307223 */ /* 0x000fe4000001002b */
[----:B------:R-:W-:-:S02]  /*b0b0*/  FMUL.FTZ R44, R45, R44 ;  /* 0x0000002c2d2c7220 */ /* 0x000fc40000410000 */
[-C--:B------:R-:W-:Y:S02]  /*b0c0*/  FMUL.FTZ R43, R8, R55.reuse ;  /* 0x00000037082b7220 */ /* 0x080fe40000410000 */
[----:B------:R-:W-:Y:S02]  /*b0d0*/  FMUL.FTZ R55, R14, R55 ;  /* 0x000000370e377220 */ /* 0x000fe40000410000 */
[-C--:B------:R-:W-:Y:S02]  /*b0e0*/  FFMA.FTZ R13, R45, R41.reuse, -R56 ;  /* 0x000000292d0d7223 */ /* 0x080fe40000010838 */
[----:B------:R-:W-:Y:S01]  /*b0f0*/  FFMA.FTZ R44, R12, R41, R44 ;  /* 0x000000290c2c7223 */ /* 0x000fe2000001002c */
[----:B------:R-:W-:Y:S01]  /*b100*/  F2FP.BF16.PACK_AB R12, R53, R54 ;  /* 0x00000036350c723e */ /* 0x000fe200000010ff */
[-C--:B------:R-:W-:Y:S01]  /*b110*/  FFMA.FTZ R41, R14, R15.reuse, -R43 ;  /* 0x0000000f0e297223 */ /* 0x080fe2000001082b */
        /* <DEDUP_REMOVED lines=9> */
.L_x_131:
[----:B------:R-:W-:Y:S05]  /*b1b0*/  BSYNC B1 ;  /* 0x0000000000017941 */ /* 0x000fea0003800000 */
.L_x_130:
        /* <DEDUP_REMOVED lines=104> */
.L_x_137:
[----:B------:R-:W-:Y:S05]  /*b840*/  BSYNC B0 ;  /* 0x0000000000007941 */ /* 0x000fea0003800000 */
.L_x_136:
        /* <DEDUP_REMOVED lines=106> */
.L_x_135:
[----:B------:R-:W-:Y:S05]  /*bef0*/  BSYNC B1 ;  /* 0x0000000000017941 */ /* 0x000fea0003800000 */
.L_x_134:
[----:B-1----:R-:W-:-:S04]  /*bf00*/  IADD3 R23, R17, 0x60, RZ ;  /* 0x0000006011177810 */ /* 0x002fc80007ffe0ff */
[----:B------:R-:W-:-:S13]  /*bf10*/  ISETP.GE.AND P0, PT, R23, UR4, PT ;  /* 0x0000000417007c0c */ /* 0x000fda000bf06270 */
[----:B------:R-:W-:Y:S05]  /*bf20*/  @P0 BRA `(.L_x_117) ;  /* 0x00000cf000000947 */ /* 0x000fea0003800000 */
[----:B------:R-:W-:Y:S01]  /*bf30*/  ISETP.GE.AND P0, PT, R150, c[0x0][0x27c], PT ;  /* 0x00009f0096007a0c */ /* 0x000fe20003f06270 */
[----:B------:R-:W-:-:S12]  /*bf40*/  BSSY B0, `(.L_x_138) ;  /* 0x0000063000007945 */ /* 0x000fd80003800000 */
[----:B------:R-:W-:Y:S05]  /*bf50*/  @P0 BRA `(.L_x_139) ;  /* 0x0000061000000947 */ /* 0x000fea0003800000 */
[----:B------:R-:W-:Y:S01]  /*bf60*/  IMAD.MOV.U32 R9, RZ, RZ, c[0x0][0x27c] ;  /* 0x00009f00ff097624 */ /* 0x000fe200078e00ff */
[----:B------:R-:W-:Y:S01]  /*bf70*/  SHF.R.S32.HI R8, RZ, 0x1f, R23 ;  /* 0x0000001fff087819 */ /* 0x000fe20000011417 */
[----:B------:R-:W-:-:S03]  /*bf80*/  IMAD.SHL.U32 R15, R23, 0x40, RZ ;  /* 0x00000040170f7824 */ /* 0x000fc600078e00ff */
[----:B------:R-:W-:Y:S02]  /*bf90*/  LEA.HI R12, R9, R2, RZ, 0x1d ;  /* 0x00000002090c7211 */ /* 0x000fe400078fe8ff */
[----:B------:R-:W-:Y:S02]  /*bfa0*/  LEA.HI R8, R8, R23, RZ, 0x3 ;  /* 0x0000001708087211 */ /* 0x000fe400078f18ff */
[----:B------:R-:W-:Y:S01]  /*bfb0*/  SHF.R.S32.HI R9, RZ, 0x1f, R12 ;  /* 0x0000001fff097819 */ /* 0x000fe2000001140c */
[----:B------:R-:W-:Y:S01]  /*bfc0*/  IMAD.SHL.U32 R10, R12, 0x8, RZ ;  /* 0x000000080c0a7824 */ /* 0x000fe200078e00ff */
[----:B------:R-:W-:Y:S02]  /*bfd0*/  LOP3.LUT R15, R15, 0x1c0, RZ, 0xc0, !PT ;  /* 0x000001c00f0f7812 */ /* 0x000fe400078ec0ff */
[----:B------:R-:W-:Y:S02]  /*bfe0*/  LEA.HI R9, R9, R12, RZ, 0x3 ;  /* 0x0000000c09097211 */ /* 0x000fe400078f18ff */
[----:B------:R-:W-:-:S02]  /*bff0*/  SHF.L.U32 R8, R8, 0x6, RZ ;  /* 0x0000000608087819 */ /* 0x000fc400000006ff */
[----:B------:R-:W-:Y:S01]  /*c000*/  LOP3.LUT R13, R15, 0x38, R150, 0xf8, !PT ;  /* 0x000000380f0d7812 */ /* 0x000fe200078ef896 */
[----:B------:R-:W-:Y:S01]  /*c010*/  IMAD.SHL.U32 R9, R9, 0x400, RZ ;  /* 0x0000040009097824 */ /* 0x000fe200078e00ff */
[----:B------:R-:W-:Y:S02]  /*c020*/  SHF.R.U32.HI R11, RZ, 0x3, R15 ;  /* 0x00000003ff0b7819 */ /* 0x000fe4000001160f */
[----:B------:R-:W-:Y:S02]  /*c030*/  LOP3.LUT R8, R8, 0xfffffe00, RZ, 0xc0, !PT ;  /* 0xfffffe0008087812 */ /* 0x000fe400078ec0ff */
[----:B------:R-:W-:Y:S02]  /*c040*/  LOP3.LUT R10, R15, 0x38, R10, 0xf8, !PT ;  /* 0x000000380f0a7812 */ /* 0x000fe400078ef80a */
[----:B------:R-:W-:Y:S02]  /*c050*/  LOP3.LUT R13, R8, R13, R11, 0xf6, !PT ;  /* 0x0000000d080d7212 */ /* 0x000fe400078ef60b */
[----:B------:R-:W-:-:S02]  /*c060*/  LOP3.LUT R11, R10, R11, RZ, 0x3c, !PT ;  /* 0x0000000b0a0b7212 */ /* 0x000fc400078e3cff */
[----:B------:R-:W-:Y:S02]  /*c070*/  LOP3.LUT R9, R9, 0x7fffe000, RZ, 0xc0, !PT ;  /* 0x7fffe00009097812 */ /* 0x000fe400078ec0ff */
[----:B------:R-:W-:Y:S02]  /*c080*/  SHF.L.U32 R41, R13, 0x1, RZ ;  /* 0x000000010d297819 */ /* 0x000fe400000006ff */
[----:B------:R-:W-:-:S03]  /*c090*/  IADD3 R40, R11, R9, R8 ;  /* 0x000000090b287210 */ /* 0x000fc60007ffe008 */
[----:B------:R-:W1:Y:S02]  /*c0a0*/  LDS.128 R12, [R41+0x10080] ;  /* 0x01008000290c7984 */ /* 0x000e640000000c00 */
[----:B------:R-:W-:-:S05]  /*c0b0*/  IMAD.SHL.U32 R40, R40, 0x2, RZ ;  /* 0x0000000228287824 */ /* 0x000fca00078e00ff */
[----:B------:R-:W2:Y:S01]  /*c0c0*/  LDS.128 R8, [R40+0x10080] ;  /* 0x0100800028087984 */ /* 0x000ea20000000c00 */
[C---:B-1----:R-:W-:Y:S01]  /*c0d0*/  IMAD.U32 R43, R12.reuse, 0x10000, RZ ;  /* 0x000100000c2b7824 */ /* 0x042fe200078e00ff */
[----:B------:R-:W-:Y:S01]  /*c0e0*/  LOP3.LUT R42, R12, 0xffff0000, RZ, 0xc0, !PT ;  /* 0xffff00000c2a7812 */ /* 0x000fe200078ec0ff */
[----:B------:R-:W-:Y:S01]  /*c0f0*/  IMAD.U32 R44, R14, 0x10000, RZ ;  /* 0x000100000e2c7824 */ /* 0x000fe200078e00ff */
[C---:B------:R-:W-:Y:S02]  /*c100*/  SHF.L.U32 R12, R13.reuse, 0x10, RZ ;  /* 0x000000100d0c7819 */ /* 0x040fe400000006ff */
[----:B------:R-:W-:Y:S02]  /*c110*/  LOP3.LUT R45, R13, 0xffff0000, RZ, 0xc0, !PT ;  /* 0xffff00000d2d7812 */ /* 0x000fe400078ec0ff */
[C---:B------:R-:W-:Y:S01]  /*c120*/  SHF.L.U32 R13, R15.reuse, 0x10, RZ ;  /* 0x000000100f0d7819 */ /* 0x040fe200000006ff */
[----:B--2---:R-:W-:Y:S01]  /*c130*/  IMAD.U32 R48, R8, 0x10000, RZ ;  /* 0x0001000008307824 */ /* 0x004fe200078e00ff */
[----:B------:R-:W-:Y:S01]  /*c140*/  LOP3.LUT R49, R15, 0xffff0000, RZ, 0xc0, !PT ;  /* 0xffff00000f317812 */ /* 0x000fe200078ec0ff */
[----:B------:R-:W-:Y:S01]  /*c150*/  IMAD.U32 R15, R33, 0x10000, RZ ;  /* 0x00010000210f7824 */ /* 0x000fe200078e00ff */
[----:B------:R-:W-:-:S02]  /*c160*/  SHF.L.U32 R46, R10, 0x10, RZ ;  /* 0x000000100a2e7819 */ /* 0x000fc400000006ff */
[----:B------:R-:W-:Y:S02]  /*c170*/  LOP3.LUT R47, R8, 0xffff0000, RZ, 0xc0, !PT ;  /* 0xffff0000082f7812 */ /* 0x000fe400078ec0ff */
[C---:B------:R-:W-:Y:S02]  /*c180*/  SHF.L.U32 R8, R9.reuse, 0x10, RZ ;  /* 0x0000001009087819 */ /* 0x040fe400000006ff */
[----:B------:R-:W-:Y:S01]  /*c190*/  LOP3.LUT R52, R9, 0xffff0000, RZ, 0xc0, !PT ;  /* 0xffff000009347812 */ /* 0x000fe200078ec0ff */
[----:B------:R-:W-:Y:S01]  /*c1a0*/  IMAD.U32 R9, R37, 0x10000, RZ ;  /* 0x0001000025097824 */ /* 0x000fe200078e00ff */
[----:B------:R-:W-:Y:S01]  /*c1b0*/  LOP3.LUT R51, R10, 0xffff0000, RZ, 0xc0, !PT ;  /* 0xffff00000a337812 */ /* 0x000fe200078ec0ff */
[-C--:B------:R-:W-:Y:S01]  /*c1c0*/  FMUL.FTZ R10, R15, R46.reuse ;  /* 0x0000002e0f0a7220 */ /* 0x080fe20000410000 */
[----:B------:R-:W-:Y:S01]  /*c1d0*/  LOP3.LUT R33, R33, 0xffff0000, RZ, 0xc0, !PT ;  /* 0xffff000021217812 */ /* 0x000fe200078ec0ff */
[----:B------:R-:W-:Y:S01]  /*c1e0*/  FMUL.FTZ R46, R9, R46 ;  /* 0x0000002e092e7220 */ /* 0x000fe20000410000 */
[----:B------:R-:W-:Y:S01]  /*c1f0*/  LOP3.LUT R37, R37, 0xffff0000, RZ, 0xc0, !PT ;  /* 0xffff000025257812 */ /* 0x000fe200078ec0ff */
[-C--:B------:R-:W-:Y:S01]  /*c200*/  FFMA.FTZ R10, R9, R44.reuse, -R10 ;  /* 0x0000002c090a7223 */ /* 0x080fe2000001080a */
[----:B------:R-:W-:Y:S01]  /*c210*/  LOP3.LUT R14, R14, 0xffff0000, RZ, 0xc0, !PT ;  /* 0xffff00000e0e7812 */ /* 0x000fe200078ec0ff */
[----:B------:R-:W-:Y:S01]  /*c220*/  FFMA.FTZ R46, R15, R44, R46 ;  /* 0x0000002c0f2e7223 */ /* 0x000fe2000001002e */
[----:B------:R-:W-:Y:S01]  /*c230*/  SHF.L.U32 R15, R39, 0x10, RZ ;  /* 0x00000010270f7819 */ /* 0x000fe200000006ff */
[C---:B------:R-:W-:Y:S01]  /*c240*/  IMAD.U32 R9, R35.reuse, 0x10000, RZ ;  /* 0x0001000023097824 */ /* 0x040fe200078e00ff */
[----:B------:R-:W-:Y:S01]  /*c250*/  LOP3.LUT R35, R35, 0xffff0000, RZ, 0xc0, !PT ;  /* 0xffff000023237812 */ /* 0x000fe200078ec0ff */
[-C--:B------:R-:W-:Y:S01]  /*c260*/  FMUL.FTZ R53, R33, R51.reuse ;  /* 0x0000003321357220 */ /* 0x080fe20000410000 */
[----:B------:R-:W-:Y:S01]  /*c270*/  LOP3.LUT R39, R39, 0xffff0000, RZ, 0xc0, !PT ;  /* 0xffff000027277812 */ /* 0x000fe200078ec0ff */
[-C--:B------:R-:W-:Y:S01]  /*c280*/  FMUL.FTZ R44, R9, R48.reuse ;  /* 0x00000030092c7220 */ /* 0x080fe20000410000 */
[----:B------:R-:W-:Y:S01]  /*c290*/  SHF.L.U32 R50, R11, 0x10, RZ ;  /* 0x000000100b327819 */ /* 0x000fe200000006ff */
[----:B------:R-:W-:Y:S01]  /*c2a0*/  FMUL.FTZ R51, R37, R51 ;  /* 0x0000003325337220 */ /* 0x000fe20000410000 */
[----:B------:R-:W-:Y:S01]  /*c2b0*/  LOP3.LUT R11, R11, 0xffff0000, RZ, 0xc0, !PT ;  /* 0xffff00000b0b7812 */ /* 0x000fe200078ec0ff */
[----:B------:R-:W-:-:S02]  /*c2c0*/  FMUL.FTZ R48, R15, R48 ;  /* 0x000000300f307220 */ /* 0x000fc40000410000 */
[-C--:B------:R-:W-:Y:S02]  /*c2d0*/  FFMA.FTZ R53, R37, R14.reuse, -R53 ;  /* 0x0000000e25357223 */ /* 0x080fe40000010835 */
[----:B------:R-:W-:Y:S01]  /*c2e0*/  FFMA.FTZ R51, R33, R14, R51 ;  /* 0x0000000e21337223 */ /* 0x000fe20000010033 */
[----:B------:R-:W-:Y:S01]  /*c2f0*/  SHF.L.U32 R33, R36, 0x10, RZ ;  /* 0x0000001024217819 */ /* 0x000fe200000006ff */
[----:B------:R-:W-:Y:S01]  /*c300*/  FFMA.FTZ R48, R9, R43, R48 ;  /* 0x0000002b09307223 */ /* 0x000fe20000010030 */
[C---:B------:R-:W-:Y:S01]  /*c310*/  SHF.L.U32 R9, R34.reuse, 0x10, RZ ;  /* 0x0000001022097819 */ /* 0x040fe200000006ff */
[----:B------:R-:W-:Y:S01]  /*c320*/  FMUL.FTZ R14, R35, R47 ;  /* 0x0000002f230e7220 */ /* 0x000fe20000410000 */
[----:B------:R-:W-:Y:S01]  /*c330*/  LOP3.LUT R34, R34, 0xffff0000, RZ, 0xc0, !PT ;  /* 0xffff000022227812 */ /* 0x000fe200078ec0ff */
[----:B------:R-:W-:Y:S01]  /*c340*/  FFMA.FTZ R44, R15, R43, -R44 ;  /* 0x0000002b0f2c7223 */ /* 0x000fe2000001082c */
[----:B------:R-:W-:Y:S01]  /*c350*/  LOP3.LUT R36, R36, 0xffff0000, RZ, 0xc0, !PT ;  /* 0xffff000024247812 */ /* 0x000fe200078ec0ff */
[C---:B------:R-:W-:Y:S01]  /*c360*/  IMAD.U32 R15, R38.reuse, 0x10000, RZ ;  /* 0x00010000260f7824 */ /* 0x040fe200078e00ff */
[----:B------:R-:W-:Y:S01]  /*c370*/  LOP3.LUT R38, R38, 0xffff0000, RZ, 0xc0, !PT ;  /* 0xffff000026267812 */ /* 0x000fe200078ec0ff */
[----:B------:R-:W-:-:S02]  /*c380*/  FMUL.FTZ R47, R39, R47 ;  /* 0x0000002f272f7220 */ /* 0x000fc40000410000 */
[----:B------:R-:W-:Y:S02]  /*c390*/  FFMA.FTZ R39, R39, R42, -R14 ;  /* 0x0000002a27277223 */ /* 0x000fe4000001080e */
[C---:B------:R-:W-:Y:S01]  /*c3a0*/  IMAD.U32 R14, R32.reuse, 0x10000, RZ ;  /* 0x00010000200e7824 */ /* 0x040fe200078e00ff */
[----:B------:R-:W-:Y:S01]  /*c3b0*/  LOP3.LUT R32, R32, 0xffff0000, RZ, 0xc0, !PT ;  /* 0xffff000020207812 */ /* 0x000fe200078ec0ff */
[-C--:B------:R-:W-:Y:S02]  /*c3c0*/  FMUL.FTZ R37, R9, R8.reuse ;  /* 0x0000000809257220 */ /* 0x080fe40000410000 */
[----:B------:R-:W-:Y:S02]  /*c3d0*/  FMUL.FTZ R8, R15, R8 ;  /* 0x000000080f087220 */ /* 0x000fe40000410000 */
[----:B------:R-:W-:Y:S02]  /*c3e0*/  FFMA.FTZ R47, R35, R42, R47 ;  /* 0x0000002a232f7223 */ /* 0x000fe4000001002f */
[----:B------:R-:W-:-:S02]  /*c3f0*/  FFMA.FTZ R37, R15, R12, -R37 ;  /* 0x0000000c0f257223 */ /* 0x000fc40000010825 */
[----:B------:R-:W-:Y:S02]  /*c400*/  FFMA.FTZ R9, R9, R12, R8 ;  /* 0x0000000c09097223 */ /* 0x000fe40000010008 */
[----:B------:R-:W-:Y:S02]  /*c410*/  FMUL.FTZ R42, R14, R50 ;  /* 0x000000320e2a7220 */ /* 0x000fe40000410000 */
[----:B------:R-:W-:Y:S02]  /*c420*/  FMUL.FTZ R12, R34, R52 ;  /* 0x00000034220c7220 */ /* 0x000fe40000410000 */
[----:B------:R-:W-:Y:S02]  /*c430*/  FMUL.FTZ R8, R32, R11 ;  /* 0x0000000b20087220 */ /* 0x000fe40000410000 */
[----:B------:R-:W-:Y:S02]  /*c440*/  FMUL.FTZ R50, R33, R50 ;  /* 0x0000003221327220 */ /* 0x000fe40000410000 */
[----:B------:R-:W-:-:S02]  /*c450*/  FMUL.FTZ R52, R38, R52 ;  /* 0x0000003426347220 */ /* 0x000fc40000410000 */
[----:B------:R-:W-:Y:S02]  /*c460*/  FMUL.FTZ R11, R36, R11 ;  /* 0x0000000b240b7220 */ /* 0x000fe40000410000 */
[----:B------:R-:W-:Y:S02]  /*c470*/  FFMA.FTZ R15, R33, R13, -R42 ;  /* 0x0000000d210f7223 */ /* 0x000fe4000001082a */
[----:B------:R-:W-:Y:S01]  /*c480*/  FFMA.FTZ R38, R38, R45, -R12 ;  /* 0x0000002d26267223 */ /* 0x000fe2000001080c */
[----:B------:R-:W-:Y:S01]  /*c490*/  F2FP.BF16.PACK_AB R12, R39, R44 ;  /* 0x0000002c270c723e */ /* 0x000fe200000010ff */
[----:B------:R-:W-:Y:S01]  /*c4a0*/  FFMA.FTZ R36, R36, R49, -R8 ;  /* 0x0000003124247223 */ /* 0x000fe20000010808 */
[----:B------:R-:W-:Y:S01]  /*c4b0*/  F2FP.BF16.PACK_AB R8, R47, R48 ;  /* 0x000000302f08723e */ /* 0x000fe200000010ff */
[----:B------:R-:W-:Y:S01]  /*c4c0*/  FFMA.FTZ R50, R14, R13, R50 ;  /* 0x0000000d0e327223 */ /* 0x000fe20000010032 */
[----:B------:R-:W-:Y:S01]  /*c4d0*/  F2FP.BF16.PACK_AB R14, R53, R10 ;  /* 0x0000000a350e723e */ /* 0x000fe200000010ff */
[----:B------:R-:W-:Y:S01]  /*c4e0*/  FFMA.FTZ R34, R34, R45, R52 ;  /* 0x0000002d22227223 */ /* 0x000fe20000010034 */
[----:B------:R-:W-:Y:S01]  /*c4f0*/  F2FP.BF16.PACK_AB R13, R38, R37 ;  /* 0x00000025260d723e */ /* 0x000fe200000010ff */
[----:B------:R-:W-:Y:S01]  /*c500*/  FFMA.FTZ R11, R32, R49, R11 ;  /* 0x00000031200b7223 */ /* 0x000fe2000001000b */
[----:B------:R-:W-:-:S02]  /*c510*/  F2FP.BF16.PACK_AB R15, R36, R15 ;  /* 0x0000000f240f723e */ /* 0x000fc400000010ff */
[----:B------:R-:W-:Y:S02]  /*c520*/  F2FP.BF16.PACK_AB R10, R51, R46 ;  /* 0x0000002e330a723e */ /* 0x000fe400000010ff */
[----:B------:R-:W-:Y:S01]  /*c530*/  F2FP.BF16.PACK_AB R9, R34, R9 ;  /* 0x000000092209723e */ /* 0x000fe200000010ff */
[----:B------:R1:W-:Y:S01]  /*c540*/  STS.128 [R41+0x10080], R12 ;  /* 0x0100800c29007388 */ /* 0x0003e20000000c00 */
[----:B------:R-:W-:-:S05]  /*c550*/  F2FP.BF16.PACK_AB R11, R11, R50 ;  /* 0x000000320b0b723e */ /* 0x000fca00000010ff */
[----:B------:R1:W-:Y:S02]  /*c560*/  STS.128 [R40+0x10080], R8 ;  /* 0x0100800828007388 */ /* 0x0003e40000000c00 */
.L_x_139:
[----:B------:R-:W-:Y:S05]  /*c570*/  BSYNC B0 ;  /* 0x0000000000007941 */ /* 0x000fea0003800000 */
.L_x_138:
        /* <DEDUP_REMOVED lines=8> */
[----:B------:R-:W-:Y:S02]  /*c600*/  LEA.HI R9, R10, R23, RZ, 0x3 ;  /* 0x000000170a097211 */ /* 0x000fe400078f18ff */
[----:B------:R-:W-:Y:S02]  /*c610*/  SHF.R.S32.HI R8, RZ, 0x3, R15 ;  /* 0x00000003ff087819 */ /* 0x000fe4000001140f */
[----:B------:R-:W-:Y:S01]  /*c620*/  LEA.HI R12, R12, R21, RZ, 0x6 ;  /* 0x000000150c0c7211 */ /* 0x000fe200078f30ff */
[----:B------:R-:W-:Y:S01]  /*c630*/  IMAD.SHL.U32 R9, R9, 0x40, RZ ;  /* 0x0000004009097824 */ /* 0x000fe200078e00ff */
[----:B------:R-:W-:-:S02]  /*c640*/  LEA.HI R13, R13, R8, RZ, 0x1d ;  /* 0x000000080d0d7211 */ /* 0x000fc400078fe8ff */
[----:B------:R-:W-:Y:S02]  /*c650*/  LOP3.LUT R14, R14, 0x1c0, RZ, 0xc0, !PT ;  /* 0x000001c00e0e7812 */ /* 0x000fe400078ec0ff */
[----:B------:R-:W-:Y:S01]  /*c660*/  SHF.R.S32.HI R10, RZ, 0x1f, R13 ;  /* 0x0000001fff0a7819 */ /* 0x000fe2000001140d */
[----:B------:R-:W-:Y:S01]  /*c670*/  IMAD.SHL.U32 R11, R13, 0x8, RZ ;  /* 0x000000080d0b7824 */ /* 0x000fe200078e00ff */
[----:B------:R-:W-:Y:S02]  /*c680*/  SHF.L.U32 R12, R12, 0x7, RZ ;  /* 0x000000070c0c7819 */ /* 0x000fe400000006ff */
[----:B------:R-:W-:Y:S02]  /*c690*/  LEA.HI R10, R10, R13, RZ, 0x3 ;  /* 0x0000000d0a0a7211 */ /* 0x000fe400078f18ff */
[----:B------:R-:W-:Y:S02]  /*c6a0*/  LOP3.LUT R15, R14, 0x38, R15, 0xf8, !PT ;  /* 0x000000380e0f7812 */ /* 0x000fe400078ef80f */
[----:B------:R-:W-:Y:S01]  /*c6b0*/  SHF.R.U32.HI R8, RZ, 0x3, R14 ;  /* 0x00000003ff087819 */ /* 0x000fe2000001160e */
[----:B------:R-:W-:Y:S01]  /*c6c0*/  IMAD.SHL.U32 R10, R10, 0x400, RZ ;  /* 0x000004000a0a7824 */ /* 0x000fe200078e00ff */
[----:B------:R-:W-:-:S02]  /*c6d0*/  LOP3.LUT R9, R9, 0xfffffe00, RZ, 0xc0, !PT ;  /* 0xfffffe0009097812 */ /* 0x000fc400078ec0ff */
[----:B------:R-:W-:Y:S02]  /*c6e0*/  LOP3.LUT R12, R12, 0x7fffe000, RZ, 0xc0, !PT ;  /* 0x7fffe0000c0c7812 */ /* 0x000fe400078ec0ff */
[----:B------:R-:W-:Y:S02]  /*c6f0*/  LOP3.LUT R15, R15, R8, RZ, 0x3c, !PT ;  /* 0x000000080f0f7212 */ /* 0x000fe400078e3cff */
[----:B------:R-:W-:Y:S02]  /*c700*/  LOP3.LUT R11, R14, 0x38, R11, 0xf8, !PT ;  /* 0x000000380e0b7812 */ /* 0x000fe400078ef80b */
[----:B------:R-:W-:Y:S02]  /*c710*/  IADD3 R12, R15, R12, R9 ;  /* 0x0000000c0f0c7210 */ /* 0x000fe40007ffe009 */
[----:B------:R-:W-:Y:S02]  /*c720*/  LOP3.LUT R8, R11, R8, RZ, 0x3c, !PT ;  /* 0x000000080b087212 */ /* 0x000fe400078e3cff */
[----:B------:R-:W-:Y:S01]  /*c730*/  LOP3.LUT R10, R10, 0x7fffe000, RZ, 0xc0, !PT ;  /* 0x7fffe0000a0a7812 */ /* 0x000fe200078ec0ff */
[----:B------:R-:W-:Y:S01]  /*c740*/  IMAD.SHL.U32 R32, R12, 0x2, RZ ;  /* 0x000000020c207824 */ /* 0x000fe200078e00ff */
[----:B------:R-:W-:-:S02]  /*c750*/  LOP3.LUT R44, R27, 0xffff0000, RZ, 0xc0, !PT ;  /* 0xffff00001b2c7812 */ /* 0x000fc400078ec0ff */
[----:B------:R-:W-:Y:S02]  /*c760*/  IADD3 R23, R8, R10, R9 ;  /* 0x0000000a08177210 */ /* 0x000fe40007ffe009 */
[----:B------:R-:W1:Y:S01]  /*c770*/  LDS.128 R12, [R32+0x10080] ;  /* 0x01008000200c7984 */ /* 0x000e620000000c00 */
[----:B------:R-:W-:Y:S02]  /*c780*/  LOP3.LUT R46, R31, 0xffff0000, RZ, 0xc0, !PT ;  /* 0xffff00001f2e7812 */ /* 0x000fe400078ec0ff */
[----:B------:R-:W-:-:S05]  /*c790*/  SHF.L.U32 R23, R23, 0x1, RZ ;  /* 0x0000000117177819 */ /* 0x000fca00000006ff */
[----:B------:R-:W2:Y:S01]  /*c7a0*/  LDS.128 R8, [R23+0x10080] ;  /* 0x0100800017087984 */ /* 0x000ea20000000c00 */
[C---:B-1----:R-:W-:Y:S01]  /*c7b0*/  IMAD.U32 R34, R12.reuse, 0x10000, RZ ;  /* 0x000100000c227824 */ /* 0x042fe200078e00ff */
[----:B------:R-:W-:Y:S01]  /*c7c0*/  LOP3.LUT R33, R12, 0xffff0000, RZ, 0xc0, !PT ;  /* 0xffff00000c217812 */ /* 0x000fe200078ec0ff */
[C---:B------:R-:W-:Y:S01]  /*c7d0*/  IMAD.U32 R12, R13.reuse, 0x10000, RZ ;  /* 0x000100000d0c7824 */ /* 0x040fe200078e00ff */
[----:B------:R-:W-:Y:S01]  /*c7e0*/  LOP3.LUT R36, R13, 0xffff0000, RZ, 0xc0, !PT ;  /* 0xffff00000d247812 */ /* 0x000fe200078ec0ff */
[C---:B------:R-:W-:Y:S01]  /*c7f0*/  IMAD.U32 R13, R15.reuse, 0x10000, RZ ;  /* 0x000100000f0d7824 */ /* 0x040fe200078e00ff */
[----:B------:R-:W-:Y:S02]  /*c800*/  LOP3.LUT R38, R15, 0xffff0000, RZ, 0xc0, !PT ;  /* 0xffff00000f267812 */ /* 0x000fe400078ec0ff */
[----:B------:R-:W-:Y:S01]  /*c810*/  SHF.L.U32 R35, R14, 0x10, RZ ;  /* 0x000000100e237819 */ /* 0x000fe200000006ff */
[C---:B--2---:R-:W-:Y:S01]  /*c820*/  IMAD.U32 R37, R8.reuse, 0x10000, RZ ;  /* 0x0001000008257824 */ /* 0x044fe200078e00ff */
[----:B------:R-:W-:Y:S01]  /*c830*/  LOP3.LUT R15, R8, 0xffff0000, RZ, 0xc0, !PT ;  /* 0xffff0000080f7812 */ /* 0x000fe200078ec0ff */
[----:B------:R-:W-:Y:S01]  /*c840*/  IMAD.U32 R40, R11, 0x10000, RZ ;  /* 0x000100000b287824 */ /* 0x000fe200078e00ff */
[----:B------:R-:W-:-:S02]  /*c850*/  SHF.L.U32 R8, R9, 0x10, RZ ;  /* 0x0000001009087819 */ /* 0x000fc400000006ff */
[----:B------:R-:W-:Y:S01]  /*c860*/  LOP3.LUT R43, R9, 0xffff0000, RZ, 0xc0, !PT ;  /* 0xffff0000092b7812 */ /* 0x000fe200078ec0ff */
[----:B------:R-:W-:Y:S01]  /*c870*/  IMAD.U32 R9, R27, 0x10000, RZ ;  /* 0x000100001b097824 */ /* 0x000fe200078e00ff */
[C---:B------:R-:W-:Y:S01]  /*c880*/  SHF.L.U32 R42, R10.reuse, 0x10, RZ ;  /* 0x000000100a2a7819 */ /* 0x040fe200000006ff */
[----:B------:R-:W-:Y:S01]  /*c890*/  IMAD.U32 R27, R25, 0x10000, RZ ;  /* 0x00010000191b7824 */ /* 0x000fe200078e00ff */
[----:B------:R-:W-:Y:S01]  /*c8a0*/  LOP3.LUT R41, R10, 0xffff0000, RZ, 0xc0, !PT ;  /* 0xffff00000a297812 */ /* 0x000fe200078ec0ff */
[-C--:B------:R-:W-:Y:S01]  /*c8b0*/  FMUL.FTZ R10, R9, R37.reuse ;  /* 0x00000025090a7220 */ /* 0x080fe20000410000 */
[----:B------:R-:W-:Y:S01]  /*c8c0*/  LOP3.LUT R25, R25, 0xffff0000, RZ, 0xc0, !PT ;  /* 0xffff000019197812 */ /* 0x000fe200078ec0ff */
[C---:B------:R-:W-:Y:S01]  /*c8d0*/  FMUL.FTZ R37, R39.reuse, R37 ;  /* 0x0000002527257220 */ /* 0x040fe20000410000 */
[----:B------:R-:W-:Y:S01]  /*c8e0*/  LOP3.LUT R14, R14, 0xffff0000, RZ, 0xc0, !PT ;  /* 0xffff00000e0e7812 */ /* 0x000fe200078ec0ff */
[-C--:B------:R-:W-:Y:S01]  /*c8f0*/  FFMA.FTZ R10, R39, R34.reuse, -R10 ;  /* 0x00000022270a7223 */ /* 0x080fe2000001080a */
[----:B------:R-:W-:Y:S01]  /*c900*/  LOP3.LUT R11, R11, 0xffff0000, RZ, 0xc0, !PT ;  /* 0xffff00000b0b7812 */ /* 0x000fe200078ec0ff */
[----:B------:R-:W-:Y:S01]  /*c910*/  FFMA.FTZ R37, R9, R34, R37 ;  /* 0x0000002209257223 */ /* 0x000fe20000010025 */
[----:B------:R-:W-:Y:S01]  /*c920*/  SHF.L.U32 R9, R29, 0x10, RZ ;  /* 0x000000101d097819 */ /* 0x000fe200000006ff */
[----:B------:R-:W-:Y:S01]  /*c930*/  FMUL.FTZ R34, R27, R42 ;  /* 0x0000002a1b227220 */ /* 0x000fe20000410000 */
[----:B------:R-:W-:Y:S01]  /*c940*/  LOP3.LUT R29, R29, 0xffff0000, RZ, 0xc0, !PT ;  /* 0xffff00001d1d7812 */ /* 0x000fe200078ec0ff */
[----:B------:R-:W-:-:S02]  /*c950*/  FMUL.FTZ R31, R44, R15 ;  /* 0x0000000f2c1f7220 */ /* 0x000fc40000410000 */
[----:B------:R-:W-:Y:S02]  /*c960*/  FMUL.FTZ R42, R9, R42 ;  /* 0x0000002a092a7220 */ /* 0x000fe40000410000 */
[----:B------:R-:W-:Y:S02]  /*c970*/  FMUL.FTZ R15, R46, R15 ;  /* 0x0000000f2e0f7220 */ /* 0x000fe40000410000 */
[----:B------:R-:W-:Y:S02]  /*c980*/  FFMA.FTZ R42, R27, R35, R42 ;  /* 0x000000231b2a7223 */ /* 0x000fe4000001002a */
[-C--:B------:R-:W-:Y:S02]  /*c990*/  FMUL.FTZ R27, R25, R41.reuse ;  /* 0x00000029191b7220 */ /* 0x080fe40000410000 */
[C---:B------:R-:W-:Y:S02]  /*c9a0*/  FMUL.FTZ R41, R29.reuse, R41 ;  /* 0x000000291d297220 */ /* 0x040fe40000410000 */
[----:B------:R-:W-:Y:S01]  /*c9b0*/  FFMA.FTZ R29, R29, R14, -R27 ;  /* 0x0000000e1d1d7223 */ /* 0x000fe2000001081b */
[C---:B------:R-:W-:Y:S01]  /*c9c0*/  SHF.L.U32 R27, R24.reuse, 0x10, RZ ;  /* 0x00000010181b7819 */ /* 0x040fe200000006ff */
[----:B------:R-:W-:Y:S01]  /*c9d0*/  FFMA.FTZ R34, R9, R35, -R34 ;  /* 0x0000002309227223 */ /* 0x000fe20000010822 */
[----:B------:R-:W-:Y:S01]  /*c9e0*/  LOP3.LUT R24, R24, 0xffff0000, RZ, 0xc0, !PT ;  /* 0xffff000018187812 */ /* 0x000fe200078ec0ff */
[----:B------:R-:W-:-:S02]  /*c9f0*/  FFMA.FTZ R31, R46, R33, -R31 ;  /* 0x000000212e1f7223 */ /* 0x000fc4000001081f */
[----:B------:R-:W-:Y:S02]  /*ca00*/  FFMA.FTZ R44, R44, R33, R15 ;  /* 0x000000212c2c7223 */ /* 0x000fe4000001000f */
[C---:B------:R-:W-:Y:S01]  /*ca10*/  IMAD.U32 R9, R26.reuse, 0x10000, RZ ;  /* 0x000100001a097824 */ /* 0x040fe200078e00ff */
[----:B------:R-:W-:Y:S01]  /*ca20*/  LOP3.LUT R26, R26, 0xffff0000, RZ, 0xc0, !PT ;  /* 0xffff00001a1a7812 */ /* 0x000fe200078ec0ff */
[C---:B------:R-:W-:Y:S01]  /*ca30*/  IMAD.U32 R33, R28.reuse, 0x10000, RZ ;  /* 0x000100001c217824 */ /* 0x040fe200078e00ff */
[----:B------:R-:W-:Y:S01]  /*ca40*/  LOP3.LUT R28, R28, 0xffff0000, RZ, 0xc0, !PT ;  /* 0xffff00001c1c7812 */ /* 0x000fe200078ec0ff */
[----:B------:R-:W-:Y:S02]  /*ca50*/  FFMA.FTZ R41, R25, R14, R41 ;  /* 0x0000000e19297223 */ /* 0x000fe40000010029 */
[C---:B------:R-:W-:Y:S01]  /*ca60*/  IMAD.U32 R15, R30.reuse, 0x10000, RZ ;  /* 0x000100001e0f7824 */ /* 0x040fe200078e00ff */
[----:B------:R-:W-:Y:S01]  /*ca70*/  LOP3.LUT R30, R30, 0xffff0000, RZ, 0xc0, !PT ;  /* 0xffff00001e1e7812 */ /* 0x000fe200078ec0ff */
[----:B------:R-:W-:-:S02]  /*ca80*/  FMUL.FTZ R35, R9, R8 ;  /* 0x0000000809237220 */ /* 0x000fc40000410000 */
[-C--:B------:R-:W-:Y:S02]  /*ca90*/  FMUL.FTZ R14, R27, R40.reuse ;  /* 0x000000281b0e7220 */ /* 0x080fe40000410000 */
[----:B------:R-:W-:Y:S02]  /*caa0*/  FMUL.FTZ R40, R33, R40 ;  /* 0x0000002821287220 */ /* 0x000fe40000410000 */
[C---:B------:R-:W-:Y:S02]  /*cab0*/  FMUL.FTZ R8, R15.reuse, R8 ;  /* 0x000000080f087220 */ /* 0x040fe40000410000 */
[----:B------:R-:W-:Y:S02]  /*cac0*/  FFMA.FTZ R35, R15, R12, -R35 ;  /* 0x0000000c0f237223 */ /* 0x000fe40000010823 */
[-C--:B------:R-:W-:Y:S01]  /*cad0*/  FFMA.FTZ R15, R33, R13.reuse, -R14 ;  /* 0x0000000d210f7223 */ /* 0x080fe2000001080e */
[----:B------:R-:W-:Y:S01]  /*cae0*/  F2FP.BF16.PACK_AB R14, R29, R34 ;  /* 0x000000221d0e723e */ /* 0x000fe200000010ff */
[----:B------:R-:W-:-:S02]  /*caf0*/  FFMA.FTZ R40, R27, R13, R40 ;  /* 0x0000000d1b287223 */ /* 0x000fc40000010028 */
[----:B------:R-:W-:Y:S02]  /*cb00*/  FMUL.FTZ R25, R26, R43 ;  /* 0x0000002b1a197220 */ /* 0x000fe40000410000 */
[----:B------:R-:W-:Y:S02]  /*cb10*/  FMUL.FTZ R13, R24, R11 ;  /* 0x0000000b180d7220 */ /* 0x000fe40000410000 */
[----:B------:R-:W-:Y:S02]  /*cb20*/  FMUL.FTZ R43, R30, R43 ;  /* 0x0000002b1e2b7220 */ /* 0x000fe40000410000 */
[----:B------:R-:W-:Y:S02]  /*cb30*/  FMUL.FTZ R11, R28, R11 ;  /* 0x0000000b1c0b7220 */ /* 0x000fe40000410000 */
[----:B------:R-:W-:Y:S02]  /*cb40*/  FFMA.FTZ R30, R30, R36, -R25 ;  /* 0x000000241e1e7223 */ /* 0x000fe40000010819 */
[----:B------:R-:W-:-:S02]  /*cb50*/  FFMA.FTZ R28, R28, R38, -R13 ;  /* 0x000000261c1c7223 */ /* 0x000fc4000001080d */
[----:B------:R-:W-:Y:S01]  /*cb60*/  FFMA.FTZ R9, R9, R12, R8 ;  /* 0x0000000c09097223 */ /* 0x000fe20000010008 */
[----:B------:R-:W-:Y:S01]  /*cb70*/  F2FP.BF16.PACK_AB R12, R31, R10 ;  /* 0x0000000a1f0c723e */ /* 0x000fe200000010ff */
[----:B------:R-:W-:Y:S01]  /*cb80*/  FFMA.FTZ R26, R26, R36, R43 ;  /* 0x000000241a1a7223 */ /* 0x000fe2000001002b */
[----:B------:R-:W-:Y:S01]  /*cb90*/  F2FP.BF16.PACK_AB R13, R30, R35 ;  /* 0x000000231e0d723e */ /* 0x000fe200000010ff */
[----:B------:R-:W-:Y:S01]  /*cba0*/  FFMA.FTZ R11, R24, R38, R11 ;  /* 0x00000026180b7223 */ /* 0x000fe2000001000b */
[----:B------:R-:W-:Y:S02]  /*cbb0*/  F2FP.BF16.PACK_AB R15, R28, R15 ;  /* 0x0000000f1c0f723e */ /* 0x000fe400000010ff */
[----:B------:R-:W-:Y:S02]  /*cbc0*/  F2FP.BF16.PACK_AB R10, R41, R42 ;  /* 0x0000002a290a723e */ /* 0x000fe400000010ff */
[----:B------:R-:W-:Y:S01]  /*cbd0*/  F2FP.BF16.PACK_AB R8, R44, R37 ;  /* 0x000000252c08723e */ /* 0x000fe200000010ff */
[----:B------:R1:W-:Y:S01]  /*cbe0*/  STS.128 [R32+0x10080], R12 ;  /* 0x0100800c20007388 */ /* 0x0003e20000000c00 */
[----:B------:R-:W-:-:S02]  /*cbf0*/  F2FP.BF16.PACK_AB R9, R26, R9 ;  /* 0x000000091a09723e */ /* 0x000fc400000010ff */
[----:B------:R-:W-:-:S05]  /*cc00*/  F2FP.BF16.PACK_AB R11, R11, R40 ;  /* 0x000000280b0b723e */ /* 0x000fca00000010ff */
[----:B------:R1:W-:Y:S02]  /*cc10*/  STS.128 [R23+0x10080], R8 ;  /* 0x0100800817007388 */ /* 0x0003e40000000c00 */
.L_x_117:
[----:B------:R-:W-:Y:S05]  /*cc20*/  BSYNC B2 ;  /* 0x0000000000027941 */ /* 0x000fea0003800000 */
.L_x_89:
[C---:B-1----:R-:W-:Y:S01]  /*cc30*/  IMAD.SHL.U32 R15, R2.reuse, 0x40, RZ ;  /* 0x00000040020f7824 */ /* 0x042fe200078e00ff */
[----:B------:R-:W-:Y:S01]  /*cc40*/  SHF.R.S32.HI R9, RZ, 0x4, R22 ;  /* 0x00000004ff097819 */ /* 0x000fe20000011416 */
[----:B------:R-:W-:Y:S01]  /*cc50*/  IMAD.SHL.U32 R8, R17, 0x8, RZ ;  /* 0x0000000811087824 */ /* 0x000fe200078e00ff */
[----:B------:R-:W-:Y:S01]  /*cc60*/  LOP3.LUT P0, RZ, R2, 0x2, RZ, 0xc0, !PT ;  /* 0x0000000202ff7812 */ /* 0x000fe2000780c0ff */
[----:B------:R-:W-:Y:S01]  /*cc70*/  IMAD R13, R19, c[0x0][0x208], RZ ;  /* 0x00008200130d7a24 */ /* 0x000fe200078e02ff */
[----:B------:R-:W-:Y:S01]  /*cc80*/  LOP3.LUT R15, R15, 0x1c0, RZ, 0xc0, !PT ;  /* 0x000001c00f0f7812 */ /* 0x000fe200078ec0ff */
[----:B------:R-:W-:Y:S01]  /*cc90*/  IMAD.WIDE.U32 R10, R222, c[0x0][0x208], RZ ;  /* 0x00008200de0a7a25 */ /* 0x000fe200078e00ff */
[----:B------:R-:W-:Y:S01]  /*cca0*/  LEA.HI R12, R22, R9, RZ, 0x1 ;  /* 0x00000009160c7211 */ /* 0x000fe200078f08ff */
[----:B------:R-:W-:-:S04]  /*ccb0*/  DEPBAR.LE SB0, 0x0 ;  /* 0x000080000000791a */ /* 0x000fc80000000000 */
[----:B------:R-:W-:Y:S01]  /*ccc0*/  LOP3.LUT R8, R15, 0x8, R8, 0xf8, !PT ;  /* 0x000000080f087812 */ /* 0x000fe200078ef808 */
[----:B------:R-:W-:Y:S01]  /*ccd0*/  IMAD R13, R222, c[0x0][0x20c], R13 ;  /* 0x00008300de0d7a24 */ /* 0x000fe200078e020d */
[----:B------:R-:W-:Y:S01]  /*cce0*/  SHF.R.U32.HI R15, RZ, 0x3, R15 ;  /* 0x00000003ff0f7819 */ /* 0x000fe2000001160f */
[----:B------:R-:W-:Y:S01]  /*ccf0*/  IMAD R18, R18, c[0x0][0x218], RZ ;  /* 0x0000860012127a24 */ /* 0x000fe200078e02ff */
[----:B------:R-:W-:Y:S01]  /*cd00*/  LOP3.LUT R12, R12, 0xfffffffe, RZ, 0xc0, !PT ;  /* 0xfffffffe0c0c7812 */ /* 0x000fe200078ec0ff */
[----:B------:R-:W-:Y:S01]  /*cd10*/  IMAD.IADD R11, R11, 0x1, R13 ;  /* 0x000000010b0b7824 */ /* 0x000fe200078e020d */
[----:B------:R-:W-:Y:S01]  /*cd20*/  LOP3.LUT R15, R8, R15, RZ, 0x3c, !PT ;  /* 0x0000000f080f7212 */ /* 0x000fe200078e3cff */
[----:B------:R-:W-:Y:S01]  /*cd30*/  IMAD.SHL.U32 R7, R7, 0x40, RZ ;  /* 0x0000004007077824 */ /* 0x000fe200078e00ff */
[----:B------:R-:W-:Y:S01]  /*cd40*/  LEA.HI R3, R3, R66, RZ, 0x5 ;  /* 0x0000004203037211 */ /* 0x000fe200078f28ff */
[----:B------:R-:W-:Y:S01]  /*cd50*/  IMAD.IADD R12, R9, 0x1, -R12 ;  /* 0x00000001090c7824 */ /* 0x000fe200078e0a0c */
[----:B------:R-:W-:Y:S01]  /*cd60*/  SHF.R.S32.HI R149, RZ, 0x1f, R20 ;  /* 0x0000001fff957819 */ /* 0x000fe20000011414 */
[----:B------:R-:W-:Y:S01]  /*cd70*/  IMAD.WIDE.U32 R8, R221, c[0x0][0x218], R10 ;  /* 0x00008600dd087a25 */ /* 0x000fe200078e000a */
[----:B------:R-:W-:Y:S01]  /*cd80*/  LOP3.LUT R7, R7, 0x1c0, RZ, 0xc0, !PT ;  /* 0x000001c007077812 */ /* 0x000fe200078ec0ff */
[----:B------:R-:W-:Y:S01]  /*cd90*/  UISETP.GE.AND UP0, UPT, UR11, 0x21, UPT ;  /* 0x000000210b00788c */ /* 0x000fe2000bf06270 */
[----:B------:R-:W-:Y:S01]  /*cda0*/  SHF.R.S32.HI R13, RZ, 0x1f, R6 ;  /* 0x0000001fff0d7819 */ /* 0x000fe20000011406 */
[C---:B------:R-:W-:Y:S01]  /*cdb0*/  IMAD R217, R12.reuse, 0x200, R15 ;  /* 0x000002000cd97824 */ /* 0x040fe200078e020f */
[----:B------:R-:W-:Y:S01]  /*cdc0*/  LEA.HI R149, R149, R20, RZ, 0x3 ;  /* 0x0000001495957211 */ /* 0x000fe200078f18ff */
[----:B------:R-:W-:Y:S01]  /*cdd0*/  IMAD R11, R221, c[0x0][0x21c], R18 ;  /* 0x00008700dd0b7a24 */ /* 0x000fe200078e0212 */
[----:B------:R-:W-:Y:S01]  /*cde0*/  LEA.HI R224, R13, R6, RZ, 0x3 ;  /* 0x000000060de07211 */ /* 0x000fe200078f18ff */
[----:B------:R-:W-:Y:S01]  /*cdf0*/  IMAD.SHL.U32 R217, R217, 0x2, RZ ;  /* 0x00000002d9d97824 */ /* 0x000fe200078e00ff */
[----:B------:R-:W-:Y:S01]  /*ce00*/  BAR.SYNC.DEFER_BLOCKING 0x0 ;  /* 0x0000000000007b1d */ /* 0x000fe20000010000 */
[----:B------:R-:W-:Y:S01]  /*ce10*/  IMAD.SHL.U32 R12, R12, 0x8, RZ ;  /* 0x000000080c0c7824 */ /* 0x000fe200078e00ff */
[----:B------:R-:W-:Y:S01]  /*ce20*/  LOP3.LUT R149, R149, 0xfffffff8, RZ, 0xc0, !PT ;  /* 0xfffffff895957812 */ /* 0x000fe200078ec0ff */
[----:B------:R-:W-:Y:S01]  /*ce30*/  IMAD.SHL.U32 R223, R16, 0x2, RZ ;  /* 0x0000000210df7824 */ /* 0x000fe200078e00ff */
[----:B------:R-:W-:-:S02]  /*ce40*/  IADD3 R10, R217, 0xc080, RZ ;  /* 0x0000c080d90a7810 */ /* 0x000fc40007ffe0ff */
[----:B------:R-:W-:Y:S02]  /*ce50*/  IADD3 R216, R217, 0xc0a0, RZ ;  /* 0x0000c0a0d9d87810 */ /* 0x000fe40007ffe0ff */
[----:B------:R-:W-:Y:S01]  /*ce60*/  @P0 IADD3 R216, R10, -0x20, RZ ;  /* 0xffffffe00ad80810 */ /* 0x000fe20007ffe0ff */
[----:B------:R-:W-:Y:S01]  /*ce70*/  IMAD.SHL.U32 R10, R4, 0x40, RZ ;  /* 0x00000040040a7824 */ /* 0x000fe200078e00ff */
[----:B------:R-:W-:Y:S02]  /*ce80*/  IADD3 R8, P0, R8, UR26, RZ ;  /* 0x0000001a08087c10 */ /* 0x000fe4000ff1e0ff */
[----:B------:R-:W-:Y:S02]  /*ce90*/  LOP3.LUT R12, R7, 0x8, R12, 0xf8, !PT ;  /* 0x00000008070c7812 */ /* 0x000fe400078ef80c */
[----:B------:R-:W-:Y:S02]  /*cea0*/  IADD3.X R11, R9, UR5, R11, P0, !PT ;  /* 0x00000005090b7c10 */ /* 0x000fe400087fe40b */
[----:B------:R-:W-:-:S02]  /*ceb0*/  LEA R9, P0, R8, c[0x0][0x1f8], 0x1 ;  /* 0x00007e0008097a11 */ /* 0x000fc400078008ff */
[----:B------:R-:W-:Y:S02]  /*cec0*/  SHF.R.U32.HI R7, RZ, 0x3, R7 ;  /* 0x00000003ff077819 */ /* 0x000fe40000011607 */
[----:B------:R-:W-:Y:S01]  /*ced0*/  LEA.HI.X R8, R8, c[0x0][0x1fc], R11, 0x1, P0 ;  /* 0x00007f0008087a11 */ /* 0x000fe200000f0c0b */
[----:B------:R-:W-:Y:S01]  /*cee0*/  SHFL.IDX PT, R28, R9, RZ, 0x181f ;  /* 0x00181fff091c7589 */ /* 0x000fe200000e0000 */
[----:B------:R-:W-:Y:S01]  /*cef0*/  LOP3.LUT P0, RZ, R2, 0x4, RZ, 0xc0, !PT ;  /* 0x0000000402ff7812 */ /* 0x000fe2000780c0ff */
[----:B------:R-:W-:Y:S01]  /*cf00*/  IMAD.SHL.U32 R2, R3, 0x20, RZ ;  /* 0x0000002003027824 */ /* 0x000fe200078e00ff */
[----:B------:R-:W-:Y:S01]  /*cf10*/  LOP3.LUT R4, R12, R7, RZ, 0x3c, !PT ;  /* 0x000000070c047212 */ /* 0x000fe200078e3cff */
[----:B------:R-:W1:Y:S01]  /*cf20*/  SHFL.IDX PT, R29, R8, RZ, 0x181f ;  /* 0x00181fff081d7589 */ /* 0x000e6200000e0000 */
[----:B------:R-:W-:Y:S01]  /*cf30*/  LOP3.LUT R7, R10, 0xfffffe00, RZ, 0xc0, !PT ;  /* 0xfffffe000a077812 */ /* 0x000fe200078ec0ff */
[----:B------:R-:W-:Y:S01]  /*cf40*/  IMAD.MOV.U32 R11, RZ, RZ, 0x40 ;  /* 0x00000040ff0b7424 */ /* 0x000fe200078e00ff */
[----:B------:R-:W-:Y:S01]  /*cf50*/  LOP3.LUT R218, R2, 0x7ffffc00, RZ, 0xc0, !PT ;  /* 0x7ffffc0002da7812 */ /* 0x000fe200078ec0ff */
[----:B------:R-:W-:Y:S01]  /*cf60*/  LDSM.16.M88.4 R24, [R217+0xc880] ;  /* 0x00c88000d918783b */ /* 0x000fe20000000200 */
[----:B------:R-:W-:-:S02]  /*cf70*/  SHF.R.S32.HI R12, RZ, 0x1f, R21 ;  /* 0x0000001fff0c7819 */ /* 0x000fc40000011415 */
[----:B------:R-:W-:Y:S01]  /*cf80*/  IADD3 R218, R4, R7, R218 ;  /* 0x0000000704da7210 */ /* 0x000fe20007ffe0da */
[----:B------:R-:W-:Y:S01]  /*cf90*/  LDSM.16.M88.4 R44, [R216] ;  /* 0x00000000d82c783b */ /* 0x000fe20000000200 */
[----:B------:R-:W-:Y:S02]  /*cfa0*/  SEL R2, R11, 0xffffffc0, !P0 ;  /* 0xffffffc00b027807 */ /* 0x000fe40004000000 */
[----:B------:R-:W-:Y:S01]  /*cfb0*/  ISETP.LT.AND P0, PT, R17, UR8, PT ;  /* 0x0000000811007c0c */ /* 0x000fe2000bf01270 */
[----:B------:R-:W-:Y:S01]  /*cfc0*/  IMAD.SHL.U32 R218, R218, 0x2, RZ ;  /* 0x00000002dada7824 */ /* 0x000fe200078e00ff */
[----:B------:R-:W-:Y:S01]  /*cfd0*/  LDSM.16.M88.4 R16, [R217+0xc080] ;  /* 0x00c08000d910783b */ /* 0x000fe20000000200 */
[----:B------:R-:W-:Y:S01]  /*cfe0*/  LEA.HI R151, R12, R21, RZ, 0x3 ;  /* 0x000000150c977211 */ /* 0x000fe200078f18ff */
[----:B------:R-:W-:Y:S01]  /*cff0*/  IMAD.IADD R212, R217, 0x1, R2 ;  /* 0x00000001d9d47824 */ /* 0x000fe200078e0202 */
[----:B------:R-:W-:Y:S01]  /*d000*/  ISETP.GE.OR P6, PT, R150, c[0x0][0x1d4], !P0 ;  /* 0x0000750096007a0c */ /* 0x000fe200047c6670 */
[----:B------:R-:W2:Y:S01]  /*d010*/  LDSM.16.M88.4 R8, [R218+0x10080] ;  /* 0x01008000da08783b */ /* 0x000ea20000000200 */
[--C-:B------:R-:W-:Y:S01]  /*d020*/  IMAD R214, R0, 0x2, R218.reuse ;  /* 0x0000000200d67824 */ /* 0x100fe200078e02da */
[----:B------:R-:W-:Y:S01]  /*d030*/  LOP3.LUT R151, R151, 0xfffffff8, RZ, 0xc0, !PT ;  /* 0xfffffff897977812 */ /* 0x000fe200078ec0ff */
[C---:B------:R-:W-:Y:S01]  /*d040*/  IMAD R213, R5.reuse, 0x2, R218 ;  /* 0x0000000205d57824 */ /* 0x040fe200078e02da */
[----:B------:R-:W-:Y:S01]  /*d050*/  LDSM.16.M88.4 R40, [R216+0x800] ;  /* 0x00080000d828783b */ /* 0x000fe20000000200 */
[----:B------:R-:W-:Y:S01]  /*d060*/  LOP3.LUT R224, R224, 0xfffffff8, RZ, 0xc0, !PT ;  /* 0xfffffff8e0e07812 */ /* 0x000fe200078ec0ff */
[----:B------:R-:W-:Y:S01]  /*d070*/  IMAD R211, R5, 0x2, R214 ;  /* 0x0000000205d37824 */ /* 0x000fe200078e02d6 */
[----:B------:R-:W-:Y:S01]  /*d080*/  SHF.R.S32.HI R197, RZ, 0x1f, R150 ;  /* 0x0000001fffc57819 */ /* 0x000fe20000011496 */
[----:B-1----:R-:W-:Y:S01]  /*d090*/  IMAD.WIDE R22, R150, 0x2, R28 ;  /* 0x0000000296167825 */ /* 0x002fe200078e021c */
[----:B------:R-:W1:Y:S01]  /*d0a0*/  LDSM.16.M88.4 R36, [R214+0x10080] ;  /* 0x01008000d624783b */ /* 0x000e620000000200 */
[----:B------:R-:W-:-:S02]  /*d0b0*/  SHF.R.S32.HI R198, RZ, 0x1f, R151 ;  /* 0x0000001fffc67819 */ /* 0x000fc40000011497 */
[--C-:B------:R-:W-:Y:S01]  /*d0c0*/  IMAD.WIDE R14, R151, 0x2, R28.reuse ;  /* 0x00000002970e7825 */ /* 0x100fe200078e021c */
[----:B------:R-:W-:Y:S01]  /*d0d0*/  @!PT LDS RZ, [RZ] ;  /* 0x00000000fffff984 */ /* 0x000fe20000000800 */
[----:B------:R-:W-:Y:S01]  /*d0e0*/  @!PT LDS RZ, [RZ] ;  /* 0x00000000fffff984 */ /* 0x000fe20000000800 */
[----:B------:R-:W-:Y:S01]  /*d0f0*/  @!PT LDS RZ, [RZ] ;  /* 0x00000000fffff984 */ /* 0x000fe20000000800 */
[----:B------:R2:W-:Y:S01]  /*d100*/  LDGSTS.E.BYPASS.LTC128B.128 [R223+0x8080], [R22.64], !P6 ;  /* 0x0808000016df7fae */ /* 0x0005e2000f101d56 */
[----:B------:R-:W-:Y:S02]  /*d110*/  ISETP.GE.OR P6, PT, R21, c[0x0][0x1d4], !P0 ;  /* 0x0000750015007a0c */ /* 0x000fe400047c6670 */
[----:B------:R-:W-:Y:S01]  /*d120*/  IMAD.WIDE R30, R149, 0x2, R28 ;  /* 0x00000002951e7825 */ /* 0x000fe200078e021c */
[----:B------:R-:W-:Y:S02]  /*d130*/  SHF.R.S32.HI R196, RZ, 0x1f, R149 ;  /* 0x0000001fffc47819 */ /* 0x000fe40000011495 */
[----:B------:R-:W-:Y:S01]  /*d140*/  IADD3 R207, R216, 0x800, RZ ;  /* 0x00000800d8cf7810 */ /* 0x000fe20007ffe0ff */
[----:B------:R-:W-:Y:S01]  /*d150*/  IMAD.WIDE R48, R224, 0x2, R28 ;  /* 0x00000002e0307825 */ /* 0x000fe200078e021c */
[C---:B------:R-:W-:Y:S02]  /*d160*/  IADD3 R205, R216.reuse, 0x1000, RZ ;  /* 0x00001000d8cd7810 */ /* 0x040fe40007ffe0ff */
[----:B------:R-:W-:Y:S01]  /*d170*/  IADD3 R204, R216, 0x1800, RZ ;  /* 0x00001800d8cc7810 */ /* 0x000fe20007ffe0ff */
[----:B------:R-:W-:Y:S01]  /*d180*/  IMAD.IADD R206, R2, 0x1, R216 ;  /* 0x0000000102ce7824 */ /* 0x000fe200078e02d8 */
[----:B------:R-:W-:-:S02]  /*d190*/  LOP3.LUT R2, R4, R7, RZ, 0xfc, !PT ;  /* 0x0000000704027212 */ /* 0x000fc400078efcff */
[----:B------:R3:W-:Y:S01]  /*d1a0*/  LDGSTS.E.BYPASS.LTC128B.128 [R223+0x9080], [R14.64], !P6 ;  /* 0x090800000edf7fae */ /* 0x0007e2000f101d56 */
[----:B------:R-:W-:Y:S02]  /*d1b0*/  ISETP.GE.OR P6, PT, R20, c[0x0][0x1d4], !P0 ;  /* 0x0000750014007a0c */ /* 0x000fe400047c6670 */
[----:B------:R-:W-:Y:S02]  /*d1c0*/  ISETP.GE.OR P0, PT, R6, c[0x0][0x1d4], !P0 ;  /* 0x0000750006007a0c */ /* 0x000fe40004706670 */
[----:B------:R-:W-:Y:S02]  /*d1d0*/  SHF.R.S32.HI R7, RZ, 0x1f, R224 ;  /* 0x0000001fff077819 */ /* 0x000fe400000114e0 */
[C---:B------:R-:W-:Y:S02]  /*d1e0*/  IADD3 R203, R216.reuse, 0x2000, RZ ;  /* 0x00002000d8cb7810 */ /* 0x040fe40007ffe0ff */
[C---:B------:R-:W-:Y:S02]  /*d1f0*/  IADD3 R202, R216.reuse, 0x2800, RZ ;  /* 0x00002800d8ca7810 */ /* 0x040fe40007ffe0ff */
[C---:B------:R-:W-:Y:S01]  /*d200*/  IADD3 R201, R216.reuse, 0x3000, RZ ;  /* 0x00003000d8c97810 */ /* 0x040fe20007ffe0ff */
[----:B--2---:R-:W-:Y:S02]  /*d210*/  HMMA.16816.F32.BF16 R20, R8, R16, RZ ;  /* 0x000000100814723c */ /* 0x004fe400000418ff */
[----:B------:R2:W-:Y:S01]  /*d220*/  LDGSTS.E.BYPASS.LTC128B.128 [R223+0xa080], [R30.64], !P6 ;  /* 0x0a0800001edf7fae */ /* 0x0005e2000f101d56 */
[----:B------:R-:W-:-:S03]  /*d230*/  IADD3 R200, R216, 0x3800, RZ ;  /* 0x00003800d8c87810 */ /* 0x000fc60007ffe0ff */
[----:B------:R4:W-:Y:S01]  /*d240*/  LDGSTS.E.BYPASS.LTC128B.128 [R223+0xb080], [R48.64], !P0 ;  /* 0x0b08000030df7fae */ /* 0x0009e2000c101d56 */
[----:B------:R-:W-:Y:S01]  /*d250*/  PLOP3.LUT P0, PT, PT, PT, UP0, 0x40, 0x0 ;  /* 0x000000000000781c */ /* 0x000fe20003f0e808 */
[C---:B------:R-:W-:Y:S02]  /*d260*/  HMMA.16816.F32.BF16 R16, R8.reuse, R18, RZ ;  /* 0x000000120810723c */ /* 0x040fe400000418ff */
[----:B------:R-:W-:Y:S04]  /*d270*/  LDSM.16.M88.4 R32, [R213+0x10080] ;  /* 0x01008000d520783b */ /* 0x000fe80000000200 */
[----:B------:R-:W0:Y:S02]  /*d280*/  LDGDEPBAR ;  /* 0x00000000000079af */ /* 0x000e240000000000 */
[C---:B---3--:R-:W-:Y:S08]  /*d290*/  HMMA.16816.F32.BF16 R12, R8.reuse, R24, RZ ;  /* 0x00000018080c723c */ /* 0x048ff000000418ff */
[----:B------:R-:W-:Y:S01]  /*d2a0*/  HMMA.16816.F32.BF16 R8, R8, R26, RZ ;  /* 0x0000001a0808723c */ /* 0x000fe200000418ff */
[----:B------:R-:W-:Y:S04]  /*d2b0*/  LDSM.16.M88.4 R24, [R212+0xc880] ;  /* 0x00c88000d418783b */ /* 0x000fe80000000200 */
[----:B--2---:R-:W2:Y:S03]  /*d2c0*/  LDSM.16.M88.4 R28, [R212+0xc080] ;  /* 0x00c08000d41c783b */ /* 0x004ea60000000200 */
[C---:B-1----:R-:W-:Y:S08]  /*d2d0*/  HMMA.16816.F32.BF16 R20, R36.reuse, R44, R20 ;  /* 0x0000002c2414723c */ /* 0x042ff00000041814 */
[C---:B------:R-:W-:Y:S01]  /*d2e0*/  HMMA.16816.F32.BF16 R16, R36.reuse, R46, R16 ;  /* 0x0000002e2410723c */ /* 0x040fe20000041810 */
[----:B------:R-:W-:Y:S07]  /*d2f0*/  LDSM.16.M88.4 R44, [R211+0x10080] ;  /* 0x01008000d32c783b */ /* 0x000fee0000000200 */
[C---:B------:R-:W-:Y:S08]  /*d300*/  HMMA.16816.F32.BF16 R12, R36.reuse, R40, R12 ;  /* 0x00000028240c723c */ /* 0x040ff0000004180c */
[----:B------:R-:W-:Y:S01]  /*d310*/  HMMA.16816.F32.BF16 R8, R36, R42, R8 ;  /* 0x0000002a2408723c */ /* 0x000fe20000041808 */
[----:B------:R-:W1:Y:S04]  /*d320*/  LDSM.16.M88.4 R40, [R206] ;  /* 0x00000000ce28783b */ /* 0x000e680000000200 */
[----:B------:R-:W3:Y:S03]  /*d330*/  LDSM.16.M88.4 R36, [R206+0x800] ;  /* 0x00080000ce24783b */ /* 0x000ee60000000200 */
[C---:B--2---:R-:W-:Y:S08]  /*d340*/  HMMA.16816.F32.BF16 R20, R32.reuse, R28, R20 ;  /* 0x0000001c2014723c */ /* 0x044ff00000041814 */
[C---:B------:R-:W-:Y:S01]  /*d350*/  HMMA.16816.F32.BF16 R16, R32.reuse, R30, R16 ;  /* 0x0000001e2010723c */ /* 0x040fe20000041810 */
[----:B------:R-:W-:Y:S07]  /*d360*/  LDSM.16.M88.4 R28, [R218+0x14080] ;  /* 0x01408000da1c783b */ /* 0x000fee0000000200 */
[C---:B------:R-:W-:Y:S08]  /*d370*/  HMMA.16816.F32.BF16 R12, R32.reuse, R24, R12 ;  /* 0x00000018200c723c */ /* 0x040ff0000004180c */
[----:B------:R-:W-:Y:S01]  /*d380*/  HMMA.16816.F32.BF16 R32, R32, R26, R8 ;  /* 0x0000001a2020723c */ /* 0x000fe20000041808 */
[----:B------:R-:W2:Y:S04]  /*d390*/  LDSM.16.M88.4 R24, [R217+0xd080] ;  /* 0x00d08000d918783b */ /* 0x000ea80000000200 */
[----:B------:R-:W5:Y:S03]  /*d3a0*/  LDSM.16.M88.4 R8, [R217+0xd880] ;  /* 0x00d88000d908783b */ /* 0x000f660000000200 */
[C---:B-1----:R-:W-:Y:S08]  /*d3b0*/  HMMA.16816.F32.BF16 R20, R44.reuse, R40, R20 ;  /* 0x000000282c14723c */ /* 0x042ff00000041814 */
[C---:B------:R-:W-:Y:S01]  /*d3c0*/  HMMA.16816.F32.BF16 R16, R44.reuse, R42, R16 ;  /* 0x0000002a2c10723c */ /* 0x040fe20000041810 */
[----:B------:R-:W-:Y:S07]  /*d3d0*/  LDSM.16.M88.4 R40, [R214+0x14080] ;  /* 0x01408000d628783b */ /* 0x000fee0000000200 */
[C---:B---3--:R-:W-:Y:S08]  /*d3e0*/  HMMA.16816.F32.BF16 R12, R44.reuse, R36, R12 ;  /* 0x000000242c0c723c */ /* 0x048ff0000004180c */
[----:B------:R-:W-:Y:S01]  /*d3f0*/  HMMA.16816.F32.BF16 R44, R44, R38, R32 ;  /* 0x000000262c2c723c */ /* 0x000fe20000041820 */
[----:B------:R-:W1:Y:S04]  /*d400*/  LDSM.16.M88.4 R36, [R216+0x1000] ;  /* 0x00100000d824783b */ /* 0x000e680000000200 */
[----:B------:R-:W3:Y:S03]  /*d410*/  LDSM.16.M88.4 R32, [R216+0x1800] ;  /* 0x00180000d820783b */ /* 0x000ee60000000200 */
[C---:B--2---:R-:W-:Y:S08]  /*d420*/  HMMA.16816.F32.BF16 R20, R28.reuse, R24, R20 ;  /* 0x000000181c14723c */ /* 0x044ff00000041814 */
[C---:B------:R-:W-:Y:S01]  /*d430*/  HMMA.16816.F32.BF16 R16, R28.reuse, R26, R16 ;  /* 0x0000001a1c10723c */ /* 0x040fe20000041810 */
[----:B------:R-:W-:Y:S07]  /*d440*/  LDSM.16.M88.4 R24, [R212+0xd080] ;  /* 0x00d08000d418783b */ /* 0x000fee0000000200 */
[C---:B-----5:R-:W-:Y:S08]  /*d450*/  HMMA.16816.F32.BF16 R12, R28.reuse, R8, R12 ;  /* 0x000000081c0c723c */ /* 0x060ff0000004180c */
        /* <DEDUP_REMOVED lines=65> */
[----:B------:R-:W3:Y:S01]  /*d870*/  LDSM.16.M88.4 R32, [R206+0x3800] ;  /* 0x00380000ce20783b */ /* 0x000ee20000000200 */
[----:B------:R-:W-:-:S04]  /*d880*/  DEPBAR.LE SB0, 0x0 ;  /* 0x000080000000791a */ /* 0x000fc80000000000 */
[C---:B--2---:R-:W-:Y:S08]  /*d890*/  HMMA.16816.F32.BF16 R20, R28.reuse, R24, R20 ;  /* 0x000000181c14723c */ /* 0x044ff00000041814 */
[C---:B------:R-:W-:Y:S08]  /*d8a0*/  HMMA.16816.F32.BF16 R16, R28.reuse, R26, R16 ;  /* 0x0000001a1c10723c */ /* 0x040ff00000041810 */
[C---:B-----5:R-:W-:Y:S08]  /*d8b0*/  HMMA.16816.F32.BF16 R12, R28.reuse, R8, R12 ;  /* 0x000000081c0c723c */ /* 0x060ff0000004180c */
[----:B------:R-:W-:Y:S08]  /*d8c0*/  HMMA.16816.F32.BF16 R44, R28, R10, R44 ;  /* 0x0000000a1c2c723c */ /* 0x000ff0000004182c */
[C---:B-1----:R-:W-:Y:S08]  /*d8d0*/  HMMA.16816.F32.BF16 R20, R40.reuse, R36, R20 ;  /* 0x000000242814723c */ /* 0x042ff00000041814 */
[C---:B------:R-:W-:Y:S08]  /*d8e0*/  HMMA.16816.F32.BF16 R16, R40.reuse, R38, R16 ;  /* 0x000000262810723c */ /* 0x040ff00000041810 */
[C---:B---3--:R-:W-:Y:S08]  /*d8f0*/  HMMA.16816.F32.BF16 R12, R40.reuse, R32, R12 ;  /* 0x00000020280c723c */ /* 0x048ff0000004180c */
[----:B------:R-:W-:Y:S01]  /*d900*/  HMMA.16816.F32.BF16 R44, R40, R34, R44 ;  /* 0x00000022282c723c */ /* 0x000fe2000004182c */
[----:B------:R-:W-:Y:S06]  /*d910*/  BAR.SYNC.DEFER_BLOCKING 0x0 ;  /* 0x0000000000007b1d */ /* 0x000fec0000010000 */
[----:B------:R-:W-:Y:S05]  /*d920*/  @P0 BRA `(.L_x_140) ;  /* 0x000002b000000947 */ /* 0x000fea0003800000 */
[----:B----4-:R-:W-:Y:S01]  /*d930*/  IMAD.U32 R9, RZ, RZ, UR9 ;  /* 0x00000009ff097e24 */ /* 0x010fe2000f8e00ff */
[----:B------:R-:W-:Y:S01]  /*d940*/  ISETP.NE.AND P6, PT, R219, 0x1, PT ;  /* 0x00000001db00780c */ /* 0x000fe20003fc5270 */
[----:B------:R-:W-:-:S03]  /*d950*/  IMAD.MOV.U32 R221, RZ, RZ, RZ ;  /* 0x000000ffffdd7224 */ /* 0x000fc600078e00ff */
[----:B------:R-:W-:-:S04]  /*d960*/  IADD3 R9, R220, UR15, R9 ;  /* 0x0000000fdc097c10 */ /* 0x000fc8000fffe009 */
[----:B------:R-:W-:-:S05]  /*d970*/  IADD3 R222, R9, -0x40, RZ ;  /* 0xffffffc009de7810 */ /* 0x000fca0007ffe0ff */
[----:B------:R-:W-:-:S04]  /*d980*/  @P6 IMAD.HI.U32 R6, R222, c[0x0][0x2bc], RZ ;  /* 0x0000af00de066a27 */ /* 0x000fc800078e00ff */
[----:B------:R-:W-:Y:S01]  /*d990*/  IMAD.MOV.U32 R4, RZ, RZ, R222 ;  /* 0x000000ffff047224 */ /* 0x000fe200078e00de */
[----:B------:R-:W-:-:S04]  /*d9a0*/  @P6 SHF.R.U32.HI R4, RZ, c[0x0][0x2c0], R6 ;  /* 0x0000b000ff046a19 */ /* 0x000fc80000011606 */
[----:B------:R-:W-:-:S04]  /*d9b0*/  @!P1 IADD3 R9, P0, R4, UR16, RZ ;  /* 0x0000001004099c10 */ /* 0x000fc8000ff1e0ff */
[----:B------:R-:W-:Y:S02]  /*d9c0*/  @!P1 LEA.HI.X.SX32 R6, R4, UR7, 0x1, P0 ;  /* 0x0000000704069c11 */ /* 0x000fe400080f0eff */
[----:B------:R-:W-:-:S04]  /*d9d0*/  @!P1 LEA R8, P0, R9, c[0x0][0x2a0], 0x2 ;  /* 0x0000a80009089a11 */ /* 0x000fc800078010ff */
[----:B------:R-:W-:-:S05]  /*d9e0*/  @!P1 LEA.HI.X R9, R9, c[0x0][0x2a4], R6, 0x2, P0 ;  /* 0x0000a90009099a11 */ /* 0x000fca00000f1406 */
[----:B------:R-:W2:Y:S01]  /*d9f0*/  @!P1 LDG.E R221, [R8.64] ;  /* 0x0000001608dd9981 */ /* 0x000ea2000c1e1900 */
[----:B------:R-:W-:-:S04]  /*da00*/  IMAD.MOV R11, RZ, RZ, -R4 ;  /* 0x000000ffff0b7224 */ /* 0x000fc800078e0a04 */
[----:B------:R-:W-:-:S04]  /*da10*/  IMAD R222, R11, c[0x0][0x2b8], R222 ;  /* 0x0000ae000bde7a24 */ /* 0x000fc800078e02de */
[----:B------:R-:W-:Y:S01]  /*da20*/  IMAD.WIDE.U32 R10, R222, c[0x0][0x1e0], RZ ;  /* 0x00007800de0a7a25 */ /* 0x000fe200078e00ff */
[----:B------:R-:W-:-:S05]  /*da30*/  SHF.R.S32.HI R25, RZ, 0x1f, R222 ;  /* 0x0000001fff197819 */ /* 0x000fca00000114de */
[----:B------:R-:W-:-:S04]  /*da40*/  IMAD R25, R25, c[0x0][0x1e0], RZ ;  /* 0x0000780019197a24 */ /* 0x000fc800078e02ff */
[----:B------:R-:W-:-:S04]  /*da50*/  IMAD R25, R222, c[0x0][0x1e4], R25 ;  /* 0x00007900de197a24 */ /* 0x000fc800078e0219 */
[----:B------:R-:W-:Y:S01]  /*da60*/  IMAD.IADD R11, R11, 0x1, R25 ;  /* 0x000000010b0b7824 */ /* 0x000fe200078e0219 */
[----:B--2---:R-:W-:-:S03]  /*da70*/  SHF.R.S32.HI R4, RZ, 0x1f, R221 ;  /* 0x0000001fff047819 */ /* 0x004fc600000114dd */
[----:B------:R-:W-:-:S04]  /*da80*/  IMAD.WIDE.U32 R8, R221, c[0x0][0x1f0], R10 ;  /* 0x00007c00dd087a25 */ /* 0x000fc800078e000a */
[----:B------:R-:W-:Y:S01]  /*da90*/  IMAD R4, R4, c[0x0][0x1f0], RZ ;  /* 0x00007c0004047a24 */ /* 0x000fe200078e02ff */
[----:B------:R-:W-:-:S03]  /*daa0*/  IADD3 R6, P0, R8, UR24, RZ ;  /* 0x0000001808067c10 */ /* 0x000fc6000ff1e0ff */
[----:B------:R-:W-:-:S05]  /*dab0*/  IMAD R4, R221, c[0x0][0x1f4], R4 ;  /* 0x00007d00dd047a24 */ /* 0x000fca00078e0204 */
[----:B------:R-:W-:Y:S02]  /*dac0*/  IADD3.X R9, R9, UR6, R4, P0, !PT ;  /* 0x0000000609097c10 */ /* 0x000fe400087fe404 */
[----:B------:R-:W-:-:S04]  /*dad0*/  LEA R4, P0, R6, c[0x0][0x1c8], 0x1 ;  /* 0x0000720006047a11 */ /* 0x000fc800078008ff */
[----:B------:R-:W-:Y:S02]  /*dae0*/  LEA.HI.X R6, R6, c[0x0][0x1cc], R9, 0x1, P0 ;  /* 0x0000730006067a11 */ /* 0x000fe400000f0c09 */
[----:B------:R-:W1:Y:S04]  /*daf0*/  SHFL.IDX PT, R4, R4, RZ, 0x181f ;  /* 0x00181fff04047589 */ /* 0x000e6800000e0000 */
[----:B------:R-:W2:Y:S01]  /*db00*/  SHFL.IDX PT, R6, R6, RZ, 0x181f ;  /* 0x00181fff06067589 */ /* 0x000ea200000e0000 */
[----:B-1----:R-:W-:-:S04]  /*db10*/  LEA R24, P0, R150, R4, 0x1 ;  /* 0x0000000496187211 */ /* 0x002fc800078008ff */
[----:B--2---:R-:W-:Y:S02]  /*db20*/  LEA.HI.X R25, R150, R6, R197, 0x1, P0 ;  /* 0x0000000696197211 */ /* 0x004fe400000f0cc5 */
[----:B------:R-:W-:-:S03]  /*db30*/  LEA R10, P0, R151, R4, 0x1 ;  /* 0x00000004970a7211 */ /* 0x000fc600078008ff */
[----:B------:R-:W-:Y:S01]  /*db40*/  @!PT LDS RZ, [RZ] ;  /* 0x00000000fffff984 */ /* 0x000fe20000000800 */
[----:B------:R1:W-:Y:S01]  /*db50*/  LDGSTS.E.BYPASS.LTC128B.128 [R223+0xc080], [R24.64], !P4 ;  /* 0x0c08000018df7fae */ /* 0x0003e2000e101d56 */
[----:B------:R-:W-:Y:S02]  /*db60*/  LEA.HI.X R11, R151, R6, R198, 0x1, P0 ;  /* 0x00000006970b7211 */ /* 0x000fe400000f0cc6 */
[----:B------:R-:W-:-:S03]  /*db70*/  LEA R8, P0, R149, R4, 0x1 ;  /* 0x0000000495087211 */ /* 0x000fc600078008ff */
[----:B------:R1:W-:Y:S01]  /*db80*/  LDGSTS.E.BYPASS.LTC128B.128 [R223+0xd080], [R10.64], !P5 ;  /* 0x0d0800000adf7fae */ /* 0x0003e2000e901d56 */
[----:B------:R-:W-:Y:S02]  /*db90*/  LEA.HI.X R9, R149, R6, R196, 0x1, P0 ;  /* 0x0000000695097211 */ /* 0x000fe400000f0cc4 */
[----:B------:R-:W-:-:S03]  /*dba0*/  LEA R26, P0, R224, R4, 0x1 ;  /* 0x00000004e01a7211 */ /* 0x000fc600078008ff */
[----:B------:R1:W-:Y:S01]  /*dbb0*/  LDGSTS.E.BYPASS.LTC128B.128 [R223+0xe080], [R8.64], !P3 ;  /* 0x0e08000008df7fae */ /* 0x0003e2000d901d56 */
[----:B------:R-:W-:-:S05]  /*dbc0*/  LEA.HI.X R27, R224, R6, R7, 0x1, P0 ;  /* 0x00000006e01b7211 */ /* 0x000fca00000f0c07 */
[----:B------:R1:W-:Y:S04]  /*dbd0*/  LDGSTS.E.BYPASS.LTC128B.128 [R223+0xf080], [R26.64], !P2 ;  /* 0x0f0800001adf7fae */ /* 0x0003e8000d101d56 */
.L_x_140:
[----:B----4-:R-:W-:Y:S01]  /*dbe0*/  LOP3.LUT R3, R3, 0xffffffe0, RZ, 0xc0, !PT ;  /* 0xffffffe003037812 */ /* 0x010fe200078ec0ff */
[----:B-1----:R-:W-:Y:S01]  /*dbf0*/  IMAD.U32 R8, RZ, RZ, UR8 ;  /* 0x00000008ff087e24 */ /* 0x002fe2000f8e00ff */
[----:B------:R-:W0:Y:S01]  /*dc00*/  LDGDEPBAR ;  /* 0x00000000000079af */ /* 0x000e220000000000 */
[----:B------:R-:W-:Y:S02]  /*dc10*/  IMAD.SHL.U32 R215, R2, 0x2, RZ ;  /* 0x0000000202d77824 */ /* 0x000fe400078e00ff */
[----:B------:R-:W-:Y:S02]  /*dc20*/  IMAD.IADD R66, R66, 0x1, -R3 ;  /* 0x0000000142427824 */ /* 0x000fe400078e0a03 */
[--C-:B------:R-:W-:Y:S01]  /*dc30*/  IMAD R210, R0, 0x2, R215.reuse ;  /* 0x0000000200d27824 */ /* 0x100fe200078e02d7 */
[----:B------:R-:W-:Y:S01]  /*dc40*/  LDSM.16.MT88.4 R52, [R215+0x9080] ;  /* 0x00908000d734783b */ /* 0x000fe20000004200 */
[C---:B------:R-:W-:Y:S01]  /*dc50*/  IMAD R209, R5.reuse, 0x2, R215 ;  /* 0x0000000205d17824 */ /* 0x040fe200078e02d7 */
[----:B------:R-:W-:Y:S01]  /*dc60*/  SHF.R.S32.HI R3, RZ, 0x1f, R66 ;  /* 0x0000001fff037819 */ /* 0x000fe20000011442 */
[----:B------:R-:W-:Y:S01]  /*dc70*/  IMAD R208, R5, 0x2, R210 ;  /* 0x0000000205d07824 */ /* 0x000fe200078e02d2 */
[----:B------:R-:W-:Y:S02]  /*dc80*/  LDSM.16.MT88.4 R28, [R210+0x8080] ;  /* 0x00808000d21c783b */ /* 0x000fe40000004200 */
[----:B------:R-:W-:-:S02]  /*dc90*/  LEA.HI R3, R3, R66, RZ, 0x2 ;  /* 0x0000004203037211 */ /* 0x000fc400078f10ff */
[----:B------:R-:W-:Y:S02]  /*dca0*/  LDSM.16.MT88.4 R36, [R209+0x8080] ;  /* 0x00808000d124783b */ /* 0x000fe40000004200 */
[----:B------:R-:W-:Y:S02]  /*dcb0*/  LOP3.LUT R3, R3, 0x7ffffffc, RZ, 0xc0, !PT ;  /* 0x7ffffffc03037812 */ /* 0x000fe400078ec0ff */
[----:B------:R-:W-:Y:S03]  /*dcc0*/  LDSM.16.MT88.4 R60, [R210+0x9080] ;  /* 0x00908000d23c783b */ /* 0x000fe60000004200 */
[----:B------:R-:W-:Y:S01]  /*dcd0*/  IMAD.IADD R3, R66, 0x1, -R3 ;  /* 0x0000000142037824 */ /* 0x000fe200078e0a03 */
        /* <DEDUP_REMOVED lines=8> */
[C---:B------:R-:W-:Y:S01]  /*dd60*/  ISETP.GT.AND P0, PT, R8.reuse, 0x1, PT ;  /* 0x000000010800780c */ /* 0x040fe20003f04270 */
[----:B------:R-:W-:Y:S03]  /*dd70*/  LDSM.16.MT88.4 R100, [R209+0xa080] ;  /* 0x00a08000d164783b */ /* 0x000fe60000004200 */
[----:B------:R-:W-:Y:S01]  /*dd80*/  FSEL R6, R23, -INF , P0 ;  /* 0xff80000017067808 */ /* 0x000fe20000000000 */
[----:B------:R-:W-:Y:S01]  /*dd90*/  LDSM.16.MT88.4 R108, [R208+0xa080] ;  /* 0x00a08000d06c783b */ /* 0x000fe20000004200 */
[----:B------:R-:W-:Y:S02]  /*dda0*/  FSEL R21, R21, -INF , P0 ;  /* 0xff80000015157808 */ /* 0x000fe40000000000 */
[----:B------:R-:W-:Y:S01]  /*ddb0*/  ISETP.GT.AND P0, PT, R8, 0x8, PT ;  /* 0x000000080800780c */ /* 0x000fe20003f04270 */
[----:B------:R-:W-:Y:S01]  /*ddc0*/  LDSM.16.MT88.4 R116, [R215+0xb080] ;  /* 0x00b08000d774783b */ /* 0x000fe20000004200 */
[----:B------:R-:W-:-:S02]  /*ddd0*/  FMNMX.FTZ R10, R3, R21, !PT ;  /* 0x00000015030a7209 */ /* 0x000fc40007810000 */
[----:B------:R-:W-:Y:S01]  /*dde0*/  FSEL R18, R18, -INF , P0 ;  /* 0xff80000012127808 */ /* 0x000fe20000000000 */
[----:B------:R-:W-:Y:S01]  /*ddf0*/  LDSM.16.MT88.4 R120, [R210+0xb080] ;  /* 0x00b08000d278783b */ /* 0x000fe20000004200 */
[----:B------:R-:W-:Y:S02]  /*de00*/  FSEL R9, R16, -INF , P0 ;  /* 0xff80000010097808 */ /* 0x000fe40000000000 */
[----:B------:R-:W-:Y:S01]  /*de10*/  ISETP.GT.AND P0, PT, R8, 0x9, PT ;  /* 0x000000090800780c */ /* 0x000fe20003f04270 */
[----:B------:R-:W-:Y:S01]  /*de20*/  LDSM.16.MT88.4 R128, [R209+0xb080] ;  /* 0x00b08000d180783b */ /* 0x000fe20000004200 */
[----:B------:R-:W-:Y:S02]  /*de30*/  FMNMX.FTZ R10, R9, R10, !PT ;  /* 0x0000000a090a7209 */ /* 0x000fe40007810000 */
[----:B------:R-:W-:Y:S01]  /*de40*/  FSEL R4, R19, -INF , P0 ;  /* 0xff80000013047808 */ /* 0x000fe20000000000 */
[----:B------:R-:W-:Y:S01]  /*de50*/  LDSM.16.MT88.4 R192, [R209+0x8880] ;  /* 0x00888000d1c0783b */ /* 0x000fe20000004200 */
[----:B------:R-:W-:-:S02]  /*de60*/  FSEL R19, R17, -INF , P0 ;  /* 0xff80000011137808 */ /* 0x000fc40000000000 */
[----:B------:R-:W-:Y:S01]  /*de70*/  ISETP.GT.AND P0, PT, R8, 0x10, PT ;  /* 0x000000100800780c */ /* 0x000fe20003f04270 */
[----:B------:R-:W-:Y:S01]  /*de80*/  LDSM.16.MT88.4 R188, [R208+0x8880] ;  /* 0x00888000d0bc783b */ /* 0x000fe20000004200 */
[----:B------:R-:W-:Y:S02]  /*de90*/  FMNMX.FTZ R10, R19, R10, !PT ;  /* 0x0000000a130a7209 */ /* 0x000fe40007810000 */
        /* <DEDUP_REMOVED lines=20> */
[----:B------:R-:W-:Y:S02]  /*dfe0*/  FMNMX.FTZ R12, R7, R12, !PT ;  /* 0x0000000c070c7209 */ /* 0x000fe40007810000 */
[----:B------:R-:W-:Y:S01]  /*dff0*/  FMNMX.FTZ R15, R18, R15, !PT ;  /* 0x0000000f120f7209 */ /* 0x000fe20007810000 */
[----:B------:R-:W-:Y:S01]  /*e000*/  LDSM.16.MT88.4 R156, [R208+0xa880] ;  /* 0x00a88000d09c783b */ /* 0x000fe20000004200 */
[----:B------:R-:W-:-:S02]  /*e010*/  FMNMX.FTZ R12, R11, R12, !PT ;  /* 0x0000000c0b0c7209 */ /* 0x000fc40007810000 */
[----:B------:R-:W-:Y:S01]  /*e020*/  FMNMX.FTZ R15, R4, R15, !PT ;  /* 0x0000000f040f7209 */ /* 0x000fe20007810000 */
[----:B------:R-:W-:Y:S01]  /*e030*/  LDSM.16.MT88.4 R152, [R215+0xb880] ;  /* 0x00b88000d798783b */ /* 0x000fe20000004200 */
[----:B------:R-:W-:Y:S02]  /*e040*/  FSEL R8, R47, -INF , P0 ;  /* 0xff8000002f087808 */ /* 0x000fe40000000000 */
[----:B------:R-:W-:Y:S01]  /*e050*/  FMNMX.FTZ R15, R14, R15, !PT ;  /* 0x0000000f0e0f7209 */ /* 0x000fe20007810000 */
[----:B------:R-:W1:Y:S03]  /*e060*/  SHFL.BFLY PT, R23, R12, 0x2, 0x1f ;  /* 0x0c401f000c177f89 */ /* 0x000e6600000e0000 */
[----:B------:R-:W-:Y:S01]  /*e070*/  FMNMX.FTZ R15, R16, R15, !PT ;  /* 0x0000000f100f7209 */ /* 0x000fe20007810000 */
[----:B------:R-:W-:Y:S03]  /*e080*/  LDSM.16.MT88.4 R44, [R208+0x8080] ;  /* 0x00808000d02c783b */ /* 0x000fe60000004200 */
[----:B------:R-:W-:-:S04]  /*e090*/  FMNMX.FTZ R15, R10, R15, !PT ;  /* 0x0000000f0a0f7209 */ /* 0x000fc80007810000 */
[----:B------:R-:W-:-:S05]  /*e0a0*/  FMNMX.FTZ R24, R8, R15, !PT ;  /* 0x0000000f08187209 */ /* 0x000fca0007810000 */
[----:B------:R-:W2:Y:S01]  /*e0b0*/  SHFL.BFLY PT, R15, R24, 0x2, 0x1f ;  /* 0x0c401f00180f7f89 */ /* 0x000ea200000e0000 */
[----:B-1----:R-:W-:-:S05]  /*e0c0*/  FMNMX.FTZ R23, R12, R23, !PT ;  /* 0x000000170c177209 */ /* 0x002fca0007810000 */
[----:B------:R-:W1:Y:S01]  /*e0d0*/  SHFL.BFLY PT, R148, R23, 0x1, 0x1f ;  /* 0x0c201f0017947f89 */ /* 0x000e6200000e0000 */
[----:B--2---:R-:W-:-:S05]  /*e0e0*/  FMNMX.FTZ R20, R24, R15, !PT ;  /* 0x0000000f18147209 */ /* 0x004fca0007810000 */
[----:B------:R-:W2:Y:S01]  /*e0f0*/  SHFL.BFLY PT, R15, R20, 0x1, 0x1f ;  /* 0x0c201f00140f7f89 */ /* 0x000ea200000e0000 */
[----:B-1----:R-:W-:-:S04]  /*e100*/  FMNMX.FTZ R148, R23, R148, !PT ;  /* 0x0000009417947209 */ /* 0x002fc80007810000 */
[C---:B------:R-:W-:Y:S01]  /*e110*/  FSETP.NEU.FTZ.AND P0, PT, R148.reuse, -INF , PT ;  /* 0xff8000009400780b */ /* 0x040fe20003f1d000 */
[----:B------:R-:W-:-:S05]  /*e120*/  FMUL.FTZ R12, R148, c[0x0][0x2d0] ;  /* 0x0000b400940c7a20 */ /* 0x000fca0000410000 */
[----:B------:R-:W-:-:S05]  /*e130*/  FSEL R12, R12, RZ, P0 ;  /* 0x000000ff0c0c7208 */ /* 0x000fca0000000000 */
[--C-:B------:R-:W-:Y:S01]  /*e140*/  FFMA.FTZ R228, R3, c[0x0][0x2d0], -R12.reuse ;  /* 0x0000b40003e47a23 */ /* 0x100fe2000001080c */
[----:B--2---:R-:W-:Y:S01]  /*e150*/  FMNMX.FTZ R3, R15, R20, !PT ;  /* 0x000000140f037209 */ /* 0x004fe20007810000 */
[--C-:B------:R-:W-:Y:S02]  /*e160*/  FFMA.FTZ R226, R9, c[0x0][0x2d0], -R12.reuse ;  /* 0x0000b40009e27a23 */ /* 0x100fe4000001080c */
[--C-:B------:R-:W-:Y:S01]  /*e170*/  FFMA.FTZ R225, R21, c[0x0][0x2d0], -R12.reuse ;  /* 0x0000b40015e17a23 */ /* 0x100fe2000001080c */
[C---:B------:R-:W-:Y:S01]  /*e180*/  FSETP.NEU.FTZ.AND P0, PT, R3.reuse, -INF , PT ;  /* 0xff8000000300780b */ /* 0x040fe20003f1d000 */
[----:B------:R-:W-:Y:S01]  /*e190*/  FMUL.FTZ R9, R3, c[0x0][0x2d0] ;  /* 0x0000b40003097a20 */ /* 0x000fe20000410000 */
[----:B------:R-:W-:Y:S01]  /*e1a0*/  MUFU.EX2 R228, R228 ;  /* 0x000000e400e47308 */ /* 0x000fe20000000800 */
[--C-:B------:R-:W-:Y:S02]  /*e1b0*/  FFMA.FTZ R199, R19, c[0x0][0x2d0], -R12.reuse ;  /* 0x0000b40013c77a23 */ /* 0x100fe4000001080c */
[--C-:B------:R-:W-:Y:S01]  /*e1c0*/  FFMA.FTZ R232, R7, c[0x0][0x2d0], -R12.reuse ;  /* 0x0000b40007e87a23 */ /* 0x100fe2000001080c */
[----:B------:R-:W-:Y:S01]  /*e1d0*/  FSEL R9, R9, RZ, P0 ;  /* 0x000000ff09097208 */ /* 0x000fe20000000000 */
[--C-:B------:R-:W-:Y:S01]  /*e1e0*/  FFMA.FTZ R230, R17, c[0x0][0x2d0], -R12.reuse ;  /* 0x0000b40011e67a23 */ /* 0x100fe2000001080c */
[----:B------:R-:W-:Y:S01]  /*e1f0*/  PLOP3.LUT P0, PT, PT, PT, UP0, 0x40, 0x0 ;  /* 0x000000000000781c */ /* 0x000fe20003f0e808 */
[----:B------:R-:W-:Y:S01]  /*e200*/  FFMA.FTZ R231, R13, c[0x0][0x2d0], -R12 ;  /* 0x0000b4000de77a23 */ /* 0x000fe2000001080c */
[----:B------:R-:W1:Y:S01]  /*e210*/  MUFU.EX2 R225, R225 ;  /* 0x000000e100e17308 */ /* 0x000e620000000800 */
[----:B------:R-:W-:-:S02]  /*e220*/  FFMA.FTZ R2, R22, c[0x0][0x2d0], -R9 ;  /* 0x0000b40016027a23 */ /* 0x000fc40000010809 */
[----:B------:R-:W2:Y:S01]  /*e230*/  LDSM.16.MT88.4 R20, [R215+0x8080] ;  /* 0x00808000d714783b */ /* 0x000ea20000004200 */
[--C-:B------:R-:W-:Y:S02]  /*e240*/  FFMA.FTZ R229, R6, c[0x0][0x2d0], -R9.reuse ;  /* 0x0000b40006e57a23 */ /* 0x100fe40000010809 */
[--C-:B------:R-:W-:Y:S02]  /*e250*/  FFMA.FTZ R227, R18, c[0x0][0x2d0], -R9.reuse ;  /* 0x0000b40012e37a23 */ /* 0x100fe40000010809 */
[--C-:B------:R-:W-:Y:S01]  /*e260*/  FFMA.FTZ R0, R4, c[0x0][0x2d0], -R9.reuse ;  /* 0x0000b40004007a23 */ /* 0x100fe20000010809 */
[----:B------:R-:W-:Y:S01]  /*e270*/  MUFU.EX2 R226, R226 ;  /* 0x000000e200e27308 */ /* 0x000fe20000000800 */
[----:B------:R-:W3:Y:S01]  /*e280*/  LDSM.16.MT88.4 R4, [R208+0xb080] ;  /* 0x00b08000d004783b */ /* 0x000ee20000004200 */
[----:B------:R-:W-:Y:S02]  /*e290*/  FFMA.FTZ R235, R11, c[0x0][0x2d0], -R12 ;  /* 0x0000b4000beb7a23 */ /* 0x000fe4000001080c */
[----:B------:R-:W-:-:S02]  /*e2a0*/  FFMA.FTZ R233, R14, c[0x0][0x2d0], -R9 ;  /* 0x0000b4000ee97a23 */ /* 0x000fc40000010809 */
[--C-:B------:R-:W-:Y:S01]  /*e2b0*/  FFMA.FTZ R234, R16, c[0x0][0x2d0], -R9.reuse ;  /* 0x0000b40010ea7a23 */ /* 0x100fe20000010809 */
[----:B------:R-:W4:Y:S01]  /*e2c0*/  LDSM.16.MT88.4 R12, [R215+0x8880] ;  /* 0x00888000d70c783b */ /* 0x000f220000004200 */
[----:B------:R-:W5:Y:S01]  /*e2d0*/  MUFU.EX2 R199, R199 ;  /* 0x000000c700c77308 */ /* 0x000f620000000800 */
[--C-:B------:R-:W-:Y:S01]  /*e2e0*/  FFMA.FTZ R236, R10, c[0x0][0x2d0], -R9.reuse ;  /* 0x0000b4000aec7a23 */ /* 0x100fe20000010809 */
[----:B-1----:R-:W-:Y:S01]  /*e2f0*/  F2FP.BF16.PACK_AB R132, R225, R228 ;  /* 0x000000e4e184723e */ /* 0x002fe200000010ff */
[----:B------:R-:W-:Y:S01]  /*e300*/  FFMA.FTZ R237, R8, c[0x0][0x2d0], -R9 ;  /* 0x0000b40008ed7a23 */ /* 0x000fe20000010809 */
[----:B------:R-:W-:Y:S01]  /*e310*/  LDSM.16.MT88.4 R16, [R210+0xb880] ;  /* 0x00b88000d210783b */ /* 0x000fe20000004200 */
[----:B------:R-:W-:-:S03]  /*e320*/  FADD.FTZ R225, R228, R225 ;  /* 0x000000e1e4e17221 */ /* 0x000fc60000010000 */
[----:B------:R-:W-:Y:S01]  /*e330*/  MUFU.EX2 R2, R2 ;  /* 0x0000000200027308 */ /* 0x000fe20000000800 */
[----:B------:R-:W1:Y:S07]  /*e340*/  LDSM.16.MT88.4 R8, [R210+0x8880] ;  /* 0x00888000d208783b */ /* 0x000e6e0000004200 */
[----:B------:R-:W2:Y:S01]  /*e350*/  MUFU.EX2 R229, R229 ;  /* 0x000000e500e57308 */ /* 0x000ea20000000800 */
[----:B-----5:R-:W-:Y:S01]  /*e360*/  F2FP.BF16.PACK_AB R134, R199, R226 ;  /* 0x000000e2c786723e */ /* 0x020fe200000010ff */
[----:B------:R-:W-:-:S04]  /*e370*/  FADD.FTZ R226, R226, R225 ;  /* 0x000000e1e2e27221 */ /* 0x000fc80000010000 */
[----:B------:R-:W-:Y:S02]  /*e380*/  FADD.FTZ R199, R199, R226 ;  /* 0x000000e2c7c77221 */ /* 0x000fe40000010000 */
[----:B------:R-:W-:Y:S08]  /*e390*/  MUFU.EX2 R227, R227 ;  /* 0x000000e300e37308 */ /* 0x000ff00000000800 */
[----:B------:R-:W5:Y:S01]  /*e3a0*/  MUFU.EX2 R0, R0 ;  /* 0x0000000000007308 */ /* 0x000f620000000800 */
[----:B--2---:R-:W-:Y:S01]  /*e3b0*/  F2FP.BF16.PACK_AB R133, R229, R2 ;  /* 0x00000002e585723e */ /* 0x004fe200000010ff */
[----:B------:R-:W-:-:S06]  /*e3c0*/  FADD.FTZ R2, R2, R229 ;  /* 0x000000e502027221 */ /* 0x000fcc0000010000 */
[----:B------:R-:W-:Y:S01]  /*e3d0*/  MUFU.EX2 R230, R230 ;  /* 0x000000e600e67308 */ /* 0x000fe20000000800 */
[----:B-----5:R-:W-:-:S07]  /*e3e0*/  F2FP.BF16.PACK_AB R135, R0, R227 ;  /* 0x000000e30087723e */ /* 0x020fce00000010ff */
[----:B------:R-:W2:Y:S01]  /*e3f0*/  MUFU.EX2 R231, R231 ;  /* 0x000000e700e77308 */ /* 0x000ea20000000800 */
[----:B------:R-:W-:-:S04]  /*e400*/  FADD.FTZ R227, R227, R2 ;  /* 0x00000002e3e37221 */ /* 0x000fc80000010000 */
[----:B------:R-:W-:Y:S01]  /*e410*/  FADD.FTZ R0, R0, R227 ;  /* 0x000000e300007221 */ /* 0x000fe20000010000 */
[C---:B------:R-:W-:Y:S02]  /*e420*/  HMMA.16816.F32.BF16 R144, R132.reuse, R20, RZ ;  /* 0x000000148490723c */ /* 0x040fe400000418ff */
[----:B------:R-:W-:Y:S06]  /*e430*/  MUFU.EX2 R232, R232 ;  /* 0x000000e800e87308 */ /* 0x000fec0000000800 */
[C---:B------:R-:W-:Y:S02]  /*e440*/  HMMA.16816.F32.BF16 R24, R132.reuse, R28, RZ ;  /* 0x0000001c8418723c */ /* 0x040fe400000418ff */
[----:B------:R-:W-:Y:S06]  /*e450*/  MUFU.EX2 R235, R235 ;  /* 0x000000eb00eb7308 */ /* 0x000fec0000000800 */
[C---:B------:R-:W-:Y:S02]  /*e460*/  HMMA.16816.F32.BF16 R20, R132.reuse, R22, RZ ;  /* 0x000000168414723c */ /* 0x040fe400000418ff */
[----:B------:R-:W-:Y:S06]  /*e470*/  MUFU.EX2 R233, R233 ;  /* 0x000000e900e97308 */ /* 0x000fec0000000800 */
[C---:B------:R-:W-:Y:S02]  /*e480*/  HMMA.16816.F32.BF16 R28, R132.reuse, R30, RZ ;  /* 0x0000001e841c723c */ /* 0x040fe400000418ff */
[----:B------:R-:W5:Y:S06]  /*e490*/  MUFU.EX2 R234, R234 ;  /* 0x000000ea00ea7308 */ /* 0x000f6c0000000800 */
[C---:B------:R-:W-:Y:S02]  /*e4a0*/  HMMA.16816.F32.BF16 R32, R132.reuse, R36, RZ ;  /* 0x000000248420723c */ /* 0x040fe400000418ff */
[----:B------:R-:W-:Y:S06]  /*e4b0*/  MUFU.EX2 R236, R236 ;  /* 0x000000ec00ec7308 */ /* 0x000fec0000000800 */
[C---:B------:R-:W-:Y:S02]  /*e4c0*/  HMMA.16816.F32.BF16 R40, R132.reuse, R44, RZ ;  /* 0x0000002c8428723c */ /* 0x040fe400000418ff */
[----:B------:R-:W1:Y:S06]  /*e4d0*/  MUFU.EX2 R237, R237 ;  /* 0x000000ed00ed7308 */ /* 0x000e6c0000000800 */
[C---:B------:R-:W-:Y:S08]  /*e4e0*/  HMMA.16816.F32.BF16 R48, R132.reuse, R52, RZ ;  /* 0x000000348430723c */ /* 0x040ff000000418ff */
        /* <DEDUP_REMOVED lines=23> */
[C---:B---3--:R-:W-:Y:S07]  /*e660*/  HMMA.16816.F32.BF16 R136, R132.reuse, R4, RZ ;  /* 0x000000048488723c */ /* 0x048fee00000418ff */
[----:B--2---:R-:W-:Y:S01]  /*e670*/  F2FP.BF16.PACK_AB R4, R231, R230 ;  /* 0x000000e6e704723e */ /* 0x004fe200000010ff */
[----:B------:R-:W-:Y:S01]  /*e680*/  HMMA.16816.F32.BF16 R132, R132, R6, RZ ;  /* 0x000000068484723c */ /* 0x000fe200000418ff */
[----:B-----5:R-:W-:Y:S01]  /*e690*/  F2FP.BF16.PACK_AB R5, R234, R233 ;  /* 0x000000e9ea05723e */ /* 0x020fe200000010ff */
[----:B------:R-:W-:-:S02]  /*e6a0*/  FADD.FTZ R230, R230, R199 ;  /* 0x000000c7e6e67221 */ /* 0x000fc40000010000 */
[----:B------:R-:W-:Y:S02]  /*e6b0*/  FADD.FTZ R233, R233, R0 ;  /* 0x00000000e9e97221 */ /* 0x000fe40000010000 */
[----:B------:R-:W-:Y:S01]  /*e6c0*/  FADD.FTZ R231, R231, R230 ;  /* 0x000000e6e7e77221 */ /* 0x000fe20000010000 */
[----:B------:R-:W-:Y:S01]  /*e6d0*/  F2FP.BF16.PACK_AB R6, R235, R232 ;  /* 0x000000e8eb06723e */ /* 0x000fe200000010ff */
[----:B------:R-:W-:Y:S01]  /*e6e0*/  FADD.FTZ R233, R234, R233 ;  /* 0x000000e9eae97221 */ /* 0x000fe20000010000 */
[----:B-1----:R-:W-:Y:S01]  /*e6f0*/  F2FP.BF16.PACK_AB R7, R237, R236 ;  /* 0x000000eced07723e */ /* 0x002fe200000010ff */
[----:B------:R-:W-:Y:S02]  /*e700*/  FADD.FTZ R232, R232, R231 ;  /* 0x000000e7e8e87221 */ /* 0x000fe40000010000 */
[----:B------:R-:W-:Y:S02]  /*e710*/  FADD.FTZ R236, R236, R233 ;  /* 0x000000e9ecec7221 */ /* 0x000fe40000010000 */
[----:B------:R-:W-:-:S02]  /*e720*/  FADD.FTZ R235, R235, R232 ;  /* 0x000000e8ebeb7221 */ /* 0x000fc40000010000 */
[----:B----4-:R-:W-:Y:S01]  /*e730*/  HMMA.16816.F32.BF16 R144, R4, R12, R144 ;  /* 0x0000000c0490723c */ /* 0x010fe20000041890 */
[----:B------:R-:W-:-:S07]  /*e740*/  FADD.FTZ R233, R237, R236 ;  /* 0x000000ecede97221 */ /* 0x000fce0000010000 */
[C---:B------:R-:W-:Y:S01]  /*e750*/  HMMA.16816.F32.BF16 R20, R4.reuse, R14, R20 ;  /* 0x0000000e0414723c */ /* 0x040fe20000041814 */
[----:B------:R-:W1:Y:S07]  /*e760*/  LDSM.16.MT88.4 R12, [R209+0xb880] ;  /* 0x00b88000d10c783b */ /* 0x000e6e0000004200 */
[C---:B------:R-:W-:Y:S08]  /*e770*/  HMMA.16816.F32.BF16 R24, R4.reuse, R8, R24 ;  /* 0x000000080418723c */ /* 0x040ff00000041818 */
[C---:B------:R-:W-:Y:S01]  /*e780*/  HMMA.16816.F32.BF16 R28, R4.reuse, R10, R28 ;  /* 0x0000000a041c723c */ /* 0x040fe2000004181c */
[----:B------:R-:W2:Y:S07]  /*e790*/  LDSM.16.MT88.4 R8, [R208+0xb880] ;  /* 0x00b88000d008783b */ /* 0x000eae0000004200 */
[C---:B------:R-:W-:Y:S08]  /*e7a0*/  HMMA.16816.F32.BF16 R32, R4.reuse, R192, R32 ;  /* 0x000000c00420723c */ /* 0x040ff00000041820 */
        /* <DEDUP_REMOVED lines=23> */
[C---:B-1----:R-:W-:Y:S08]  /*e920*/  HMMA.16816.F32.BF16 R124, R4.reuse, R12, R124 ;  /* 0x0000000c047c723c */ /* 0x042ff0000004187c */
[C---:B------:R-:W-:Y:S08]  /*e930*/  HMMA.16816.F32.BF16 R128, R4.reuse, R14, R128 ;  /* 0x0000000e0480723c */ /* 0x040ff00000041880 */
[C---:B--2---:R-:W-:Y:S08]  /*e940*/  HMMA.16816.F32.BF16 R136, R4.reuse, R8, R136 ;  /* 0x000000080488723c */ /* 0x044ff00000041888 */
[----:B------:R-:W-:Y:S01]  /*e950*/  HMMA.16816.F32.BF16 R132, R4, R10, R132 ;  /* 0x0000000a0484723c */ /* 0x000fe20000041884 */
[----:B------:R-:W-:Y:S07]  /*e960*/  @P0 BRA `(.L_x_141) ;  /* 0x0000210000000947 */ /* 0x000fee0003800000 */
[C---:B------:R-:W-:Y:S01]  /*e970*/  SHF.L.U64.HI R230, R149.reuse, 0x1, R196 ;  /* 0x0000000195e67819 */ /* 0x040fe200000102c4 */
[C---:B------:R-:W-:Y:S01]  /*e980*/  IMAD.SHL.U32 R227, R150.reuse, 0x2, RZ ;  /* 0x0000000296e37824 */ /* 0x040fe200078e00ff */
[----:B------:R-:W-:Y:S01]  /*e990*/  SHF.L.U32 R231, R149, 0x1, RZ ;  /* 0x0000000195e77819 */ /* 0x000fe200000006ff */
[C---:B------:R-:W-:Y:S01]  /*e9a0*/  IMAD.SHL.U32 R229, R151.reuse, 0x2, RZ ;  /* 0x0000000297e57824 */ /* 0x040fe200078e00ff */
[----:B------:R-:W-:Y:S01]  /*e9b0*/  SHF.L.U64.HI R226, R150, 0x1, R197 ;  /* 0x0000000196e27819 */ /* 0x000fe200000102c5 */
[----:B------:R-:W-:Y:S01]  /*e9c0*/  IMAD.MOV.U32 R0, RZ, RZ, R3 ;  /* 0x000000ffff007224 */ /* 0x000fe200078e0003 */
[----:B------:R-:W-:Y:S01]  /*e9d0*/  SHF.L.U64.HI R228, R151, 0x1, R198 ;  /* 0x0000000197e47819 */ /* 0x000fe200000102c6 */
[----:B------:R-:W-:Y:S01]  /*e9e0*/  ULDC UR8, c[0x0][0x210] ;  /* 0x0000840000087ab9 */ /* 0x000fe20000000800 */
[----:B------:R-:W-:Y:S01]  /*e9f0*/  MOV R149, R148 ;  /* 0x0000009400957202 */ /* 0x000fe20000000f00 */
[----:B------:R-:W-:Y:S01]  /*ea00*/  ULDC UR4, c[0x0][0x1e8] ;  /* 0x00007a0000047ab9 */ /* 0x000fe20000000800 */
[----:B------:R-:W-:Y:S01]  /*ea10*/  SHF.R.S32.HI R225, RZ, 0x1f, R224 ;  /* 0x0000001fffe17819 */ /* 0x000fe200000114e0 */
[----:B------:R-:W-:-:S02]  /*ea20*/  ULEA.HI.SX32 UR10, UR10, 0xfffffffe, 0x1b ;  /* 0xfffffffe0a0a7891 */ /* 0x000fc4000f8fda3f */
[----:B------:R-:W-:Y:S02]  /*ea30*/  UIMAD UR8, UR13, UR8, URZ ;  /* 0x000000080d0872a4 */ /* 0x000fe4000f8e023f */
[----:B------:R-:W-:Y:S02]  /*ea40*/  UIMAD UR4, UR13, UR4, URZ ;  /* 0x000000040d0472a4 */ /* 0x000fe4000f8e023f */
[----:B------:R-:W-:Y:S01]  /*ea50*/  ULDC.64 UR18, c[0x0][0x118] ;  /* 0x0000460000127ab9 */ /* 0x000fe20000000a00 */
[----:B------:R-:W-:Y:S05]  /*ea60*/  BRA `(.L_x_142) ;  /* 0x000002c000007947 */ /* 0x000fea0003800000 */
.L_x_144:
[----:B------:R-:W-:Y:S01]  /*ea70*/  IMAD.MOV.U32 R221, RZ, RZ, RZ ;  /* 0x000000ffffdd7224 */ /* 0x000fe200078e00ff */
[----:B------:R-:W-:Y:S01]  /*ea80*/  ISETP.NE.AND P6, PT, R219, 0x1, PT ;  /* 0x00000001db00780c */ /* 0x000fe20003fc5270 */
[----:B------:R-:W-:Y:S06]  /*ea90*/  ULEA UR9, UR10, UR15, 0x5 ;  /* 0x0000000f0a097291 */ /* 0x000fec000f8e283f */
[----:B------:R-:W-:Y:S05]  /*eaa0*/  IMAD.U32 R3, RZ, RZ, UR9 ;  /* 0x00000009ff037e24 */ /* 0x000fea000f8e00ff */
[----:B------:R-:W-:Y:S05]  /*eab0*/  IADD3 R222, R3, -0x20, R220 ;  /* 0xffffffe003de7810 */ /* 0x000fea0007ffe0dc */
[----:B------:R-:W-:Y:S04]  /*eac0*/  @P6 IMAD.HI.U32 R3, R222, c[0x0][0x2bc], RZ ;  /* 0x0000af00de036a27 */ /* 0x000fe800078e00ff */
[----:B------:R-:W-:Y:S01]  /*ead0*/  IMAD.MOV.U32 R2, RZ, RZ, R222 ;  /* 0x000000ffff027224 */ /* 0x000fe200078e00de */
[----:B------:R-:W-:Y:S04]  /*eae0*/  @P6 SHF.R.U32.HI R2, RZ, c[0x0][0x2c0], R3 ;  /* 0x0000b000ff026a19 */ /* 0x000fe80000011603 */
[C---:B------:R-:W-:Y:S04]  /*eaf0*/  @!P1 IADD3 R148, P0, R2.reuse, UR16, RZ ;  /* 0x0000001002949c10 */ /* 0x040fe8000ff1e0ff */
[----:B------:R-:W-:Y:S02]  /*eb00*/  @!P1 LEA.HI.X.SX32 R3, R2, UR7, 0x1, P0 ;  /* 0x0000000702039c11 */ /* 0x000fe400080f0eff */
[C---:B------:R-:W-:Y:S04]  /*eb10*/  @!P1 LEA R150, P0, R148.reuse, c[0x0][0x2a0], 0x2 ;  /* 0x0000a80094969a11 */ /* 0x040fe800078010ff */
[----:B------:R-:W-:Y:S01]  /*eb20*/  @!P1 LEA.HI.X R151, R148, c[0x0][0x2a4], R3, 0x2, P0 ;  /* 0x0000a90094979a11 */ /* 0x000fe200000f1403 */
[----:B------:R-:W-:Y:S04]  /*eb30*/  IMAD.MOV R3, RZ, RZ, -R2 ;  /* 0x000000ffff037224 */ /* 0x000fe800078e0a02 */
[----:B------:R1:W2:Y:S01]  /*eb40*/  @!P1 LDG.E R221, [R150.64] ;  /* 0x0000001296dd9981 */ /* 0x0002a2000c1e1900 */
[----:B------:R-:W-:Y:S05]  /*eb50*/  IMAD R222, R3, c[0x0][0x2b8], R222 ;  /* 0x0000ae0003de7a24 */ /* 0x000fea00078e02de */
[----:B------:R-:W-:Y:S05]  /*eb60*/  SHF.R.S32.HI R3, RZ, 0x1f, R222 ;  /* 0x0000001fff037819 */ /* 0x000fea00000114de */
[----:B------:R-:W-:Y:S04]  /*eb70*/  IMAD R3, R3, c[0x0][0x1e0], RZ ;  /* 0x0000780003037a24 */ /* 0x000fe800078e02ff */
[C---:B------:R-:W-:Y:S02]  /*eb80*/  IMAD R3, R222.reuse, c[0x0][0x1e4], R3 ;  /* 0x00007900de037a24 */ /* 0x040fe400078e0203 */
[----:B-1----:R-:W-:Y:S04]  /*eb90*/  IMAD.WIDE.U32 R150, R222, c[0x0][0x1e0], RZ ;  /* 0x00007800de967a25 */ /* 0x002fe800078e00ff */
[----:B------:R-:W-:Y:S01]  /*eba0*/  IMAD.IADD R151, R151, 0x1, R3 ;  /* 0x0000000197977824 */ /* 0x000fe200078e0203 */
[----:B--2---:R-:W-:Y:S03]  /*ebb0*/  SHF.R.S32.HI R2, RZ, 0x1f, R221 ;  /* 0x0000001fff027819 */ /* 0x004fe600000114dd */
[C---:B------:R-:W-:Y:S04]  /*ebc0*/  IMAD.WIDE.U32 R150, R221.reuse, c[0x0][0x1f0], R150 ;  /* 0x00007c00dd967a25 */ /* 0x040fe800078e0096 */
[----:B------:R-:W-:Y:S01]  /*ebd0*/  IMAD R2, R2, c[0x0][0x1f0], RZ ;  /* 0x00007c0002027a24 */ /* 0x000fe200078e02ff */
[----:B------:R-:W-:Y:S03]  /*ebe0*/  IADD3 R3, P0, R150, UR4, RZ ;  /* 0x0000000496037c10 */ /* 0x000fe6000ff1e0ff */
[----:B------:R-:W-:Y:S05]  /*ebf0*/  IMAD R2, R221, c[0x0][0x1f4], R2 ;  /* 0x00007d00dd027a24 */ /* 0x000fea00078e0202 */
[----:B------:R-:W-:Y:S02]  /*ec00*/  IADD3.X R2, R151, UR6, R2, P0, !PT ;  /* 0x0000000697027c10 */ /* 0x000fe400087fe402 */
[C---:B------:R-:W-:Y:S04]  /*ec10*/  LEA R156, P0, R3.reuse, c[0x0][0x1c8], 0x1 ;  /* 0x00007200039c7a11 */ /* 0x040fe800078008ff */
[----:B------:R-:W-:Y:S02]  /*ec20*/  LEA.HI.X R148, R3, c[0x0][0x1cc], R2, 0x1, P0 ;  /* 0x0000730003947a11 */ /* 0x000fe400000f0c02 */
[----:B------:R-:W1:Y:S04]  /*ec30*/  SHFL.IDX PT, R2, R156, RZ, 0x181f ;  /* 0x00181fff9c027589 */ /* 0x000e6800000e0000 */
[----:B------:R-:W2:Y:S01]  /*ec40*/  SHFL.IDX PT, R3, R148, RZ, 0x181f ;  /* 0x00181fff94037589 */ /* 0x000ea200000e0000 */
[C---:B-1----:R-:W-:Y:S05]  /*ec50*/  IADD3 R154, P0, R2.reuse, R227, RZ ;  /* 0x000000e3029a7210 */ /* 0x042fea0007f1e0ff */
[C---:B--2---:R-:W-:Y:S01]  /*ec60*/  IMAD.X R155, R3.reuse, 0x1, R226, P0 ;  /* 0x00000001039b7824 */ /* 0x044fe200000e06e2 */
[C---:B------:R-:W-:Y:S04]  /*ec70*/  IADD3 R152, P0, R2.reuse, R229, RZ ;  /* 0x000000e502987210 */ /* 0x040fe80007f1e0ff */
[----:B------:R-:W-:Y:S01]  /*ec80*/  @!PT LDS RZ, [RZ] ;  /* 0x00000000fffff984 */ /* 0x000fe20000000800 */
[----:B------:R1:W-:Y:S01]  /*ec90*/  LDGSTS.E.BYPASS.LTC128B.128 [R223+0xc080], [R154.64], !P4 ;  /* 0x0c0800009adf7fae */ /* 0x0003e2000e101d52 */
[C---:B------:R-:W-:Y:S01]  /*eca0*/  IMAD.X R153, R3.reuse, 0x1, R228, P0 ;  /* 0x0000000103997824 */ /* 0x040fe200000e06e4 */
[----:B------:R-:W-:Y:S04]  /*ecb0*/  IADD3 R150, P0, R2, R231, RZ ;  /* 0x000000e702967210 */ /* 0x000fe80007f1e0ff */
[----:B------:R1:W-:Y:S01]  /*ecc0*/  LDGSTS.E.BYPASS.LTC128B.128 [R223+0xd080], [R152.64], !P5 ;  /* 0x0d08000098df7fae */ /* 0x0003e2000e901d52 */
[----:B------:R-:W-:Y:S01]  /*ecd0*/  IMAD.X R151, R3, 0x1, R230, P0 ;  /* 0x0000000103977824 */ /* 0x000fe200000e06e6 */
[C---:B------:R-:W-:Y:S04]  /*ece0*/  LEA R2, P0, R224.reuse, R2, 0x1 ;  /* 0x00000002e0027211 */ /* 0x040fe800078008ff */
[----:B------:R1:W-:Y:S01]  /*ecf0*/  LDGSTS.E.BYPASS.LTC128B.128 [R223+0xe080], [R150.64], !P3 ;  /* 0x0e08000096df7fae */ /* 0x0003e2000d901d52 */
[----:B------:R-:W-:Y:S05]  /*ed00*/  LEA.HI.X R3, R224, R3, R225, 0x1, P0 ;  /* 0x00000003e0037211 */ /* 0x000fea00000f0ce1 */
[----:B------:R1:W-:Y:S01]  /*ed10*/  LDGSTS.E.BYPASS.LTC128B.128 [R223+0xf080], [R2.64], !P2 ;  /* 0x0f08000002df7fae */ /* 0x0003e2000d101d52 */
[----:B------:R-:W-:-:S05]  /*ed20*/  BRA `(.L_x_143) ;  /* 0x0000096000007947 */ /* 0x000fca0003800000 */
.L_x_142:
[----:B------:R-:W-:Y:S04]  /*ed30*/  DEPBAR.LE SB0, 0x0 ;  /* 0x000080000000791a */ /* 0x000fe80000000000 */
[----:B------:R-:W-:Y:S01]  /*ed40*/  BAR.SYNC.DEFER_BLOCKING 0x0 ;  /* 0x0000000000007b1d */ /* 0x000fe20000010000 */
[----:B------:R-:W-:Y:S01]  /*ed50*/  SHF.R.S32.HI R3, RZ, 0x1f, R222 ;  /* 0x0000001fff037819 */ /* 0x000fe200000114de */
[----:B------:R-:W-:Y:S01]  /*ed60*/  IMAD.WIDE.U32 R176, R222, c[0x0][0x208], RZ ;  /* 0x00008200deb07a25 */ /* 0x000fe200078e00ff */
[----:B------:R-:W-:Y:S01]  /*ed70*/  SHF.R.S32.HI R150, RZ, 0x1f, R221 ;  /* 0x0000001fff967819 */ /* 0x000fe200000114dd */
[----:B------:R-:W-:Y:S02]  /*ed80*/  UISETP.GE.AND UP0, UPT, UR10, 0x1, UPT ;  /* 0x000000010a00788c */ /* 0x000fe4000bf06270 */
[----:B------:R-:W-:Y:S02]  /*ed90*/  IMAD R3, R3, c[0x0][0x208], RZ ;  /* 0x0000820003037a24 */ /* 0x000fe400078e02ff */
[----:B------:R-:W-:Y:S02]  /*eda0*/  IMAD R150, R150, c[0x0][0x218], RZ ;  /* 0x0000860096967a24 */ /* 0x000fe400078e02ff */
[----:B------:R-:W-:Y:S02]  /*edb0*/  IMAD R3, R222, c[0x0][0x20c], R3 ;  /* 0x00008300de037a24 */ /* 0x000fe400078e0203 */
[----:B------:R-:W-:Y:S02]  /*edc0*/  IMAD R150, R221, c[0x0][0x21c], R150 ;  /* 0x00008700dd967a24 */ /* 0x000fe400078e0296 */
[----:B------:R-:W-:Y:S04]  /*edd0*/  IMAD.IADD R177, R177, 0x1, R3 ;  /* 0x00000001b1b17824 */ /* 0x000fe800078e0203 */
[----:B------:R-:W-:Y:S05]  /*ede0*/  IMAD.WIDE.U32 R176, R221, c[0x0][0x218], R176 ;  /* 0x00008600ddb07a25 */ /* 0x000fea00078e00b0 */
[----:B------:R-:W-:Y:S01]  /*edf0*/  IADD3 R148, P0, R176, UR8, RZ ;  /* 0x00000008b0947c10 */ /* 0x000fe2000ff1e0ff */
[----:B------:R-:W-:Y:S03]  /*ee00*/  LDSM.16.M88.4 R152, [R218+0x10080] ;  /* 0x01008000da98783b */ /* 0x000fe60000000200 */
[----:B------:R-:W-:Y:S01]  /*ee10*/  IADD3.X R177, R177, UR5, R150, P0, !PT ;  /* 0x00000005b1b17c10 */ /* 0x000fe200087fe496 */
[----:B------:R-:W1:Y:S01]  /*ee20*/  LDSM.16.M88.4 R156, [R217+0xc080] ;  /* 0x00c08000d99c783b */ /* 0x000e620000000200 */
[C---:B------:R-:W-:Y:S03]  /*ee30*/  LEA R2, P0, R148.reuse, c[0x0][0x1f8], 0x1 ;  /* 0x00007e0094027a11 */ /* 0x040fe600078008ff */
[----:B------:R-:W-:Y:S01]  /*ee40*/  LDSM.16.M88.4 R160, [R217+0xc880] ;  /* 0x00c88000d9a0783b */ /* 0x000fe20000000200 */
[----:B------:R-:W-:Y:S03]  /*ee50*/  LEA.HI.X R3, R148, c[0x0][0x1fc], R177, 0x1, P0 ;  /* 0x00007f0094037a11 */ /* 0x000fe600000f0cb1 */
[----:B------:R-:W2:Y:S04]  /*ee60*/  SHFL.IDX PT, R2, R2, RZ, 0x181f ;  /* 0x00181fff02027589 */ /* 0x000ea800000e0000 */
[----:B------:R-:W3:Y:S04]  /*ee70*/  SHFL.IDX PT, R3, R3, RZ, 0x181f ;  /* 0x00181fff03037589 */ /* 0x000ee800000e0000 */
[----:B------:R-:W-:Y:S04]  /*ee80*/  LDSM.16.M88.4 R164, [R216] ;  /* 0x00000000d8a4783b */ /* 0x000fe80000000200 */
[----:B------:R-:W-:Y:S01]  /*ee90*/  LDSM.16.M88.4 R168, [R207] ;  /* 0x00000000cfa8783b */ /* 0x000fe20000000200 */
[C---:B-1----:R-:W-:Y:S03]  /*eea0*/  HMMA.16816.F32.BF16 R4, R152.reuse, R156, RZ ;  /* 0x0000009c9804723c */ /* 0x042fe600000418ff */
[C---:B--2---:R-:W-:Y:S05]  /*eeb0*/  IADD3 R176, P0, R2.reuse, R227, RZ ;  /* 0x000000e302b07210 */ /* 0x044fea0007f1e0ff */
[C---:B------:R-:W-:Y:S01]  /*eec0*/  HMMA.16816.F32.BF16 R8, R152.reuse, R158, RZ ;  /* 0x0000009e9808723c */ /* 0x040fe200000418ff */
[----:B------:R-:W1:Y:S03]  /*eed0*/  LDSM.16.M88.4 R156, [R214+0x10080] ;  /* 0x01008000d69c783b */ /* 0x000e660000000200 */
[C---:B---3--:R-:W-:Y:S01]  /*eee0*/  IMAD.X R177, R3.reuse, 0x1, R226, P0 ;  /* 0x0000000103b17824 */ /* 0x048fe200000e06e2 */
[C---:B------:R-:W-:Y:S03]  /*eef0*/  IADD3 R150, P0, R2.reuse, R229, RZ ;  /* 0x000000e502967210 */ /* 0x040fe60007f1e0ff */
[C---:B------:R-:W-:Y:S01]  /*ef00*/  HMMA.16816.F32.BF16 R12, R152.reuse, R160, RZ ;  /* 0x000000a0980c723c */ /* 0x040fe200000418ff */
[----:B------:R-:W-:Y:S01]  /*ef10*/  @!PT LDS RZ, [RZ] ;  /* 0x00000000fffff984 */ /* 0x000fe20000000800 */
[----:B------:R-:W-:Y:S01]  /*ef20*/  @!PT LDS RZ, [RZ] ;  /* 0x00000000fffff984 */ /* 0x000fe20000000800 */
[----:B------:R-:W-:Y:S01]  /*ef30*/  @!PT LDS RZ, [RZ] ;  /* 0x00000000fffff984 */ /* 0x000fe20000000800 */
[----:B------:R2:W-:Y:S03]  /*ef40*/  LDGSTS.E.BYPASS.LTC128B.128 [R223+0x8080], [R176.64], !P4 ;  /* 0x08080000b0df7fae */ /* 0x0005e6000e101d52 */
[C---:B------:R-:W-:Y:S01]  /*ef50*/  IMAD.X R151, R3.reuse, 0x1, R228, P0 ;  /* 0x0000000103977824 */ /* 0x040fe200000e06e4 */
[----:B------:R-:W-:Y:S03]  /*ef60*/  IADD3 R178, P0, R2, R231, RZ ;  /* 0x000000e702b27210 */ /* 0x000fe60007f1e0ff */
[----:B------:R-:W-:Y:S01]  /*ef70*/  HMMA.16816.F32.BF16 R16, R152, R162, RZ ;  /* 0x000000a29810723c */ /* 0x000fe200000418ff */
[----:B------:R2:W-:Y:S03]  /*ef80*/  LDGSTS.E.BYPASS.LTC128B.128 [R223+0x9080], [R150.64], !P5 ;  /* 0x0908000096df7fae */ /* 0x0005e6000e901d52 */
[----:B------:R-:W-:Y:S01]  /*ef90*/  IMAD.X R179, R3, 0x1, R230, P0 ;  /* 0x0000000103b37824 */ /* 0x000fe200000e06e6 */
[C---:B------:R-:W-:Y:S04]  /*efa0*/  LEA R2, P0, R224.reuse, R2, 0x1 ;  /* 0x00000002e0027211 */ /* 0x040fe800078008ff */
[----:B------:R-:W-:Y:S01]  /*efb0*/  LEA.HI.X R3, R224, R3, R225, 0x1, P0 ;  /* 0x00000003e0037211 */ /* 0x000fe200000f0ce1 */
[----:B------:R2:W-:Y:S01]  /*efc0*/  LDGSTS.E.BYPASS.LTC128B.128 [R223+0xa080], [R178.64], !P3 ;  /* 0x0a080000b2df7fae */ /* 0x0005e2000d901d52 */
[----:B------:R-:W-:Y:S03]  /*efd0*/  PLOP3.LUT P0, PT, PT, PT, UP0, 0x80, 0x0 ;  /* 0x000000000000781c */ /* 0x000fe60003f0f008 */
[----:B------:R2:W-:Y:S04]  /*efe0*/  LDGSTS.E.BYPASS.LTC128B.128 [R223+0xb080], [R2.64], !P2 ;  /* 0x0b08000002df7fae */ /* 0x0005e8000d101d52 */
[----:B------:R-:W-:Y:S04]  /*eff0*/  LDSM.16.M88.4 R152, [R213+0x10080] ;  /* 0x01008000d598783b */ /* 0x000fe80000000200 */
[----:B------:R-:W3:Y:S01]  /*f000*/  LDSM.16.M88.4 R160, [R212+0xc080] ;  /* 0x00c08000d4a0783b */ /* 0x000ee20000000200 */
[C---:B-1----:R-:W-:Y:S03]  /*f010*/  HMMA.16816.F32.BF16 R4, R156.reuse, R164, R4 ;  /* 0x000000a49c04723c */ /* 0x042fe60000041804 */
[----:B------:R-:W0:Y:S04]  /*f020*/  LDGDEPBAR ;  /* 0x00000000000079af */ /* 0x000e280000000000 */
[----:B------:R-:W1:Y:S01]  /*f030*/  LDSM.16.M88.4 R172, [R212+0xc880] ;  /* 0x00c88000d4ac783b */ /* 0x000e620000000200 */
[C---:B------:R-:W-:Y:S03]  /*f040*/  HMMA.16816.F32.BF16 R8, R156.reuse, R166, R8 ;  /* 0x000000a69c08723c */ /* 0x040fe60000041808 */
[----:B------:R-:W-:Y:S05]  /*f050*/  LDSM.16.M88.4 R164, [R206] ;  /* 0x00000000cea4783b */ /* 0x000fea0000000200 */
[C---:B------:R-:W-:Y:S08]  /*f060*/  HMMA.16816.F32.BF16 R12, R156.reuse, R168, R12 ;  /* 0x000000a89c0c723c */ /* 0x040ff0000004180c */
[----:B------:R-:W-:Y:S01]  /*f070*/  HMMA.16816.F32.BF16 R16, R156, R170, R16 ;  /* 0x000000aa9c10723c */ /* 0x000fe20000041810 */
[----:B------:R-:W4:Y:S04]  /*f080*/  LDSM.16.M88.4 R156, [R211+0x10080] ;  /* 0x01008000d39c783b */ /* 0x000f280000000200 */
[----:B------:R-:W5:Y:S03]  /*f090*/  LDSM.16.M88.4 R168, [R206+0x800] ;  /* 0x00080000cea8783b */ /* 0x000f660000000200 */
[C---:B---3--:R-:W-:Y:S08]  /*f0a0*/  HMMA.16816.F32.BF16 R4, R152.reuse, R160, R4 ;  /* 0x000000a09804723c */ /* 0x048ff00000041804 */
[C---:B------:R-:W-:Y:S01]  /*f0b0*/  HMMA.16816.F32.BF16 R8, R152.reuse, R162, R8 ;  /* 0x000000a29808723c */ /* 0x040fe20000041808 */
[----:B------:R-:W-:Y:S07]  /*f0c0*/  LDSM.16.M88.4 R160, [R217+0xd080] ;  /* 0x00d08000d9a0783b */ /* 0x000fee0000000200 */
[C---:B-1----:R-:W-:Y:S08]  /*f0d0*/  HMMA.16816.F32.BF16 R12, R152.reuse, R172, R12 ;  /* 0x000000ac980c723c */ /* 0x042ff0000004180c */
[----:B------:R-:W-:Y:S01]  /*f0e0*/  HMMA.16816.F32.BF16 R16, R152, R174, R16 ;  /* 0x000000ae9810723c */ /* 0x000fe20000041810 */
[----:B------:R-:W1:Y:S04]  /*f0f0*/  LDSM.16.M88.4 R152, [R218+0x14080] ;  /* 0x01408000da98783b */ /* 0x000e680000000200 */
[----:B------:R-:W3:Y:S03]  /*f100*/  LDSM.16.M88.4 R172, [R217+0xd880] ;  /* 0x00d88000d9ac783b */ /* 0x000ee60000000200 */
[C---:B----4-:R-:W-:Y:S08]  /*f110*/  HMMA.16816.F32.BF16 R4, R156.reuse, R164, R4 ;  /* 0x000000a49c04723c */ /* 0x050ff00000041804 */
[C---:B------:R-:W-:Y:S01]  /*f120*/  HMMA.16816.F32.BF16 R8, R156.reuse, R166, R8 ;  /* 0x000000a69c08723c */ /* 0x040fe20000041808 */
[----:B------:R-:W-:Y:S07]  /*f130*/  LDSM.16.M88.4 R164, [R205] ;  /* 0x00000000cda4783b */ /* 0x000fee0000000200 */
[C---:B-----5:R-:W-:Y:S08]  /*f140*/  HMMA.16816.F32.BF16 R12, R156.reuse, R168, R12 ;  /* 0x000000a89c0c723c */ /* 0x060ff0000004180c */
[----:B------:R-:W-:Y:S01]  /*f150*/  HMMA.16816.F32.BF16 R16, R156, R170, R16 ;  /* 0x000000aa9c10723c */ /* 0x000fe20000041810 */
[----:B------:R-:W4:Y:S04]  /*f160*/  LDSM.16.M88.4 R156, [R214+0x14080] ;  /* 0x01408000d69c783b */ /* 0x000f280000000200 */
[----:B------:R-:W5:Y:S03]  /*f170*/  LDSM.16.M88.4 R168, [R204] ;  /* 0x00000000cca8783b */ /* 0x000f660000000200 */
[C---:B-1----:R-:W-:Y:S08]  /*f180*/  HMMA.16816.F32.BF16 R4, R152.reuse, R160, R4 ;  /* 0x000000a09804723c */ /* 0x042ff00000041804 */
[C---:B------:R-:W-:Y:S01]  /*f190*/  HMMA.16816.F32.BF16 R8, R152.reuse, R162, R8 ;  /* 0x000000a29808723c */ /* 0x040fe20000041808 */
[----:B------:R-:W-:Y:S07]  /*f1a0*/  LDSM.16.M88.4 R160, [R212+0xd080] ;  /* 0x00d08000d4a0783b */ /* 0x000fee0000000200 */
[C---:B---3--:R-:W-:Y:S08]  /*f1b0*/  HMMA.16816.F32.BF16 R12, R152.reuse, R172, R12 ;  /* 0x000000ac980c723c */ /* 0x048ff0000004180c */
[----:B------:R-:W-:Y:S01]  /*f1c0*/  HMMA.16816.F32.BF16 R16, R152, R174, R16 ;  /* 0x000000ae9810723c */ /* 0x000fe20000041810 */
[----:B------:R-:W1:Y:S04]  /*f1d0*/  LDSM.16.M88.4 R152, [R213+0x14080] ;  /* 0x01408000d598783b */ /* 0x000e680000000200 */
[----:B------:R-:W3:Y:S03]  /*f1e0*/  LDSM.16.M88.4 R172, [R212+0xd880] ;  /* 0x00d88000d4ac783b */ /* 0x000ee60000000200 */
[C---:B----4-:R-:W-:Y:S08]  /*f1f0*/  HMMA.16816.F32.BF16 R4, R156.reuse, R164, R4 ;  /* 0x000000a49c04723c */ /* 0x050ff00000041804 */
[C---:B------:R-:W-:Y:S01]  /*f200*/  HMMA.16816.F32.BF16 R8, R156.reuse, R166, R8 ;  /* 0x000000a69c08723c */ /* 0x040fe20000041808 */
[----:B------:R-:W-:Y:S07]  /*f210*/  LDSM.16.M88.4 R164, [R206+0x1000] ;  /* 0x00100000cea4783b */ /* 0x000fee0000000200 */
[C---:B-----5:R-:W-:Y:S08]  /*f220*/  HMMA.16816.F32.BF16 R12, R156.reuse, R168, R12 ;  /* 0x000000a89c0c723c */ /* 0x060ff0000004180c */
[----:B------:R-:W-:Y:S01]  /*f230*/  HMMA.16816.F32.BF16 R16, R156, R170, R16 ;  /* 0x000000aa9c10723c */ /* 0x000fe20000041810 */
[----:B------:R-:W4:Y:S04]  /*f240*/  LDSM.16.M88.4 R156, [R211+0x14080] ;  /* 0x01408000d39c783b */ /* 0x000f280000000200 */
        /* <DEDUP_REMOVED lines=57> */
[----:B------:R-:W-:Y:S04]  /*f5e0*/  DEPBAR.LE SB0, 0x0 ;  /* 0x000080000000791a */ /* 0x000fe80000000000 */
[C---:B-1----:R-:W-:Y:S01]  /*f5f0*/  HMMA.16816.F32.BF16 R4, R152.reuse, R160, R4 ;  /* 0x000000a09804723c */ /* 0x042fe20000041804 */
[----:B------:R-:W-:Y:S07]  /*f600*/  BAR.SYNC.DEFER_BLOCKING 0x0 ;  /* 0x0000000000007b1d */ /* 0x000fee0000010000 */
[C---:B------:R-:W-:Y:S08]  /*f610*/  HMMA.16816.F32.BF16 R8, R152.reuse, R162, R8 ;  /* 0x000000a29808723c */ /* 0x040ff00000041808 */
[C---:B---3--:R-:W-:Y:S08]  /*f620*/  HMMA.16816.F32.BF16 R12, R152.reuse, R172, R12 ;  /* 0x000000ac980c723c */ /* 0x048ff0000004180c */
[----:B------:R-:W-:Y:S08]  /*f630*/  HMMA.16816.F32.BF16 R16, R152, R174, R16 ;  /* 0x000000ae9810723c */ /* 0x000ff00000041810 */
[C---:B----4-:R-:W-:Y:S08]  /*f640*/  HMMA.16816.F32.BF16 R4, R156.reuse, R164, R4 ;  /* 0x000000a49c04723c */ /* 0x050ff00000041804 */
[C---:B------:R-:W-:Y:S08]  /*f650*/  HMMA.16816.F32.BF16 R8, R156.reuse, R166, R8 ;  /* 0x000000a69c08723c */ /* 0x040ff00000041808 */
[C---:B-----5:R-:W-:Y:S08]  /*f660*/  HMMA.16816.F32.BF16 R12, R156.reuse, R168, R12 ;  /* 0x000000a89c0c723c */ /* 0x060ff0000004180c */
[----:B------:R-:W-:Y:S01]  /*f670*/  HMMA.16816.F32.BF16 R16, R156, R170, R16 ;  /* 0x000000aa9c10723c */ /* 0x000fe20000041810 */
[----:B--2---:R-:W-:-:S07]  /*f680*/  @P0 BRA `(.L_x_144) ;  /* 0xfffff3e000000947 */ /* 0x004fce000383ffff */
.L_x_143:
[----:B-1----:R-:W-:Y:S01]  /*f690*/  FMNMX.FTZ R2, R4, R149, !PT ;  /* 0x0000009504027209 */ /* 0x002fe20007810000 */
[----:B------:R-:W-:Y:S01]  /*f6a0*/  LDSM.16.MT88.4 R156, [R210+0x8080] ;  /* 0x00808000d29c783b */ /* 0x000fe20000004200 */
[----:B------:R-:W-:Y:S02]  /*f6b0*/  FMNMX.FTZ R148, R6, R0, !PT ;  /* 0x0000000006947209 */ /* 0x000fe40007810000 */
[----:B------:R-:W-:Y:S02]  /*f6c0*/  FMNMX.FTZ R3, R5, R2, !PT ;  /* 0x0000000205037209 */ /* 0x000fe40007810000 */
[----:B------:R-:W-:Y:S02]  /*f6d0*/  FMNMX.FTZ R151, R7, R148, !PT ;  /* 0x0000009407977209 */ /* 0x000fe40007810000 */
[----:B------:R-:W-:Y:S01]  /*f6e0*/  FMNMX.FTZ R2, R8, R3, !PT ;  /* 0x0000000308027209 */ /* 0x000fe20007810000 */
        /* <DEDUP_REMOVED lines=8> */
[----:B------:R-:W-:Y:S01]  /*f770*/  ISETP.LT.AND P0, PT, RZ, UR10, PT ;  /* 0x0000000aff007c0c */ /* 0x000fe2000bf01270 */
[----:B------:R-:W-:Y:S01]  /*f780*/  UIADD3 UR10, UR10, -0x1, URZ ;  /* 0xffffffff0a0a7890 */ /* 0x000fe2000fffe03f */
[----:B------:R-:W-:Y:S01]  /*f790*/  FMNMX.FTZ R2, R16, R3, !PT ;  /* 0x0000000310027209 */ /* 0x000fe20007810000 */
[----:B------:R-:W-:Y:S01]  /*f7a0*/  LDSM.16.MT88.4 R172, [R215+0xa880] ;  /* 0x00a88000d7ac783b */ /* 0x000fe20000004200 */
[----:B------:R-:W-:Y:S02]  /*f7b0*/  FMNMX.FTZ R3, R15, R148, !PT ;  /* 0x000000940f037209 */ /* 0x000fe40007810000 */
[----:B------:R-:W-:Y:S02]  /*f7c0*/  FMNMX.FTZ R154, R17, R2, !PT ;  /* 0x00000002119a7209 */ /* 0x000fe40007810000 */
[----:B------:R-:W-:Y:S03]  /*f7d0*/  FMNMX.FTZ R2, R18, R3, !PT ;  /* 0x0000000312027209 */ /* 0x000fe60007810000 */
[----:B------:R-:W1:Y:S01]  /*f7e0*/  SHFL.BFLY PT, R151, R154, 0x2, 0x1f ;  /* 0x0c401f009a977f89 */ /* 0x000e6200000e0000 */
[----:B------:R-:W-:Y:S07]  /*f7f0*/  FMNMX.FTZ R152, R19, R2, !PT ;  /* 0x0000000213987209 */ /* 0x000fee0007810000 */
[----:B------:R-:W2:Y:S08]  /*f800*/  SHFL.BFLY PT, R3, R152, 0x2, 0x1f ;  /* 0x0c401f0098037f89 */ /* 0x000eb000000e0000 */
[----:B------:R-:W-:Y:S08]  /*f810*/  LDSM.16.MT88.4 R176, [R210+0xa880] ;  /* 0x00a88000d2b0783b */ /* 0x000ff00000004200 */
[----:B------:R-:W-:Y:S08]  /*f820*/  LDSM.16.MT88.4 R180, [R209+0xa880] ;  /* 0x00a88000d1b4783b */ /* 0x000ff00000004200 */
[----:B------:R-:W-:Y:S08]  /*f830*/  LDSM.16.MT88.4 R184, [R208+0xa880] ;  /* 0x00a88000d0b8783b */ /* 0x000ff00000004200 */
[----:B------:R-:W-:Y:S08]  /*f840*/  LDSM.16.MT88.4 R188, [R215+0xb880] ;  /* 0x00b88000d7bc783b */ /* 0x000ff00000004200 */
[----:B------:R-:W-:Y:S08]  /*f850*/  LDSM.16.MT88.4 R192, [R210+0xb880] ;  /* 0x00b88000d2c0783b */ /* 0x000ff00000004200 */
[----:B------:R-:W-:Y:S08]  /*f860*/  LDSM.16.MT88.4 R196, [R208+0xb880] ;  /* 0x00b88000d0c4783b */ /* 0x000ff00000004200 */
[----:B------:R-:W0:Y:S01]  /*f870*/  LDGDEPBAR ;  /* 0x00000000000079af */ /* 0x000e220000000000 */
[----:B-1----:R-:W-:Y:S02]  /*f880*/  FMNMX.FTZ R153, R154, R151, !PT ;  /* 0x000000979a997209 */ /* 0x002fe40007810000 */
[----:B--2---:R-:W-:Y:S05]  /*f890*/  FMNMX.FTZ R150, R152, R3, !PT ;  /* 0x0000000398967209 */ /* 0x004fea0007810000 */
[----:B------:R-:W1:Y:S08]  /*f8a0*/  SHFL.BFLY PT, R148, R153, 0x1, 0x1f ;  /* 0x0c201f0099947f89 */ /* 0x000e7000000e0000 */
[----:B------:R-:W2:Y:S01]  /*f8b0*/  SHFL.BFLY PT, R3, R150, 0x1, 0x1f ;  /* 0x0c201f0096037f89 */ /* 0x000ea200000e0000 */
[----:B-1----:R-:W-:Y:S05]  /*f8c0*/  FMNMX.FTZ R148, R153, R148, !PT ;  /* 0x0000009499947209 */ /* 0x002fea0007810000 */
[C---:B------:R-:W-:Y:S02]  /*f8d0*/  FMUL.FTZ R165, R148.reuse, c[0x0][0x2d0] ;  /* 0x0000b40094a57a20 */ /* 0x040fe40000410000 */
[----:B------:R-:W-:Y:S01]  /*f8e0*/  FADD.FTZ R2, -R148, R149 ;  /* 0x0000009594027221 */ /* 0x000fe20000010100 */
[----:B--2---:R-:W-:Y:S01]  /*f8f0*/  FMNMX.FTZ R3, R3, R150, !PT ;  /* 0x0000009603037209 */ /* 0x004fe20007810000 */
[--C-:B------:R-:W-:Y:S02]  /*f900*/  FFMA.FTZ R152, R4, c[0x0][0x2d0], -R165.reuse ;  /* 0x0000b40004987a23 */ /* 0x100fe400000108a5 */
[----:B------:R-:W-:Y:S02]  /*f910*/  FMUL.FTZ R151, R2, c[0x0][0x2d0] ;  /* 0x0000b40002977a20 */ /* 0x000fe40000410000 */
[----:B------:R1:W-:Y:S01]  /*f920*/  MUFU.EX2 R150, R152 ;  /* 0x0000009800967308 */ /* 0x0003e20000000800 */
[C---:B------:R-:W-:Y:S02]  /*f930*/  FMUL.FTZ R164, R3.reuse, c[0x0][0x2d0] ;  /* 0x0000b40003a47a20 */ /* 0x040fe40000410000 */
[----:B------:R-:W-:Y:S02]  /*f940*/  FADD.FTZ R149, -R3, R0 ;  /* 0x0000000003957221 */ /* 0x000fe40000010100 */
[--C-:B------:R-:W-:Y:S02]  /*f950*/  FFMA.FTZ R5, R5, c[0x0][0x2d0], -R165.reuse ;  /* 0x0000b40005057a23 */ /* 0x100fe400000108a5 */
[--C-:B------:R-:W-:Y:S02]  /*f960*/  FFMA.FTZ R232, R8, c[0x0][0x2d0], -R165.reuse ;  /* 0x0000b40008e87a23 */ /* 0x100fe400000108a5 */
[--C-:B------:R-:W-:Y:S01]  /*f970*/  FFMA.FTZ R6, R6, c[0x0][0x2d0], -R164.reuse ;  /* 0x0000b40006067a23 */ /* 0x100fe200000108a4 */
[----:B------:R2:W3:Y:S01]  /*f980*/  MUFU.EX2 R2, R151 ;  /* 0x0000009700027308 */ /* 0x0004e20000000800 */
[--C-:B------:R-:W-:Y:S02]  /*f990*/  FFMA.FTZ R7, R7, c[0x0][0x2d0], -R164.reuse ;  /* 0x0000b40007077a23 */ /* 0x100fe400000108a4 */
[--C-:B------:R-:W-:Y:S02]  /*f9a0*/  FFMA.FTZ R234, R10, c[0x0][0x2d0], -R164.reuse ;  /* 0x0000b4000aea7a23 */ /* 0x100fe400000108a4 */
[--C-:B------:R-:W-:Y:S02]  /*f9b0*/  FFMA.FTZ R237, R11, c[0x0][0x2d0], -R164.reuse ;  /* 0x0000b4000bed7a23 */ /* 0x100fe400000108a4 */
[----:B------:R-:W-:Y:S01]  /*f9c0*/  FMUL.FTZ R0, R149, c[0x0][0x2d0] ;  /* 0x0000b40095007a20 */ /* 0x000fe20000410000 */
[----:B------:R-:W-:Y:S01]  /*f9d0*/  MOV R149, R148 ;  /* 0x0000009400957202 */ /* 0x000fe20000000f00 */
[--C-:B------:R-:W-:Y:S01]  /*f9e0*/  FFMA.FTZ R236, R12, c[0x0][0x2d0], -R165.reuse ;  /* 0x0000b4000cec7a23 */ /* 0x100fe200000108a5 */
[----:B------:R-:W4:Y:S01]  /*f9f0*/  MUFU.EX2 R5, R5 ;  /* 0x0000000500057308 */ /* 0x000f220000000800 */
[--C-:B------:R-:W-:Y:S02]  /*fa00*/  FFMA.FTZ R239, R13, c[0x0][0x2d0], -R165.reuse ;  /* 0x0000b4000def7a23 */ /* 0x100fe400000108a5 */
[--C-:B------:R-:W-:Y:S01]  /*fa10*/  FFMA.FTZ R238, R14, c[0x0][0x2d0], -R164.reuse ;  /* 0x0000b4000eee7a23 */ /* 0x100fe200000108a4 */
[----:B-1----:R-:W1:Y:S01]  /*fa20*/  LDSM.16.MT88.4 R152, [R215+0x8080] ;  /* 0x00808000d798783b */ /* 0x002e620000004200 */
[--C-:B------:R-:W-:Y:S02]  /*fa30*/  FFMA.FTZ R241, R15, c[0x0][0x2d0], -R164.reuse ;  /* 0x0000b4000ff17a23 */ /* 0x100fe400000108a4 */
[--C-:B------:R-:W-:Y:S02]  /*fa40*/  FFMA.FTZ R240, R16, c[0x0][0x2d0], -R165.reuse ;  /* 0x0000b40010f07a23 */ /* 0x100fe400000108a5 */
[--C-:B------:R-:W-:Y:S01]  /*fa50*/  FFMA.FTZ R242, R18, c[0x0][0x2d0], -R164.reuse ;  /* 0x0000b40012f27a23 */ /* 0x100fe200000108a4 */
[----:B------:R-:W5:Y:S01]  /*fa60*/  MUFU.EX2 R0, R0 ;  /* 0x0000000000007308 */ /* 0x000f620000000800 */
[----:B------:R-:W-:Y:S02]  /*fa70*/  FFMA.FTZ R164, R19, c[0x0][0x2d0], -R164 ;  /* 0x0000b40013a47a23 */ /* 0x000fe400000108a4 */
[--C-:B--2---:R-:W-:Y:S02]  /*fa80*/  FFMA.FTZ R151, R9, c[0x0][0x2d0], -R165.reuse ;  /* 0x0000b40009977a23 */ /* 0x104fe400000108a5 */
[C---:B---3--:R-:W-:Y:S02]  /*fa90*/  FMUL.FTZ R8, R2.reuse, R144 ;  /* 0x0000009002087220 */ /* 0x048fe40000410000 */
[C---:B------:R-:W-:Y:S03]  /*faa0*/  FMUL.FTZ R9, R2.reuse, R145 ;  /* 0x0000009102097220 */ /* 0x040fe60000410000 */
[----:B------:R-:W-:Y:S01]  /*fab0*/  MUFU.EX2 R232, R232 ;  /* 0x000000e800e87308 */ /* 0x000fe20000000800 */
[C---:B------:R-:W-:Y:S02]  /*fac0*/  FMUL.FTZ R20, R2.reuse, R20 ;  /* 0x0000001402147220 */ /* 0x040fe40000410000 */
[C---:B------:R-:W-:Y:S01]  /*fad0*/  FMUL.FTZ R21, R2.reuse, R21 ;  /* 0x0000001502157220 */ /* 0x040fe20000410000 */
[----:B----4-:R-:W-:Y:S01]  /*fae0*/  F2FP.BF16.PACK_AB R144, R5, R150 ;  /* 0x000000960590723e */ /* 0x010fe200000010ff */
[C---:B------:R-:W-:Y:S02]  /*faf0*/  FMUL.FTZ R24, R2.reuse, R24 ;  /* 0x0000001802187220 */ /* 0x040fe40000410000 */
[C---:B------:R-:W-:Y:S02]  /*fb00*/  FMUL.FTZ R25, R2.reuse, R25 ;  /* 0x0000001902197220 */ /* 0x040fe40000410000 */
[C---:B------:R-:W-:Y:S01]  /*fb10*/  FMUL.FTZ R12, R2.reuse, R140 ;  /* 0x0000008c020c7220 */ /* 0x040fe20000410000 */
[----:B------:R-:W2:Y:S01]  /*fb20*/  MUFU.EX2 R151, R151 ;  /* 0x0000009700977308 */ /* 0x000ea20000000800 */
[----:B------:R-:W-:Y:S02]  /*fb30*/  FMUL.FTZ R13, R2, R141 ;  /* 0x0000008d020d7220 */ /* 0x000fe40000410000 */
[----:B------:R-:W-:Y:S02]  /*fb40*/  FFMA.FTZ R165, R17, c[0x0][0x2d0], -R165 ;  /* 0x0000b40011a57a23 */ /* 0x000fe400000108a5 */
[C---:B-----5:R-:W-:Y:S02]  /*fb50*/  FMUL.FTZ R10, R0.reuse, R146 ;  /* 0x00000092000a7220 */ /* 0x060fe40000410000 */
[C---:B------:R-:W-:Y:S02]  /*fb60*/  FMUL.FTZ R11, R0.reuse, R147 ;  /* 0x00000093000b7220 */ /* 0x040fe40000410000 */
[C---:B------:R-:W-:Y:S01]  /*fb70*/  FMUL.FTZ R22, R0.reuse, R22 ;  /* 0x0000001600167220 */ /* 0x040fe20000410000 */
[----:B------:R-:W-:Y:S01]  /*fb80*/  MUFU.EX2 R6, R6 ;  /* 0x0000000600067308 */ /* 0x000fe20000000800 */
[C---:B------:R-:W-:Y:S02]  /*fb90*/  FMUL.FTZ R23, R0.reuse, R23 ;  /* 0x0000001700177220 */ /* 0x040fe40000410000 */
[C---:B------:R-:W-:Y:S02]  /*fba0*/  FMUL.FTZ R26, R0.reuse, R26 ;  /* 0x0000001a001a7220 */ /* 0x040fe40000410000 */
[C---:B------:R-:W-:Y:S02]  /*fbb0*/  FMUL.FTZ R27, R0.reuse, R27 ;  /* 0x0000001b001b7220 */ /* 0x040fe40000410000 */
[C---:B------:R-:W-:Y:S02]  /*fbc0*/  FMUL.FTZ R14, R0.reuse, R142 ;  /* 0x0000008e000e7220 */ /* 0x040fe40000410000 */
[----:B------:R-:W-:Y:S01]  /*fbd0*/  FMUL.FTZ R15, R0, R143 ;  /* 0x0000008f000f7220 */ /* 0x000fe20000410000 */
[----:B------:R-:W3:Y:S01]  /*fbe0*/  MUFU.EX2 R7, R7 ;  /* 0x0000000700077308 */ /* 0x000ee20000000800 */
[----:B------:R-:W-:Y:S01]  /*fbf0*/  LDSM.16.MT88.4 R140, [R208+0xb080] ;  /* 0x00b08000d08c783b */ /* 0x000fe20000004200 */
[C---:B------:R-:W-:Y:S01]  /*fc00*/  FMUL.FTZ R16, R2.reuse, R136 ;  /* 0x0000008802107220 */ /* 0x040fe20000410000 */
[----:B--2---:R-:W-:Y:S01]  /*fc10*/  F2FP.BF16.PACK_AB R146, R151, R232 ;  /* 0x000000e89792723e */ /* 0x004fe200000010ff */
[----:B------:R-:W-:Y:S02]  /*fc20*/  FMUL.FTZ R17, R2, R137 ;  /* 0x0000008902117220 */ /* 0x000fe40000410000 */
[C---:B------:R-:W-:Y:S02]  /*fc30*/  FMUL.FTZ R18, R0.reuse, R138 ;  /* 0x0000008a00127220 */ /* 0x040fe40000410000 */
[----:B------:R-:W-:Y:S02]  /*fc40*/  FMUL.FTZ R19, R0, R139 ;  /* 0x0000008b00137220 */ /* 0x000fe40000410000 */
[----:B------:R-:W-:Y:S01]  /*fc50*/  MUFU.EX2 R234, R234 ;  /* 0x000000ea00ea7308 */ /* 0x000fe20000000800 */
[----:B------:R-:W-:Y:S01]  /*fc60*/  LDSM.16.MT88.4 R136, [R210+0x8880] ;  /* 0x00888000d288783b */ /* 0x000fe20000004200 */
[C---:B------:R-:W-:Y:S02]  /*fc70*/  FMUL.FTZ R28, R2.reuse, R28 ;  /* 0x0000001c021c7220 */ /* 0x040fe40000410000 */
[----:B------:R-:W-:Y:S02]  /*fc80*/  FMUL.FTZ R29, R2, R29 ;  /* 0x0000001d021d7220 */ /* 0x000fe40000410000 */
[C---:B------:R-:W-:Y:S02]  /*fc90*/  FMUL.FTZ R30, R0.reuse, R30 ;  /* 0x0000001e001e7220 */ /* 0x040fe40000410000 */
[----:B------:R-:W-:Y:S02]  /*fca0*/  FMUL.FTZ R31, R0, R31 ;  /* 0x0000001f001f7220 */ /* 0x000fe40000410000 */
[----:B------:R-:W2:Y:S01]  /*fcb0*/  MUFU.EX2 R237, R237 ;  /* 0x000000ed00ed7308 */ /* 0x000ea20000000800 */
[C---:B------:R-:W-:Y:S02]  /*fcc0*/  FMUL.FTZ R32, R2.reuse, R32 ;  /* 0x0000002002207220 */ /* 0x040fe40000410000 */
[----:B------:R-:W-:Y:S01]  /*fcd0*/  FMUL.FTZ R33, R2, R33 ;  /* 0x0000002102217220 */ /* 0x000fe20000410000 */
[----:B---3--:R-:W-:Y:S01]  /*fce0*/  F2FP.BF16.PACK_AB R145, R7, R6 ;  /* 0x000000060791723e */ /* 0x008fe200000010ff */
[C---:B------:R-:W-:Y:S02]  /*fcf0*/  FMUL.FTZ R34, R0.reuse, R34 ;  /* 0x0000002200227220 */ /* 0x040fe40000410000 */
[----:B------:R-:W-:Y:S02]  /*fd00*/  FMUL.FTZ R35, R0, R35 ;  /* 0x0000002300237220 */ /* 0x000fe40000410000 */
[C---:B------:R-:W-:Y:S01]  /*fd10*/  FMUL.FTZ R36, R2.reuse, R36 ;  /* 0x0000002402247220 */ /* 0x040fe20000410000 */
[----:B------:R-:W-:Y:S01]  /*fd20*/  MUFU.EX2 R243, R165 ;  /* 0x000000a500f37308 */ /* 0x000fe20000000800 */
[----:B------:R-:W-:Y:S02]  /*fd30*/  FMUL.FTZ R37, R2, R37 ;  /* 0x0000002502257220 */ /* 0x000fe40000410000 */
[C---:B------:R-:W-:Y:S02]  /*fd40*/  FMUL.FTZ R38, R0.reuse, R38 ;  /* 0x0000002600267220 */ /* 0x040fe40000410000 */
[----:B------:R-:W-:Y:S02]  /*fd50*/  FMUL.FTZ R39, R0, R39 ;  /* 0x0000002700277220 */ /* 0x000fe40000410000 */
[C---:B------:R-:W-:Y:S02]  /*fd60*/  FMUL.FTZ R40, R2.reuse, R40 ;  /* 0x0000002802287220 */ /* 0x040fe40000410000 */
[----:B------:R-:W-:Y:S01]  /*fd70*/  FMUL.FTZ R41, R2, R41 ;  /* 0x0000002902297220 */ /* 0x000fe20000410000 */
[----:B------:R3:W-:Y:S01]  /*fd80*/  MUFU.EX2 R245, R164 ;  /* 0x000000a400f57308 */ /* 0x0007e20000000800 */
[C---:B------:R-:W-:Y:S02]  /*fd90*/  FMUL.FTZ R42, R0.reuse, R42 ;  /* 0x0000002a002a7220 */ /* 0x040fe40000410000 */
[----:B------:R-:W-:Y:S01]  /*fda0*/  FMUL.FTZ R43, R0, R43 ;  /* 0x0000002b002b7220 */ /* 0x000fe20000410000 */
[----:B--2---:R-:W-:Y:S01]  /*fdb0*/  F2FP.BF16.PACK_AB R147, R237, R234 ;  /* 0x000000eaed93723e */ /* 0x004fe200000010ff */
[C---:B------:R-:W-:Y:S02]  /*fdc0*/  FMUL.FTZ R44, R2.reuse, R44 ;  /* 0x0000002c022c7220 */ /* 0x040fe40000410000 */
[----:B------:R-:W-:Y:S02]  /*fdd0*/  FMUL.FTZ R45, R2, R45 ;  /* 0x0000002d022d7220 */ /* 0x000fe40000410000 */
[C---:B------:R-:W-:Y:S01]  /*fde0*/  FMUL.FTZ R46, R0.reuse, R46 ;  /* 0x0000002e002e7220 */ /* 0x040fe20000410000 */
[----:B------:R-:W-:Y:S01]  /*fdf0*/  MUFU.EX2 R236, R236 ;  /* 0x000000ec00ec7308 */ /* 0x000fe20000000800 */
[C---:B-1----:R-:W-:Y:S05]  /*fe00*/  HMMA.16816.F32.BF16 R8, R144.reuse, R152, R8 ;  /* 0x000000989008723c */ /* 0x042fea0000041808 */
[----:B------:R-:W-:Y:S02]  /*fe10*/  FMUL.FTZ R47, R0, R47 ;  /* 0x0000002f002f7220 */ /* 0x000fe40000410000 */
[C---:B------:R-:W-:Y:S01]  /*fe20*/  FMUL.FTZ R48, R2.reuse, R48 ;  /* 0x0000003002307220 */ /* 0x040fe20000410000 */
[C---:B------:R-:W-:Y:S01]  /*fe30*/  HMMA.16816.F32.BF16 R20, R144.reuse, R154, R20 ;  /* 0x0000009a9014723c */ /* 0x040fe20000041814 */
[----:B------:R-:W1:Y:S01]  /*fe40*/  LDSM.16.MT88.4 R152, [R208+0x8080] ;  /* 0x00808000d098783b */ /* 0x000e620000004200 */
[----:B------:R-:W2:Y:S02]  /*fe50*/  MUFU.EX2 R239, R239 ;  /* 0x000000ef00ef7308 */ /* 0x000ea40000000800 */
[----:B------:R-:W-:Y:S02]  /*fe60*/  FMUL.FTZ R49, R2, R49 ;  /* 0x0000003102317220 */ /* 0x000fe40000410000 */
[C---:B------:R-:W-:Y:S02]  /*fe70*/  FMUL.FTZ R50, R0.reuse, R50 ;  /* 0x0000003200327220 */ /* 0x040fe40000410000 */
[C---:B------:R-:W-:Y:S01]  /*fe80*/  HMMA.16816.F32.BF16 R24, R144.reuse, R156, R24 ;  /* 0x0000009c9018723c */ /* 0x040fe20000041818 */
[----:B---3--:R-:W-:Y:S03]  /*fe90*/  LDSM.16.MT88.4 R164, [R210+0x9880] ;  /* 0x00988000d2a4783b */ /* 0x008fe60000004200 */
[----:B------:R-:W-:Y:S01]  /*fea0*/  FMUL.FTZ R51, R0, R51 ;  /* 0x0000003300337220 */ /* 0x000fe20000410000 */
[----:B------:R-:W-:Y:S01]  /*feb0*/  MUFU.EX2 R238, R238 ;  /* 0x000000ee00ee7308 */ /* 0x000fe20000000800 */
[C---:B------:R-:W-:Y:S02]  /*fec0*/  FMUL.FTZ R52, R2.reuse, R52 ;  /* 0x0000003402347220 */ /* 0x040fe40000410000 */
[C---:B------:R-:W-:Y:S01]  /*fed0*/  HMMA.16816.F32.BF16 R28, R144.reuse, R158, R28 ;  /* 0x0000009e901c723c */ /* 0x040fe2000004181c */
[----:B------:R-:W3:Y:S03]  /*fee0*/  LDSM.16.MT88.4 R156, [R215+0x9080] ;  /* 0x00908000d79c783b */ /* 0x000ee60000004200 */
[----:B------:R-:W-:Y:S02]  /*fef0*/  FMUL.FTZ R53, R2, R53 ;  /* 0x0000003502357220 */ /* 0x000fe40000410000 */
[C---:B------:R-:W-:Y:S01]  /*ff00*/  FMUL.FTZ R54, R0.reuse, R54 ;  /* 0x0000003600367220 */ /* 0x040fe20000410000 */
[----:B------:R-:W4:Y:S01]  /*ff10*/  MUFU.EX2 R241, R241 ;  /* 0x000000f100f17308 */ /* 0x000f220000000800 */
[C---:B------:R-:W-:Y:S04]  /*ff20*/  HMMA.16816.F32.BF16 R32, R144.reuse, R160, R32 ;  /* 0x000000a09020723c */ /* 0x040fe80000041820 */
[----:B------:R-:W-:Y:S02]  /*ff30*/  FMUL.FTZ R55, R0, R55 ;  /* 0x0000003700377220 */ /* 0x000fe40000410000 */
[C---:B------:R-:W-:Y:S02]  /*ff40*/  FMUL.FTZ R56, R2.reuse, R56 ;  /* 0x0000003802387220 */ /* 0x040fe40000410000 */
[C---:B------:R-:W-:Y:S01]  /*ff50*/  HMMA.16816.F32.BF16 R36, R144.reuse, R162, R36 ;  /* 0x000000a29024723c */ /* 0x040fe20000041824 */
[----:B------:R-:W5:Y:S01]  /*ff60*/  LDSM.16.MT88.4 R160, [R210+0x9080] ;  /* 0x00908000d2a0783b */ /* 0x000f620000004200 */
[----:B------:R-:W2:Y:S02]  /*ff70*/  MUFU.EX2 R240, R240 ;  /* 0x000000f000f07308 */ /* 0x000ea40000000800 */
[----:B------:R-:W-:Y:S02]  /*ff80*/  FMUL.FTZ R57, R2, R57 ;  /* 0x0000003902397220 */ /* 0x000fe40000410000 */
[C---:B------:R-:W-:Y:S02]  /*ff90*/  FMUL.FTZ R58, R0.reuse, R58 ;  /* 0x0000003a003a7220 */ /* 0x040fe40000410000 */
[----:B------:R-:W-:Y:S01]  /*ffa0*/  FMUL.FTZ R59, R0, R59 ;  /* 0x0000003b003b7220 */ /* 0x000fe20000410000 */
[C---:B-1----:R-:W-:Y:S03]  /*ffb0*/  HMMA.16816.F32.BF16 R40, R144.reuse, R152, R40 ;  /* 0x000000989028723c */ /* 0x042fe60000041828 */
[C---:B------:R-:W-:Y:S01]  /*ffc0*/  FMUL.FTZ R60, R2.reuse, R60 ;  /* 0x0000003c023c7220 */ /* 0x040fe20000410000 */
[----:B------:R-:W1:Y:S01]  /*ffd0*/  MUFU.EX2 R242, R242 ;  /* 0x000000f200f27308 */ /* 0x000e620000000800 */
[----:B------:R-:W-:Y:S02]  /*ffe0*/  FMUL.FTZ R61, R2, R61 ;  /* 0x0000003d023d7220 */ /* 0x000fe40000410000 */
[C---:B------:R-:W-:Y:S01]  /*fff0*/  FMUL.FTZ R62, R0.reuse, R62 ;  /* 0x0000003e003e7220 */ /* 0x040fe20000410000 */
[C---:B------:R-:W-:Y:S01]  /*10000*/  HMMA.16816.F32.BF16 R44, R144.reuse, R154, R44 ;  /* 0x0000009a902c723c */ /* 0x040fe2000004182c */
[----:B------:R-:W1:Y:S03]  /*10010*/  LDSM.16.MT88.4 R152, [R209+0x9080] ;  /* 0x00908000d198783b */ /* 0x000e660000004200 */
[----:B------:R-:W-:Y:S02]  /*10020*/  FMUL.FTZ R63, R0, R63 ;  /* 0x0000003f003f7220 */ /* 0x000fe40000410000 */
[C---:B------:R-:W-:Y:S02]  /*10030*/  FMUL.FTZ R64, R2.reuse, R64 ;  /* 0x0000004002407220 */ /* 0x040fe40000410000 */
[C---:B---3--:R-:W-:Y:S04]  /*10040*/  HMMA.16816.F32.BF16 R48, R144.reuse, R156, R48 ;  /* 0x0000009c9030723c */ /* 0x048fe80000041830 */
[----:B------:R-:W-:Y:S02]  /*10050*/  FMUL.FTZ R65, R2, R65 ;  /* 0x0000004102417220 */ /* 0x000fe40000410000 */
[C---:B------:R-:W-:Y:S02]  /*10060*/  FMUL.FTZ R66, R0.reuse, R66 ;  /* 0x0000004200427220 */ /* 0x040fe40000410000 */
[C---:B------:R-:W-:Y:S01]  /*10070*/  HMMA.16816.F32.BF16 R52, R144.reuse, R158, R52 ;  /* 0x0000009e9034723c */ /* 0x040fe20000041834 */
[----:B------:R-:W3:Y:S03]  /*10080*/  LDSM.16.MT88.4 R156, [R208+0x9080] ;  /* 0x00908000d09c783b */ /* 0x000ee60000004200 */
[----:B------:R-:W-:Y:S02]  /*10090*/  FMUL.FTZ R67, R0, R67 ;  /* 0x0000004300437220 */ /* 0x000fe40000410000 */
[C---:B------:R-:W-:Y:S02]  /*100a0*/  FMUL.FTZ R68, R2.reuse, R68 ;  /* 0x0000004402447220 */ /* 0x040fe40000410000 */
[C---:B-----5:R-:W-:Y:S04]  /*100b0*/  HMMA.16816.F32.BF16 R56, R144.reuse, R160, R56 ;  /* 0x000000a09038723c */ /* 0x060fe80000041838 */
[----:B------:R-:W-:Y:S02]  /*100c0*/  FMUL.FTZ R69, R2, R69 ;  /* 0x0000004502457220 */ /* 0x000fe40000410000 */
[C---:B------:R-:W-:Y:S02]  /*100d0*/  FMUL.FTZ R70, R0.reuse, R70 ;  /* 0x0000004600467220 */ /* 0x040fe40000410000 */
[C---:B------:R-:W-:Y:S01]  /*100e0*/  HMMA.16816.F32.BF16 R60, R144.reuse, R162, R60 ;  /* 0x000000a2903c723c */ /* 0x040fe2000004183c */
[----:B------:R-:W5:Y:S03]  /*100f0*/  LDSM.16.MT88.4 R160, [R215+0xa080] ;  /* 0x00a08000d7a0783b */ /* 0x000f660000004200 */
[----:B------:R-:W-:Y:S02]  /*10100*/  FMUL.FTZ R71, R0, R71 ;  /* 0x0000004700477220 */ /* 0x000fe40000410000 */
[C---:B------:R-:W-:Y:S02]  /*10110*/  FMUL.FTZ R72, R2.reuse, R72 ;  /* 0x0000004802487220 */ /* 0x040fe40000410000 */
[----:B------:R-:W-:Y:S01]  /*10120*/  FMUL.FTZ R73, R2, R73 ;  /* 0x0000004902497220 */ /* 0x000fe20000410000 */
[C---:B-1----:R-:W-:Y:S03]  /*10130*/  HMMA.16816.F32.BF16 R64, R144.reuse, R152, R64 ;  /* 0x000000989040723c */ /* 0x042fe60000041840 */
[C---:B------:R-:W-:Y:S02]  /*10140*/  FMUL.FTZ R74, R0.reuse, R74 ;  /* 0x0000004a004a7220 */ /* 0x040fe40000410000 */
        /* <DEDUP_REMOVED lines=9> */
[----:B------:R-:W-:Y:S03]  /*101e0*/  FMUL.FTZ R81, R2, R81 ;  /* 0x0000005102517220 */ /* 0x000fe60000410000 */
[C---:B------:R-:W-:Y:S01]  /*101f0*/  HMMA.16816.F32.BF16 R76, R144.reuse, R158, R76 ;  /* 0x0000009e904c723c */ /* 0x040fe2000004184c */
[----:B------:R-:W3:Y:S02]  /*10200*/  LDSM.16.MT88.4 R156, [R209+0xa080] ;  /* 0x00a08000d19c783b */ /* 0x000ee40000004200 */
[C---:B------:R-:W-:Y:S02]  /*10210*/  FMUL.FTZ R82, R0.reuse, R82 ;  /* 0x0000005200527220 */ /* 0x040fe40000410000 */
[----:B------:R-:W-:Y:S02]  /*10220*/  FMUL.FTZ R83, R0, R83 ;  /* 0x0000005300537220 */ /* 0x000fe40000410000 */
[C---:B------:R-:W-:Y:S02]  /*10230*/  FMUL.FTZ R84, R2.reuse, R84 ;  /* 0x0000005402547220 */ /* 0x040fe40000410000 */
[----:B------:R-:W-:Y:S03]  /*10240*/  FMUL.FTZ R85, R2, R85 ;  /* 0x0000005502557220 */ /* 0x000fe60000410000 */
[C---:B-----5:R-:W-:Y:S03]  /*10250*/  HMMA.16816.F32.BF16 R80, R144.reuse, R160, R80 ;  /* 0x000000a09050723c */ /* 0x060fe60000041850 */
[C---:B------:R-:W-:Y:S02]  /*10260*/  FMUL.FTZ R86, R0.reuse, R86 ;  /* 0x0000005600567220 */ /* 0x040fe40000410000 */
[----:B------:R-:W-:Y:S02]  /*10270*/  FMUL.FTZ R87, R0, R87 ;  /* 0x0000005700577220 */ /* 0x000fe40000410000 */
[C---:B------:R-:W-:Y:S02]  /*10280*/  FMUL.FTZ R88, R2.reuse, R88 ;  /* 0x0000005802587220 */ /* 0x040fe40000410000 */
[----:B------:R-:W-:Y:S03]  /*10290*/  FMUL.FTZ R89, R2, R89 ;  /* 0x0000005902597220 */ /* 0x000fe60000410000 */
[C---:B------:R-:W-:Y:S01]  /*102a0*/  HMMA.16816.F32.BF16 R84, R144.reuse, R162, R84 ;  /* 0x000000a29054723c */ /* 0x040fe20000041854 */
[----:B------:R-:W5:Y:S02]  /*102b0*/  LDSM.16.MT88.4 R160, [R208+0xa080] ;  /* 0x00a08000d0a0783b */ /* 0x000f640000004200 */
[C---:B------:R-:W-:Y:S02]  /*102c0*/  FMUL.FTZ R90, R0.reuse, R90 ;  /* 0x0000005a005a7220 */ /* 0x040fe40000410000 */
[----:B------:R-:W-:Y:S02]  /*102d0*/  FMUL.FTZ R91, R0, R91 ;  /* 0x0000005b005b7220 */ /* 0x000fe40000410000 */
[C---:B------:R-:W-:Y:S02]  /*102e0*/  FMUL.FTZ R92, R2.reuse, R92 ;  /* 0x0000005c025c7220 */ /* 0x040fe40000410000 */
[----:B------:R-:W-:Y:S03]  /*102f0*/  FMUL.FTZ R93, R2, R93 ;  /* 0x0000005d025d7220 */ /* 0x000fe60000410000 */
[C---:B-1----:R-:W-:Y:S03]  /*10300*/  HMMA.16816.F32.BF16 R88, R144.reuse, R152, R88 ;  /* 0x000000989058723c */ /* 0x042fe60000041858 */
[C---:B------:R-:W-:Y:S02]  /*10310*/  FMUL.FTZ R94, R0.reuse, R94 ;  /* 0x0000005e005e7220 */ /* 0x040fe40000410000 */
[----:B------:R-:W-:Y:S02]  /*10320*/  FMUL.FTZ R95, R0, R95 ;  /* 0x0000005f005f7220 */ /* 0x000fe40000410000 */
[C---:B------:R-:W-:Y:S02]  /*10330*/  FMUL.FTZ R96, R2.reuse, R96 ;  /* 0x0000006002607220 */ /* 0x040fe40000410000 */
[----:B------:R-:W-:Y:S03]  /*10340*/  FMUL.FTZ R97, R2, R97 ;  /* 0x0000006102617220 */ /* 0x000fe60000410000 */
[C---:B------:R-:W-:Y:S01]  /*10350*/  HMMA.16816.F32.BF16 R92, R144.reuse, R154, R92 ;  /* 0x0000009a905c723c */ /* 0x040fe2000004185c */
[----:B------:R-:W1:Y:S02]  /*10360*/  LDSM.16.MT88.4 R152, [R215+0xb080] ;  /* 0x00b08000d798783b */ /* 0x000e640000004200 */
[C---:B------:R-:W-:Y:S02]  /*10370*/  FMUL.FTZ R98, R0.reuse, R98 ;  /* 0x0000006200627220 */ /* 0x040fe40000410000 */
[----:B------:R-:W-:Y:S02]  /*10380*/  FMUL.FTZ R99, R0, R99 ;  /* 0x0000006300637220 */ /* 0x000fe40000410000 */
[C---:B------:R-:W-:Y:S02]  /*10390*/  FMUL.FTZ R100, R2.reuse, R100 ;  /* 0x0000006402647220 */ /* 0x040fe40000410000 */
[----:B------:R-:W-:Y:S03]  /*103a0*/  FMUL.FTZ R101, R2, R101 ;  /* 0x0000006502657220 */ /* 0x000fe60000410000 */
[C---:B---3--:R-:W-:Y:S03]  /*103b0*/  HMMA.16816.F32.BF16 R96, R144.reuse, R156, R96 ;  /* 0x0000009c9060723c */ /* 0x048fe60000041860 */
[C---:B------:R-:W-:Y:S02]  /*103c0*/  FMUL.FTZ R102, R0.reuse, R102 ;  /* 0x0000006600667220 */ /* 0x040fe40000410000 */
        /* <DEDUP_REMOVED lines=13> */
[C---:B------:R-:W-:Y:S03]  /*104a0*/  FMUL.FTZ R121, R2.reuse, R121 ;  /* 0x0000007902797220 */ /* 0x040fe60000410000 */
[C---:B------:R-:W-:Y:S01]  /*104b0*/  HMMA.16816.F32.BF16 R108, R144.reuse, R162, R108 ;  /* 0x000000a2906c723c */ /* 0x040fe2000004186c */
[----:B------:R-:W5:Y:S02]  /*104c0*/  LDSM.16.MT88.4 R160, [R209+0xb080] ;  /* 0x00b08000d1a0783b */ /* 0x000f640000004200 */
[C---:B------:R-:W-:Y:S02]  /*104d0*/  FMUL.FTZ R112, R2.reuse, R112 ;  /* 0x0000007002707220 */ /* 0x040fe40000410000 */
[----:B------:R-:W-:Y:S02]  /*104e0*/  FMUL.FTZ R113, R2, R113 ;  /* 0x0000007102717220 */ /* 0x000fe40000410000 */
[C---:B------:R-:W-:Y:S02]  /*104f0*/  FMUL.FTZ R114, R0.reuse, R114 ;  /* 0x0000007200727220 */ /* 0x040fe40000410000 */
[C---:B------:R-:W-:Y:S03]  /*10500*/  FMUL.FTZ R115, R0.reuse, R115 ;  /* 0x0000007300737220 */ /* 0x040fe60000410000 */
[C---:B------:R-:W-:Y:S02]  /*10510*/  FMUL.FTZ R122, R0.reuse, R122 ;  /* 0x0000007a007a7220 */ /* 0x040fe40000410000 */
[----:B------:R-:W-:Y:S02]  /*10520*/  FMUL.FTZ R123, R0, R123 ;  /* 0x0000007b007b7220 */ /* 0x000fe40000410000 */
[C---:B-1----:R-:W-:Y:S03]  /*10530*/  HMMA.16816.F32.BF16 R112, R144.reuse, R152, R112 ;  /* 0x000000989070723c */ /* 0x042fe60000041870 */
[C---:B------:R-:W-:Y:S02]  /*10540*/  FMUL.FTZ R116, R2.reuse, R116 ;  /* 0x0000007402747220 */ /* 0x040fe40000410000 */
[----:B------:R-:W-:Y:S02]  /*10550*/  FMUL.FTZ R117, R2, R117 ;  /* 0x0000007502757220 */ /* 0x000fe40000410000 */
[C---:B------:R-:W-:Y:S01]  /*10560*/  FMUL.FTZ R118, R0.reuse, R118 ;  /* 0x0000007600767220 */ /* 0x040fe20000410000 */
[----:B--2---:R-:W-:Y:S01]  /*10570*/  F2FP.BF16.PACK_AB R152, R239, R236 ;  /* 0x000000ecef98723e */ /* 0x004fe200000010ff */
[----:B------:R-:W-:Y:S03]  /*10580*/  FMUL.FTZ R119, R0, R119 ;  /* 0x0000007700777220 */ /* 0x000fe60000410000 */
[C---:B------:R-:W-:Y:S01]  /*10590*/  FMUL.FTZ R124, R2.reuse, R124 ;  /* 0x0000007c027c7220 */ /* 0x040fe20000410000 */
[----:B----4-:R-:W-:Y:S01]  /*105a0*/  F2FP.BF16.PACK_AB R153, R241, R238 ;  /* 0x000000eef199723e */ /* 0x010fe200000010ff */
[----:B------:R-:W-:Y:S02]  /*105b0*/  FMUL.FTZ R125, R2, R125 ;  /* 0x0000007d027d7220 */ /* 0x000fe40000410000 */
[C---:B------:R-:W-:Y:S03]  /*105c0*/  HMMA.16816.F32.BF16 R116, R144.reuse, R154, R116 ;  /* 0x0000009a9074723c */ /* 0x040fe60000041874 */
[C---:B------:R-:W-:Y:S02]  /*105d0*/  FMUL.FTZ R126, R0.reuse, R126 ;  /* 0x0000007e007e7220 */ /* 0x040fe40000410000 */
[----:B------:R-:W-:Y:S02]  /*105e0*/  FMUL.FTZ R127, R0, R127 ;  /* 0x0000007f007f7220 */ /* 0x000fe40000410000 */
[C---:B------:R-:W-:Y:S01]  /*105f0*/  FMUL.FTZ R128, R2.reuse, R128 ;  /* 0x0000008002807220 */ /* 0x040fe20000410000 */
[C---:B---3--:R-:W-:Y:S04]  /*10600*/  HMMA.16816.F32.BF16 R12, R144.reuse, R156, R12 ;  /* 0x0000009c900c723c */ /* 0x048fe8000004180c */
[----:B------:R-:W-:Y:S01]  /*10610*/  FMUL.FTZ R129, R2, R129 ;  /* 0x0000008102817220 */ /* 0x000fe20000410000 */
[----:B------:R-:W-:Y:S01]  /*10620*/  F2FP.BF16.PACK_AB R154, R243, R240 ;  /* 0x000000f0f39a723e */ /* 0x000fe200000010ff */
[C---:B------:R-:W-:Y:S01]  /*10630*/  FMUL.FTZ R130, R0.reuse, R130 ;  /* 0x0000008200827220 */ /* 0x040fe20000410000 */
[----:B------:R-:W-:Y:S01]  /*10640*/  F2FP.BF16.PACK_AB R155, R245, R242 ;  /* 0x000000f2f59b723e */ /* 0x000fe200000010ff */
[C---:B------:R-:W-:Y:S01]  /*10650*/  HMMA.16816.F32.BF16 R120, R144.reuse, R158, R120 ;  /* 0x0000009e9078723c */ /* 0x040fe20000041878 */
[----:B------:R-:W1:Y:S03]  /*10660*/  LDSM.16.MT88.4 R156, [R215+0x8880] ;  /* 0x00888000d79c783b */ /* 0x000e660000004200 */
[----:B------:R-:W-:Y:S02]  /*10670*/  FMUL.FTZ R131, R0, R131 ;  /* 0x0000008300837220 */ /* 0x000fe40000410000 */
[C---:B------:R-:W-:Y:S02]  /*10680*/  FMUL.FTZ R132, R2.reuse, R132 ;  /* 0x0000008402847220 */ /* 0x040fe40000410000 */
[C---:B-----5:R-:W-:Y:S04]  /*10690*/  HMMA.16816.F32.BF16 R124, R144.reuse, R160, R124 ;  /* 0x000000a0907c723c */ /* 0x060fe8000004187c */
[----:B------:R-:W-:Y:S02]  /*106a0*/  FMUL.FTZ R133, R2, R133 ;  /* 0x0000008502857220 */ /* 0x000fe40000410000 */
[C---:B------:R-:W-:Y:S02]  /*106b0*/  FMUL.FTZ R134, R0.reuse, R134 ;  /* 0x0000008600867220 */ /* 0x040fe40000410000 */
[C---:B------:R-:W-:Y:S01]  /*106c0*/  HMMA.16816.F32.BF16 R128, R144.reuse, R162, R128 ;  /* 0x000000a29080723c */ /* 0x040fe20000041880 */
[----:B------:R-:W-:Y:S03]  /*106d0*/  LDSM.16.MT88.4 R160, [R215+0x9880] ;  /* 0x00988000d7a0783b */ /* 0x000fe60000004200 */
[----:B------:R-:W-:Y:S02]  /*106e0*/  FMUL.FTZ R135, R0, R135 ;  /* 0x0000008700877220 */ /* 0x000fe40000410000 */
[----:B------:R-:W-:Y:S02]  /*106f0*/  FFMA.FTZ R150, R2, R235, R150 ;  /* 0x000000eb02967223 */ /* 0x000fe40000010096 */
[C---:B------:R-:W-:Y:S04]  /*10700*/  HMMA.16816.F32.BF16 R16, R144.reuse, R140, R16 ;  /* 0x0000008c9010723c */ /* 0x040fe80000041810 */
[----:B------:R-:W-:Y:S01]  /*10710*/  FFMA.FTZ R6, R0, R233, R6 ;  /* 0x000000e900067223 */ /* 0x000fe20000010006 */
[----:B------:R-:W-:Y:S01]  /*10720*/  MOV R0, R3 ;  /* 0x0000000300007202 */ /* 0x000fe20000000f00 */
[----:B------:R-:W-:Y:S02]  /*10730*/  FADD.FTZ R5, R5, R150 ;  /* 0x0000009605057221 */ /* 0x000fe40000010000 */
[----:B------:R-:W-:Y:S01]  /*10740*/  HMMA.16816.F32.BF16 R132, R144, R142, R132 ;  /* 0x0000008e9084723c */ /* 0x000fe20000041884 */
[----:B------:R-:W2:Y:S03]  /*10750*/  LDSM.16.MT88.4 R140, [R209+0x8880] ;  /* 0x00888000d18c783b */ /* 0x000ea60000004200 */
[----:B------:R-:W-:Y:S02]  /*10760*/  FADD.FTZ R7, R7, R6 ;  /* 0x0000000607077221 */ /* 0x000fe40000010000 */
[----:B------:R-:W-:Y:S02]  /*10770*/  FADD.FTZ R232, R232, R5 ;  /* 0x00000005e8e87221 */ /* 0x000fe40000010000 */
[----:B------:R-:W-:Y:S01]  /*10780*/  FADD.FTZ R234, R234, R7 ;  /* 0x00000007eaea7221 */ /* 0x000fe20000010000 */
[C---:B-1----:R-:W-:Y:S01]  /*10790*/  HMMA.16816.F32.BF16 R144, R152.reuse, R156, R8 ;  /* 0x0000009c9890723c */ /* 0x042fe20000041808 */
[----:B------:R-:W1:Y:S04]  /*107a0*/  LDSM.16.MT88.4 R8, [R208+0x8880] ;  /* 0x00888000d008783b */ /* 0x000e680000004200 */
[----:B------:R-:W-:Y:S02]  /*107b0*/  FADD.FTZ R151, R151, R232 ;  /* 0x000000e897977221 */ /* 0x000fe40000010000 */
[----:B------:R-:W-:Y:S01]  /*107c0*/  FADD.FTZ R237, R237, R234 ;  /* 0x000000eaeded7221 */ /* 0x000fe20000010000 */
[C---:B------:R-:W-:Y:S01]  /*107d0*/  HMMA.16816.F32.BF16 R20, R152.reuse, R158, R20 ;  /* 0x0000009e9814723c */ /* 0x040fe20000041814 */
[----:B------:R-:W3:Y:S03]  /*107e0*/  LDSM.16.MT88.4 R156, [R209+0x9880] ;  /* 0x00988000d19c783b */ /* 0x000ee60000004200 */
[----:B------:R-:W-:Y:S02]  /*107f0*/  FADD.FTZ R236, R236, R151 ;  /* 0x00000097ecec7221 */ /* 0x000fe40000010000 */
[----:B------:R-:W-:Y:S02]  /*10800*/  FADD.FTZ R238, R238, R237 ;  /* 0x000000edeeee7221 */ /* 0x000fe40000010000 */
[C---:B------:R-:W-:Y:S04]  /*10810*/  HMMA.16816.F32.BF16 R24, R152.reuse, R136, R24 ;  /* 0x000000889818723c */ /* 0x040fe80000041818 */
[----:B------:R-:W-:Y:S02]  /*10820*/  FADD.FTZ R239, R239, R236 ;  /* 0x000000ecefef7221 */ /* 0x000fe40000010000 */
[----:B------:R-:W-:Y:S02]  /*10830*/  FADD.FTZ R241, R241, R238 ;  /* 0x000000eef1f17221 */ /* 0x000fe40000010000 */
[C---:B------:R-:W-:Y:S01]  /*10840*/  HMMA.16816.F32.BF16 R28, R152.reuse, R138, R28 ;  /* 0x0000008a981c723c */ /* 0x040fe2000004181c */
[----:B------:R-:W4:Y:S03]  /*10850*/  LDSM.16.MT88.4 R136, [R209+0xb880] ;  /* 0x00b88000d188783b */ /* 0x000f260000004200 */
[----:B------:R-:W-:Y:S02]  /*10860*/  FADD.FTZ R240, R240, R239 ;  /* 0x000000eff0f07221 */ /* 0x000fe40000010000 */
[----:B------:R-:W-:Y:S02]  /*10870*/  FADD.FTZ R242, R242, R241 ;  /* 0x000000f1f2f27221 */ /* 0x000fe40000010000 */
[C---:B--2---:R-:W-:Y:S04]  /*10880*/  HMMA.16816.F32.BF16 R32, R152.reuse, R140, R32 ;  /* 0x0000008c9820723c */ /* 0x044fe80000041820 */
[----:B------:R-:W-:Y:S02]  /*10890*/  FADD.FTZ R235, R243, R240 ;  /* 0x000000f0f3eb7221 */ /* 0x000fe40000010000 */
[----:B------:R-:W-:Y:S02]  /*108a0*/  FADD.FTZ R233, R245, R242 ;  /* 0x000000f2f5e97221 */ /* 0x000fe40000010000 */
[C---:B------:R-:W-:Y:S08]  /*108b0*/  HMMA.16816.F32.BF16 R36, R152.reuse, R142, R36 ;  /* 0x0000008e9824723c */ /* 0x040ff00000041824 */
[C---:B-1----:R-:W-:Y:S08]  /*108c0*/  HMMA.16816.F32.BF16 R40, R152.reuse, R8, R40 ;  /* 0x000000089828723c */ /* 0x042ff00000041828 */
[C---:B------:R-:W-:Y:S08]  /*108d0*/  HMMA.16816.F32.BF16 R44, R152.reuse, R10, R44 ;  /* 0x0000000a982c723c */ /* 0x040ff0000004182c */
[C---:B------:R-:W-:Y:S08]  /*108e0*/  HMMA.16816.F32.BF16 R48, R152.reuse, R160, R48 ;  /* 0x000000a09830723c */ /* 0x040ff00000041830 */
[C---:B------:R-:W-:Y:S08]  /*108f0*/  HMMA.16816.F32.BF16 R52, R152.reuse, R162, R52 ;  /* 0x000000a29834723c */ /* 0x040ff00000041834 */
[C---:B------:R-:W-:Y:S08]  /*10900*/  HMMA.16816.F32.BF16 R56, R152.reuse, R164, R56 ;  /* 0x000000a49838723c */ /* 0x040ff00000041838 */
[C---:B------:R-:W-:Y:S08]  /*10910*/  HMMA.16816.F32.BF16 R60, R152.reuse, R166, R60 ;  /* 0x000000a6983c723c */ /* 0x040ff0000004183c */
[C---:B---3--:R-:W-:Y:S08]  /*10920*/  HMMA.16816.F32.BF16 R64, R152.reuse, R156, R64 ;  /* 0x0000009c9840723c */ /* 0x048ff00000041840 */
        /* <DEDUP_REMOVED lines=15> */
[C---:B----4-:R-:W-:Y:S08]  /*10a20*/  HMMA.16816.F32.BF16 R124, R152.reuse, R136, R124 ;  /* 0x00000088987c723c */ /* 0x050ff0000004187c */
[C---:B------:R-:W-:Y:S08]  /*10a30*/  HMMA.16816.F32.BF16 R128, R152.reuse, R138, R128 ;  /* 0x0000008a9880723c */ /* 0x040ff00000041880 */
[C---:B------:R-:W-:Y:S08]  /*10a40*/  HMMA.16816.F32.BF16 R136, R152.reuse, R196, R16 ;  /* 0x000000c49888723c */ /* 0x040ff00000041810 */
[----:B------:R-:W-:Y:S01]  /*10a50*/  HMMA.16816.F32.BF16 R132, R152, R198, R132 ;  /* 0x000000c69884723c */ /* 0x000fe20000041884 */
[----:B------:R-:W-:-:S07]  /*10a60*/  @P0 BRA `(.L_x_142) ;  /* 0xffffe2c000000947 */ /* 0x000fce000383ffff */
.L_x_141:
[----:B------:R-:W1:Y:S01]  /*10a70*/  SHFL.BFLY PT, R6, R235, 0x2, 0x1f ;  /* 0x0c401f00eb067f89 */ /* 0x000e6200000e0000 */
[----:B------:R-:W-:-:S02]  /*10a80*/  MOV R4, RZ ;  /* 0x000000ff00047202 */ /* 0x000fc40000000f00 */
[----:B------:R-:W-:Y:S01]  /*10a90*/  MOV R2, RZ ;  /* 0x000000ff00027202 */ /* 0x000fe20000000f00 */
[----:B------:R-:W2:Y:S01]  /*10aa0*/  SHFL.BFLY PT, R0, R233, 0x2, 0x1f ;  /* 0x0c401f00e9007f89 */ /* 0x000ea200000e0000 */
[----:B------:R-:W-:Y:S02]  /*10ab0*/  MOV R8, 0xff800000 ;  /* 0xff80000000087802 */ /* 0x000fe40000000f00 */
[----:B------:R-:W-:Y:S01]  /*10ac0*/  PLOP3.LUT P2, PT, PT, PT, PT, 0x8, 0x0 ;  /* 0x000000000000781c */ /* 0x000fe20003f4e170 */
[----:B-1----:R-:W-:Y:S02]  /*10ad0*/  FADD.FTZ R6, R6, R235 ;  /* 0x000000eb06067221 */ /* 0x002fe40000010000 */
[----:B--2---:R-:W-:-:S03]  /*10ae0*/  FADD.FTZ R7, R0, R233 ;  /* 0x000000e900077221 */ /* 0x004fc60000010000 */
[----:B------:R-:W1:Y:S04]  /*10af0*/  SHFL.BFLY PT, R5, R6, 0x1, 0x1f ;  /* 0x0c201f0006057f89 */ /* 0x000e6800000e0000 */
[----:B------:R-:W2:Y:S01]  /*10b00*/  SHFL.BFLY PT, R0, R7, 0x1, 0x1f ;  /* 0x0c201f0007007f89 */ /* 0x000ea200000e0000 */
[----:B-1----:R-:W-:Y:S01]  /*10b10*/  FADD.FTZ R5, R6, R5 ;  /* 0x0000000506057221 */ /* 0x002fe20000010000 */
[----:B------:R-:W-:Y:S01]  /*10b20*/  MOV R6, 0xff800000 ;  /* 0xff80000000067802 */ /* 0x000fe20000000f00 */
[----:B--2---:R-:W-:-:S03]  /*10b30*/  FADD.FTZ R0, R0, R7 ;  /* 0x0000000700007221 */ /* 0x004fc60000010000 */
[----:B------:R-:W-:Y:S02]  /*10b40*/  FSETP.NE.FTZ.AND P1, PT, R5, RZ, PT ;  /* 0x000000ff0500720b */ /* 0x000fe40003f35000 */
[----:B------:R-:W-:-:S11]  /*10b50*/  FSETP.NE.FTZ.AND P0, PT, R0, RZ, PT ;  /* 0x000000ff0000720b */ /* 0x000fd60003f15000 */
[----:B------:R-:W1:Y:S01]  /*10b60*/  @P1 MUFU.RCP R4, R5 ;  /* 0x0000000500041308 */ /* 0x000e620000001000 */
[----:B------:R-:W-:Y:S02]  /*10b70*/  @P1 MOV R10, 0x3f317218 ;  /* 0x3f317218000a1802 */ /* 0x000fe40000000f00 */
[----:B------:R-:W-:-:S03]  /*10b80*/  @P0 MOV R9, 0x3f317218 ;  /* 0x3f31721800090802 */ /* 0x000fc60000000f00 */
[----:B------:R-:W-:Y:S02]  /*10b90*/  @P1 FMUL.FTZ R10, R10, c[0x0][0x2d0] ;  /* 0x0000b4000a0a1a20 */ /* 0x000fe40000410000 */
[----:B------:R-:W-:Y:S01]  /*10ba0*/  @P0 MUFU.RCP R2, R0 ;  /* 0x0000000000020308 */ /* 0x000fe20000001000 */
[----:B------:R-:W-:-:S07]  /*10bb0*/  @P0 FMUL.FTZ R9, R9, c[0x0][0x2d0] ;  /* 0x0000b40009090a20 */ /* 0x000fce0000410000 */
[----:B------:R-:W2:Y:S01]  /*10bc0*/  @P1 MUFU.LG2 R5, R5 ;  /* 0x0000000500051308 */ /* 0x000ea20000000c00 */
[C---:B-1----:R-:W-:Y:S02]  /*10bd0*/  FMUL.FTZ R144, R4.reuse, R144 ;  /* 0x0000009004907220 */ /* 0x042fe40000410000 */
[C---:B------:R-:W-:Y:S02]  /*10be0*/  FMUL.FTZ R145, R4.reuse, R145 ;  /* 0x0000009104917220 */ /* 0x040fe40000410000 */
[C---:B------:R-:W-:Y:S02]  /*10bf0*/  FMUL.FTZ R20, R4.reuse, R20 ;  /* 0x0000001404147220 */ /* 0x040fe40000410000 */
[C---:B------:R-:W-:Y:S01]  /*10c00*/  FMUL.FTZ R21, R4.reuse, R21 ;  /* 0x0000001504157220 */ /* 0x040fe20000410000 */
[----:B------:R-:W1:Y:S01]  /*10c10*/  @P0 MUFU.LG2 R0, R0 ;  /* 0x0000000000000308 */ /* 0x000e620000000c00 */
[C---:B------:R-:W-:Y:S02]  /*10c20*/  FMUL.FTZ R24, R4.reuse, R24 ;  /* 0x0000001804187220 */ /* 0x040fe40000410000 */
[----:B------:R-:W-:-:S02]  /*10c30*/  FMUL.FTZ R25, R4, R25 ;  /* 0x0000001904197220 */ /* 0x000fc40000410000 */
[C---:B------:R-:W-:Y:S02]  /*10c40*/  FMUL.FTZ R28, R4.reuse, R28 ;  /* 0x0000001c041c7220 */ /* 0x040fe40000410000 */
[C---:B------:R-:W-:Y:S02]  /*10c50*/  FMUL.FTZ R29, R4.reuse, R29 ;  /* 0x0000001d041d7220 */ /* 0x040fe40000410000 */
[----:B--2---:R-:W-:Y:S02]  /*10c60*/  @P1 FMUL.FTZ R5, R5, 0.69314718246459960938 ;  /* 0x3f31721805051820 */ /* 0x004fe40000410000 */
[C---:B------:R-:W-:Y:S02]  /*10c70*/  FMUL.FTZ R32, R4.reuse, R32 ;  /* 0x0000002004207220 */ /* 0x040fe40000410000 */
[C---:B------:R-:W-:Y:S02]  /*10c80*/  FMUL.FTZ R33, R4.reuse, R33 ;  /* 0x0000002104217220 */ /* 0x040fe40000410000 */
[----:B------:R-:W-:-:S02]  /*10c90*/  FMUL.FTZ R36, R4, R36 ;  /* 0x0000002404247220 */ /* 0x000fc40000410000 */
[----:B-1----:R-:W-:Y:S02]  /*10ca0*/  @P0 FMUL.FTZ R0, R0, 0.69314718246459960938 ;  /* 0x3f31721800000820 */ /* 0x002fe40000410000 */
        /* <DEDUP_REMOVED lines=116> */
[----:B------:R-:W-:Y:S02]  /*113f0*/  FMUL.FTZ R135, R2, R135 ;  /* 0x0000008702877220 */ /* 0x000fe40000410000 */
[----:B------:R-:W-:Y:S02]  /*11400*/  @P1 FFMA.FTZ R6, R10, R148, R5 ;  /* 0x000000940a061223 */ /* 0x000fe40000010005 */
[----:B------:R-:W-:-:S02]  /*11410*/  @P0 FFMA.FTZ R8, R9, R3, R0 ;  /* 0x0000000309080223 */ /* 0x000fc40000010000 */
.L_x_81:
[----:B------:R-:W-:Y:S02]  /*11420*/  USHF.R.S32.HI UR8, URZ, 0x1f, UR13 ;  /* 0x0000001f3f087899 */ /* 0x000fe4000801140d */
[----:B------:R-:W-:Y:S01]  /*11430*/  ULDC.64 UR10, c[0x0][0x118] ;  /* 0x00004600000a7ab9 */ /* 0x000fe20000000a00 */
        /* <DEDUP_REMOVED lines=22> */
[----:B------:R-:W-:Y:S02]  /*115a0*/  LEA.HI R2, R3, R0, RZ, 0x2 ;  /* 0x0000000003027211 */ /* 0x000fe400078f10ff */
[----:B------:R-:W-:Y:S02]  /*115b0*/  F2FP.BF16.PACK_AB R40, R41, R40 ;  /* 0x000000282928723e */ /* 0x000fe400000010ff */
[----:B------:R-:W-:-:S02]  /*115c0*/  SHF.R.S32.HI R10, RZ, 0x2, R2 ;  /* 0x00000002ff0a7819 */ /* 0x000fc40000011402 */
[----:B------:R-:W-:Y:S02]  /*115d0*/  SHF.R.S32.HI R5, RZ, 0x1f, R2 ;  /* 0x0000001fff057819 */ /* 0x000fe40000011402 */
[----:B------:R-:W-:Y:S02]  /*115e0*/  LOP3.LUT R7, R2, 0xfffffffc, RZ, 0xc0, !PT ;  /* 0xfffffffc02077812 */ /* 0x000fe400078ec0ff */
[----:B------:R-:W-:Y:S02]  /*115f0*/  LEA.HI R5, R5, R10, RZ, 0x3 ;  /* 0x0000000a05057211 */ /* 0x000fe400078f18ff */
[----:B------:R-:W-:Y:S01]  /*11600*/  F2FP.BF16.PACK_AB R42, R43, R42 ;  /* 0x0000002a2b2a723e */ /* 0x000fe200000010ff */
[----:B------:R-:W-:Y:S01]  /*11610*/  IMAD.IADD R7, R0, 0x1, -R7 ;  /* 0x0000000100077824 */ /* 0x000fe200078e0a07 */
[----:B------:R-:W-:Y:S02]  /*11620*/  LOP3.LUT R5, R5, 0xfffffff8, RZ, 0xc0, !PT ;  /* 0xfffffff805057812 */ /* 0x000fe400078ec0ff */
[----:B------:R-:W-:-:S02]  /*11630*/  F2FP.BF16.PACK_AB R44, R45, R44 ;  /* 0x0000002c2d2c723e */ /* 0x000fc400000010ff */
[----:B------:R-:W-:Y:S01]  /*11640*/  F2FP.BF16.PACK_AB R46, R47, R46 ;  /* 0x0000002e2f2e723e */ /* 0x000fe200000010ff */
[----:B------:R-:W-:Y:S01]  /*11650*/  IMAD.IADD R10, R10, 0x1, -R5 ;  /* 0x000000010a0a7824 */ /* 0x000fe200078e0a05 */
[----:B------:R-:W-:Y:S02]  /*11660*/  LEA.HI R5, R3, R0, RZ, 0x5 ;  /* 0x0000000003057211 */ /* 0x000fe400078f28ff */
[----:B------:R-:W-:Y:S01]  /*11670*/  F2FP.BF16.PACK_AB R48, R49, R48 ;  /* 0x000000303130723e */ /* 0x000fe200000010ff */
[C---:B------:R-:W-:Y:S01]  /*11680*/  IMAD.SHL.U32 R9, R10.reuse, 0x40, RZ ;  /* 0x000000400a097824 */ /* 0x040fe200078e00ff */
[----:B------:R-:W-:Y:S02]  /*11690*/  SHF.R.S32.HI R2, RZ, 0x5, R5 ;  /* 0x00000005ff027819 */ /* 0x000fe40000011405 */
[----:B------:R-:W-:Y:S02]  /*116a0*/  LOP3.LUT R12, R10, 0x1, RZ, 0xc0, !PT ;  /* 0x000000010a0c7812 */ /* 0x000fe400078ec0ff */
        /* <DEDUP_REMOVED lines=13> */
[C---:B------:R-:W-:Y:S01]  /*11780*/  IMAD.IADD R13, R11.reuse, 0x1, R10 ;  /* 0x000000010b0d7824 */ /* 0x040fe200078e020a */
[C---:B------:R-:W-:Y:S02]  /*11790*/  IADD3 R12, R11.reuse, 0x80, RZ ;  /* 0x000000800b0c7810 */ /* 0x040fe40007ffe0ff */
[----:B------:R-:W-:Y:S02]  /*117a0*/  IADD3 R9, R11, 0x70, RZ ;  /* 0x000000700b097810 */ /* 0x000fe40007ffe0ff */
[----:B------:R-:W-:Y:S01]  /*117b0*/  @P0 IADD3 R9, R12, 0x10, RZ ;  /* 0x000000100c090810 */ /* 0x000fe20007ffe0ff */
[----:B------:R-:W-:Y:S01]  /*117c0*/  IMAD.MOV.U32 R12, RZ, RZ, 0x40 ;  /* 0x00000040ff0c7424 */ /* 0x000fe200078e00ff */
[----:B------:R-:W-:Y:S02]  /*117d0*/  F2FP.BF16.PACK_AB R56, R57, R56 ;  /* 0x000000383938723e */ /* 0x000fe400000010ff */
[----:B------:R-:W-:Y:S01]  /*117e0*/  F2FP.BF16.PACK_AB R58, R59, R58 ;  /* 0x0000003a3b3a723e */ /* 0x000fe200000010ff */
[----:B------:R-:W-:Y:S01]  /*117f0*/  IMAD.IADD R15, R10, 0x1, R9 ;  /* 0x000000010a0f7824 */ /* 0x000fe200078e0209 */
[----:B------:R-:W-:Y:S01]  /*11800*/  SEL R12, R12, 0xffffffc0, !P2 ;  /* 0xffffffc00c0c7807 */ /* 0x000fe20005000000 */
[----:B------:R-:W-:Y:S01]  /*11810*/  IMAD.U32 R10, RZ, RZ, UR4 ;  /* 0x00000004ff0a7e24 */ /* 0x000fe2000f8e00ff */
[----:B------:R-:W-:-:S02]  /*11820*/  F2FP.BF16.PACK_AB R60, R61, R60 ;  /* 0x0000003c3d3c723e */ /* 0x000fc400000010ff */
[----:B------:R-:W-:Y:S01]  /*11830*/  F2FP.BF16.PACK_AB R62, R63, R62 ;  /* 0x0000003e3f3e723e */ /* 0x000fe200000010ff */
[--C-:B------:R-:W-:Y:S01]  /*11840*/  IMAD.IADD R17, R11, 0x1, R12.reuse ;  /* 0x000000010b117824 */ /* 0x100fe200078e020c */
[----:B------:R-:W-:Y:S01]  /*11850*/  F2FP.BF16.PACK_AB R64, R65, R64 ;  /* 0x000000404140723e */ /* 0x000fe200000010ff */
[C---:B------:R-:W-:Y:S01]  /*11860*/  IMAD.IADD R19, R12.reuse, 0x1, R9 ;  /* 0x000000010c137824 */ /* 0x040fe200078e0209 */
[----:B------:R-:W-:Y:S01]  /*11870*/  F2FP.BF16.PACK_AB R68, R69, R68 ;  /* 0x000000444544723e */ /* 0x000fe200000010ff */
[----:B------:R-:W-:Y:S01]  /*11880*/  IMAD.IADD R21, R12, 0x1, R13 ;  /* 0x000000010c157824 */ /* 0x000fe200078e020d */
[----:B------:R-:W-:Y:S01]  /*11890*/  STS [R11+0x80], R144 ;  /* 0x000080900b007388 */ /* 0x000fe20000000800 */
[----:B------:R-:W-:Y:S01]  /*118a0*/  IMAD.IADD R23, R15, 0x1, R12 ;  /* 0x000000010f177824 */ /* 0x000fe200078e020c */
[----:B------:R-:W-:Y:S02]  /*118b0*/  F2FP.BF16.PACK_AB R70, R71, R70 ;  /* 0x000000464746723e */ /* 0x000fe400000010ff */
[----:B------:R-:W-:Y:S01]  /*118c0*/  STS [R11+0x480], R146 ;  /* 0x000480920b007388 */ /* 0x000fe20000000800 */
[----:B------:R-:W-:-:S02]  /*118d0*/  F2FP.BF16.PACK_AB R72, R73, R72 ;  /* 0x000000484948723e */ /* 0x000fc400000010ff */
[----:B------:R-:W-:Y:S01]  /*118e0*/  F2FP.BF16.PACK_AB R74, R75, R74 ;  /* 0x0000004a4b4a723e */ /* 0x000fe200000010ff */
[----:B------:R-:W-:Y:S01]  /*118f0*/  STS [R9], R20 ;  /* 0x0000001409007388 */ /* 0x000fe20000000800 */
[----:B------:R-:W-:Y:S02]  /*11900*/  F2FP.BF16.PACK_AB R76, R77, R76 ;  /* 0x0000004c4d4c723e */ /* 0x000fe400000010ff */
[----:B------:R-:W-:Y:S01]  /*11910*/  F2FP.BF16.PACK_AB R78, R79, R78 ;  /* 0x0000004e4f4e723e */ /* 0x000fe200000010ff */
[----:B------:R-:W-:Y:S01]  /*11920*/  STS [R9+0x400], R22 ;  /* 0x0004001609007388 */ /* 0x000fe20000000800 */
[----:B------:R-:W-:Y:S02]  /*11930*/  F2FP.BF16.PACK_AB R80, R81, R80 ;  /* 0x000000505150723e */ /* 0x000fe400000010ff */
[----:B------:R-:W-:Y:S01]  /*11940*/  F2FP.BF16.PACK_AB R82, R83, R82 ;  /* 0x000000525352723e */ /* 0x000fe200000010ff */
[----:B------:R-:W-:Y:S01]  /*11950*/  STS [R13+0x80], R24 ;  /* 0x000080180d007388 */ /* 0x000fe20000000800 */
[----:B------:R-:W-:-:S02]  /*11960*/  F2FP.BF16.PACK_AB R84, R85, R84 ;  /* 0x000000545554723e */ /* 0x000fc400000010ff */
[----:B------:R-:W-:Y:S01]  /*11970*/  F2FP.BF16.PACK_AB R86, R87, R86 ;  /* 0x000000565756723e */ /* 0x000fe200000010ff */
[----:B------:R-:W-:Y:S01]  /*11980*/  STS [R13+0x480], R26 ;  /* 0x0004801a0d007388 */ /* 0x000fe20000000800 */
[----:B------:R-:W-:Y:S02]  /*11990*/  F2FP.BF16.PACK_AB R88, R89, R88 ;  /* 0x000000585958723e */ /* 0x000fe400000010ff */
[----:B------:R-:W-:Y:S01]  /*119a0*/  F2FP.BF16.PACK_AB R90, R91, R90 ;  /* 0x0000005a5b5a723e */ /* 0x000fe200000010ff */
[----:B------:R-:W-:Y:S01]  /*119b0*/  STS [R15], R28 ;  /* 0x0000001c0f007388 */ /* 0x000fe20000000800 */
        /* <DEDUP_REMOVED lines=71> */
[----:B------:R3:W-:Y:S04]  /*11e30*/  STS [R9+0xc400], R118 ;  /* 0x00c4007609007388 */ /* 0x0007e80000000800 */
[----:B------:R-:W-:Y:S04]  /*11e40*/  STS [R13+0xc080], R140 ;  /* 0x00c0808c0d007388 */ /* 0x000fe80000000800 */
[----:B------:R4:W-:Y:S04]  /*11e50*/  STS [R13+0xc480], R142 ;  /* 0x00c4808e0d007388 */ /* 0x0009e80000000800 */
[----:B------:R2:W-:Y:S04]  /*11e60*/  STS [R15+0xc000], R120 ;  /* 0x00c000780f007388 */ /* 0x0005e80000000800 */
[----:B------:R2:W-:Y:S01]  /*11e70*/  STS [R15+0xc400], R122 ;  /* 0x00c4007a0f007388 */ /* 0x0005e20000000800 */
[----:B-1----:R-:W-:Y:S01]  /*11e80*/  IMAD.U32 R11, RZ, RZ, UR5 ;  /* 0x00000005ff0b7e24 */ /* 0x002fe2000f8e00ff */
[----:B------:R-:W-:-:S02]  /*11e90*/  ULDC.64 UR4, c[0x0][0x508] ;  /* 0x0001420000047ab9 */ /* 0x000fc40000000a00 */
[----:B------:R2:W-:Y:S04]  /*11ea0*/  STS [R17+0xc080], R124 ;  /* 0x00c0807c11007388 */ /* 0x0005e80000000800 */
[----:B------:R2:W-:Y:S04]  /*11eb0*/  STS [R17+0xc480], R126 ;  /* 0x00c4807e11007388 */ /* 0x0005e80000000800 */
[----:B------:R2:W-:Y:S04]  /*11ec0*/  STS [R19+0xc000], R128 ;  /* 0x00c0008013007388 */ /* 0x0005e80000000800 */
[----:B------:R2:W-:Y:S04]  /*11ed0*/  STS [R19+0xc400], R130 ;  /* 0x00c4008213007388 */ /* 0x0005e80000000800 */
[----:B------:R2:W-:Y:S04]  /*11ee0*/  STS [R21+0xc080], R136 ;  /* 0x00c0808815007388 */ /* 0x0005e80000000800 */
[----:B------:R2:W-:Y:S04]  /*11ef0*/  STS [R21+0xc480], R138 ;  /* 0x00c4808a15007388 */ /* 0x0005e80000000800 */
[----:B------:R2:W-:Y:S04]  /*11f00*/  STS [R23+0xc000], R132 ;  /* 0x00c0008417007388 */ /* 0x0005e80000000800 */
[----:B------:R2:W-:Y:S04]  /*11f10*/  STS [R23+0xc400], R134 ;  /* 0x00c4008617007388 */ /* 0x0005e80000000800 */
[----:B------:R-:W-:Y:S01]  /*11f20*/  BAR.SYNC.DEFER_BLOCKING 0x1, 0x100 ;  /* 0x0044000000007b1d */ /* 0x000fe20000010000 */
[----:B------:R-:W-:-:S04]  /*11f30*/  UISETP.NE.U32.AND UP0, UPT, URZ, UR4, UPT ;  /* 0x000000043f00728c */ /* 0x000fc8000bf05070 */
[----:B------:R-:W-:Y:S01]  /*11f40*/  UISETP.NE.AND.EX UP0, UPT, URZ, UR5, UPT, UP0 ;  /* 0x000000053f00728c */ /* 0x000fe2000bf05300 */
[----:B---3--:R-:W3:Y:S02]  /*11f50*/  @P0 LDG.E R9, [R10.64] ;  /* 0x0000000a0a090981 */ /* 0x008ee4000c1e1900 */
[----:B------:R-:W-:-:S03]  /*11f60*/  ULDC.64 UR4, c[0x0][0x508] ;  /* 0x0001420000047ab9 */ /* 0x000fc60000000a00 */
[----:B------:R-:W-:-:S05]  /*11f70*/  PLOP3.LUT P1, PT, PT, PT, UP0, 0x80, 0x0 ;  /* 0x000000000000781c */ /* 0x000fca0003f2f008 */
[----:B------:R-:W-:Y:S01]  /*11f80*/  @UP0 UIMAD.WIDE UR4, UR20, UR6, UR4 ;  /* 0x00000006140402a5 */ /* 0x000fe2000f8e0204 */
[----:B------:R-:W-:-:S05]  /*11f90*/  IMAD.MOV.U32 R4, RZ, RZ, c[0x0][0x388] ;  /* 0x0000e200ff047624 */ /* 0x000fca00078e00ff */
[----:B------:R-:W-:Y:S02]  /*11fa0*/  IMAD.U32 R12, RZ, RZ, UR4 ;  /* 0x00000004ff0c7e24 */ /* 0x000fe4000f8e00ff */
[----:B----4-:R-:W-:-:S05]  /*11fb0*/  IMAD.U32 R13, RZ, RZ, UR5 ;  /* 0x00000005ff0d7e24 */ /* 0x010fca000f8e00ff */
[----:B------:R2:W5:Y:S01]  /*11fc0*/  @P1 LDG.E R4, [R12.64] ;  /* 0x0000000a0c041981 */ /* 0x000562000c1e1900 */
[----:B------:R-:W-:Y:S02]  /*11fd0*/  UMOV UR22, URZ ;  /* 0x0000003f00167c82 */ /* 0x000fe40008000000 */
[----:B------:R-:W-:Y:S01]  /*11fe0*/  UMOV UR23, URZ ;  /* 0x0000003f00177c82 */ /* 0x000fe20008000000 */
[----:B---3--:R-:W1:Y:S02]  /*11ff0*/  @P0 R2UR UR5, R9 ;  /* 0x00000000090503c2 */ /* 0x008e6400000e0000 */
[----:B-1----:R-:W-:Y:S02]  /*12000*/  @UP1 USHF.R.S32.HI UR4, URZ, 0x1f, UR5 ;  /* 0x0000001f3f041899 */ /* 0x002fe40008011405 */
[----:B------:R-:W-:-:S05]  /*12010*/  @UP1 UMOV UR22, UR5 ;  /* 0x0000000500161c82 */ /* 0x000fca0008000000 */
[----:B------:R-:W-:Y:S01]  /*12020*/  @UP1 UMOV UR23, UR4 ;  /* 0x0000000400171c82 */ /* 0x000fe20008000000 */
[----:B------:R-:W-:Y:S05]  /*12030*/  @P1 BRA `(.L_x_146) ;  /* 0x0000004000001947 */ /* 0x000fea0003800000 */
[----:B--2---:R-:W-:Y:S05]  /*12040*/  @!P0 BRA `(.L_x_146) ;  /* 0x0000003000008947 */ /* 0x004fea0003800000 */
[----:B-----5:R-:W2:Y:S04]  /*12050*/  LDG.E R4, [R10.64] ;  /* 0x0000000a0a047981 */ /* 0x020ea8000c1e1900 */
[----:B------:R-:W2:Y:S02]  /*12060*/  LDG.E R9, [R10.64+0x4] ;  /* 0x0000040a0a097981 */ /* 0x000ea4000c1e1900 */
[----:B--2---:R-:W-:Y:S02]  /*12070*/  IADD3 R4, -R4, R9, RZ ;  /* 0x0000000904047210 */ /* 0x004fe40007ffe1ff */
.L_x_146:
[----:B--2---:R-:W-:Y:S01]  /*12080*/  SHF.R.S32.HI R11, RZ, 0x1f, R2 ;  /* 0x0000001fff0b7819 */ /* 0x004fe20000011402 */
[----:B------:R-:W1:Y:S01]  /*12090*/  S2R R73, SR_CTAID.X ;  /* 0x0000000000497919 */ /* 0x000e620000002500 */
[----:B------:R-:W-:Y:S01]  /*120a0*/  LOP3.LUT R5, R5, 0xffffffe0, RZ, 0xc0, !PT ;  /* 0xffffffe005057812 */ /* 0x000fe200078ec0ff */
[----:B------:R-:W-:Y:S01]  /*120b0*/  IMAD.MOV.U32 R9, RZ, RZ, c[0x0][0x4e8] ;  /* 0x00013a00ff097624 */ /* 0x000fe200078e00ff */
[----:B------:R-:W-:Y:S01]  /*120c0*/  LEA.HI R11, R11, R2, RZ, 0x3 ;  /* 0x000000020b0b7211 */ /* 0x000fe200078f18ff */
[----:B------:R-:W-:Y:S01]  /*120d0*/  ULDC.64 UR6, c[0x0][0x490] ;  /* 0x0001240000067ab9 */ /* 0x000fe20000000a00 */
[-C--:B------:R-:W-:Y:S01]  /*120e0*/  LEA.HI R16, R3, R0.reuse, RZ, 0x3 ;  /* 0x0000000003107211 */ /* 0x080fe200078f18ff */
[----:B------:R-:W-:Y:S01]  /*120f0*/  IMAD.IADD R5, R0, 0x1, -R5 ;  /* 0x0000000100057824 */ /* 0x000fe200078e0a05 */
[----:B------:R-:W-:Y:S01]  /*12100*/  LOP3.LUT R11, R11, 0xffffff8, RZ, 0xc0, !PT ;  /* 0x0ffffff80b0b7812 */ /* 0x000fe200078ec0ff */
[----:B------:R-:W-:Y:S01]  /*12110*/  USHF.R.S32.HI UR12, URZ, 0x1f, UR20 ;  /* 0x0000001f3f0c7899 */ /* 0x000fe20008011414 */
[----:B------:R-:W-:Y:S01]  /*12120*/  ISETP.NE.AND P1, PT, R9, 0x1, PT ;  /* 0x000000010900780c */ /* 0x000fe20003f25270 */
[----:B------:R-:W-:Y:S01]  /*12130*/  UIMAD UR9, UR8, UR6, URZ ;  /* 0x00000006080972a4 */ /* 0x000fe2000f8e023f */
[----:B------:R-:W-:Y:S01]  /*12140*/  LEA.HI R9, R7, R7, RZ, 0x1 ;  /* 0x0000000707097211 */ /* 0x000fe200078f08ff */
[----:B------:R-:W-:Y:S01]  /*12150*/  IMAD.IADD R11, R2, 0x1, -R11 ;  /* 0x00000001020b7824 */ /* 0x000fe200078e0a0b */
[----:B------:R-:W-:Y:S01]  /*12160*/  SHF.R.S32.HI R2, RZ, 0x1f, R5 ;  /* 0x0000001fff027819 */ /* 0x000fe20000011405 */
[----:B------:R-:W-:Y:S01]  /*12170*/  UMOV UR14, UR22 ;  /* 0x00000016000e7c82 */ /* 0x000fe20008000000 */
[----:B------:R-:W-:Y:S01]  /*12180*/  LOP3.LUT R10, R9, 0x1ffffffe, RZ, 0xc0, !PT ;  /* 0x1ffffffe090a7812 */ /* 0x000fe200078ec0ff */
[----:B------:R-:W-:Y:S01]  /*12190*/  UMOV UR15, UR23 ;  /* 0x00000017000f7c82 */ /* 0x000fe20008000000 */
[----:B------:R-:W-:Y:S01]  /*121a0*/  LEA.HI R2, R2, R5, RZ, 0x2 ;  /* 0x0000000502027211 */ /* 0x000fe200078f10ff */
[----:B------:R-:W-:Y:S01]  /*121b0*/  USEL UR12, UR12, URZ, !UP1 ;  /* 0x0000003f0c0c7287 */ /* 0x000fe2000c800000 */
[----:B------:R-:W-:Y:S01]  /*121c0*/  LOP3.LUT P2, RZ, R5, 0x3, RZ, 0xc0, !PT ;  /* 0x0000000305ff7812 */ /* 0x000fe2000784c0ff */
[----:B------:R-:W-:Y:S01]  /*121d0*/  IMAD.IADD R7, R7, 0x1, -R10 ;  /* 0x0000000107077824 */ /* 0x000fe200078e0a0a */
[----:B------:R-:W-:Y:S01]  /*121e0*/  SHF.R.S32.HI R2, RZ, 0x2, R2 ;  /* 0x00000002ff027819 */ /* 0x000fe20000011402 */
[----:B------:R-:W-:Y:S01]  /*121f0*/  UIMAD.WIDE.U32 UR14, UR13, UR6, UR14 ;  /* 0x000000060d0e72a5 */ /* 0x000fe2000f8e000e */
[----:B------:R-:W-:Y:S01]  /*12200*/  LEA.HI R3, R3, R0, RZ, 0x6 ;  /* 0x0000000003037211 */ /* 0x000fe200078f30ff */
[----:B------:R-:W-:Y:S01]  /*12210*/  UIMAD UR9, UR13, UR7, UR9 ;  /* 0x000000070d0972a4 */ /* 0x000fe2000f8e0209 */
[----:B------:R-:W-:Y:S01]  /*12220*/  BSSY B0, `(.L_x_147) ;  /* 0x0000083000007945 */ /* 0x000fe20003800000 */
[----:B------:R-:W-:Y:S01]  /*12230*/  IMAD R2, R11, 0x10, R2 ;  /* 0x000000100b027824 */ /* 0x000fe200078e0202 */
[----:B------:R-:W-:-:S02]  /*12240*/  ULDC.64 UR6, c[0x0][0x498] ;  /* 0x0001260000067ab9 */ /* 0x000fc40000000a00 */
[----:B------:R-:W-:Y:S01]  /*12250*/  USEL UR20, UR20, URZ, !UP1 ;  /* 0x0000003f14147287 */ /* 0x000fe2000c800000 */
[----:B------:R-:W-:Y:S01]  /*12260*/  IMAD R10, R7, 0x8, R2 ;  /* 0x00000008070a7824 */ /* 0x000fe200078e0202 */
[----:B------:R-:W-:Y:S02]  /*12270*/  UIMAD UR17, UR12, UR6, URZ ;  /* 0x000000060c1172a4 */ /* 0x000fe4000f8e023f */
[----:B------:R-:W-:Y:S02]  /*12280*/  UIADD3 UR15, UR15, UR9, URZ ;  /* 0x000000090f0f7290 */ /* 0x000fe4000fffe03f */
[----:B-1----:R-:W-:Y:S01]  /*12290*/  LEA R7, R73, R10, 0x7 ;  /* 0x0000000a49077211 */ /* 0x002fe200078e38ff */
[----:B------:R-:W-:Y:S02]  /*122a0*/  UIMAD UR7, UR20, UR7, UR17 ;  /* 0x00000007140772a4 */ /* 0x000fe4000f8e0211 */
[----:B------:R-:W-:Y:S02]  /*122b0*/  UIMAD.WIDE.U32 UR14, UR20, UR6, UR14 ;  /* 0x00000006140e72a5 */ /* 0x000fe4000f8e000e */
[----:B------:R-:W-:Y:S01]  /*122c0*/  @P1 IMAD.HI.U32 R5, R7, c[0x0][0x4ec], RZ ;  /* 0x00013b0007051a27 */ /* 0x000fe200078e00ff */
[----:B------:R-:W-:-:S02]  /*122d0*/  ULDC.64 UR4, c[0x0][0x3a0] ;  /* 0x0000e80000047ab9 */ /* 0x000fc40000000a00 */
[----:B------:R-:W-:Y:S01]  /*122e0*/  UIMAD UR16, UR23, UR4, URZ ;  /* 0x00000004171072a4 */ /* 0x000fe2000f8e023f */
[----:B------:R-:W-:Y:S01]  /*122f0*/  IMAD.MOV.U32 R12, RZ, RZ, R7 ;  /* 0x000000ffff0c7224 */ /* 0x000fe200078e0007 */
[----:B------:R-:W-:Y:S01]  /*12300*/  @P1 SHF.R.U32.HI R12, RZ, c[0x0][0x4f0], R5 ;  /* 0x00013c00ff0c1a19 */ /* 0x000fe20000011605 */
[----:B------:R-:W-:Y:S01]  /*12310*/  UIMAD.WIDE.U32 UR18, UR22, UR4, URZ ;  /* 0x00000004161272a5 */ /* 0x000fe2000f8e003f */
[----:B------:R-:W-:Y:S01]  /*12320*/  LOP3.LUT R5, R16, 0xfffffff8, RZ, 0xc0, !PT ;  /* 0xfffffff810057812 */ /* 0x000fe200078ec0ff */
[----:B------:R-:W-:Y:S01]  /*12330*/  UIMAD UR16, UR22, UR5, UR16 ;  /* 0x00000005161072a4 */ /* 0x000fe2000f8e0210 */
[----:B------:R-:W-:Y:S01]  /*12340*/  SHF.R.S32.HI R16, RZ, 0x3, R16 ;  /* 0x00000003ff107819 */ /* 0x000fe20000011410 */
[--C-:B------:R-:W-:Y:S01]  /*12350*/  IMAD.MOV R10, RZ, RZ, -R12.reuse ;  /* 0x000000ffff0a7224 */ /* 0x100fe200078e0a0c */
[----:B------:R-:W-:Y:S01]  /*12360*/  ULDC.64 UR4, c[0x0][0x3e8] ;  /* 0x0000fa0000047ab9 */ /* 0x000fe20000000a00 */
[----:B------:R-:W-:Y:S01]  /*12370*/  IMAD.IADD R5, R0, 0x1, -R5 ;  /* 0x0000000100057824 */ /* 0x000fe200078e0a05 */
[----:B------:R-:W-:Y:S01]  /*12380*/  UIMAD UR8, UR8, UR4, URZ ;  /* 0x00000004080872a4 */ /* 0x000fe2000f8e023f */
[----:B------:R-:W-:Y:S01]  /*12390*/  IMAD R10, R10, c[0x0][0x4e8], R7 ;  /* 0x00013a000a0a7a24 */ /* 0x000fe200078e0207 */
[----:B------:R-:W-:Y:S01]  /*123a0*/  SHF.R.S32.HI R7, RZ, 0x1f, R12 ;  /* 0x0000001fff077819 */ /* 0x000fe2000001140c */
[----:B------:R-:W-:Y:S01]  /*123b0*/  IMAD.U32 R0, RZ, RZ, UR7 ;  /* 0x00000007ff007e24 */ /* 0x000fe2000f8e00ff */
[----:B------:R-:W-:Y:S01]  /*123c0*/  IADD3 R12, P0, R12, UR14, RZ ;  /* 0x0000000e0c0c7c10 */ /* 0x000fe2000ff1e0ff */
[----:B------:R-:W-:Y:S01]  /*123d0*/  IMAD.SHL.U32 R17, R16, 0x40, RZ ;  /* 0x0000004010117824 */ /* 0x000fe200078e00ff */
[----:B------:R-:W-:Y:S01]  /*123e0*/  SHF.R.S32.HI R15, RZ, 0x1f, R10 ;  /* 0x0000001fff0f7819 */ /* 0x000fe2000001140a */
[----:B------:R-:W-:Y:S01]  /*123f0*/  UIADD3 UR19, UR19, UR16, URZ ;  /* 0x0000001013137290 */ /* 0x000fe2000fffe03f */
[----:B------:R-:W-:Y:S01]  /*12400*/  IADD3.X R13, R7, UR15, R0, P0, !PT ;  /* 0x0000000f070d7c10 */ /* 0x000fe200087fe400 */
[----:B------:R-:W-:Y:S01]  /*12410*/  UIMAD UR5, UR13, UR5, UR8 ;  /* 0x000000050d0572a4 */ /* 0x000fe2000f8e0208 */
[----:B------:R-:W-:Y:S01]  /*12420*/  LEA R0, R5, R16, 0x5 ;  /* 0x0000001005007211 */ /* 0x000fe200078e28ff */
[----:B------:R-:W-:Y:S01]  /*12430*/  IMAD R15, R15, c[0x0][0x488], RZ ;  /* 0x000122000f0f7a24 */ /* 0x000fe200078e02ff */
[----:B------:R-:W-:Y:S01]  /*12440*/  LOP3.LUT R17, R17, 0x1c0, RZ, 0xc0, !PT ;  /* 0x000001c011117812 */ /* 0x000fe200078ec0ff */
[----:B------:R-:W-:Y:S01]  /*12450*/  IMAD.WIDE.U32 R12, R10, c[0x0][0x488], R12 ;  /* 0x000122000a0c7a25 */ /* 0x000fe200078e000c */
[----:B------:R-:W-:-:S02]  /*12460*/  UIMAD.WIDE.U32 UR18, UR13, UR4, UR18 ;  /* 0x000000040d1272a5 */ /* 0x000fc4000f8e0012 */
[----:B------:R-:W-:Y:S01]  /*12470*/  ULDC.64 UR6, c[0x0][0x3f0] ;  /* 0x0000fc0000067ab9 */ /* 0x000fe20000000a00 */
[----:B------:R-:W-:Y:S01]  /*12480*/  IMAD R9, R73, 0x80, R0 ;  /* 0x0000008049097824 */ /* 0x000fe200078e0200 */
[----:B------:R-:W-:Y:S01]  /*12490*/  UIMAD UR12, UR12, UR6, URZ ;  /* 0x000000060c0c72a4 */ /* 0x000fe2000f8e023f */
[----:B------:R-:W-:Y:S01]  /*124a0*/  IMAD.SHL.U32 R0, R5, 0x8, RZ ;  /* 0x0000000805007824 */ /* 0x000fe200078e00ff */
[----:B------:R-:W-:Y:S01]  /*124b0*/  SHF.R.U32.HI R5, RZ, 0x3, R17 ;  /* 0x00000003ff057819 */ /* 0x000fe20000011611 */
[----:B------:R-:W-:Y:S01]  /*124c0*/  IMAD R15, R10, c[0x0][0x48c], R15 ;  /* 0x000123000a0f7a24 */ /* 0x000fe200078e020f */
[----:B------:R-:W-:Y:S01]  /*124d0*/  UIADD3 UR19, UR19, UR5, URZ ;  /* 0x0000000513137290 */ /* 0x000fe2000fffe03f */
[----:B------:R-:W-:Y:S01]  /*124e0*/  @P1 IMAD.HI.U32 R11, R9, c[0x0][0x4ec], RZ ;  /* 0x00013b00090b1a27 */ /* 0x000fe200078e00ff */
[----:B------:R-:W-:Y:S01]  /*124f0*/  LOP3.LUT R10, R17, 0x38, R0, 0xf8, !PT ;  /* 0x00000038110a7812 */ /* 0x000fe200078ef800 */
[----:B------:R-:W-:Y:S01]  /*12500*/  UIMAD UR7, UR20, UR7, UR12 ;  /* 0x00000007140772a4 */ /* 0x000fe2000f8e020c */
[----:B------:R-:W-:Y:S01]  /*12510*/  LEA R17, P0, R12, c[0x0][0x450], 0x2 ;  /* 0x000114000c117a11 */ /* 0x000fe200078010ff */
[----:B------:R-:W-:Y:S01]  /*12520*/  IMAD.IADD R14, R13, 0x1, R15 ;  /* 0x000000010d0e7824 */ /* 0x000fe200078e020f */
[----:B------:R-:W-:Y:S01]  /*12530*/  LOP3.LUT R5, R10, R5, RZ, 0x3c, !PT ;  /* 0x000000050a057212 */ /* 0x000fe200078e3cff */
[----:B------:R-:W-:Y:S01]  /*12540*/  IMAD.MOV.U32 R7, RZ, RZ, R9 ;  /* 0x000000ffff077224 */ /* 0x000fe200078e0009 */
[----:B------:R-:W-:Y:S01]  /*12550*/  @P1 SHF.R.U32.HI R7, RZ, c[0x0][0x4f0], R11 ;  /* 0x00013c00ff071a19 */ /* 0x000fe2000001160b */
[----:B------:R-:W-:Y:S01]  /*12560*/  UIMAD.WIDE.U32 UR18, UR20, UR6, UR18 ;  /* 0x00000006141272a5 */ /* 0x000fe2000f8e0012 */
[----:B------:R-:W-:Y:S01]  /*12570*/  LEA.HI.X R14, R12, c[0x0][0x454], R14, 0x2, P0 ;  /* 0x000115000c0e7a11 */ /* 0x000fe200000f140e */
[----:B------:R-:W-:Y:S01]  /*12580*/  SHFL.IDX PT, R10, R17, 0x1, 0x1c1f ;  /* 0x003c1f00110a7f89 */ /* 0x000fe200000e0000 */
[--C-:B------:R-:W-:Y:S01]  /*12590*/  SHF.R.S32.HI R15, RZ, 0x1f, R7.reuse ;  /* 0x0000001fff0f7819 */ /* 0x100fe20000011407 */
[----:B------:R-:W-:Y:S01]  /*125a0*/  IMAD.MOV R18, RZ, RZ, -R7 ;  /* 0x000000ffff127224 */ /* 0x000fe200078e0a07 */
[----:B------:R-:W-:Y:S01]  /*125b0*/  UIADD3 UR7, UR19, UR7, URZ ;  /* 0x0000000713077290 */ /* 0x000fe2000fffe03f */
[----:B------:R-:W-:Y:S01]  /*125c0*/  SHFL.IDX PT, R12, R17, RZ, 0x1c1f ;  /* 0x001c1fff110c7589 */ /* 0x000fe200000e0000 */
[----:B------:R-:W-:Y:S01]  /*125d0*/  MOV R20, UR18 ;  /* 0x0000001200147c02 */ /* 0x000fe20008000f00 */
[----:B------:R-:W-:-:S02]  /*125e0*/  IMAD R18, R18, c[0x0][0x4e8], R9 ;  /* 0x00013a0012127a24 */ /* 0x000fc400078e0209 */
[----:B------:R-:W1:Y:S01]  /*125f0*/  SHFL.IDX PT, R13, R14, RZ, 0x1c1f ;  /* 0x001c1fff0e0d7589 */ /* 0x000e6200000e0000 */
[----:B------:R-:W-:Y:S02]  /*12600*/  IMAD R9, R73, 0x80, R2 ;  /* 0x0000008049097824 */ /* 0x000fe400078e0202 */
[----:B-----5:R-:W-:Y:S01]  /*12610*/  IMAD R2, R4, c[0x0][0x4e8], RZ ;  /* 0x00013a0004027a24 */ /* 0x020fe200078e02ff */
[----:B------:R2:W3:Y:S01]  /*12620*/  SHFL.IDX PT, R11, R14, 0x1, 0x1c1f ;  /* 0x003c1f000e0b7f89 */ /* 0x0004e200000e0000 */
[----:B------:R-:W-:Y:S01]  /*12630*/  IMAD R22, R15, c[0x0][0x3e0], RZ ;  /* 0x0000f8000f167a24 */ /* 0x000fe200078e02ff */
[C---:B------:R-:W-:Y:S01]  /*12640*/  IADD3 R15, R9.reuse, 0x8, RZ ;  /* 0x00000008090f7810 */ /* 0x040fe20007ffe0ff */
[----:B------:R-:W-:Y:S01]  /*12650*/  IMAD.U32 R21, RZ, RZ, UR19 ;  /* 0x00000013ff157e24 */ /* 0x000fe2000f8e00ff */
[-C--:B------:R-:W-:Y:S01]  /*12660*/  ISETP.GE.OR P1, PT, R9, R2.reuse, P2 ;  /* 0x000000020900720c */ /* 0x080fe20001726670 */
[----:B------:R-:W-:Y:S01]  /*12670*/  IMAD.U32 R21, RZ, RZ, UR7 ;  /* 0x00000007ff157e24 */ /* 0x000fe2000f8e00ff */
[----:B------:R-:W-:Y:S01]  /*12680*/  ISETP.GE.OR P0, PT, R15, R2, P2 ;  /* 0x000000020f00720c */ /* 0x000fe20001706670 */
[C---:B------:R-:W-:Y:S01]  /*12690*/  IMAD R22, R7.reuse, c[0x0][0x3e4], R22 ;  /* 0x0000f90007167a24 */ /* 0x040fe200078e0216 */
[----:B------:R-:W-:Y:S01]  /*126a0*/  SHF.R.S32.HI R4, RZ, 0x1f, R18 ;  /* 0x0000001fff047819 */ /* 0x000fe20000011412 */
[----:B------:R-:W-:-:S04]  /*126b0*/  IMAD.WIDE.U32 R20, R7, c[0x0][0x3e0], R20 ;  /* 0x0000f80007147a25 */ /* 0x000fc800078e0014 */
[----:B------:R-:W-:Y:S01]  /*126c0*/  IMAD R73, R73, 0x80, R16 ;  /* 0x0000008049497824 */ /* 0x000fe200078e0210 */
[----:B------:R-:W-:-:S05]  /*126d0*/  IADD3 R21, R21, R22, RZ ;  /* 0x0000001615157210 */ /* 0x000fca0007ffe0ff */
[----:B------:R-:W-:Y:S01]  /*126e0*/  IMAD.WIDE.U32 R74, R18, c[0x0][0x3d8], R20 ;  /* 0x0000f600124a7a25 */ /* 0x000fe200078e0014 */
[----:B-1----:R1:W-:Y:S03]  /*126f0*/  @!P1 ST.E [R12.64], R6 ;  /* 0x000000060c009985 */ /* 0x0023e6000c10190a */
[----:B--2---:R-:W-:Y:S01]  /*12700*/  IMAD.SHL.U32 R14, R3, 0x8, RZ ;  /* 0x00000008030e7824 */ /* 0x004fe200078e00ff */
[----:B---3--:R1:W-:Y:S01]  /*12710*/  @!P0 ST.E [R10.64], R8 ;  /* 0x000000080a008985 */ /* 0x0083e2000c10190a */
[----:B------:R-:W-:-:S03]  /*12720*/  IMAD R3, R4, c[0x0][0x3d8], RZ ;  /* 0x0000f60004037a24 */ /* 0x000fc600078e02ff */
[----:B------:R-:W-:Y:S01]  /*12730*/  LOP3.LUT R5, R5, 0x7ffffe00, R14, 0xf8, !PT ;  /* 0x7ffffe0005057812 */ /* 0x000fe200078ef80e */
[----:B------:R-:W-:-:S04]  /*12740*/  IMAD R3, R18, c[0x0][0x3dc], R3 ;  /* 0x0000f70012037a24 */ /* 0x000fc800078e0203 */
[----:B------:R-:W-:Y:S02]  /*12750*/  IMAD.SHL.U32 R76, R5, 0x2, RZ ;  /* 0x00000002054c7824 */ /* 0x000fe400078e00ff */
[----:B------:R-:W-:Y:S01]  /*12760*/  IMAD.IADD R3, R75, 0x1, R3 ;  /* 0x000000014b037824 */ /* 0x000fe200078e0203 */
[C---:B------:R-:W-:Y:S02]  /*12770*/  LEA R75, P0, R74.reuse, c[0x0][0x380], 0x1 ;  /* 0x0000e0004a4b7a11 */ /* 0x040fe400078008ff */
[----:B------:R1:W2:Y:S02]  /*12780*/  LDS.128 R60, [R76+0x1080] ;  /* 0x001080004c3c7984 */ /* 0x0002a40000000c00 */
[----:B------:R-:W-:Y:S02]  /*12790*/  LEA.HI.X R74, R74, c[0x0][0x384], R3, 0x1, P0 ;  /* 0x0000e1004a4a7a11 */ /* 0x000fe400000f0c03 */
[----:B------:R1:W3:Y:S01]  /*127a0*/  LDS.128 R56, [R76+0x2080] ;  /* 0x002080004c387984 */ /* 0x0002e20000000c00 */
[----:B------:R-:W-:-:S03]  /*127b0*/  ISETP.GE.AND P0, PT, R73, R2, PT ;  /* 0x000000024900720c */ /* 0x000fc60003f06270 */
        /* <DEDUP_REMOVED lines=22> */
[----:B------:R5:W1:Y:S01]  /*12920*/  LDS.128 R16, [R76+0xc080] ;  /* 0x00c080004c107984 */ /* 0x000a620000000c00 */
[----:B------:R-:W-:-:S07]  /*12930*/  ISETP.GE.AND P3, PT, R0, c[0x0][0x3c8], PT ;  /* 0x0000f20000007a0c */ /* 0x000fce0003f66270 */
[----:B------:R-:W-:Y:S02]  /*12940*/  @!P2 SHF.R.S32.HI R71, RZ, 0x1f, R72 ;  /* 0x0000001fff47a819 */ /* 0x000fe40000011448 */
[----:B------:R-:W-:Y:S02]  /*12950*/  @!P1 SHF.R.S32.HI R69, RZ, 0x1f, R70 ;  /* 0x0000001fff459819 */ /* 0x000fe40000011446 */
[----:B------:R-:W-:Y:S02]  /*12960*/  @!P0 SHF.R.S32.HI R3, RZ, 0x1f, R68 ;  /* 0x0000001fff038819 */ /* 0x000fe40000011444 */
[----:B------:R-:W-:Y:S02]  /*12970*/  @!P2 LEA.HI R71, R71, R72, RZ, 0x3 ;  /* 0x000000484747a211 */ /* 0x000fe400078f18ff */
[----:B------:R-:W-:Y:S02]  /*12980*/  @!P1 LEA.HI R69, R69, R70, RZ, 0x3 ;  /* 0x0000004645459211 */ /* 0x000fe400078f18ff */
[----:B------:R-:W-:-:S02]  /*12990*/  @!P0 LEA.HI R3, R3, R68, RZ, 0x3 ;  /* 0x0000004403038211 */ /* 0x000fc400078f18ff */
[----:B------:R-:W-:Y:S02]  /*129a0*/  @!P2 LOP3.LUT R71, R71, 0xfffffff8, RZ, 0xc0, !PT ;  /* 0xfffffff84747a812 */ /* 0x000fe400078ec0ff */
[----:B------:R-:W-:Y:S01]  /*129b0*/  @!P1 LOP3.LUT R69, R69, 0xfffffff8, RZ, 0xc0, !PT ;  /* 0xfffffff845459812 */ /* 0x000fe200078ec0ff */
[----:B-1---5:R-:W-:Y:S01]  /*129c0*/  @!P3 IMAD.WIDE R76, R0, 0x2, R78 ;  /* 0x00000002004cb825 */ /* 0x022fe200078e024e */
[----:B------:R-:W-:-:S03]  /*129d0*/  @!P0 LOP3.LUT R3, R3, 0xfffffff8, RZ, 0xc0, !PT ;  /* 0xfffffff803038812 */ /* 0x000fc600078ec0ff */
[--C-:B------:R-:W-:Y:S01]  /*129e0*/  @!P2 IMAD.WIDE R70, R71, 0x2, R78.reuse ;  /* 0x000000024746a825 */ /* 0x100fe200078e024e */
[----:B--2---:R1:W-:Y:S03]  /*129f0*/  @!P3 ST.E.128 [R76.64], R64 ;  /* 0x000000404c00b985 */ /* 0x0043e6000c101d0a */
[--C-:B------:R-:W-:Y:S01]  /*12a00*/  @!P1 IMAD.WIDE R68, R69, 0x2, R78.reuse ;  /* 0x0000000245449825 */ /* 0x100fe200078e024e */
[----:B---3--:R1:W-:Y:S03]  /*12a10*/  @!P2 ST.E.128 [R70.64], R48 ;  /* 0x000000304600a985 */ /* 0x0083e6000c101d0a */
[----:B------:R-:W-:Y:S01]  /*12a20*/  @!P0 IMAD.WIDE R78, R3, 0x2, R78 ;  /* 0x00000002034e8825 */ /* 0x000fe200078e024e */
[----:B----4-:R1:W-:Y:S04]  /*12a30*/  @!P1 ST.E.128 [R68.64], R32 ;  /* 0x0000002044009985 */ /* 0x0103e8000c101d0a */
[----:B------:R1:W-:Y:S02]  /*12a40*/  @!P0 ST.E.128 [R78.64], R16 ;  /* 0x000000104e008985 */ /* 0x0003e4000c101d0a */
.L_x_148:
[----:B--234-:R-:W-:Y:S05]  /*12a50*/  BSYNC B0 ;  /* 0x0000000000007941 */ /* 0x01cfea0003800000 */
.L_x_147:
[----:B------:R-:W-:Y:S01]  /*12a60*/  IADD3 R3, R73, 0x20, RZ ;  /* 0x0000002049037810 */ /* 0x000fe20007ffe0ff */
[----:B-1----:R1:W2:Y:S01]  /*12a70*/  SHFL.IDX PT, R35, R74, 0x1, 0x181f ;  /* 0x00381f004a237f89 */ /* 0x0022a200000e0000 */
        /* <DEDUP_REMOVED lines=28> */
.L_x_150:
[----:B------:R-:W-:Y:S05]  /*12c40*/  BSYNC B0 ;  /* 0x0000000000007941 */ /* 0x000fea0003800000 */
.L_x_149:
[----:B------:R-:W-:Y:S01]  /*12c50*/  IADD3 R3, R73, 0x40, RZ ;  /* 0x0000004049037810 */ /* 0x000fe20007ffe0ff */
[----:B--2---:R2:W4:Y:S01]  /*12c60*/  SHFL.IDX PT, R19, R74, 0x2, 0x181f ;  /* 0x00581f004a137f89 */ /* 0x00452200000e0000 */
[----:B------:R-:W-:Y:S02]  /*12c70*/  BSSY B0, `(.L_x_151) ;  /* 0x000001c000007945 */ /* 0x000fe40003800000 */
[----:B------:R-:W-:Y:S01]  /*12c80*/  ISETP.GE.AND P0, PT, R3, R2, PT ;  /* 0x000000020300720c */ /* 0x000fe20003f06270 */
[----:B------:R2:W1:-:S12]  /*12c90*/  SHFL.IDX PT, R18, R75, 0x2, 0x181f ;  /* 0x00581f004b127f89 */ /* 0x00045800000e0000 */
        /* <DEDUP_REMOVED lines=25> */
.L_x_152:
[----:B------:R-:W-:Y:S05]  /*12e30*/  BSYNC B0 ;  /* 0x0000000000007941 */ /* 0x000fea0003800000 */
.L_x_151:
[----:B------:R-:W-:Y:S01]  /*12e40*/  IADD3 R73, R73, 0x60, RZ ;  /* 0x0000006049497810 */ /* 0x000fe20007ffe0ff */
[----:B-1----:R1:W2:Y:S03]  /*12e50*/  SHFL.IDX PT, R11, R74, 0x3, 0x181f ;  /* 0x00781f004a0b7f89 */ /* 0x0022a600000e0000 */
[----:B------:R-:W-:Y:S01]  /*12e60*/  ISETP.GE.AND P0, PT, R73, R2, PT ;  /* 0x000000024900720c */ /* 0x000fe20003f06270 */
[----:B------:R1:W4:-:S12]  /*12e70*/  SHFL.IDX PT, R10, R75, 0x3, 0x181f ;  /* 0x00781f004b0a7f89 */ /* 0x00031800000e0000 */
[----:B------:R-:W-:Y:S05]  /*12e80*/  @P0 EXIT ;  /* 0x000000000000094d */ /* 0x000fea0003800000 */
[C---:B------:R-:W-:Y:S02]  /*12e90*/  IADD3 R9, R0.reuse, 0x40, RZ ;  /* 0x0000004000097810 */ /* 0x040fe40007ffe0ff */
[C---:B------:R-:W-:Y:S02]  /*12ea0*/  IADD3 R3, R0.reuse, 0x80, RZ ;  /* 0x0000008000037810 */ /* 0x040fe40007ffe0ff */
[----:B------:R-:W-:Y:S02]  /*12eb0*/  ISETP.GE.AND P1, PT, R9, c[0x0][0x3c8], PT ;  /* 0x0000f20009007a0c */ /* 0x000fe40003f26270 */
[----:B------:R-:W-:Y:S02]  /*12ec0*/  ISETP.GE.AND P0, PT, R3, c[0x0][0x3c8], PT ;  /* 0x0000f20003007a0c */ /* 0x000fe40003f06270 */
[C---:B------:R-:W-:Y:S02]  /*12ed0*/  ISETP.GE.AND P2, PT, R0.reuse, c[0x0][0x3c8], PT ;  /* 0x0000f20000007a0c */ /* 0x040fe40003f46270 */
[----:B------:R-:W-:-:S07]  /*12ee0*/  IADD3 R15, R0, 0xc0, RZ ;  /* 0x000000c0000f7810 */ /* 0x000fce0007ffe0ff */
[----:B------:R-:W-:Y:S02]  /*12ef0*/  @!P1 SHF.R.S32.HI R8, RZ, 0x1f, R9 ;  /* 0x0000001fff089819 */ /* 0x000fe40000011409 */
[----:B------:R-:W-:Y:S02]  /*12f00*/  @!P0 SHF.R.S32.HI R2, RZ, 0x1f, R3 ;  /* 0x0000001fff028819 */ /* 0x000fe40000011403 */
[----:B------:R-:W-:Y:S01]  /*12f10*/  @!P1 LEA.HI R8, R8, R9, RZ, 0x3 ;  /* 0x0000000908089211 */ /* 0x000fe200078f18ff */
[--C-:B--2-4-:R-:W-:Y:S01]  /*12f20*/  @!P2 IMAD.WIDE R12, R0, 0x2, R10.reuse ;  /* 0x00000002000ca825 */ /* 0x114fe200078e020a */
[----:B------:R-:W-:Y:S02]  /*12f30*/  @!P0 LEA.HI R2, R2, R3, RZ, 0x3 ;  /* 0x0000000302028211 */ /* 0x000fe400078f18ff */
[----:B------:R-:W-:Y:S02]  /*12f40*/  @!P1 LOP3.LUT R8, R8, 0xfffffff8, RZ, 0xc0, !PT ;  /* 0xfffffff808089812 */ /* 0x000fe400078ec0ff */
[----:B------:R-:W-:Y:S01]  /*12f50*/  @!P0 LOP3.LUT R2, R2, 0xfffffff8, RZ, 0xc0, !PT ;  /* 0xfffffff802028812 */ /* 0x000fe200078ec0ff */
[----:B------:R2:W-:Y:S02]  /*12f60*/  @!P2 ST.E.128 [R12.64], R52 ;  /* 0x000000340c00a985 */ /* 0x0005e4000c101d0a */
[----:B------:R-:W-:-:S04]  /*12f70*/  @!P1 IMAD.WIDE R8, R8, 0x2, R10 ;  /* 0x0000000208089825 */ /* 0x000fc800078e020a */
[----:B------:R-:W-:Y:S01]  /*12f80*/  @!P0 IMAD.WIDE R2, R2, 0x2, R10 ;  /* 0x0000000202028825 */ /* 0x000fe200078e020a */
[----:B------:R2:W-:Y:S04]  /*12f90*/  @!P1 ST.E.128 [R8.64], R36 ;  /* 0x0000002408009985 */ /* 0x0005e8000c101d0a */
[----:B------:R2:W-:Y:S01]  /*12fa0*/  @!P0 ST.E.128 [R2.64], R20 ;  /* 0x0000001402008985 */ /* 0x0005e2000c101d0a */
[----:B------:R-:W-:-:S13]  /*12fb0*/  ISETP.GE.AND P0, PT, R15, c[0x0][0x3c8], PT ;  /* 0x0000f2000f007a0c */ /* 0x000fda0003f06270 */
[----:B------:R-:W-:Y:S05]  /*12fc0*/  @P0 EXIT ;  /* 0x000000000000094d */ /* 0x000fea0003800000 */
[----:B------:R-:W-:-:S04]  /*12fd0*/  SHF.R.S32.HI R0, RZ, 0x1f, R15 ;  /* 0x0000001fff007819 */ /* 0x000fc8000001140f */
[----:B------:R-:W-:-:S04]  /*12fe0*/  LEA.HI R0, R0, R15, RZ, 0x3 ;  /* 0x0000000f00007211 */ /* 0x000fc800078f18ff */
[----:B--2---:R-:W-:-:S05]  /*12ff0*/  LOP3.LUT R3, R0, 0xfffffff8, RZ, 0xc0, !PT ;  /* 0xfffffff800037812 */ /* 0x004fca00078ec0ff */
[----:B------:R-:W-:-:S05]  /*13000*/  IMAD.WIDE R10, R3, 0x2, R10 ;  /* 0x00000002030a7825 */ /* 0x000fca00078e020a */
[----:B------:R-:W-:Y:S01]  /*13010*/  ST.E.128 [R10.64], R4 ;  /* 0x000000040a007985 */ /* 0x000fe2000c101d0a */
[----:B------:R-:W-:Y:S05]  /*13020*/  EXIT ;  /* 0x000000000000794d */ /* 0x000fea0003800000 */
.L_x_145:
        /* <DEDUP_REMOVED lines=10> */
[----:B------:R-:W3:Y:S01]  /*130d0*/  @P0 LDG.E R0, [R6.64] ;  /* 0x0000000a06000981 */ /* 0x000ee2000c1e1900 */
        /* <DEDUP_REMOVED lines=11> */
[----:B---3--:R-:W3:Y:S02]  /*13190*/  @P0 R2UR UR5, R0 ;  /* 0x00000000000503c2 */ /* 0x008ee400000e0000 */
[----:B---3--:R-:W-:Y:S02]  /*131a0*/  @UP1 USHF.R.S32.HI UR4, URZ, 0x1f, UR5 ;  /* 0x0000001f3f041899 */ /* 0x008fe40008011405 */
[----:B------:R-:W-:-:S05]  /*131b0*/  @UP1 UMOV UR14, UR5 ;  /* 0x00000005000e1c82 */ /* 0x000fca0008000000 */
[----:B------:R-:W-:Y:S01]  /*131c0*/  @UP1 UMOV UR15, UR4 ;  /* 0x00000004000f1c82 */ /* 0x000fe20008000000 */
[----:B------:R-:W-:Y:S05]  /*131d0*/  @P1 BRA `(.L_x_153) ;  /* 0x0000004000001947 */ /* 0x000fea0003800000 */
[----:B-1----:R-:W-:Y:S05]  /*131e0*/  @!P0 BRA `(.L_x_153) ;  /* 0x0000003000008947 */ /* 0x002fea0003800000 */
[----:B-----5:R-:W3:Y:S04]  /*131f0*/  LDG.E R5, [R6.64] ;  /* 0x0000000a06057981 */ /* 0x020ee8000c1e1900 */
[----:B------:R-:W3:Y:S02]  /*13200*/  LDG.E R0, [R6.64+0x4] ;  /* 0x0000040a06007981 */ /* 0x000ee4000c1e1900 */
[----:B---3--:R-:W-:Y:S02]  /*13210*/  IADD3 R5, -R5, R0, RZ ;  /* 0x0000000005057210 */ /* 0x008fe40007ffe1ff */
.L_x_153:
        /* <DEDUP_REMOVED lines=37> */
[----:B------:R-:W-:Y:S01]  /*13470*/  IMAD R0, R4, c[0x0][0x48c], R3 ;  /* 0x0001230004007a24 */ /* 0x000fe200078e0203 */
[----:B------:R-:W-:-:S04]  /*13480*/  LEA R2, P0, R6, c[0x0][0x450], 0x2 ;  /* 0x0001140006027a11 */ /* 0x000fc800078010ff */
[----:B------:R-:W-:Y:S01]  /*13490*/  IADD3 R3, R7, R0, RZ ;  /* 0x0000000007037210 */ /* 0x000fe20007ffe0ff */
[----:B------:R-:W-:-:S03]  /*134a0*/  IMAD.MOV.U32 R7, RZ, RZ, -0x800000 ;  /* 0xff800000ff077424 */ /* 0x000fc600078e00ff */
[----:B------:R-:W-:-:S05]  /*134b0*/  LEA.HI.X R3, R6, c[0x0][0x454], R3, 0x2, P0 ;  /* 0x0001150006037a11 */ /* 0x000fca00000f1403 */
[----:B------:R1:W-:Y:S02]  /*134c0*/  STG.E [R2.64], R7 ;  /* 0x0000000702007986 */ /* 0x0003e4000c10190a */
.L_x_155:
[----:B------:R-:W-:Y:S05]  /*134d0*/  BSYNC B0 ;  /* 0x0000000000007941 */ /* 0x000fea0003800000 */
.L_x_154:
[----:B-1----:R-:W1:Y:S01]  /*134e0*/  S2R R3, SR_CTAID.X ;  /* 0x0000000000037919 */ /* 0x002e620000002500 */
[----:B------:R-:W-:Y:S01]  /*134f0*/  SHF.R.S32.HI R4, RZ, 0x1f, R9 ;  /* 0x0000001fff047819 */ /* 0x000fe20000011409 */
        /* <DEDUP_REMOVED lines=15> */
[C---:B------:R-:W-:Y:S01]  /*135f0*/  LEA R2, R9.reuse, R4, 0x5 ;  /* 0x0000000409027211 */ /* 0x040fe200078e28ff */
[----:B------:R-:W-:Y:S01]  /*13600*/  UIMAD.WIDE.U32 UR16, UR13, UR4, UR16 ;  /* 0x000000040d1072a5 */ /* 0x000fe2000f8e0010 */
[----:B------:R-:W-:Y:S01]  /*13610*/  SHF.L.U32 R9, R9, 0x3, RZ ;  /* 0x0000000309097819 */ /* 0x000fe200000006ff */
[----:B------:R-:W-:Y:S02]  /*13620*/  UIMAD UR7, UR13, UR5, UR7 ;  /* 0x000000050d0772a4 */ /* 0x000fe4000f8e0207 */
[C---:B-1----:R-:W-:Y:S01]  /*13630*/  IMAD R2, R3.reuse, 0x80, R2 ;  /* 0x0000008003027824 */ /* 0x042fe200078e0202 */
[----:B------:R-:W-:Y:S01]  /*13640*/  ULDC.64 UR4, c[0x0][0x3f0] ;  /* 0x0000fc0000047ab9 */ /* 0x000fe20000000a00 */
[----:B------:R-:W-:Y:S01]  /*13650*/  IMAD R4, R3, 0x80, R4 ;  /* 0x0000008003047824 */ /* 0x000fe200078e0204 */
[----:B------:R-:W-:Y:S01]  /*13660*/  UIMAD UR6, UR6, UR4, URZ ;  /* 0x00000004060672a4 */ /* 0x000fe2000f8e023f */
[----:B------:R-:W-:Y:S01]  /*13670*/  @P0 IMAD.HI.U32 R0, R2, c[0x0][0x4ec], RZ ;  /* 0x00013b0002000a27 */ /* 0x000fe200078e00ff */
[----:B------:R-:W-:Y:S01]  /*13680*/  UIADD3 UR17, UR7, UR17, URZ ;  /* 0x0000001107117290 */ /* 0x000fe2000fffe03f */
[----:B------:R-:W-:Y:S01]  /*13690*/  IADD3 R8, R9, 0x40, RZ ;  /* 0x0000004009087810 */ /* 0x000fe20007ffe0ff */
[----:B------:R-:W-:Y:S01]  /*136a0*/  UIMAD UR5, UR20, UR5, UR6 ;  /* 0x00000005140572a4 */ /* 0x000fe2000f8e0206 */
[----:B------:R-:W-:Y:S01]  /*136b0*/  IMAD.MOV.U32 R7, RZ, RZ, R2 ;  /* 0x000000ffff077224 */ /* 0x000fe200078e0002 */
[----:B------:R-:W-:Y:S01]  /*136c0*/  @P0 SHF.R.U32.HI R7, RZ, c[0x0][0x4f0], R0 ;  /* 0x00013c00ff070a19 */ /* 0x000fe20000011600 */
[----:B------:R-:W-:-:S03]  /*136d0*/  UIMAD.WIDE.U32 UR16, UR20, UR4, UR16 ;  /* 0x00000004141072a5 */ /* 0x000fc6000f8e0010 */
[----:B------:R-:W-:Y:S01]  /*136e0*/  IADD3 R11, -R7, RZ, RZ ;  /* 0x000000ff070b7210 */ /* 0x000fe20007ffe1ff */
[----:B------:R-:W-:Y:S01]  /*136f0*/  UIADD3 UR5, UR17, UR5, URZ ;  /* 0x0000000511057290 */ /* 0x000fe2000fffe03f */
[----:B------:R-:W-:Y:S01]  /*13700*/  SHF.R.S32.HI R0, RZ, 0x1f, R7 ;  /* 0x0000001fff007819 */ /* 0x000fe20000011407 */
[----:B------:R-:W-:Y:S02]  /*13710*/  IMAD.U32 R10, RZ, RZ, UR16 ;  /* 0x00000010ff0a7e24 */ /* 0x000fe4000f8e00ff */
[----:B------:R-:W-:Y:S02]  /*13720*/  IMAD R6, R11, c[0x0][0x4e8], R2 ;  /* 0x00013a000b067a24 */ /* 0x000fe400078e0202 */
[----:B------:R-:W-:Y:S01]  /*13730*/  IMAD.U32 R11, RZ, RZ, UR17 ;  /* 0x00000011ff0b7e24 */ /* 0x000fe2000f8e00ff */
[----:B------:R-:W-:Y:S01]  /*13740*/  MOV R11, UR5 ;  /* 0x00000005000b7c02 */ /* 0x000fe20008000f00 */
[----:B------:R-:W-:Y:S01]  /*13750*/  IMAD R0, R0, c[0x0][0x3e0], RZ ;  /* 0x0000f80000007a24 */ /* 0x000fe200078e02ff */
[----:B------:R-:W-:-:S03]  /*13760*/  SHF.R.S32.HI R2, RZ, 0x1f, R6 ;  /* 0x0000001fff027819 */ /* 0x000fc60000011406 */
[C---:B------:R-:W-:Y:S02]  /*13770*/  IMAD R0, R7.reuse, c[0x0][0x3e4], R0 ;  /* 0x0000f90007007a24 */ /* 0x040fe400078e0200 */
[----:B------:R-:W-:-:S04]  /*13780*/  IMAD.WIDE.U32 R10, R7, c[0x0][0x3e0], R10 ;  /* 0x0000f800070a7a25 */ /* 0x000fc800078e000a */
[----:B------:R-:W-:Y:S02]  /*13790*/  IMAD R7, R2, c[0x0][0x3d8], RZ ;  /* 0x0000f60002077a24 */ /* 0x000fe400078e02ff */
[----:B------:R-:W-:Y:S02]  /*137a0*/  IMAD.IADD R11, R11, 0x1, R0 ;  /* 0x000000010b0b7824 */ /* 0x000fe400078e0200 */
[C---:B------:R-:W-:Y:S02]  /*137b0*/  IMAD R7, R6.reuse, c[0x0][0x3dc], R7 ;  /* 0x0000f70006077a24 */ /* 0x040fe400078e0207 */
[----:B------:R-:W-:Y:S01]  /*137c0*/  IMAD.WIDE.U32 R10, R6, c[0x0][0x3d8], R10 ;  /* 0x0000f600060a7a25 */ /* 0x000fe200078e000a */
[----:B------:R-:W-:-:S04]  /*137d0*/  IADD3 R6, R9, 0xc0, RZ ;  /* 0x000000c009067810 */ /* 0x000fc80007ffe0ff */
[----:B------:R-:W-:Y:S02]  /*137e0*/  IADD3 R7, R11, R7, RZ ;  /* 0x000000070b077210 */ /* 0x000fe40007ffe0ff */
[----:B------:R-:W-:-:S04]  /*137f0*/  LEA R11, P0, R10, c[0x0][0x380], 0x1 ;  /* 0x0000e0000a0b7a11 */ /* 0x000fc800078008ff */
[----:B------:R-:W-:Y:S01]  /*13800*/  LEA.HI.X R10, R10, c[0x0][0x384], R7, 0x1, P0 ;  /* 0x0000e1000a0a7a11 */ /* 0x000fe200000f0c07 */
[----:B------:R1:W3:Y:S01]  /*13810*/  SHFL.IDX PT, R12, R11, RZ, 0x181f ;  /* 0x00181fff0b0c7589 */ /* 0x0002e200000e0000 */
[----:B------:R-:W-:Y:S02]  /*13820*/  ISETP.GE.AND P0, PT, R4, R5, PT ;  /* 0x000000050400720c */ /* 0x000fe40003f06270 */
[----:B------:R-:W-:Y:S01]  /*13830*/  IADD3 R7, R9, 0x80, RZ ;  /* 0x0000008009077810 */ /* 0x000fe20007ffe0ff */
[----:B------:R1:W4:Y:S10]  /*13840*/  SHFL.IDX PT, R13, R10, RZ, 0x181f ;  /* 0x00181fff0a0d7589 */ /* 0x00033400000e0000 */
[----:B------:R-:W-:Y:S05]  /*13850*/  @P0 BRA `(.L_x_157) ;  /* 0x0000015000000947 */ /* 0x000fea0003800000 */
[----:B------:R-:W-:Y:S02]  /*13860*/  ISETP.GE.AND P2, PT, R8, c[0x0][0x3c8], PT ;  /* 0x0000f20008007a0c */ /* 0x000fe40003f46270 */
[----:B------:R-:W-:-:S02]  /*13870*/  ISETP.GE.AND P1, PT, R7, c[0x0][0x3c8], PT ;  /* 0x0000f20007007a0c */ /* 0x000fc40003f26270 */
[----:B------:R-:W-:Y:S02]  /*13880*/  ISETP.GE.AND P0, PT, R6, c[0x0][0x3c8], PT ;  /* 0x0000f20006007a0c */ /* 0x000fe40003f06270 */
        /* <DEDUP_REMOVED lines=12> */
[----:B------:R3:W-:Y:S03]  /*13950*/  @!P3 ST.E.128 [R14.64], RZ ;  /* 0x000000ff0e00b985 */ /* 0x0007e6000c101d0a */
[--C-:B------:R-:W-:Y:S01]  /*13960*/  @!P1 IMAD.WIDE R2, R2, 0x2, R12.reuse ;  /* 0x0000000202029825 */ /* 0x100fe200078e020c */
[----:B------:R3:W-:Y:S03]  /*13970*/  @!P2 ST.E.128 [R16.64], RZ ;  /* 0x000000ff1000a985 */ /* 0x0007e6000c101d0a */
[----:B------:R-:W-:Y:S01]  /*13980*/  @!P0 IMAD.WIDE R12, R0, 0x2, R12 ;  /* 0x00000002000c8825 */ /* 0x000fe200078e020c */
[----:B------:R3:W-:Y:S04]  /*13990*/  @!P1 ST.E.128 [R2.64], RZ ;  /* 0x000000ff02009985 */ /* 0x0007e8000c101d0a */
[----:B------:R3:W-:Y:S02]  /*139a0*/  @!P0 ST.E.128 [R12.64], RZ ;  /* 0x000000ff0c008985 */ /* 0x0007e4000c101d0a */
.L_x_157:
[----:B------:R-:W-:Y:S05]  /*139b0*/  BSYNC B0 ;  /* 0x0000000000007941 */ /* 0x000fea0003800000 */
.L_x_156:
[----:B------:R-:W-:Y:S01]  /*139c0*/  IADD3 R0, R4, 0x20, RZ ;  /* 0x0000002004007810 */ /* 0x000fe20007ffe0ff */
[----:B---34-:R3:W4:Y:S01]  /*139d0*/  SHFL.IDX PT, R13, R10, 0x1, 0x181f ;  /* 0x00381f000a0d7f89 */ /* 0x01872200000e0000 */
[----:B------:R-:W-:Y:S02]  /*139e0*/  BSSY B0, `(.L_x_158) ;  /* 0x0000019000007945 */ /* 0x000fe40003800000 */
[----:B------:R-:W-:Y:S01]  /*139f0*/  ISETP.GE.AND P0, PT, R0, R5, PT ;  /* 0x000000050000720c */ /* 0x000fe20003f06270 */
[----:B------:R3:W1:-:S12]  /*13a00*/  SHFL.IDX PT, R12, R11, 0x1, 0x181f ;  /* 0x00381f000b0c7f89 */ /* 0x00065800000e0000 */
        /* <DEDUP_REMOVED lines=11> */
[----:B-1--4-:R-:W-:Y:S01]  /*13ac0*/  @!P3 IMAD.WIDE R14, R9, 0x2, R12 ;  /* 0x00000002090eb825 */ /* 0x012fe200078e020c */
        /* <DEDUP_REMOVED lines=10> */
.L_x_159:
[----:B------:R-:W-:Y:S05]  /*13b70*/  BSYNC B0 ;  /* 0x0000000000007941 */ /* 0x000fea0003800000 */
.L_x_158:
[----:B------:R-:W-:Y:S01]  /*13b80*/  IADD3 R0, R4, 0x40, RZ ;  /* 0x0000004004007810 */ /* 0x000fe20007ffe0ff */
[----:B-1--4-:R1:W4:Y:S01]  /*13b90*/  SHFL.IDX PT, R13, R10, 0x2, 0x181f ;  /* 0x00581f000a0d7f89 */ /* 0x01232200000e0000 */
[----:B------:R-:W-:Y:S02]  /*13ba0*/  BSSY B0, `(.L_x_160) ;  /* 0x0000019000007945 */ /* 0x000fe40003800000 */
[----:B------:R-:W-:Y:S01]  /*13bb0*/  ISETP.GE.AND P0, PT, R0, R5, PT ;  /* 0x000000050000720c */ /* 0x000fe20003f06270 */
[----:B------:R1:W3:-:S12]  /*13bc0*/  SHFL.IDX PT, R12, R11, 0x2, 0x181f ;  /* 0x00581f000b0c7f89 */ /* 0x0002d800000e0000 */
        /* <DEDUP_REMOVED lines=22> */
.L_x_161:
[----:B------:R-:W-:Y:S05]  /*13d30*/  BSYNC B0 ;  /* 0x0000000000007941 */ /* 0x000fea0003800000 */
.L_x_160:
[----:B------:R-:W-:Y:S01]  /*13d40*/  IADD3 R4, R4, 0x60, RZ ;  /* 0x0000006004047810 */ /* 0x000fe20007ffe0ff */
[----:B---3--:R3:W1:Y:S03]  /*13d50*/  SHFL.IDX PT, R3, R10, 0x3, 0x181f ;  /* 0x00781f000a037f89 */ /* 0x00866600000e0000 */
[----:B------:R-:W-:Y:S01]  /*13d60*/  ISETP.GE.AND P0, PT, R4, R5, PT ;  /* 0x000000050400720c */ /* 0x000fe20003f06270 */
[----:B------:R3:W4:-:S12]  /*13d70*/  SHFL.IDX PT, R2, R11, 0x3, 0x181f ;  /* 0x00781f000b027f89 */ /* 0x00071800000e0000 */
[----:B------:R-:W-:Y:S05]  /*13d80*/  @P0 EXIT ;  /* 0x000000000000094d */ /* 0x000fea0003800000 */
        /* <DEDUP_REMOVED lines=10> */
[----:B------:R1:W-:Y:S02]  /*13e30*/  @!P2 ST.E.128 [R8.64], RZ ;  /* 0x000000ff0800a985 */ /* 0x0003e4000c101d0a */
[----:B------:R-:W-:-:S04]  /*13e40*/  @!P1 IMAD.WIDE R4, R5, 0x2, R2 ;  /* 0x0000000205049825 */ /* 0x000fc800078e0202 */
[----:B---3--:R-:W-:Y:S01]  /*13e50*/  @!P0 IMAD.WIDE R10, R7, 0x2, R2 ;  /* 0x00000002070a8825 */ /* 0x008fe200078e0202 */
[----:B------:R1:W-:Y:S04]  /*13e60*/  @!P1 ST.E.128 [R4.64], RZ ;  /* 0x000000ff04009985 */ /* 0x0003e8000c101d0a */
[----:B------:R1:W-:Y:S01]  /*13e70*/  @!P0 ST.E.128 [R10.64], RZ ;  /* 0x000000ff0a008985 */ /* 0x0003e2000c101d0a */
[----:B------:R-:W-:-:S13]  /*13e80*/  ISETP.GE.AND P0, PT, R6, c[0x0][0x3c8], PT ;  /* 0x0000f20006007a0c */ /* 0x000fda0003f06270 */
[----:B------:R-:W-:Y:S05]  /*13e90*/  @P0 EXIT ;  /* 0x000000000000094d */ /* 0x000fea0003800000 */
[----:B-1----:R-:W-:-:S04]  /*13ea0*/  SHF.R.S32.HI R5, RZ, 0x1f, R6 ;  /* 0x0000001fff057819 */ /* 0x002fc80000011406 */
[----:B------:R-:W-:-:S04]  /*13eb0*/  LEA.HI R5, R5, R6, RZ, 0x3 ;  /* 0x0000000605057211 */ /* 0x000fc800078f18ff */
[----:B------:R-:W-:-:S05]  /*13ec0*/  LOP3.LUT R5, R5, 0xfffffff8, RZ, 0xc0, !PT ;  /* 0xfffffff805057812 */ /* 0x000fca00078ec0ff */
[----:B------:R-:W-:-:S05]  /*13ed0*/  IMAD.WIDE R2, R5, 0x2, R2 ;  /* 0x0000000205027825 */ /* 0x000fca00078e0202 */
[----:B------:R-:W-:Y:S01]  /*13ee0*/  ST.E.128 [R2.64], RZ ;  /* 0x000000ff02007985 */ /* 0x000fe2000c101d0a */
[----:B------:R-:W-:Y:S05]  /*13ef0*/  EXIT ;  /* 0x000000000000794d */ /* 0x000fea0003800000 */
.L_x_162:
        /* <DEDUP_REMOVED lines=16> */
.L_x_1768:


//--------------------- .text._ZN7cutlass13device_kernelIN5flash19enable_sm80_to_sm89INS1_16FlashAttnFwdSm80INS1_25CollectiveMainloopFwdSm80ILi8ELi1ELb1EN4cute5tupleIJNS5_1CILi128EEENS7_ILi48EEENS7_ILi256EEEEEELi256ENS_10bfloat16_tEfNS_4arch4Sm80ELb0ELb1ELb0ELb0ELb1ELb0ELb1ELb0EEENS1_21CollectiveEpilogueFwdINS6_IJS8_SA_S9_EEENS6_IJNS7_ILi1EEESI_SI_EEESC_SE_Li256ELb0ELb1ELb0ELb0EEENS1_19SingleTileSchedulerILb0ELb0ELb1ELi128EEEEEEEEEvNT_6ParamsE --------------------------
	.section	.text._ZN7cutlass13device_kernelIN5flash19enable_sm80_to_sm89INS1_16FlashAttnFwdSm80INS1_25CollectiveMainloopFwdSm80ILi8ELi1ELb1EN4cute5tupleIJNS5_1CILi128EEENS7_ILi48EEENS7_ILi256EEEEEELi256ENS_10bfloat16_tEfNS_4arch4Sm80ELb0ELb1ELb0ELb0ELb1ELb0ELb1ELb0EEENS1_21CollectiveEpilogueFwdINS6_IJS8_SA_S9_EEENS6_IJNS7_ILi1EEESI_SI_EEESC_SE_Li256ELb0ELb1ELb0ELb0EEENS1_19SingleTileSchedulerILb0ELb0ELb1ELi128EEEEEEEEEvNT_6ParamsE,"ax",@progbits
	.sectioninfo	@"SHI_REGISTERS=255"
	.align	128
.text._ZN7cutlass13device_kernelIN5flash19enable_sm80_to_sm89INS1_16FlashAttnFwdSm80INS1_25CollectiveMainloopFwdSm80ILi8ELi1ELb1EN4cute5tupleIJNS5_1CILi128EEENS7_ILi48EEENS7_ILi256EEEEEELi256ENS_10bfloat16_tEfNS_4arch4Sm80ELb0ELb1ELb0ELb0ELb1ELb0ELb1ELb0EEENS1_21CollectiveEpilogueFwdINS6_IJS8_SA_S9_EEENS6_IJNS7_ILi1EEESI_SI_EEESC_SE_Li256ELb0ELb1ELb0ELb0EEENS1_19SingleTileSchedulerILb0ELb0ELb1ELi128EEEEEEEEEvNT_6ParamsE:
        .type           _ZN7cutlass13device_kernelIN5flash19enable_sm80_to_sm89INS1_16FlashAttnFwdSm80INS1_25CollectiveMainloopFwdSm80ILi8ELi1ELb1EN4cute5tupleIJNS5_1CILi128EEENS7_ILi48EEENS7_ILi256EEEEEELi256ENS_10bfloat16_tEfNS_4arch4Sm80ELb0ELb1ELb0ELb0ELb1ELb0ELb1ELb0EEENS1_21CollectiveEpilogueFwdINS6_IJS8_SA_S9_EEENS6_IJNS7_ILi1EEESI_SI_EEESC_SE_Li256ELb0ELb1ELb0ELb0EEENS1_19SingleTileSchedulerILb0ELb0ELb1ELi128EEEEEEEEEvNT_6ParamsE,@function
        .size           _ZN7cutlass13device_kernelIN5flash19enable_sm80_to_sm89INS1_16FlashAttnFwdSm80INS1_25CollectiveMainloopFwdSm80ILi8ELi1ELb1EN4cute5tupleIJNS5_1CILi128EEENS7_ILi48EEENS7_ILi256EEEEEELi256ENS_10bfloat16_tEfNS_4arch4Sm80ELb0ELb1ELb0ELb0ELb1ELb0ELb1ELb0EEENS1_21CollectiveEpilogueFwdINS6_IJS8_SA_S9_EEENS6_IJNS7_ILi1EEESI_SI_EEESC_SE_Li256ELb0ELb1ELb0ELb0EEENS1_19SingleTileSchedulerILb0ELb0ELb1ELi128EEEEEEEEEvNT_6ParamsE,(.L_x_1769 - _ZN7cutlass13device_kernelIN5flash19enable_sm80_to_sm89INS1_16FlashAttnFwdSm80INS1_25CollectiveMainloopFwdSm80ILi8ELi1ELb1EN4cute5tupleIJNS5_1CILi128EEENS7_ILi48EEENS7_ILi256EEEEEELi256ENS_10bfloat16_tEfNS_4arch4Sm80ELb0ELb1ELb0ELb0ELb1ELb0ELb1ELb0EEENS1_21CollectiveEpilogueFwdINS6_IJS8_SA_S9_EEENS6_IJNS7_ILi1EEESI_SI_EEESC_SE_Li256ELb0ELb1ELb0ELb0EEENS1_19SingleTileSchedulerILb0ELb0ELb1ELi128EEEEEEEEEvNT_6ParamsE)
        .other          _ZN7cutlass13device_kernelIN5flash19enable_sm80_to_sm89INS1_16FlashAttnFwdSm80INS1_25CollectiveMainloopFwdSm80ILi8ELi1ELb1EN4cute5tupleIJNS5_1CILi128EEENS7_ILi48EEENS7_ILi256EEEEEELi256ENS_10bfloat16_tEfNS_4arch4Sm80ELb0ELb1ELb0ELb0ELb1ELb0ELb1ELb0EEENS1_21CollectiveEpilogueFwdINS6_IJS8_SA_S9_EEENS6_IJNS7_ILi1EEESI_SI_EEESC_SE_Li256ELb0ELb1ELb0ELb0EEENS1_19SingleTileSchedulerILb0ELb0ELb1ELi128EEEEEEEEEvNT_6ParamsE,@"STO_CUDA_ENTRY STV_DEFAULT"
_ZN7cutlass13device_kernelIN5flash19enable_sm80_to_sm89INS1_16FlashAttnFwdSm80INS1_25CollectiveMainloopFwdSm80ILi8ELi1ELb1EN4cute5tupleIJNS5_1CILi128EEENS7_ILi48EEENS7_ILi256EEEEEELi256ENS_10bfloat16_tEfNS_4arch4Sm80ELb0ELb1ELb0ELb0ELb1ELb0ELb1ELb0EEENS1_21CollectiveEpilogueFwdINS6_IJS8_SA_S9_EEENS6_IJNS7_ILi1EEESI_SI_EEESC_SE_Li256ELb0ELb1ELb0ELb0EEENS1_19SingleTileSchedulerILb0ELb0ELb1ELi128EEEEEEEEEvNT_6ParamsE:
        /* <DEDUP_REMOVED lines=9> */
[----:B------:R-:W-:-:S04]  /*0090*/  ULDC.64 UR18, c[0x0][0x118] ;  /* 0x0000460000127ab9 */ /* 0x000fc80000000a00 */
[----:B------:R-:W-:-:S05]  /*00a0*/  PLOP3.LUT P0, PT, PT, PT, UP0, 0x80, 0x0 ;  /* 0x000000000000781c */ /* 0x000fca0003f0f008 */
[----:B------:R-:W-:Y:S02]  /*00b0*/  @UP0 UMOV UR4, 0x4 ;  /* 0x0000000400040882 */ /* 0x000fe40000000000 */
[----:B------:R-:W-:-:S06]  /*00c0*/  @UP0 UIMAD.WIDE UR4, UR15, UR4, UR6 ;  /* 0x000000040f0402a5 */ /* 0x000fcc000f8e0206 */
[----:B------:R-:W-:Y:S02]  /*00d0*/  IMAD.U32 R2, RZ, RZ, UR4 ;  /* 0x00000004ff027e24 */ /* 0x000fe4000f8e00ff */
[----:B------:R-:W-:Y:S01]  /*00e0*/  IMAD.U32 R3, RZ, RZ, UR5 ;  /* 0x00000005ff037e24 */ /* 0x000fe2000f8e00ff */
[----:B------:R-:W1:Y:S01]  /*00f0*/  S2UR UR27, SR_CTAID.X ;  /* 0x00000000001b79c3 */ /* 0x000e620000002500 */
[----:B------:R-:W-:Y:S02]  /*0100*/  ULDC UR8, c[0x0][0x2c4] ;  /* 0x0000b10000087ab9 */ /* 0x000fe40000000800 */
[----:B------:R-:W-:Y:S01]  /*0110*/  ULDC.64 UR4, c[0x0][0x2c8] ;  /* 0x0000b20000047ab9 */ /* 0x000fe20000000a00 */
[----:B------:R-:W2:Y:S01]  /*0120*/  @P0 LDG.E R2, [R2.64] ;  /* 0x0000001202020981 */ /* 0x000ea2000c1e1900 */
[----:B------:R-:W-:Y:S02]  /*0130*/  UISETP.NE.AND UP1, UPT, UR8, 0x1, UPT ;  /* 0x000000010800788c */ /* 0x000fe4000bf25270 */
[----:B------:R-:W-:Y:S01]  /*0140*/  ULDC UR10, c[0x0][0x1d0] ;  /* 0x00007400000a7ab9 */ /* 0x000fe20000000800 */
[----:B------:R-:W3:Y:S01]  /*0150*/  S2UR UR11, SR_CTAID.Y ;  /* 0x00000000000b79c3 */ /* 0x000ee20000002600 */
[----:B------:R-:W4:Y:S01]  /*0160*/  S2R R44, SR_TID.X ;  /* 0x00000000002c7919 */ /* 0x000f220000002100 */
[----:B------:R-:W-:-:S02]  /*0170*/  ULDC UR9, c[0x0][0x168] ;  /* 0x00005a0000097ab9 */ /* 0x000fc40000000800 */
[----:B------:R-:W-:Y:S02]  /*0180*/  UP2UR UR14, UPR, URZ, 0x2 ;  /* 0x000000023f0e7883 */ /* 0x000fe40008000000 */
[----:B-1----:R-:W-:-:S04]  /*0190*/  USHF.L.U32 UR27, UR27, 0x7, URZ ;  /* 0x000000071b1b7899 */ /* 0x002fc8000800063f */
[----:B------:R-:W-:Y:S02]  /*01a0*/  @UP1 UIADD3 UR12, UR27, 0x7f, URZ ;  /* 0x0000007f1b0c1890 */ /* 0x000fe4000fffe03f */
[----:B------:R-:W-:Y:S02]  /*01b0*/  UIADD3 UR6, UR27, 0x7f, URZ ;  /* 0x0000007f1b067890 */ /* 0x000fe4000fffe03f */
[----:B------:R-:W-:-:S03]  /*01c0*/  UIMAD.WIDE.U32 UR12, UR12, UR4, URZ ;  /* 0x000000040c0c72a5 */ /* 0x000fc6000f8e003f */
[----:B------:R-:W-:Y:S02]  /*01d0*/  ULDC UR4, c[0x0][0x2ac] ;  /* 0x0000ab0000047ab9 */ /* 0x000fe40000000800 */
[----:B------:R-:W-:Y:S02]  /*01e0*/  UIMAD UR10, UR4, UR10, URZ ;  /* 0x0000000a040a72a4 */ /* 0x000fe4000f8e023f */
[----:B------:R-:W-:Y:S02]  /*01f0*/  @UP1 UMOV UR7, UR13 ;  /* 0x0000000d00071c82 */ /* 0x000fe40008000000 */
[----:B------:R-:W-:Y:S02]  /*0200*/  @UP1 USHF.R.U32.HI UR6, URZ, UR5, UR7 ;  /* 0x000000053f061299 */ /* 0x000fe40008011607 */
[----:B------:R-:W-:Y:S02]  /*0210*/  UMOV UR12, URZ ;  /* 0x0000003f000c7c82 */ /* 0x000fe40008000000 */
[----:B------:R-:W-:-:S02]  /*0220*/  UMOV UR7, 0x1 ;  /* 0x0000000100077882 */ /* 0x000fc40000000000 */
[----:B------:R-:W-:Y:S02]  /*0230*/  ULDC.64 UR4, c[0x0][0x328] ;  /* 0x0000ca0000047ab9 */ /* 0x000fe40000000a00 */
[----:B------:R-:W-:Y:S02]  /*0240*/  UISETP.LE.AND UP0, UPT, UR7, UR5, UPT ;  /* 0x000000050700728c */ /* 0x000fe4000bf03270 */
[----:B------:R-:W-:Y:S02]  /*0250*/  UIADD3 UR9, UR10, -UR9, UR7 ;  /* 0x800000090a097290 */ /* 0x000fe4000fffe007 */
[----:B------:R-:W-:Y:S02]  /*0260*/  UP2UR UR13, UPR, URZ, 0x1 ;  /* 0x000000013f0d7883 */ /* 0x000fe40008000000 */
[----:B------:R-:W-:Y:S02]  /*0270*/  UIADD3 UR5, UR9, UR6, URZ ;  /* 0x0000000609057290 */ /* 0x000fe4000fffe03f */
[----:B---3--:R-:W-:-:S02]  /*0280*/  USHF.R.S32.HI UR9, URZ, 0x1f, UR11 ;  /* 0x0000001f3f097899 */ /* 0x008fc4000801140b */
[----:B------:R-:W-:Y:S01]  /*0290*/  UIADD3 UR6, UR5, UR4, URZ ;  /* 0x0000000405067290 */ /* 0x000fe2000fffe03f */
[----:B--2---:R1:W2:Y:S01]  /*02a0*/  @P0 R2UR UR12, R2 ;  /* 0x00000000020c03c2 */ /* 0x0042a200000e0000 */
[----:B------:R-:W-:-:S13]  /*02b0*/  PLOP3.LUT P0, PT, PT, PT, UP0, 0x40, 0x0 ;  /* 0x000000000000781c */ /* 0x000fda0003f0e808 */
[----:B------:R-:W-:Y:S05]  /*02c0*/  @P0 BRA `(.L_x_163) ;  /* 0x0000016000000947 */ /* 0x000fea0003800000 */
[----:B----4-:R-:W-:Y:S01]  /*02d0*/  ISETP.LT.AND P0, PT, RZ, UR5, PT ;  /* 0x00000005ff007c0c */ /* 0x010fe2000bf01270 */
[----:B------:R-:W-:-:S12]  /*02e0*/  UIADD3 UR16, UR5, -0x1, URZ ;  /* 0xffffffff05107890 */ /* 0x000fd8000fffe03f */
[----:B------:R-:W-:Y:S05]  /*02f0*/  @P0 BRA `(.L_x_164) ;  /* 0x0000009000000947 */ /* 0x000fea0003800000 */
[----:B------:R-:W-:Y:S02]  /*0300*/  ULDC UR4, c[0x0][0x32c] ;  /* 0x0000cb0000047ab9 */ /* 0x000fe40000000800 */
[----:B------:R-:W-:Y:S02]  /*0310*/  UISETP.NE.AND UP0, UPT, UR7, UR4, UPT ;  /* 0x000000040700728c */ /* 0x000fe4000bf05270 */
[----:B------:R-:W-:-:S03]  /*0320*/  UIADD3 UR16, -UR5, URZ, URZ ;  /* 0x0000003f05107290 */ /* 0x000fc6000fffe13f */
[----:B------:R-:W-:Y:S02]  /*0330*/  ULDC.64 UR4, c[0x0][0x330] ;  /* 0x0000cc0000047ab9 */ /* 0x000fe40000000a00 */
[----:B------:R-:W-:-:S07]  /*0340*/  UIMAD.WIDE.U32 UR20, UR16, UR4, URZ ;  /* 0x00000004101472a5 */ /* 0x000fce000f8e003f */
[----:B------:R-:W-:Y:S02]  /*0350*/  @UP0 UMOV UR7, UR21 ;  /* 0x0000001500070c82 */ /* 0x000fe40008000000 */
[----:B------:R-:W-:-:S04]  /*0360*/  @UP0 USHF.R.U32.HI UR16, URZ, UR5, UR7 ;  /* 0x000000053f100299 */ /* 0x000fc80008011607 */
[----:B------:R-:W-:Y:S01]  /*0370*/  ULOP3.LUT UR16, URZ, UR16, URZ, 0x33, !UPT ;  /* 0x000000103f107292 */ /* 0x000fe2000f8e333f */
[----:B------:R-:W-:Y:S05]  /*0380*/  BRA `(.L_x_165) ;  /* 0x0000006000007947 */ /* 0x000fea0003800000 */
.L_x_164:
[----:B------:R-:W-:Y:S02]  /*0390*/  ULDC UR4, c[0x0][0x32c] ;  /* 0x0000cb0000047ab9 */ /* 0x000fe40000000800 */
[----:B------:R-:W-:-:S03]  /*03a0*/  UISETP.NE.AND UP0, UPT, UR7, UR4, UPT ;  /* 0x000000040700728c */ /* 0x000fc6000bf05270 */
[----:B------:R-:W-:Y:S02]  /*03b0*/  ULDC.64 UR4, c[0x0][0x330] ;  /* 0x0000cc0000047ab9 */ /* 0x000fe40000000a00 */
[----:B------:R-:W-:-:S07]  /*03c0*/  UIMAD.WIDE.U32 UR20, UR16, UR4, URZ ;  /* 0x00000004101472a5 */ /* 0x000fce000f8e003f */
[----:B------:R-:W-:Y:S02]  /*03d0*/  @UP0 UMOV UR7, UR21 ;  /* 0x0000001500070c82 */ /* 0x000fe40008000000 */
[----:B------:R-:W-:Y:S02]  /*03e0*/  @UP0 USHF.R.U32.HI UR16, URZ, UR5, UR7 ;  /* 0x000000053f100299 */ /* 0x000fe40008011607 */
.L_x_165:
[----:B------:R-:W-:Y:S02]  /*03f0*/  ULDC UR4, c[0x0][0x32c] ;  /* 0x0000cb0000047ab9 */ /* 0x000fe40000000800 */
[----:B------:R-:W-:-:S04]  /*0400*/  UIMAD UR4, UR16, UR4, UR4 ;  /* 0x00000004100472a4 */ /* 0x000fc8000f8e0204 */
[----:B------:R-:W-:-:S04]  /*0410*/  UISETP.LT.AND UP0, UPT, UR6, UR4, UPT ;  /* 0x000000040600728c */ /* 0x000fc8000bf01270 */
[----:B------:R-:W-:Y:S02]  /*0420*/  USEL UR6, UR6, UR4, UP0 ;  /* 0x0000000406067287 */ /* 0x000fe40008000000 */
.L_x_163:
[----:B----4-:R-:W-:Y:S02]  /*0430*/  UISETP.NE.AND UP0, UPT, UR8, 0x1, UPT ;  /* 0x000000010800788c */ /* 0x010fe4000bf05270 */
[----:B------:R-:W-:Y:S02]  /*0440*/  UIADD3 UR7, UR10, 0x2f, URZ ;  /* 0x0000002f0a077890 */ /* 0x000fe4000fffe03f */
[----:B------:R-:W-:Y:S02]  /*0450*/  ULDC.64 UR4, c[0x0][0x2c8] ;  /* 0x0000b20000047ab9 */ /* 0x000fe40000000a00 */
[----:B------:R-:W-:Y:S02]  /*0460*/  UIMAD.WIDE.U32 UR16, UR27, UR4, URZ ;  /* 0x000000041b1072a5 */ /* 0x000fe4000f8e003f */
[----:B------:R-:W-:Y:S02]  /*0470*/  UIMAD.WIDE UR20, UR7, 0x2aaaaaab, URZ ;  /* 0x2aaaaaab071478a5 */ /* 0x000fe4000f8e023f */
[----:B------:R-:W-:-:S02]  /*0480*/  UIADD3 UR6, UR6, 0x2f, URZ ;  /* 0x0000002f06067890 */ /* 0x000fc4000fffe03f */
[----:B------:R-:W-:Y:S02]  /*0490*/  UISETP.NE.AND UP1, UPT, UR13, URZ, UPT ;  /* 0x0000003f0d00728c */ /* 0x000fe4000bf25270 */
[----:B------:R-:W-:Y:S02]  /*04a0*/  UMOV UR4, UR27 ;  /* 0x0000001b00047c82 */ /* 0x000fe40008000000 */
[----:B------:R-:W-:Y:S02]  /*04b0*/  UIMAD.WIDE UR6, UR6, 0x2aaaaaab, URZ ;  /* 0x2aaaaaab060678a5 */ /* 0x000fe4000f8e023f */
[----:B------:R-:W-:Y:S01]  /*04c0*/  @UP0 USHF.R.U32.HI UR4, URZ, UR5, UR17 ;  /* 0x000000053f040299 */ /* 0x000fe20008011611 */
[----:B------:R-:W-:Y:S01]  /*04d0*/  PLOP3.LUT P0, PT, PT, PT, UP1, 0x40, 0x0 ;  /* 0x000000000000781c */ /* 0x000fe20003f0e818 */
[----:B------:R-:W-:Y:S02]  /*04e0*/  USHF.R.U32.HI UR6, URZ, 0x1f, UR7 ;  /* 0x0000001f3f067899 */ /* 0x000fe40008011607 */
[----:B------:R-:W-:-:S02]  /*04f0*/  UMOV UR17, UR21 ;  /* 0x0000001500117c82 */ /* 0x000fc40008000000 */
[----:B------:R-:W-:Y:S02]  /*0500*/  USHF.R.U32.HI UR16, URZ, 0x1f, UR17 ;  /* 0x0000001f3f107899 */ /* 0x000fe40008011611 */
[----:B------:R-:W-:Y:S02]  /*0510*/  ULDC UR26, c[0x0][0x168] ;  /* 0x00005a00001a7ab9 */ /* 0x000fe40000000800 */
[----:B------:R-:W-:Y:S02]  /*0520*/  UIADD3 UR26, UR10, -UR26, URZ ;  /* 0x8000001a0a1a7290 */ /* 0x000fe4000fffe03f */
[----:B------:R-:W-:Y:S02]  /*0530*/  ULEA.HI.SX32 UR16, UR17, UR16, 0x1d ;  /* 0x0000001011107291 */ /* 0x000fe4000f8fea3f */
[----:B------:R-:W-:Y:S02]  /*0540*/  ULEA.HI.SX32 UR7, UR7, UR6, 0x1d ;  /* 0x0000000607077291 */ /* 0x000fe4000f8fea3f */
[----:B------:R-:W-:-:S02]  /*0550*/  UIADD3 UR4, UR26, UR4, URZ ;  /* 0x000000041a047290 */ /* 0x000fc4000fffe03f */
[----:B------:R-:W-:Y:S02]  /*0560*/  UISETP.LT.AND UP0, UPT, UR16, UR7, UPT ;  /* 0x000000071000728c */ /* 0x000fe4000bf01270 */
[----:B------:R-:W-:Y:S02]  /*0570*/  ULDC UR5, c[0x0][0x324] ;  /* 0x0000c90000057ab9 */ /* 0x000fe40000000800 */
[----:B------:R-:W-:Y:S02]  /*0580*/  UIADD3 UR6, UR4, -UR5, URZ ;  /* 0x8000000504067290 */ /* 0x000fe4000fffe03f */
[----:B------:R-:W-:Y:S01]  /*0590*/  USEL UR23, UR16, UR7, UP0 ;  /* 0x0000000710177287 */ /* 0x000fe20008000000 */
[----:B------:R-:W-:Y:S05]  /*05a0*/  @P0 BRA `(.L_x_166) ;  /* 0x0000015000000947 */ /* 0x000fea0003800000 */
[----:B------:R-:W-:Y:S02]  /*05b0*/  UMOV UR7, UR4 ;  /* 0x0000000400077c82 */ /* 0x000fe40008000000 */
[----:B------:R-:W-:-:S06]  /*05c0*/  UISETP.GT.AND UP0, UPT, UR7, -0x1, UPT ;  /* 0xffffffff0700788c */ /* 0x000fcc000bf04270 */
[----:B------:R-:W-:-:S13]  /*05d0*/  PLOP3.LUT P0, PT, PT, PT, UP0, 0x80, 0x0 ;  /* 0x000000000000781c */ /* 0x000fda0003f0f008 */
[----:B------:R-:W-:Y:S05]  /*05e0*/  @P0 BRA `(.L_x_167) ;  /* 0x0000008000000947 */ /* 0x000fea0003800000 */
[----:B------:R-:W-:Y:S02]  /*05f0*/  ULDC UR4, c[0x0][0x32c] ;  /* 0x0000cb0000047ab9 */ /* 0x000fe40000000800 */
[----:B------:R-:W-:Y:S02]  /*0600*/  UISETP.NE.AND UP0, UPT, UR4, 0x1, UPT ;  /* 0x000000010400788c */ /* 0x000fe4000bf05270 */
[----:B------:R-:W-:Y:S02]  /*0610*/  ULOP3.LUT UR7, URZ, UR7, URZ, 0x33, !UPT ;  /* 0x000000073f077292 */ /* 0x000fe4000f8e333f */
[----:B------:R-:W-:Y:S02]  /*0620*/  ULDC.64 UR4, c[0x0][0x330] ;  /* 0x0000cc0000047ab9 */ /* 0x000fe40000000a00 */
[----:B------:R-:W-:-:S05]  /*0630*/  UIMAD.WIDE.U32 UR16, UR7, UR4, URZ ;  /* 0x00000004071072a5 */ /* 0x000fca000f8e003f */
[----:B------:R-:W-:-:S04]  /*0640*/  @UP0 USHF.R.U32.HI UR7, URZ, UR5, UR17 ;  /* 0x000000053f070299 */ /* 0x000fc80008011611 */
[----:B------:R-:W-:Y:S01]  /*0650*/  ULOP3.LUT UR7, URZ, UR7, URZ, 0x33, !UPT ;  /* 0x000000073f077292 */ /* 0x000fe2000f8e333f */
[----:B------:R-:W-:Y:S05]  /*0660*/  BRA `(.L_x_168) ;  /* 0x0000005000007947 */ /* 0x000fea0003800000 */
.L_x_167:
[----:B------:R-:W-:Y:S02]  /*0670*/  ULDC UR4, c[0x0][0x32c] ;  /* 0x0000cb0000047ab9 */ /* 0x000fe40000000800 */
[----:B------:R-:W-:-:S03]  /*0680*/  UISETP.NE.AND UP0, UPT, UR4, 0x1, UPT ;  /* 0x000000010400788c */ /* 0x000fc6000bf05270 */
[----:B------:R-:W-:Y:S02]  /*0690*/  ULDC.64 UR4, c[0x0][0x330] ;  /* 0x0000cc0000047ab9 */ /* 0x000fe40000000a00 */
[----:B------:R-:W-:-:S06]  /*06a0*/  UIMAD.WIDE.U32 UR16, UR7, UR4, URZ ;  /* 0x00000004071072a5 */ /* 0x000fcc000f8e003f */
[----:B------:R-:W-:Y:S02]  /*06b0*/  @UP0 USHF.R.U32.HI UR7, URZ, UR5, UR17 ;  /* 0x000000053f070299 */ /* 0x000fe40008011611 */
.L_x_168:
[----:B------:R-:W-:Y:S02]  /*06c0*/  ULDC UR4, c[0x0][0x32c] ;  /* 0x0000cb0000047ab9 */ /* 0x000fe40000000800 */
[----:B------:R-:W-:-:S04]  /*06d0*/  UIMAD UR4, UR7, UR4, URZ ;  /* 0x00000004070472a4 */ /* 0x000fc8000f8e023f */
[----:B------:R-:W-:-:S04]  /*06e0*/  UISETP.LT.AND UP0, UPT, UR6, UR4, UPT ;  /* 0x000000040600728c */ /* 0x000fc8000bf01270 */
[----:B------:R-:W-:-:S04]  /*06f0*/  USEL UR6, UR6, UR4, !UP0 ;  /* 0x0000000406067287 */ /* 0x000fc8000c000000 */
.L_x_166:
[----:B------:R-:W-:Y:S01]  /*0700*/  UIMAD.WIDE UR4, UR6, 0x2aaaaaab, URZ ;  /* 0x2aaaaaab060478a5 */ /* 0x000fe2000f8e023f */
[----:B------:R-:W-:Y:S01]  /*0710*/  PLOP3.LUT P2, PT, PT, PT, PT, 0x80, 0x0 ;  /* 0x000000000000781c */ /* 0x000fe20003f4f070 */
[----:B------:R-:W-:Y:S01]  /*0720*/  CS2R R130, SRZ ;  /* 0x0000000000827805 */ /* 0x000fe2000001ff00 */
[----:B------:R-:W-:Y:S01]  /*0730*/  IMAD.MOV.U32 R23, RZ, RZ, RZ ;  /* 0x000000ffff177224 */ /* 0x000fe200078e00ff */
[----:B------:R-:W-:Y:S01]  /*0740*/  USHF.R.U32.HI UR4, URZ, 0x1f, UR5 ;  /* 0x0000001f3f047899 */ /* 0x000fe20008011605 */
[----:B------:R-:W-:Y:S01]  /*0750*/  IMAD.MOV.U32 R128, RZ, RZ, RZ ;  /* 0x000000ffff807224 */ /* 0x000fe200078e00ff */
[----:B------:R-:W-:Y:S01]  /*0760*/  CS2R R126, SRZ ;  /* 0x00000000007e7805 */ /* 0x000fe2000001ff00 */
[----:B------:R-:W-:Y:S01]  /*0770*/  CS2R R24, SRZ ;  /* 0x0000000000187805 */ /* 0x000fe2000001ff00 */
[----:B------:R-:W-:Y:S01]  /*0780*/  ULEA.HI.SX32 UR4, UR5, UR4, 0x1d ;  /* 0x0000000405047291 */ /* 0x000fe2000f8fea3f */
[----:B------:R-:W-:Y:S01]  /*0790*/  MOV R124, RZ ;  /* 0x000000ff007c7202 */ /* 0x000fe20000000f00 */
[----:B------:R-:W-:Y:S01]  /*07a0*/  CS2R R122, SRZ ;  /* 0x00000000007a7805 */ /* 0x000fe2000001ff00 */
[----:B------:R-:W-:Y:S01]  /*07b0*/  IMAD.MOV.U32 R120, RZ, RZ, RZ ;  /* 0x000000ffff787224 */ /* 0x000fe200078e00ff */
[----:B------:R-:W-:Y:S01]  /*07c0*/  UISETP.LT.AND UP0, UPT, URZ, UR4, UPT ;  /* 0x000000043f00728c */ /* 0x000fe2000bf01270 */
[----:B------:R-:W-:Y:S01]  /*07d0*/  CS2R R118, SRZ ;  /* 0x0000000000767805 */ /* 0x000fe2000001ff00 */
[----:B------:R-:W-:Y:S01]  /*07e0*/  CS2R R26, SRZ ;  /* 0x00000000001a7805 */ /* 0x000fe2000001ff00 */
[----:B------:R-:W-:Y:S01]  /*07f0*/  MOV R116, RZ ;  /* 0x000000ff00747202 */ /* 0x000fe20000000f00 */
[----:B------:R-:W-:Y:S01]  /*0800*/  USEL UR7, URZ, UR4, !UP0 ;  /* 0x000000043f077287 */ /* 0x000fe2000c000000 */
[----:B------:R-:W-:Y:S01]  /*0810*/  CS2R R114, SRZ ;  /* 0x0000000000727805 */ /* 0x000fe2000001ff00 */
[----:B------:R-:W-:Y:S01]  /*0820*/  IMAD.MOV.U32 R112, RZ, RZ, RZ ;  /* 0x000000ffff707224 */ /* 0x000fe200078e00ff */
[----:B------:R-:W-:Y:S01]  /*0830*/  CS2R R110, SRZ ;  /* 0x00000000006e7805 */ /* 0x000fe2000001ff00 */
[----:B------:R-:W-:Y:S01]  /*0840*/  UISETP.GT.AND UP0, UPT, UR23, UR7, UPT ;  /* 0x000000071700728c */ /* 0x000fe2000bf04270 */
[----:B------:R-:W-:Y:S01]  /*0850*/  CS2R R28, SRZ ;  /* 0x00000000001c7805 */ /* 0x000fe2000001ff00 */
[----:B------:R-:W-:Y:S01]  /*0860*/  MOV R108, RZ ;  /* 0x000000ff006c7202 */ /* 0x000fe20000000f00 */
[----:B------:R-:W-:Y:S01]  /*0870*/  CS2R R106, SRZ ;  /* 0x00000000006a7805 */ /* 0x000fe2000001ff00 */
[----:B------:R-:W-:Y:S01]  /*0880*/  IMAD.MOV.U32 R104, RZ, RZ, RZ ;  /* 0x000000ffff687224 */ /* 0x000fe200078e00ff */
[----:B------:R-:W-:Y:S01]  /*0890*/  CS2R R102, SRZ ;  /* 0x0000000000667805 */ /* 0x000fe2000001ff00 */
[----:B------:R-:W-:Y:S01]  /*08a0*/  PLOP3.LUT P0, PT, PT, PT, UP0, 0x80, 0x0 ;  /* 0x000000000000781c */ /* 0x000fe20003f0f008 */
[----:B------:R-:W-:Y:S01]  /*08b0*/  CS2R R100, SRZ ;  /* 0x0000000000647805 */ /* 0x000fe2000001ff00 */
[----:B------:R-:W-:Y:S01]  /*08c0*/  CS2R R98, SRZ ;  /* 0x0000000000627805 */ /* 0x000fe2000001ff00 */
[----:B------:R-:W-:Y:S01]  /*08d0*/  CS2R R96, SRZ ;  /* 0x0000000000607805 */ /* 0x000fe2000001ff00 */
[----:B------:R-:W-:Y:S01]  /*08e0*/  CS2R R94, SRZ ;  /* 0x00000000005e7805 */ /* 0x000fe2000001ff00 */
[----:B------:R-:W-:Y:S01]  /*08f0*/  CS2R R32, SRZ ;  /* 0x0000000000207805 */ /* 0x000fe2000001ff00 */
[----:B------:R-:W-:Y:S01]  /*0900*/  MOV R92, RZ ;  /* 0x000000ff005c7202 */ /* 0x000fe20000000f00 */
        /* <DEDUP_REMOVED lines=47> */
[----:B------:R-:W-:Y:S05]  /*0c00*/  @!P0 BRA `(.L_x_169) ;  /* 0x000106c000008947 */ /* 0x000fea0003800000 */
[----:B------:R-:W-:Y:S02]  /*0c10*/  ULDC.64 UR4, c[0x0][0x340] ;  /* 0x0000d00000047ab9 */ /* 0x000fe40000000a00 */
[----:B------:R-:W-:-:S02]  /*0c20*/  UISETP.NE.U32.AND UP0, UPT, URZ, UR4, UPT ;  /* 0x000000043f00728c */ /* 0x000fc4000bf05070 */
[----:B------:R-:W-:Y:S02]  /*0c30*/  ULDC.64 UR16, c[0x0][0x340] ;  /* 0x0000d00000107ab9 */ /* 0x000fe40000000a00 */
[----:B------:R-:W-:Y:S02]  /*0c40*/  UISETP.NE.AND.EX UP0, UPT, URZ, UR5, UPT, UP0 ;  /* 0x000000053f00728c */ /* 0x000fe4000bf05300 */
[----:B------:R-:W-:-:S04]  /*0c50*/  UISETP.NE.AND UP1, UPT, UR14, URZ, UPT ;  /* 0x0000003f0e00728c */ /* 0x000fc8000bf25270 */
[----:B------:R-:W-:-:S05]  /*0c60*/  PLOP3.LUT P0, PT, PT, PT, UP0, 0x80, 0x0 ;  /* 0x000000000000781c */ /* 0x000fca0003f0f008 */
[----:B------:R-:W-:Y:S02]  /*0c70*/  @UP0 UMOV UR4, 0x4 ;  /* 0x0000000400040882 */ /* 0x000fe40000000000 */
[----:B------:R-:W-:-:S06]  /*0c80*/  @UP0 UIMAD.WIDE UR4, UR15, UR4, UR16 ;  /* 0x000000040f0402a5 */ /* 0x000fcc000f8e0210 */
[----:B-1----:R-:W-:Y:S02]  /*0c90*/  IMAD.U32 R2, RZ, RZ, UR4 ;  /* 0x00000004ff027e24 */ /* 0x002fe4000f8e00ff */
[----:B------:R-:W-:Y:S01]  /*0ca0*/  IMAD.U32 R3, RZ, RZ, UR5 ;  /* 0x00000005ff037e24 */ /* 0x000fe2000f8e00ff */
[----:B------:R-:W-:Y:S01]  /*0cb0*/  SHF.R.S32.HI R66, RZ, 0x1f, R44 ;  /* 0x0000001fff427819 */ /* 0x000fe2000001142c */
[----:B------:R-:W-:Y:S02]  /*0cc0*/  UMOV UR29, 0x30 ;  /* 0x00000030001d7882 */ /* 0x000fe40000000000 */
[----:B------:R-:W-:Y:S01]  /*0cd0*/  UIMAD UR22, UR23, UR29, -0x30 ;  /* 0xffffffd0171674a4 */ /* 0x000fe2000f8e021d */
[----:B------:R-:W3:Y:S01]  /*0ce0*/  @P0 LDG.E R2, [R2.64] ;  /* 0x0000001202020981 */ /* 0x000ee2000c1e1900 */
[----:B------:R-:W-:Y:S01]  /*0cf0*/  IMAD.MOV.U32 R4, RZ, RZ, c[0x0][0x2b8] ;  /* 0x0000ae00ff047624 */ /* 0x000fe200078e00ff */
[----:B------:R-:W-:Y:S01]  /*0d00*/  ULDC.64 UR4, c[0x0][0x2b0] ;  /* 0x0000ac0000047ab9 */ /* 0x000fe20000000a00 */
[----:B------:R-:W-:Y:S01]  /*0d10*/  IMAD.MOV.U32 R22, RZ, RZ, RZ ;  /* 0x000000ffff167224 */ /* 0x000fe200078e00ff */
[----:B------:R-:W-:Y:S02]  /*0d20*/  BAR.SYNC.DEFER_BLOCKING 0x0 ;  /* 0x0000000000007b1d */ /* 0x000fe40000010000 */
[----:B------:R-:W-:Y:S01]  /*0d30*/  ISETP.NE.AND P1, PT, R4, 0x1, PT ;  /* 0x000000010400780c */ /* 0x000fe20003f25270 */
[----:B------:R-:W-:-:S03]  /*0d40*/  USHF.R.S32.HI UR21, URZ, 0x1f, UR15 ;  /* 0x0000001f3f157899 */ /* 0x000fc6000801140f */
[----:B---3--:R1:W3:Y:S02]  /*0d50*/  @P0 R2UR UR20, R2 ;  /* 0x00000000021403c2 */ /* 0x0082e400000e0000 */
[----:B---3--:R-:W-:Y:S02]  /*0d60*/  @!UP0 UMOV UR20, UR15 ;  /* 0x0000000f00148c82 */ /* 0x008fe40008000000 */
[----:B------:R-:W-:Y:S02]  /*0d70*/  USHF.R.S32.HI UR6, URZ, 0x1f, UR20 ;  /* 0x0000001f3f067899 */ /* 0x000fe40008011414 */
[----:B------:R-:W-:Y:S02]  /*0d80*/  UIMAD.WIDE.U32 UR16, UR20, UR4, URZ ;  /* 0x00000004141072a5 */ /* 0x000fe4000f8e003f */
[----:B------:R-:W-:-:S04]  /*0d90*/  UIMAD UR6, UR6, UR4, URZ ;  /* 0x00000004060672a4 */ /* 0x000fc8000f8e023f */
[----:B------:R-:W-:-:S03]  /*0da0*/  UIMAD UR6, UR20, UR5, UR6 ;  /* 0x00000005140672a4 */ /* 0x000fc6000f8e0206 */
[----:B------:R-:W-:Y:S02]  /*0db0*/  ULDC.64 UR4, c[0x0][0x1b8] ;  /* 0x00006e0000047ab9 */ /* 0x000fe40000000a00 */
[----:B------:R-:W-:Y:S01]  /*0dc0*/  UIADD3 UR6, UR17, UR6, URZ ;  /* 0x0000000611067290 */ /* 0x000fe2000fffe03f */
[----:B-1----:R-:W-:-:S04]  /*0dd0*/  LEA.HI R2, R66, R44, RZ, 0x3 ;  /* 0x0000002c42027211 */ /* 0x002fc800078f18ff */
[----:B------:R-:W-:Y:S02]  /*0de0*/  LOP3.LUT R0, R2, 0xfffffff8, RZ, 0xc0, !PT ;  /* 0xfffffff802007812 */ /* 0x000fe400078ec0ff */
[----:B------:R-:W-:-:S03]  /*0df0*/  SHF.R.S32.HI R21, RZ, 0x3, R2 ;  /* 0x00000003ff157819 */ /* 0x000fc60000011402 */
[----:B------:R-:W-:-:S04]  /*0e00*/  IMAD.IADD R19, R44, 0x1, -R0 ;  /* 0x000000012c137824 */ /* 0x000fc800078e0a00 */
[----:B------:R-:W-:-:S05]  /*0e10*/  IMAD R31, R19, 0x20, R21 ;  /* 0x00000020131f7824 */ /* 0x000fca00078e0215 */
[C---:B------:R-:W-:Y:S01]  /*0e20*/  IADD3 R0, R31.reuse, UR22, RZ ;  /* 0x000000161f007c10 */ /* 0x040fe2000fffe0ff */
[----:B------:R-:W-:Y:S01]  /*0e30*/  UIMAD UR20, UR9, UR4, URZ ;  /* 0x00000004091472a4 */ /* 0x000fe2000f8e023f */
[----:B------:R-:W-:Y:S01]  /*0e40*/  IADD3 R5, R31, UR27, RZ ;  /* 0x0000001b1f057c10 */ /* 0x000fe2000fffe0ff */
[----:B------:R-:W-:Y:S01]  /*0e50*/  UIMAD.WIDE.U32 UR24, UR11, UR4, URZ ;  /* 0x000000040b1872a5 */ /* 0x000fe2000f8e003f */
[C---:B------:R-:W-:Y:S01]  /*0e60*/  ISETP.GE.AND P0, PT, R0.reuse, UR10, PT ;  /* 0x0000000a00007c0c */ /* 0x040fe2000bf06270 */
[----:B------:R-:W-:Y:S01]  /*0e70*/  IMAD.SHL.U32 R39, R19, 0x8, RZ ;  /* 0x0000000813277824 */ /* 0x000fe200078e00ff */
[----:B--2---:R-:W-:Y:S01]  /*0e80*/  IADD3 R10, R0, UR12, RZ ;  /* 0x0000000c000a7c10 */ /* 0x004fe2000fffe0ff */
[----:B------:R-:W-:Y:S01]  /*0e90*/  UIMAD UR29, UR23, -0x30, UR29 ;  /* 0xffffffd0171d78a4 */ /* 0x000fe2000f8e021d */
[----:B------:R-:W-:Y:S01]  /*0ea0*/  ISETP.GT.OR P0, PT, R31, 0x2f, P0 ;  /* 0x0000002f1f00780c */ /* 0x000fe20000704670 */
[----:B------:R-:W-:Y:S02]  /*0eb0*/  STL [R1+0x48], R31 ;  /* 0x0000481f01007387 */ /* 0x000fe40000100800 */
        /* <DEDUP_REMOVED lines=8> */
[----:B------:R-:W-:Y:S01]  /*0f40*/  PLOP3.LUT P1, PT, PT, PT, UP1, 0x80, 0x0 ;  /* 0x000000000000781c */ /* 0x000fe20003f2f018 */
[----:B------:R-:W-:Y:S01]  /*0f50*/  UIMAD UR20, UR11, UR5, UR20 ;  /* 0x000000050b1472a4 */ /* 0x000fe2000f8e0214 */
[----:B------:R-:W-:Y:S01]  /*0f60*/  PLOP3.LUT P0, PT, PT, PT, UP1, 0x80, 0x0 ;  /* 0x000000000000781c */ /* 0x000fe20003f0f018 */
[--C-:B------:R-:W-:Y:S01]  /*0f70*/  IMAD.MOV.U32 R4, RZ, RZ, R5.reuse ;  /* 0x000000ffff047224 */ /* 0x100fe200078e0005 */
[----:B------:R-:W-:Y:S01]  /*0f80*/  ULDC.64 UR4, c[0x0][0x1c0] ;  /* 0x0000700000047ab9 */ /* 0x000fe20000000a00 */
[----:B------:R-:W-:Y:S01]  /*0f90*/  IADD3 R29, R39, 0x80, RZ ;  /* 0x00000080271d7810 */ /* 0x000fe20007ffe0ff */
[----:B------:R-:W-:Y:S01]  /*0fa0*/  UIADD3 UR25, UR25, UR20, URZ ;  /* 0x0000001419197290 */ /* 0x000fe2000fffe03f */
[----:B------:R-:W-:Y:S01]  /*0fb0*/  IADD3 R17, R21, UR27, RZ ;  /* 0x0000001b15117c10 */ /* 0x000fe2000fffe0ff */
[----:B------:R-:W-:Y:S01]  /*0fc0*/  UIMAD UR21, UR21, UR4, URZ ;  /* 0x00000004151572a4 */ /* 0x000fe2000f8e023f */
[C---:B------:R-:W-:Y:S01]  /*0fd0*/  IADD3 R30, R39.reuse, 0x40, RZ ;  /* 0x00000040271e7810 */ /* 0x040fe20007ffe0ff */
[----:B------:R-:W-:Y:S01]  /*0fe0*/  UIMAD.WIDE.U32 UR24, UR15, UR4, UR24 ;  /* 0x000000040f1872a5 */ /* 0x000fe2000f8e0018 */
[----:B------:R-:W-:Y:S01]  /*0ff0*/  ISETP.GE.AND P3, PT, R39, c[0x0][0x198], PT ;  /* 0x0000660027007a0c */ /* 0x000fe20003f66270 */
[----:B------:R-:W-:Y:S01]  /*1000*/  UIMAD UR5, UR15, UR5, UR21 ;  /* 0x000000050f0572a4 */ /* 0x000fe2000f8e0215 */
[----:B------:R-:W-:Y:S01]  /*1010*/  @P1 IMAD.HI.U32 R0, R5, c[0x0][0x2c8], RZ ;  /* 0x0000b20005001a27 */ /* 0x000fe200078e00ff */
[----:B------:R-:W-:Y:S01]  /*1020*/  IADD3 R28, R39, 0xc0, RZ ;  /* 0x000000c0271c7810 */ /* 0x000fe20007ffe0ff */
[----:B------:R-:W-:Y:S01]  /*1030*/  ULDC UR15, c[0x0][0x168] ;  /* 0x00005a00000f7ab9 */ /* 0x000fe20000000800 */
[----:B------:R-:W-:Y:S01]  /*1040*/  ISETP.GE.AND P4, PT, R30, c[0x0][0x198], PT ;  /* 0x000066001e007a0c */ /* 0x000fe20003f86270 */
[----:B------:R-:W-:Y:S01]  /*1050*/  UIADD3 UR5, UR25, UR5, URZ ;  /* 0x0000000519057290 */ /* 0x000fe2000fffe03f */
[----:B------:R-:W-:Y:S01]  /*1060*/  @P0 SHF.R.U32.HI R4, RZ, c[0x0][0x2cc], R0 ;  /* 0x0000b300ff040a19 */ /* 0x000fe20000011600 */
[----:B------:R-:W-:Y:S01]  /*1070*/  UIMAD UR15, UR8, UR15, URZ ;  /* 0x0000000f080f72a4 */ /* 0x000fe2000f8e023f */
[----:B------:R-:W-:Y:S01]  /*1080*/  SHF.R.S32.HI R8, RZ, 0x1f, R28 ;  /* 0x0000001fff087819 */ /* 0x000fe2000001141c */
[----:B------:R-:W-:Y:S01]  /*1090*/  UIADD3 UR28, UR29, UR10, URZ ;  /* 0x0000000a1d1c7290 */ /* 0x000fe2000fffe03f */
[--C-:B------:R-:W-:Y:S01]  /*10a0*/  SHF.R.S32.HI R6, RZ, 0x1f, R4.reuse ;  /* 0x0000001fff067819 */ /* 0x100fe20000011404 */
[----:B------:R-:W-:Y:S01]  /*10b0*/  IMAD.MOV R0, RZ, RZ, -R4 ;  /* 0x000000ffff007224 */ /* 0x000fe200078e0a04 */
[----:B------:R-:W-:Y:S01]  /*10c0*/  ISETP.GE.AND P5, PT, R29, c[0x0][0x198], PT ;  /* 0x000066001d007a0c */ /* 0x000fe20003fa6270 */
[----:B-1----:R-:W-:Y:S01]  /*10d0*/  IMAD.U32 R3, RZ, RZ, UR25 ;  /* 0x00000019ff037e24 */ /* 0x002fe2000f8e00ff */
[----:B------:R-:W-:Y:S01]  /*10e0*/  LEA.HI R8, R8, R28, RZ, 0x3 ;  /* 0x0000001c08087211 */ /* 0x000fe200078f18ff */
[----:B------:R-:W-:Y:S01]  /*10f0*/  IMAD.U32 R2, RZ, RZ, UR24 ;  /* 0x00000018ff027e24 */ /* 0x000fe2000f8e00ff */
[----:B------:R-:W-:Y:S01]  /*1100*/  ISETP.GE.AND P6, PT, R28, c[0x0][0x198], PT ;  /* 0x000066001c007a0c */ /* 0x000fe20003fc6270 */
[----:B------:R-:W-:Y:S01]  /*1110*/  IMAD.U32 R3, RZ, RZ, UR5 ;  /* 0x00000005ff037e24 */ /* 0x000fe2000f8e00ff */
[----:B------:R-:W-:Y:S01]  /*1120*/  LOP3.LUT R36, R8, 0xfffffff8, RZ, 0xc0, !PT ;  /* 0xfffffff808247812 */ /* 0x000fe200078ec0ff */
[----:B------:R-:W-:Y:S01]  /*1130*/  IMAD R0, R0, c[0x0][0x2c4], R5 ;  /* 0x0000b10000007a24 */ /* 0x000fe200078e0205 */
[----:B------:R-:W-:Y:S01]  /*1140*/  ULDC.64 UR4, c[0x0][0x1e8] ;  /* 0x00007a0000047ab9 */ /* 0x000fe20000000a00 */
[----:B------:R-:W-:Y:S01]  /*1150*/  IMAD R6, R6, c[0x0][0x1b0], RZ ;  /* 0x00006c0006067a24 */ /* 0x000fe200078e02ff */
[----:B------:R-:W-:Y:S01]  /*1160*/  UIMAD UR8, UR9, UR4, URZ ;  /* 0x00000004090872a4 */ /* 0x000fe2000f8e023f */
[----:B------:R-:W-:Y:S01]  /*1170*/  IMAD.WIDE.U32 R2, R4, c[0x0][0x1b0], R2 ;  /* 0x00006c0004027a25 */ /* 0x000fe200078e0002 */
[----:B------:R-:W-:Y:S01]  /*1180*/  SHF.R.S32.HI R5, RZ, 0x1f, R0 ;  /* 0x0000001fff057819 */ /* 0x000fe20000011400 */
[----:B------:R-:W-:Y:S01]  /*1190*/  UIMAD.WIDE.U32 UR20, UR11, UR4, URZ ;  /* 0x000000040b1472a5 */ /* 0x000fe2000f8e003f */
[----:B------:R-:W-:Y:S01]  /*11a0*/  LEA.HI R65, R66, R44, RZ, 0x5 ;  /* 0x0000002c42417211 */ /* 0x000fe200078f28ff */
[----:B------:R-:W-:Y:S01]  /*11b0*/  IMAD R4, R4, c[0x0][0x1b4], R6 ;  /* 0x00006d0004047a24 */ /* 0x000fe200078e0206 */
[----:B------:R-:W-:Y:S01]  /*11c0*/  UIMAD UR8, UR11, UR5, UR8 ;  /* 0x000000050b0872a4 */ /* 0x000fe2000f8e0208 */
[----:B------:R-:W-:Y:S01]  /*11d0*/  BSSY B0, `(.L_x_170) ;  /* 0x0000121000007945 */ /* 0x000fe20003800000 */
[----:B------:R-:W-:Y:S01]  /*11e0*/  UISETP.LT.AND UP0, UPT, UR28, 0x30, UPT ;  /* 0x000000301c00788c */ /* 0x000fe2000bf01270 */
[----:B------:R-:W-:Y:S01]  /*11f0*/  IMAD.IADD R3, R3, 0x1, R4 ;  /* 0x0000000103037824 */ /* 0x000fe200078e0204 */
[----:B------:R-:W-:Y:S01]  /*1200*/  UIADD3 UR8, UR21, UR8, URZ ;  /* 0x0000000815087290 */ /* 0x000fe2000fffe03f */
[----:B------:R-:W-:Y:S01]  /*1210*/  IMAD R4, R5, c[0x0][0x1a8], RZ ;  /* 0x00006a0005047a24 */ /* 0x000fe200078e02ff */
[----:B------:R-:W-:Y:S01]  /*1220*/  USEL UR4, UR28, 0x30, UP0 ;  /* 0x000000301c047887 */ /* 0x000fe20008000000 */
[----:B------:R-:W-:Y:S01]  /*1230*/  IMAD.SHL.U32 R5, R21, 0x40, RZ ;  /* 0x0000004015057824 */ /* 0x000fe200078e00ff */
[----:B------:R-:W-:Y:S01]  /*1240*/  SHF.R.S32.HI R64, RZ, 0x5, R65 ;  /* 0x00000005ff407819 */ /* 0x000fe20000011441 */
[----:B------:R-:W-:-:S02]  /*1250*/  IMAD R4, R0, c[0x0][0x1ac], R4 ;  /* 0x00006b0000047a24 */ /* 0x000fc400078e0204 */
[----:B------:R-:W-:Y:S01]  /*1260*/  IMAD.WIDE.U32 R2, R0, c[0x0][0x1a8], R2 ;  /* 0x00006a0000027a25 */ /* 0x000fe200078e0002 */
[----:B------:R-:W-:-:S03]  /*1270*/  LOP3.LUT R0, R5, 0x1c0, RZ, 0xc0, !PT ;  /* 0x000001c005007812 */ /* 0x000fc600078ec0ff */
[----:B------:R-:W-:Y:S01]  /*1280*/  IMAD.IADD R3, R3, 0x1, R4 ;  /* 0x0000000103037824 */ /* 0x000fe200078e0204 */
[C---:B------:R-:W-:Y:S02]  /*1290*/  LEA R14, P0, R2.reuse, c[0x0][0x160], 0x1 ;  /* 0x00005800020e7a11 */ /* 0x040fe400078008ff */
[----:B------:R-:W-:Y:S02]  /*12a0*/  SHF.R.U32.HI R4, RZ, 0x3, R0 ;  /* 0x00000003ff047819 */ /* 0x000fe40000011600 */
[----:B------:R-:W-:Y:S01]  /*12b0*/  LEA.HI.X R15, R2, c[0x0][0x164], R3, 0x1, P0 ;  /* 0x00005900020f7a11 */ /* 0x000fe200000f0c03 */
[----:B------:R-:W-:Y:S01]  /*12c0*/  SHFL.IDX PT, R6, R14, 0x1, 0x181f ;  /* 0x00381f000e067f89 */ /* 0x000fe200000e0000 */
[----:B------:R-:W-:Y:S02]  /*12d0*/  LOP3.LUT R0, R0, 0x38, R39, 0xf8, !PT ;  /* 0x0000003800007812 */ /* 0x000fe400078ef827 */
[----:B------:R-:W-:Y:S01]  /*12e0*/  LEA.HI R2, R66, R44, RZ, 0x6 ;  /* 0x0000002c42027211 */ /* 0x000fe200078f30ff */
[----:B------:R-:W-:Y:S01]  /*12f0*/  SHFL.IDX PT, R3, R15, RZ, 0x181f ;  /* 0x00181fff0f037589 */ /* 0x000fe200000e0000 */
[----:B------:R-:W-:-:S02]  /*1300*/  LOP3.LUT R0, R0, R4, RZ, 0x3c, !PT ;  /* 0x0000000400007212 */ /* 0x000fc400078e3cff */
[----:B------:R-:W-:Y:S01]  /*1310*/  ISETP.GE.AND P0, PT, R17, UR15, PT ;  /* 0x0000000f11007c0c */ /* 0x000fe2000bf06270 */
[----:B------:R-:W-:Y:S02]  /*1320*/  IMAD.SHL.U32 R4, R2, 0x8, RZ ;  /* 0x0000000802047824 */ /* 0x000fe400078e00ff */
[----:B------:R-:W1:Y:S03]  /*1330*/  SHFL.IDX PT, R2, R14, RZ, 0x181f ;  /* 0x00181fff0e027589 */ /* 0x000e6600000e0000 */
[----:B------:R-:W-:Y:S02]  /*1340*/  LOP3.LUT R5, R0, 0xfffffe00, R4, 0xf8, !PT ;  /* 0xfffffe0000057812 */ /* 0x000fe400078ef804 */
[----:B------:R-:W-:Y:S02]  /*1350*/  SHF.R.S32.HI R0, RZ, 0x1f, R29 ;  /* 0x0000001fff007819 */ /* 0x000fe4000001141d */
[----:B------:R-:W-:Y:S01]  /*1360*/  SHF.R.S32.HI R4, RZ, 0x1f, R30 ;  /* 0x0000001fff047819 */ /* 0x000fe2000001141e */
[----:B------:R-:W-:Y:S01]  /*1370*/  IMAD.SHL.U32 R45, R5, 0x2, RZ ;  /* 0x00000002052d7824 */ /* 0x000fe200078e00ff */
[----:B------:R-:W-:-:S02]  /*1380*/  LEA.HI R0, R0, R29, RZ, 0x3 ;  /* 0x0000001d00007211 */ /* 0x000fc400078f18ff */
[----:B------:R-:W-:Y:S02]  /*1390*/  LEA.HI R4, R4, R30, RZ, 0x3 ;  /* 0x0000001e04047211 */ /* 0x000fe400078f18ff */
[----:B------:R-:W-:Y:S01]  /*13a0*/  LOP3.LUT R37, R0, 0xfffffff8, RZ, 0xc0, !PT ;  /* 0xfffffff800257812 */ /* 0x000fe200078ec0ff */
[----:B------:R-:W-:Y:S01]  /*13b0*/  IMAD.MOV R0, RZ, RZ, -R7 ;  /* 0x000000ffff007224 */ /* 0x000fe200078e0a07 */
[----:B------:R-:W-:Y:S01]  /*13c0*/  LOP3.LUT R38, R4, 0xfffffff8, RZ, 0xc0, !PT ;  /* 0xfffffff804267812 */ /* 0x000fe200078ec0ff */
[----:B------:R-:W3:Y:S02]  /*13d0*/  SHFL.IDX PT, R7, R15, 0x1, 0x181f ;  /* 0x00381f000f077f89 */ /* 0x000ee400000e0000 */
[----:B------:R-:W-:Y:S01]  /*13e0*/  IMAD R23, R0, c[0x0][0x2b8], R10 ;  /* 0x0000ae0000177a24 */ /* 0x000fe200078e020a */
[----:B------:R-:W-:-:S04]  /*13f0*/  IADD3 R0, R17, 0x20, RZ ;  /* 0x0000002011007810 */ /* 0x000fc80007ffe0ff */
[----:B------:R-:W-:Y:S01]  /*1400*/  ISETP.GE.AND P1, PT, R0, UR15, PT ;  /* 0x0000000f00007c0c */ /* 0x000fe2000bf26270 */
[----:B-1----:R-:W-:Y:S01]  /*1410*/  @!P0 IMAD.WIDE R4, R39, 0x2, R2 ;  /* 0x0000000227048825 */ /* 0x002fe200078e0202 */
[----:B------:R-:W-:Y:S02]  /*1420*/  SHF.R.S32.HI R18, RZ, 0x1f, R23 ;  /* 0x0000001fff127819 */ /* 0x000fe40000011417 */
[----:B------:R-:W-:Y:S01]  /*1430*/  IADD3 R0, R17, 0x40, RZ ;  /* 0x0000004011007810 */ /* 0x000fe20007ffe0ff */
[----:B------:R-:W-:Y:S01]  /*1440*/  @!P0 IMAD.WIDE R8, R38, 0x2, R2 ;  /* 0x0000000226088825 */ /* 0x000fe200078e0202 */
[----:B------:R1:W-:Y:S04]  /*1450*/  @!P0 LDGSTS.E.BYPASS.LTC128B.128 [R45+0x4080], [R4.64], !P3 ;  /* 0x04080000042d8fae */ /* 0x0003e8000d901d52 */
[----:B------:R4:W-:Y:S03]  /*1460*/  @!P0 LDGSTS.E.BYPASS.LTC128B.128 [R45+0x8080], [R8.64], !P4 ;  /* 0x08080000082d8fae */ /* 0x0009e6000e101d52 */
[----:B---3--:R-:W-:-:S04]  /*1470*/  @!P1 IMAD.WIDE R12, R39, 0x2, R6 ;  /* 0x00000002270c9825 */ /* 0x008fc800078e0206 */
[----:B------:R-:W-:-:S04]  /*1480*/  @!P1 IMAD.WIDE R10, R38, 0x2, R6 ;  /* 0x00000002260a9825 */ /* 0x000fc800078e0206 */
[----:B-1----:R-:W-:-:S04]  /*1490*/  @!P0 IMAD.WIDE R4, R37, 0x2, R2 ;  /* 0x0000000225048825 */ /* 0x002fc800078e0202 */
[----:B------:R-:W-:Y:S01]  /*14a0*/  @!P0 IMAD.WIDE R2, R36, 0x2, R2 ;  /* 0x0000000224028825 */ /* 0x000fe200078e0202 */
[----:B------:R1:W-:Y:S03]  /*14b0*/  @!P0 LDGSTS.E.BYPASS.LTC128B.128 [R45+0xc080], [R4.64], !P5 ;  /* 0x0c080000042d8fae */ /* 0x0003e6000e901d52 */
[----:B----4-:R-:W-:Y:S01]  /*14c0*/  @!P1 IMAD.WIDE R8, R37, 0x2, R6 ;  /* 0x0000000225089825 */ /* 0x010fe200078e0206 */
[----:B------:R3:W-:Y:S01]  /*14d0*/  @!P0 LDGSTS.E.BYPASS.LTC128B.128 [R45+0x10080], [R2.64], !P6 ;  /* 0x10080000022d8fae */ /* 0x0007e2000f101d52 */
[----:B------:R-:W-:-:S03]  /*14e0*/  ISETP.GE.AND P0, PT, R0, UR15, PT ;  /* 0x0000000f00007c0c */ /* 0x000fc6000bf06270 */
[----:B------:R4:W-:Y:S04]  /*14f0*/  @!P1 LDGSTS.E.BYPASS.LTC128B.128 [R45+0x5080], [R12.64], !P3 ;  /* 0x050800000c2d9fae */ /* 0x0009e8000d901d52 */
[----:B------:R5:W-:Y:S04]  /*1500*/  @!P1 LDGSTS.E.BYPASS.LTC128B.128 [R45+0x9080], [R10.64], !P4 ;  /* 0x090800000a2d9fae */ /* 0x000be8000e101d52 */
[----:B------:R4:W-:Y:S01]  /*1510*/  @!P1 LDGSTS.E.BYPASS.LTC128B.128 [R45+0xd080], [R8.64], !P5 ;  /* 0x0d080000082d9fae */ /* 0x0009e2000e901d52 */
[----:B-1----:R-:W-:Y:S02]  /*1520*/  IMAD R4, R18, c[0x0][0x1e0], RZ ;  /* 0x0000780012047a24 */ /* 0x002fe400078e02ff */
[----:B---3--:R-:W-:-:S04]  /*1530*/  IMAD.WIDE.U32 R2, R23, c[0x0][0x1e0], RZ ;  /* 0x0000780017027a25 */ /* 0x008fc800078e00ff */
[----:B------:R-:W-:-:S04]  /*1540*/  IMAD R4, R23, c[0x0][0x1e4], R4 ;  /* 0x0000790017047a24 */ /* 0x000fc800078e0204 */
[----:B------:R-:W-:Y:S02]  /*1550*/  IMAD.IADD R5, R3, 0x1, R4 ;  /* 0x0000000103057824 */ /* 0x000fe400078e0204 */
[----:B------:R-:W-:Y:S01]  /*1560*/  IMAD.MOV.U32 R4, RZ, RZ, R2 ;  /* 0x000000ffff047224 */ /* 0x000fe200078e0002 */
[----:B------:R-:W-:Y:S01]  /*1570*/  SHFL.IDX PT, R3, R15, 0x2, 0x181f ;  /* 0x00581f000f037f89 */ /* 0x000fe200000e0000 */
[----:B----4-:R-:W-:-:S03]  /*1580*/  @!P1 IMAD.WIDE R8, R36, 0x2, R6 ;  /* 0x0000000224089825 */ /* 0x010fc600078e0206 */
[----:B------:R-:W1:Y:S04]  /*1590*/  SHFL.IDX PT, R2, R14, 0x2, 0x181f ;  /* 0x00581f000e027f89 */ /* 0x000e6800000e0000 */
[----:B------:R-:W-:Y:S04]  /*15a0*/  SHFL.IDX PT, R6, R14, 0x3, 0x181f ;  /* 0x00781f000e067f89 */ /* 0x000fe800000e0000 */
[----:B------:R3:W4:Y:S04]  /*15b0*/  SHFL.IDX PT, R7, R15, 0x3, 0x181f ;  /* 0x00781f000f077f89 */ /* 0x00072800000e0000 */
[----:B------:R2:W-:Y:S01]  /*15c0*/  @!P1 LDGSTS.E.BYPASS.LTC128B.128 [R45+0x11080], [R8.64], !P6 ;  /* 0x11080000082d9fae */ /* 0x0005e2000f101d52 */
[----:B-1----:R-:W-:-:S04]  /*15d0*/  @!P0 IMAD.WIDE R12, R38, 0x2, R2 ;  /* 0x00000002260c8825 */ /* 0x002fc800078e0202 */
[----:B-----5:R-:W-:Y:S01]  /*15e0*/  @!P0 IMAD.WIDE R10, R37, 0x2, R2 ;  /* 0x00000002250a8825 */ /* 0x020fe200078e0202 */
[----:B--2---:R-:W-:-:S03]  /*15f0*/  SHF.R.S32.HI R20, RZ, 0x1f, R22 ;  /* 0x0000001fff147819 */ /* 0x004fc60000011416 */
[----:B------:R-:W-:Y:S01]  /*1600*/  IMAD.WIDE.U32 R4, R22, c[0x0][0x1f0], R4 ;  /* 0x00007c0016047a25 */ /* 0x000fe200078e0004 */
[----:B------:R-:W-:Y:S03]  /*1610*/  STL [R1+0x24], R22 ;  /* 0x0000241601007387 */ /* 0x000fe60000100800 */
[----:B------:R-:W-:Y:S01]  /*1620*/  IMAD R0, R20, c[0x0][0x1f0], RZ ;  /* 0x00007c0014007a24 */ /* 0x000fe200078e02ff */
[----:B------:R-:W-:Y:S03]  /*1630*/  STL [R1+0x30], R39 ;  /* 0x0000302701007387 */ /* 0x000fe60000100800 */
[----:B------:R-:W-:Y:S01]  /*1640*/  IMAD R8, R22, c[0x0][0x1f4], R0 ;  /* 0x00007d0016087a24 */ /* 0x000fe200078e0200 */
[----:B------:R-:W-:Y:S01]  /*1650*/  IADD3 R0, P1, R4, UR20, RZ ;  /* 0x0000001404007c10 */ /* 0x000fe2000ff3e0ff */
[----:B------:R-:W-:Y:S03]  /*1660*/  STL [R1+0x8], R45 ;  /* 0x0000082d01007387 */ /* 0x000fe60000100800 */
[----:B------:R-:W-:Y:S01]  /*1670*/  IADD3.X R4, R5, UR8, R8, P1, !PT ;  /* 0x0000000805047c10 */ /* 0x000fe20008ffe408 */
[----:B------:R-:W-:Y:S01]  /*1680*/  @!P0 IMAD.WIDE R8, R36, 0x2, R2 ;  /* 0x0000000224088825 */ /* 0x000fe200078e0202 */
[----:B------:R-:W-:Y:S01]  /*1690*/  IADD3 R5, R17, 0x60, RZ ;  /* 0x0000006011057810 */ /* 0x000fe20007ffe0ff */
[----:B------:R-:W-:Y:S01]  /*16a0*/  STL [R1+0x60], R38 ;  /* 0x0000602601007387 */ /* 0x000fe20000100800 */
[----:B---3--:R-:W-:-:S02]  /*16b0*/  LEA R15, P1, R0, c[0x0][0x1c8], 0x1 ;  /* 0x00007200000f7a11 */ /* 0x008fc400078208ff */
[----:B------:R-:W-:Y:S01]  /*16c0*/  ISETP.GE.AND P2, PT, R5, UR15, PT ;  /* 0x0000000f05007c0c */ /* 0x000fe2000bf46270 */
[----:B------:R-:W-:Y:S01]  /*16d0*/  STL [R1+0x5c], R37 ;  /* 0x00005c2501007387 */ /* 0x000fe20000100800 */
[----:B------:R-:W-:Y:S01]  /*16e0*/  LEA.HI.X R14, R0, c[0x0][0x1cc], R4, 0x1, P1 ;  /* 0x00007300000e7a11 */ /* 0x000fe200008f0c04 */
[----:B------:R-:W-:Y:S02]  /*16f0*/  @!P0 IMAD.WIDE R4, R39, 0x2, R2 ;  /* 0x0000000227048825 */ /* 0x000fe400078e0202 */
[----:B------:R-:W-:Y:S02]  /*1700*/  SHFL.IDX PT, R2, R15, RZ, 0x181f ;  /* 0x00181fff0f027589 */ /* 0x000fe400000e0000 */
[----:B------:R-:W-:Y:S02]  /*1710*/  IMAD R0, R18, c[0x0][0x208], RZ ;  /* 0x0000820012007a24 */ /* 0x000fe400078e02ff */
[----:B------:R-:W1:Y:S02]  /*1720*/  SHFL.IDX PT, R3, R14, RZ, 0x181f ;  /* 0x00181fff0e037589 */ /* 0x000e6400000e0000 */
[----:B------:R-:W-:-:S02]  /*1730*/  IMAD R0, R23, c[0x0][0x20c], R0 ;  /* 0x0000830017007a24 */ /* 0x000fc400078e0200 */
[----:B------:R4:W-:Y:S04]  /*1740*/  @!P0 LDGSTS.E.BYPASS.LTC128B.128 [R45+0x6080], [R4.64], !P3 ;  /* 0x06080000042d8fae */ /* 0x0009e8000d901d52 */
[----:B------:R2:W-:Y:S04]  /*1750*/  @!P0 LDGSTS.E.BYPASS.LTC128B.128 [R45+0xa080], [R12.64], !P4 ;  /* 0x0a0800000c2d8fae */ /* 0x0005e8000e101d52 */
[----:B------:R3:W-:Y:S04]  /*1760*/  @!P0 LDGSTS.E.BYPASS.LTC128B.128 [R45+0xe080], [R10.64], !P5 ;  /* 0x0e0800000a2d8fae */ /* 0x0007e8000e901d52 */
[----:B------:R5:W-:Y:S01]  /*1770*/  @!P0 LDGSTS.E.BYPASS.LTC128B.128 [R45+0x12080], [R8.64], !P6 ;  /* 0x12080000082d8fae */ /* 0x000be2000f101d52 */
[----:B------:R-:W-:-:S03]  /*1780*/  ISETP.GE.AND P6, PT, R30, c[0x0][0x1d4], PT ;  /* 0x000075001e007a0c */ /* 0x000fc60003fc6270 */
[----:B------:R-:W-:Y:S04]  /*1790*/  STL [R1+0x34], R36 ;  /* 0x0000342401007387 */ /* 0x000fe80000100800 */
[----:B------:R-:W-:Y:S01]  /*17a0*/  STL [R1+0x28], R23 ;  /* 0x0000281701007387 */ /* 0x000fe20000100800 */
[----:B----4-:R-:W-:Y:S01]  /*17b0*/  @!P2 IMAD.WIDE R4, R39, 0x2, R6 ;  /* 0x000000022704a825 */ /* 0x010fe200078e0206 */
[----:B--2---:R-:W-:-:S04]  /*17c0*/  IADD3 R12, -R21, UR4, RZ ;  /* 0x00000004150c7c10 */ /* 0x004fc8000fffe1ff */
[----:B------:R2:W-:Y:S01]  /*17d0*/  @!P2 LDGSTS.E.BYPASS.LTC128B.128 [R45+0x7080], [R4.64], !P3 ;  /* 0x07080000042dafae */ /* 0x0005e2000d901d52 */
[----:B------:R-:W-:Y:S01]  /*17e0*/  ISETP.GE.AND P3, PT, R39, c[0x0][0x1d4], PT ;  /* 0x0000750027007a0c */ /* 0x000fe20003f66270 */
[----:B------:R-:W-:Y:S01]  /*17f0*/  ULDC.64 UR4, c[0x0][0x210] ;  /* 0x0000840000047ab9 */ /* 0x000fe20000000a00 */
[C---:B------:R-:W-:Y:S01]  /*1800*/  ISETP.GE.AND P1, PT, R12.reuse, 0x1, PT ;  /* 0x000000010c00780c */ /* 0x040fe20003f26270 */
[--C-:B---3--:R-:W-:Y:S01]  /*1810*/  @!P2 IMAD.WIDE R10, R37, 0x2, R6.reuse ;  /* 0x00000002250aa825 */ /* 0x108fe200078e0206 */
[----:B------:R-:W-:Y:S01]  /*1820*/  UIMAD.WIDE.U32 UR24, UR11, UR4, URZ ;  /* 0x000000040b1872a5 */ /* 0x000fe2000f8e003f */
[----:B------:R-:W-:Y:S01]  /*1830*/  ISETP.GT.AND P0, PT, R12, 0x20, PT ;  /* 0x000000200c00780c */ /* 0x000fe20003f04270 */
[----:B------:R-:W-:Y:S01]  /*1840*/  UIMAD UR4, UR9, UR4, URZ ;  /* 0x00000004090472a4 */ /* 0x000fe2000f8e023f */
[----:B-----5:R-:W-:-:S03]  /*1850*/  @!P2 IMAD.WIDE R8, R38, 0x2, R6 ;  /* 0x000000022608a825 */ /* 0x020fc600078e0206 */
[----:B------:R-:W-:Y:S01]  /*1860*/  UIMAD UR4, UR11, UR5, UR4 ;  /* 0x000000050b0472a4 */ /* 0x000fe2000f8e0204 */
[----:B------:R-:W-:Y:S01]  /*1870*/  @!P2 IMAD.WIDE R6, R36, 0x2, R6 ;  /* 0x000000022406a825 */ /* 0x000fe200078e0206 */
[----:B------:R1:W-:Y:S01]  /*1880*/  @!P2 LDGSTS.E.BYPASS.LTC128B.128 [R45+0xb080], [R8.64], !P4 ;  /* 0x0b080000082dafae */ /* 0x0003e2000e101d52 */
[----:B------:R-:W-:Y:S01]  /*1890*/  ISETP.GE.AND P4, PT, R28, c[0x0][0x198], PT ;  /* 0x000066001c007a0c */ /* 0x000fe20003f86270 */
[----:B------:R-:W-:Y:S02]  /*18a0*/  UIADD3 UR15, UR25, UR4, URZ ;  /* 0x00000004190f7290 */ /* 0x000fe4000fffe03f */
[----:B------:R3:W-:Y:S01]  /*18b0*/  @!P2 LDGSTS.E.BYPASS.LTC128B.128 [R45+0xf080], [R10.64], !P5 ;  /* 0x0f0800000a2dafae */ /* 0x0007e2000e901d52 */
[----:B------:R-:W-:Y:S01]  /*18c0*/  ISETP.GE.AND P5, PT, R29, c[0x0][0x1d4], PT ;  /* 0x000075001d007a0c */ /* 0x000fe20003fa6270 */
[----:B------:R-:W-:-:S08]  /*18d0*/  UIADD3 UR4, UR23, -0x1, URZ ;  /* 0xffffffff17047890 */ /* 0x000fd0000fffe03f */
[----:B------:R4:W-:Y:S01]  /*18e0*/  @!P2 LDGSTS.E.BYPASS.LTC128B.128 [R45+0x13080], [R6.64], !P4 ;  /* 0x13080000062dafae */ /* 0x0009e2000e101d52 */
[----:B------:R-:W-:Y:S01]  /*18f0*/  ISETP.GE.AND P4, PT, R28, c[0x0][0x1d4], PT ;  /* 0x000075001c007a0c */ /* 0x000fe20003f86270 */
[----:B--2---:R-:W-:Y:S02]  /*1900*/  IMAD.WIDE.U32 R4, R23, c[0x0][0x208], RZ ;  /* 0x0000820017047a25 */ /* 0x004fe400078e00ff */
[----:B------:R-:W0:Y:S02]  /*1910*/  LDGDEPBAR ;  /* 0x00000000000079af */ /* 0x000e240000000000 */
[----:B------:R-:W-:-:S04]  /*1920*/  IMAD.IADD R5, R5, 0x1, R0 ;  /* 0x0000000105057824 */ /* 0x000fc800078e0200 */
[----:B------:R-:W-:-:S04]  /*1930*/  IMAD.WIDE.U32 R4, R22, c[0x0][0x218], R4 ;  /* 0x0000860016047a25 */ /* 0x000fc800078e0004 */
[----:B-1----:R-:W-:Y:S01]  /*1940*/  @P1 IMAD.WIDE R8, R39, 0x2, R2 ;  /* 0x0000000227081825 */ /* 0x002fe200078e0202 */
[----:B---3--:R-:W-:-:S03]  /*1950*/  LEA.HI R10, R66, R44, RZ, 0x4 ;  /* 0x0000002c420a7211 */ /* 0x008fc600078f20ff */
[----:B------:R-:W-:Y:S01]  /*1960*/  IMAD.SHL.U32 R11, R21, 0x8, RZ ;  /* 0x00000008150b7824 */ /* 0x000fe200078e00ff */
[----:B------:R1:W-:Y:S01]  /*1970*/  @P1 LDGSTS.E.BYPASS.LTC128B.128 [R45+0x14080], [R8.64], !P3 ;  /* 0x14080000082d1fae */ /* 0x0003e2000d901d52 */
[----:B------:R-:W-:-:S05]  /*1980*/  LOP3.LUT R0, R10, 0xfffffff0, RZ, 0xc0, !PT ;  /* 0xfffffff00a007812 */ /* 0x000fca00078ec0ff */
[----:B------:R-:W-:Y:S02]  /*1990*/  IMAD.IADD R0, R44, 0x1, -R0 ;  /* 0x000000012c007824 */ /* 0x000fe400078e0a00 */
[----:B----4-:R-:W-:-:S05]  /*19a0*/  @P1 IMAD.WIDE R6, R38, 0x2, R2 ;  /* 0x0000000226061825 */ /* 0x010fca00078e0202 */
[----:B------:R2:W-:Y:S01]  /*19b0*/  @P1 LDGSTS.E.BYPASS.LTC128B.128 [R45+0x15880], [R6.64], !P6 ;  /* 0x15880000062d1fae */ /* 0x0005e2000f101d52 */
[----:B-1----:R-:W-:-:S05]  /*19c0*/  @P1 IMAD.WIDE R8, R37, 0x2, R2 ;  /* 0x0000000225081825 */ /* 0x002fca00078e0202 */
[----:B------:R1:W-:Y:S01]  /*19d0*/  @P1 LDGSTS.E.BYPASS.LTC128B.128 [R45+0x17080], [R8.64], !P5 ;  /* 0x17080000082d1fae */ /* 0x0003e2000e901d52 */
[----:B--2---:R-:W-:-:S03]  /*19e0*/  @P1 IMAD.WIDE R6, R36, 0x2, R2 ;  /* 0x0000000224061825 */ /* 0x004fc600078e0202 */
[----:B------:R-:W-:Y:S04]  /*19f0*/  SHFL.IDX PT, R2, R15, 0x1, 0x181f ;  /* 0x00381f000f027f89 */ /* 0x000fe800000e0000 */
[----:B------:R2:W3:Y:S04]  /*1a00*/  SHFL.IDX PT, R3, R14, 0x1, 0x181f ;  /* 0x00381f000e037f89 */ /* 0x0004e800000e0000 */
[----:B------:R4:W-:Y:S01]  /*1a10*/  @P1 LDGSTS.E.BYPASS.LTC128B.128 [R45+0x18880], [R6.64], !P4 ;  /* 0x18880000062d1fae */ /* 0x0009e2000e101d52 */
[----:B-1----:R-:W-:-:S04]  /*1a20*/  SHF.R.S32.HI R9, RZ, 0x4, R10 ;  /* 0x00000004ff097819 */ /* 0x002fc8000001140a */
[----:B------:R-:W-:Y:S01]  /*1a30*/  LEA.HI R8, R10, R9, RZ, 0x1 ;  /* 0x000000090a087211 */ /* 0x000fe200078f08ff */
[----:B------:R-:W-:-:S03]  /*1a40*/  IMAD.SHL.U32 R10, R19, 0x40, RZ ;  /* 0x00000040130a7824 */ /* 0x000fc600078e00ff */
[----:B------:R-:W-:Y:S02]  /*1a50*/  LOP3.LUT R8, R8, 0xfffffffe, RZ, 0xc0, !PT ;  /* 0xfffffffe08087812 */ /* 0x000fe400078ec0ff */
[----:B--2---:R-:W-:-:S03]  /*1a60*/  SHF.R.S32.HI R14, RZ, 0x1f, R0 ;  /* 0x0000001fff0e7819 */ /* 0x004fc60000011400 */
[----:B------:R-:W-:Y:S01]  /*1a70*/  IMAD.IADD R8, R9, 0x1, -R8 ;  /* 0x0000000109087824 */ /* 0x000fe200078e0a08 */
[----:B------:R-:W-:Y:S01]  /*1a80*/  LEA.HI R14, R14, R0, RZ, 0x3 ;  /* 0x000000000e0e7211 */ /* 0x000fe200078f18ff */
[----:B----4-:R-:W-:Y:S01]  /*1a90*/  IMAD R6, R20, c[0x0][0x218], RZ ;  /* 0x0000860014067a24 */ /* 0x010fe200078e02ff */
[----:B------:R-:W-:Y:S02]  /*1aa0*/  IADD3 R7, P1, R4, UR24, RZ ;  /* 0x0000001804077c10 */ /* 0x000fe4000ff3e0ff */
[----:B------:R-:W-:Y:S01]  /*1ab0*/  LOP3.LUT R4, R10, 0x1c0, RZ, 0xc0, !PT ;  /* 0x000001c00a047812 */ /* 0x000fe200078ec0ff */
[----:B------:R-:W-:-:S03]  /*1ac0*/  IMAD R6, R22, c[0x0][0x21c], R6 ;  /* 0x0000870016067a24 */ /* 0x000fc600078e0206 */
[----:B------:R-:W-:Y:S02]  /*1ad0*/  LOP3.LUT R10, R4, 0x8, R11, 0xf8, !PT ;  /* 0x00000008040a7812 */ /* 0x000fe400078ef80b */
[----:B------:R-:W-:Y:S02]  /*1ae0*/  IADD3.X R12, R5, UR15, R6, P1, !PT ;  /* 0x0000000f050c7c10 */ /* 0x000fe40008ffe406 */
[----:B------:R-:W-:Y:S01]  /*1af0*/  SHF.R.U32.HI R6, RZ, 0x3, R4 ;  /* 0x00000003ff067819 */ /* 0x000fe20000011604 */
[----:B---3--:R-:W-:Y:S01]  /*1b00*/  @P0 IMAD.WIDE R4, R39, 0x2, R2 ;  /* 0x0000000227040825 */ /* 0x008fe200078e0202 */
[----:B------:R-:W-:Y:S02]  /*1b10*/  LOP3.LUT R11, R14, 0xfffffff8, RZ, 0xc0, !PT ;  /* 0xfffffff80e0b7812 */ /* 0x000fe400078ec0ff */
[----:B------:R-:W-:Y:S02]  /*1b20*/  LOP3.LUT R6, R10, R6, RZ, 0x3c, !PT ;  /* 0x000000060a067212 */ /* 0x000fe400078e3cff */
[C---:B------:R-:W-:Y:S01]  /*1b30*/  LEA R15, P1, R7.reuse, c[0x0][0x1f8], 0x1 ;  /* 0x00007e00070f7a11 */ /* 0x040fe200078208ff */
[----:B------:R-:W-:Y:S01]  /*1b40*/  IMAD.IADD R13, R0, 0x1, -R11 ;  /* 0x00000001000d7824 */ /* 0x000fe200078e0a0b */
[----:B------:R1:W-:Y:S01]  /*1b50*/  @P0 LDGSTS.E.BYPASS.LTC128B.128 [R45+0x15080], [R4.64], !P3 ;  /* 0x15080000042d0fae */ /* 0x0003e2000d901d52 */
[----:B------:R-:W-:Y:S01]  /*1b60*/  IMAD R0, R8, 0x200, R6 ;  /* 0x0000020008007824 */ /* 0x000fe200078e0206 */
[----:B------:R-:W-:Y:S01]  /*1b70*/  LEA.HI.X R12, R7, c[0x0][0x1fc], R12, 0x1, P1 ;  /* 0x00007f00070c7a11 */ /* 0x000fe200008f0c0c */
[----:B------:R-:W-:-:S04]  /*1b80*/  @P0 IMAD.WIDE R6, R38, 0x2, R2 ;  /* 0x0000000226060825 */ /* 0x000fc800078e0202 */
[----:B------:R-:W-:Y:S01]  /*1b90*/  IMAD.SHL.U32 R11, R8, 0x8, RZ ;  /* 0x00000008080b7824 */ /* 0x000fe200078e00ff */
[----:B------:R2:W-:Y:S01]  /*1ba0*/  @P0 LDGSTS.E.BYPASS.LTC128B.128 [R45+0x16880], [R6.64], !P6 ;  /* 0x16880000062d0fae */ /* 0x0005e2000f101d52 */
[----:B------:R-:W-:-:S04]  /*1bb0*/  @P0 IMAD.WIDE R8, R36, 0x2, R2 ;  /* 0x0000000224080825 */ /* 0x000fc800078e0202 */
[----:B------:R-:W-:Y:S02]  /*1bc0*/  IMAD.SHL.U32 R10, R13, 0x40, RZ ;  /* 0x000000400d0a7824 */ /* 0x000fe400078e00ff */
[----:B------:R-:W-:-:S03]  /*1bd0*/  IMAD.SHL.U32 R236, R0, 0x2, RZ ;  /* 0x0000000200ec7824 */ /* 0x000fc600078e00ff */
[----:B------:R-:W-:Y:S02]  /*1be0*/  LOP3.LUT R10, R10, 0x1c0, RZ, 0xc0, !PT ;  /* 0x000001c00a0a7812 */ /* 0x000fe400078ec0ff */
[C---:B------:R-:W-:Y:S02]  /*1bf0*/  IADD3 R0, R236.reuse, 0x14080, RZ ;  /* 0x00014080ec007810 */ /* 0x040fe40007ffe0ff */
[----:B------:R-:W-:Y:S01]  /*1c00*/  IADD3 R243, R236, 0x140a0, RZ ;  /* 0x000140a0ecf37810 */ /* 0x000fe20007ffe0ff */
[----:B-1----:R-:W-:Y:S01]  /*1c10*/  @P0 IMAD.WIDE R4, R37, 0x2, R2 ;  /* 0x0000000225040825 */ /* 0x002fe200078e0202 */
[----:B------:R-:W-:Y:S02]  /*1c20*/  LOP3.LUT R3, R10, 0x8, R11, 0xf8, !PT ;  /* 0x000000080a037812 */ /* 0x000fe400078ef80b */
[----:B------:R-:W-:Y:S02]  /*1c30*/  SHF.R.U32.HI R2, RZ, 0x3, R10 ;  /* 0x00000003ff027819 */ /* 0x000fe4000001160a */
[----:B------:R1:W-:Y:S02]  /*1c40*/  @P0 LDGSTS.E.BYPASS.LTC128B.128 [R45+0x18080], [R4.64], !P5 ;  /* 0x18080000042d0fae */ /* 0x0003e4000e901d52 */
[----:B------:R-:W-:-:S02]  /*1c50*/  LOP3.LUT R2, R3, R2, RZ, 0x3c, !PT ;  /* 0x0000000203027212 */ /* 0x000fc400078e3cff */
[----:B------:R3:W-:Y:S01]  /*1c60*/  @P0 LDGSTS.E.BYPASS.LTC128B.128 [R45+0x19880], [R8.64], !P4 ;  /* 0x19880000082d0fae */ /* 0x0007e2000e101d52 */
[----:B------:R-:W-:Y:S02]  /*1c70*/  LOP3.LUT P0, RZ, R19, 0x2, RZ, 0xc0, !PT ;  /* 0x0000000213ff7812 */ /* 0x000fe4000780c0ff */
[----:B--2---:R-:W-:Y:S01]  /*1c80*/  IADD3 R6, -R21, UR28, RZ ;  /* 0x0000001c15067c10 */ /* 0x004fe2000fffe1ff */
[----:B------:R-:W0:Y:S01]  /*1c90*/  LDGDEPBAR ;  /* 0x00000000000079af */ /* 0x000e220000000000 */
[----:B------:R-:W-:Y:S02]  /*1ca0*/  R2P PR, R13, 0x6 ;  /* 0x000000060d007804 */ /* 0x000fe40000000000 */
[----:B------:R-:W-:Y:S02]  /*1cb0*/  ISETP.GE.AND P3, PT, R39, c[0x0][0x1d4], PT ;  /* 0x0000750027007a0c */ /* 0x000fe40003f66270 */
[----:B------:R-:W-:-:S05]  /*1cc0*/  SHF.R.S32.HI R7, RZ, 0x1f, R39 ;  /* 0x0000001fff077819 */ /* 0x000fca0000011427 */
[----:B------:R-:W-:Y:S01]  /*1cd0*/  @P0 IADD3 R243, R0, -0x20, RZ ;  /* 0xffffffe000f30810 */ /* 0x000fe20007ffe0ff */
[----:B------:R-:W-:Y:S01]  /*1ce0*/  IMAD.MOV.U32 R0, RZ, RZ, 0x20 ;  /* 0x00000020ff007424 */ /* 0x000fe200078e00ff */
[----:B------:R-:W-:Y:S01]  /*1cf0*/  ISETP.LT.OR P0, PT, R6, 0x1, P3 ;  /* 0x000000010600780c */ /* 0x000fe20001f01670 */
[----:B------:R2:W-:Y:S01]  /*1d00*/  STL [R1+0x70], R7 ;  /* 0x0000700701007387 */ /* 0x0005e20000100800 */
[----:B------:R-:W-:Y:S02]  /*1d10*/  ISETP.GT.AND P3, PT, R31, 0x2f, PT ;  /* 0x0000002f1f00780c */ /* 0x000fe40003f64270 */
[----:B------:R-:W-:Y:S02]  /*1d20*/  SEL R0, R0, 0xffffffe0, !P2 ;  /* 0xffffffe000007807 */ /* 0x000fe40005000000 */
[----:B------:R-:W-:Y:S01]  /*1d30*/  ISETP.GE.AND P2, PT, R29, c[0x0][0x1d4], PT ;  /* 0x000075001d007a0c */ /* 0x000fe20003f46270 */
[----:B-1----:R-:W-:Y:S02]  /*1d40*/  IMAD.SHL.U32 R4, R14, 0x40, RZ ;  /* 0x000000400e047824 */ /* 0x002fe400078e00ff */
[----:B------:R-:W-:Y:S01]  /*1d50*/  IMAD.MOV.U32 R5, RZ, RZ, 0x10 ;  /* 0x00000010ff057424 */ /* 0x000fe200078e00ff */
[----:B---3--:R-:W-:Y:S01]  /*1d60*/  SHFL.IDX PT, R8, R15, RZ, 0x181f ;  /* 0x00181fff0f087589 */ /* 0x008fe200000e0000 */
[----:B------:R-:W-:-:S04]  /*1d70*/  DEPBAR.LE SB0, 0x1 ;  /* 0x000080400000791a */ /* 0x000fc80000000000 */
[----:B------:R-:W-:Y:S01]  /*1d80*/  LOP3.LUT R4, R2, 0xfffffe00, R4, 0xf8, !PT ;  /* 0xfffffe0002047812 */ /* 0x000fe200078ef804 */
[----:B------:R-:W1:Y:S01]  /*1d90*/  SHFL.IDX PT, R9, R12, RZ, 0x181f ;  /* 0x00181fff0c097589 */ /* 0x000e6200000e0000 */
[----:B------:R-:W-:-:S03]  /*1da0*/  SEL R5, R5, 0xfffffff0, !P1 ;  /* 0xfffffff005057807 */ /* 0x000fc60004800000 */
[----:B------:R-:W-:Y:S01]  /*1db0*/  BAR.SYNC.DEFER_BLOCKING 0x0 ;  /* 0x0000000000007b1d */ /* 0x000fe20000010000 */
[----:B------:R-:W-:Y:S01]  /*1dc0*/  IMAD R220, R64, 0x400, R4 ;  /* 0x0000040040dc7824 */ /* 0x000fe200078e0204 */
[----:B------:R-:W-:Y:S02]  /*1dd0*/  ISETP.GE.AND P1, PT, R30, c[0x0][0x1d4], PT ;  /* 0x000075001e007a0c */ /* 0x000fe40003f26270 */
[----:B--2---:R-:W-:Y:S02]  /*1de0*/  SHF.R.S32.HI R7, RZ, 0x1f, R36 ;  /* 0x0000001fff077819 */ /* 0x004fe40000011424 */
[C---:B------:R-:W-:Y:S01]  /*1df0*/  LEA R228, R220.reuse, 0x4080, 0x1 ;  /* 0x00004080dce47811 */ /* 0x040fe200078e08ff */
[----:B------:R-:W-:-:S04]  /*1e00*/  IMAD.SHL.U32 R220, R220, 0x2, RZ ;  /* 0x00000002dcdc7824 */ /* 0x000fc800078e00ff */
[--C-:B------:R-:W-:Y:S02]  /*1e10*/  IMAD R224, R5, 0x2, R228.reuse ;  /* 0x0000000205e07824 */ /* 0x100fe400078e02e4 */
[C---:B------:R-:W-:Y:S02]  /*1e20*/  IMAD R228, R0.reuse, 0x2, R228 ;  /* 0x0000000200e47824 */ /* 0x040fe400078e02e4 */
[----:B------:R-:W-:Y:S02]  /*1e30*/  IMAD R232, R0, 0x2, R224 ;  /* 0x0000000200e87824 */ /* 0x000fe400078e02e0 */
[----:B-1----:R-:W-:Y:S01]  /*1e40*/  IMAD.WIDE R2, R39, 0x2, R8 ;  /* 0x0000000227027825 */ /* 0x002fe200078e0208 */
[----:B------:R-:W1:Y:S04]  /*1e50*/  LDSM.16.M88.4 R160, [R220+0x4080] ;  /* 0x00408000dca0783b */ /* 0x000e680000000200 */
[----:B------:R-:W2:Y:S04]  /*1e60*/  LDSM.16.M88.4 R188, [R220+0x8080] ;  /* 0x00808000dcbc783b */ /* 0x000ea80000000200 */
[----:B------:R-:W3:Y:S04]  /*1e70*/  LDSM.16.M88.4 R204, [R220+0xc080] ;  /* 0x00c08000dccc783b */ /* 0x000ee80000000200 */
[----:B------:R-:W4:Y:S04]  /*1e80*/  LDSM.16.M88.4 R164, [R224] ;  /* 0x00000000e0a4783b */ /* 0x000f280000000200 */
[----:B------:R-:W1:Y:S04]  /*1e90*/  LDSM.16.M88.4 R192, [R224+0x4000] ;  /* 0x00400000e0c0783b */ /* 0x000e680000000200 */
[----:B------:R-:W1:Y:S04]  /*1ea0*/  LDSM.16.M88.4 R208, [R224+0x8000] ;  /* 0x00800000e0d0783b */ /* 0x000e680000000200 */
[----:B------:R-:W1:Y:S04]  /*1eb0*/  LDSM.16.M88.4 R180, [R228] ;  /* 0x00000000e4b4783b */ /* 0x000e680000000200 */
[----:B------:R-:W1:Y:S04]  /*1ec0*/  LDSM.16.M88.4 R196, [R228+0x4000] ;  /* 0x00400000e4c4783b */ /* 0x000e680000000200 */
[----:B------:R-:W1:Y:S04]  /*1ed0*/  LDSM.16.M88.4 R212, [R228+0x8000] ;  /* 0x00800000e4d4783b */ /* 0x000e680000000200 */
[----:B------:R-:W1:Y:S04]  /*1ee0*/  LDSM.16.M88.4 R184, [R232] ;  /* 0x00000000e8b8783b */ /* 0x000e680000000200 */
[----:B------:R-:W1:Y:S04]  /*1ef0*/  LDSM.16.M88.4 R200, [R232+0x4000] ;  /* 0x00400000e8c8783b */ /* 0x000e680000000200 */
[----:B------:R-:W1:Y:S04]  /*1f00*/  LDSM.16.M88.4 R216, [R232+0x8000] ;  /* 0x00800000e8d8783b */ /* 0x000e680000000200 */
[----:B------:R-:W1:Y:S04]  /*1f10*/  LDSM.16.M88.4 R220, [R220+0x10080] ;  /* 0x01008000dcdc783b */ /* 0x000e680000000200 */
[----:B------:R-:W1:Y:S04]  /*1f20*/  LDSM.16.M88.4 R224, [R224+0xc000] ;  /* 0x00c00000e0e0783b */ /* 0x000e680000000200 */
[----:B------:R-:W1:Y:S04]  /*1f30*/  LDSM.16.M88.4 R228, [R228+0xc000] ;  /* 0x00c00000e4e4783b */ /* 0x000e680000000200 */
[----:B------:R-:W1:Y:S04]  /*1f40*/  LDSM.16.M88.4 R232, [R232+0xc000] ;  /* 0x00c00000e8e8783b */ /* 0x000e680000000200 */
[----:B------:R-:W-:Y:S06]  /*1f50*/  BAR.SYNC.DEFER_BLOCKING 0x0 ;  /* 0x0000000000007b1d */ /* 0x000fec0000010000 */
[----:B------:R-:W-:-:S04]  /*1f60*/  DEPBAR.LE SB0, 0x0 ;  /* 0x000080000000791a */ /* 0x000fc80000000000 */
[----:B------:R-:W-:Y:S06]  /*1f70*/  BAR.SYNC.DEFER_BLOCKING 0x0 ;  /* 0x0000000000007b1d */ /* 0x000fec0000010000 */
[----:B------:R-:W1:Y:S04]  /*1f80*/  LDSM.16.M88.4 R20, [R236+0x14080] ;  /* 0x01408000ec14783b */ /* 0x000e680000000200 */
[----:B------:R-:W1:Y:S04]  /*1f90*/  LDSM.16.M88.4 R24, [R236+0x14880] ;  /* 0x01488000ec18783b */ /* 0x000e680000000200 */
[----:B------:R-:W1:Y:S04]  /*1fa0*/  LDSM.16.M88.4 R32, [R236+0x15080] ;  /* 0x01508000ec20783b */ /* 0x000e680000000200 */
[----:B------:R-:W1:Y:S04]  /*1fb0*/  LDSM.16.M88.4 R40, [R243] ;  /* 0x00000000f328783b */ /* 0x000e680000000200 */
[----:B------:R-:W1:Y:S04]  /*1fc0*/  LDSM.16.M88.4 R48, [R243+0x800] ;  /* 0x00080000f330783b */ /* 0x000e680000000200 */
[----:B------:R-:W1:Y:S04]  /*1fd0*/  LDSM.16.M88.4 R56, [R243+0x1000] ;  /* 0x00100000f338783b */ /* 0x000e680000000200 */
[----:B------:R-:W-:Y:S01]  /*1fe0*/  @!PT LDS RZ, [RZ] ;  /* 0x00000000fffff984 */ /* 0x000fe20000000800 */
[----:B------:R-:W-:Y:S01]  /*1ff0*/  @!PT LDS RZ, [RZ] ;  /* 0x00000000fffff984 */ /* 0x000fe20000000800 */
[----:B------:R-:W-:Y:S01]  /*2000*/  @!PT LDS RZ, [RZ] ;  /* 0x00000000fffff984 */ /* 0x000fe20000000800 */
[----:B------:R5:W-:Y:S01]  /*2010*/  LDGSTS.E.BYPASS.LTC128B.128 [R45+0x4080], [R2.64], !P0 ;  /* 0x04080000022d7fae */ /* 0x000be2000c101d52 */
[----:B------:R-:W-:-:S02]  /*2020*/  ISETP.LT.OR P0, PT, R6, 0x1, P1 ;  /* 0x000000010600780c */ /* 0x000fc40000f01670 */
[----:B------:R-:W-:Y:S01]  /*2030*/  ISETP.GE.AND P1, PT, R28, c[0x0][0x1d4], PT ;  /* 0x000075001c007a0c */ /* 0x000fe20003f26270 */
[----:B-----5:R-:W-:-:S10]  /*2040*/  IMAD.WIDE R2, R38, 0x2, R8 ;  /* 0x0000000226027825 */ /* 0x020fd400078e0208 */
[----:B------:R5:W-:Y:S01]  /*2050*/  LDGSTS.E.BYPASS.LTC128B.128 [R45+0x5880], [R2.64], !P0 ;  /* 0x05880000022d7fae */ /* 0x000be2000c101d52 */
[----:B------:R-:W-:Y:S01]  /*2060*/  ISETP.LT.OR P0, PT, R6, 0x1, P2 ;  /* 0x000000010600780c */ /* 0x000fe20001701670 */
[----:B-----5:R-:W-:-:S12]  /*2070*/  IMAD.WIDE R2, R37, 0x2, R8 ;  /* 0x0000000225027825 */ /* 0x020fd800078e0208 */
[----:B------:R5:W-:Y:S01]  /*2080*/  LDGSTS.E.BYPASS.LTC128B.128 [R45+0x7080], [R2.64], !P0 ;  /* 0x07080000022d7fae */ /* 0x000be2000c101d52 */
[----:B------:R-:W-:Y:S01]  /*2090*/  ISETP.LT.OR P0, PT, R6, 0x1, P1 ;  /* 0x000000010600780c */ /* 0x000fe20000f01670 */
[----:B-----5:R-:W-:-:S12]  /*20a0*/  IMAD.WIDE R2, R36, 0x2, R8 ;  /* 0x0000000224027825 */ /* 0x020fd800078e0208 */
[----:B------:R5:W-:Y:S01]  /*20b0*/  LDGSTS.E.BYPASS.LTC128B.128 [R45+0x8880], [R2.64], !P0 ;  /* 0x08880000022d7fae */ /* 0x000be2000c101d52 */
[----:B------:R-:W-:Y:S02]  /*20c0*/  ISETP.GT.AND P0, PT, R44, 0x7f, PT ;  /* 0x0000007f2c00780c */ /* 0x000fe40003f04270 */
[----:B-----5:R-:W-:Y:S02]  /*20d0*/  SHF.R.S32.HI R3, RZ, 0x1f, R38 ;  /* 0x0000001fff037819 */ /* 0x020fe40000011426 */
[----:B------:R-:W-:-:S03]  /*20e0*/  SHF.R.S32.HI R2, RZ, 0x1f, R37 ;  /* 0x0000001fff027819 */ /* 0x000fc60000011425 */
[----:B------:R5:W-:Y:S04]  /*20f0*/  STL [R1+0x68], R3 ;  /* 0x0000680301007387 */ /* 0x000be80000100800 */
[----:B------:R1:W-:Y:S04]  /*2100*/  STL [R1+0x64], R2 ;  /* 0x0000640201007387 */ /* 0x0003e80000100800 */
[----:B------:R2:W-:Y:S01]  /*2110*/  STL [R1+0x50], R7 ;  /* 0x0000500701007387 */ /* 0x0005e20000100800 */
[C---:B-----5:R-:W-:Y:S02]  /*2120*/  IADD3 R3, R243.reuse, 0x800, RZ ;  /* 0x00000800f3037810 */ /* 0x060fe40007ffe0ff */
[----:B-1----:R-:W-:-:S03]  /*2130*/  IADD3 R2, R243, 0x1000, RZ ;  /* 0x00001000f3027810 */ /* 0x002fc60007ffe0ff */
[----:B------:R1:W-:Y:S04]  /*2140*/  STL [R1+0x4], R3 ;  /* 0x0000040301007387 */ /* 0x0003e80000100800 */
[----:B------:R1:W-:Y:S01]  /*2150*/  STL [R1], R2 ;  /* 0x0000000201007387 */ /* 0x0003e20000100800 */
[----:B------:R-:W-:Y:S05]  /*2160*/  @P0 BRA `(.L_x_171) ;  /* 0x0000027000000947 */ /* 0x000fea0003800000 */
[----:B--234-:R-:W-:Y:S05]  /*2170*/  BRA.DIV ~URZ, `(.L_x_172) ;  /* 0x000117627f007947 */ /* 0x01cfea000b800000 */
[----:B------:R2:W3:Y:S04]  /*2180*/  SHFL.IDX PT, R7, R12, 0x1, 0x181f ;  /* 0x00381f000c077f89 */ /* 0x0004e800000e0000 */
[----:B-1----:R2:W1:Y:S02]  /*2190*/  SHFL.IDX PT, R2, R15, 0x1, 0x181f ;  /* 0x00381f000f027f89 */ /* 0x00246400000e0000 */
.L_x_237:
[----:B------:R-:W4:Y:S04]  /*21a0*/  LDL R8, [R1+0x5c] ;  /* 0x00005c0001087983 */ /* 0x000f280000100800 */
[----:B------:R-:W5:Y:S04]  /*21b0*/  LDL R9, [R1+0x64] ;  /* 0x0000640001097983 */ /* 0x000f680000100800 */
[----:B--2---:R-:W2:Y:S04]  /*21c0*/  LDL R14, [R1+0x8] ;  /* 0x00000800010e7983 */ /* 0x004ea80000100800 */
[----:B---3--:R-:W3:Y:S04]  /*21d0*/  LDL R15, [R1+0x34] ;  /* 0x00003400010f7983 */ /* 0x008ee80000100800 */
[----:B------:R-:W2:Y:S01]  /*21e0*/  LDL R16, [R1+0x50] ;  /* 0x0000500001107983 */ /* 0x000ea20000100800 */
[----:B------:R-:W-:-:S02]  /*21f0*/  SHF.R.S32.HI R10, RZ, 0x1f, R30 ;  /* 0x0000001fff0a7819 */ /* 0x000fc4000001141e */
[----:B------:R-:W-:Y:S02]  /*2200*/  SHF.R.S32.HI R11, RZ, 0x1f, R30 ;  /* 0x0000001fff0b7819 */ /* 0x000fe4000001141e */
[-C--:B------:R-:W-:Y:S02]  /*2210*/  LEA.HI R10, R10, R30.reuse, RZ, 0x3 ;  /* 0x0000001e0a0a7211 */ /* 0x080fe400078f18ff */
[----:B------:R-:W-:Y:S02]  /*2220*/  LEA.HI R11, R11, R30, RZ, 0x3 ;  /* 0x0000001e0b0b7211 */ /* 0x000fe400078f18ff */
[----:B------:R-:W-:Y:S02]  /*2230*/  LOP3.LUT R10, R10, 0xfffffff8, RZ, 0xc0, !PT ;  /* 0xfffffff80a0a7812 */ /* 0x000fe400078ec0ff */
[----:B------:R-:W-:Y:S02]  /*2240*/  LOP3.LUT R11, R11, 0xfffffff8, RZ, 0xc0, !PT ;  /* 0xfffffff80b0b7812 */ /* 0x000fe400078ec0ff */
[----:B-1----:R-:W-:-:S02]  /*2250*/  LEA R12, P0, R10, R2, 0x1 ;  /* 0x000000020a0c7211 */ /* 0x002fc400078008ff */
[----:B------:R-:W-:Y:S01]  /*2260*/  SHF.R.S32.HI R11, RZ, 0x1f, R11 ;  /* 0x0000001fff0b7819 */ /* 0x000fe2000001140b */
[C---:B------:R-:W-:Y:S02]  /*2270*/  IMAD.SHL.U32 R3, R19.reuse, 0x8, RZ ;  /* 0x0000000813037824 */ /* 0x040fe400078e00ff */
[----:B------:R-:W-:Y:S01]  /*2280*/  IMAD.SHL.U32 R17, R19, 0x8, RZ ;  /* 0x0000000813117824 */ /* 0x000fe200078e00ff */
[----:B------:R-:W-:-:S04]  /*2290*/  LEA.HI.X R13, R10, R7, R11, 0x1, P0 ;  /* 0x000000070a0d7211 */ /* 0x000fc800000f0c0b */
[----:B------:R-:W-:Y:S02]  /*22a0*/  SHF.R.S32.HI R17, RZ, 0x1f, R17 ;  /* 0x0000001fff117819 */ /* 0x000fe40000011411 */
[----:B----4-:R-:W-:-:S04]  /*22b0*/  LEA R10, P0, R8, R2, 0x1 ;  /* 0x00000002080a7211 */ /* 0x010fc800078008ff */
[----:B-----5:R-:W-:Y:S02]  /*22c0*/  LEA.HI.X R11, R8, R7, R9, 0x1, P0 ;  /* 0x00000007080b7211 */ /* 0x020fe400000f0c09 */
[----:B------:R-:W-:-:S04]  /*22d0*/  LEA R8, P0, R3, R2, 0x1 ;  /* 0x0000000203087211 */ /* 0x000fc800078008ff */
[C---:B------:R-:W-:Y:S02]  /*22e0*/  LEA.HI.X R9, R3.reuse, R7, R17, 0x1, P0 ;  /* 0x0000000703097211 */ /* 0x040fe400000f0c11 */
[----:B------:R-:W-:-:S04]  /*22f0*/  ISETP.GE.AND P0, PT, R3, c[0x0][0x1d4], PT ;  /* 0x0000750003007a0c */ /* 0x000fc80003f06270 */
[----:B------:R-:W-:-:S13]  /*2300*/  ISETP.LT.OR P0, PT, R6, 0x21, P0 ;  /* 0x000000210600780c */ /* 0x000fda0000701670 */
[----:B------:R-:W-:Y:S01]  /*2310*/  @!PT LDS RZ, [RZ] ;  /* 0x00000000fffff984 */ /* 0x000fe20000000800 */
[----:B------:R-:W-:Y:S01]  /*2320*/  @!PT LDS RZ, [RZ] ;  /* 0x00000000fffff984 */ /* 0x000fe20000000800 */
[----:B------:R-:W-:Y:S01]  /*2330*/  @!PT LDS RZ, [RZ] ;  /* 0x00000000fffff984 */ /* 0x000fe20000000800 */
[----:B--2---:R1:W-:Y:S01]  /*2340*/  LDGSTS.E.BYPASS.LTC128B.128 [R14+0x5080], [R8.64], !P0 ;  /* 0x05080000080e7fae */ /* 0x0043e2000c101d52 */
[----:B---3--:R-:W-:-:S04]  /*2350*/  LEA R2, P0, R15, R2, 0x1 ;  /* 0x000000020f027211 */ /* 0x008fc800078008ff */
[----:B------:R-:W-:Y:S02]  /*2360*/  LEA.HI.X R3, R15, R7, R16, 0x1, P0 ;  /* 0x000000070f037211 */ /* 0x000fe400000f0c10 */
[----:B------:R-:W-:-:S04]  /*2370*/  ISETP.GE.AND P0, PT, R30, c[0x0][0x1d4], PT ;  /* 0x000075001e007a0c */ /* 0x000fc80003f06270 */
[----:B------:R-:W-:-:S13]  /*2380*/  ISETP.LT.OR P0, PT, R6, 0x21, P0 ;  /* 0x000000210600780c */ /* 0x000fda0000701670 */
[----:B------:R1:W-:Y:S01]  /*2390*/  LDGSTS.E.BYPASS.LTC128B.128 [R14+0x6880], [R12.64], !P0 ;  /* 0x068800000c0e7fae */ /* 0x0003e2000c101d52 */
[----:B------:R-:W-:-:S13]  /*23a0*/  ISETP.LT.OR P0, PT, R6, 0x21, P2 ;  /* 0x000000210600780c */ /* 0x000fda0001701670 */
[----:B------:R1:W-:Y:S01]  /*23b0*/  LDGSTS.E.BYPASS.LTC128B.128 [R14+0x8080], [R10.64], !P0 ;  /* 0x080800000a0e7fae */ /* 0x0003e2000c101d52 */
[----:B------:R-:W-:-:S13]  /*23c0*/  ISETP.LT.OR P0, PT, R6, 0x21, P1 ;  /* 0x000000210600780c */ /* 0x000fda0000f01670 */
[----:B------:R1:W-:Y:S02]  /*23d0*/  LDGSTS.E.BYPASS.LTC128B.128 [R14+0x9880], [R2.64], !P0 ;  /* 0x09880000020e7fae */ /* 0x0003e4000c101d52 */
.L_x_171:
[----:B--234-:R-:W-:Y:S05]  /*23e0*/  BSYNC B0 ;  /* 0x0000000000007941 */ /* 0x01cfea0003800000 */
.L_x_170:
[----:B-1----:R-:W-:Y:S01]  /*23f0*/  IMAD.MOV.U32 R2, RZ, RZ, 0x40 ;  /* 0x00000040ff027424 */ /* 0x002fe200078e00ff */
[----:B------:R-:W-:Y:S01]  /*2400*/  LOP3.LUT P0, RZ, R19, 0x4, RZ, 0xc0, !PT ;  /* 0x0000000413ff7812 */ /* 0x000fe2000780c0ff */
[----:B------:R-:W0:Y:S01]  /*2410*/  LDGDEPBAR ;  /* 0x00000000000079af */ /* 0x000e220000000000 */
[----:B------:R-:W-:Y:S01]  /*2420*/  WARPSYNC 0xffffffff ;  /* 0xffffffff00007948 */ /* 0x000fe20003800000 */
[C---:B------:R-:W-:Y:S01]  /*2430*/  HMMA.16816.F32.BF16 R8, R160.reuse, R22, RZ ;  /* 0x00000016a008723c */ /* 0x040fe200000418ff */
[----:B------:R-:W-:Y:S01]  /*2440*/  SEL R2, R2, 0xffffffc0, !P0 ;  /* 0xffffffc002027807 */ /* 0x000fe20004000000 */
[----:B------:R-:W-:Y:S01]  /*2450*/  LDSM.16.M88.4 R60, [R243+0x5800] ;  /* 0x00580000f33c783b */ /* 0x000fe20000000200 */
[----:B------:R-:W-:Y:S01]  /*2460*/  UISETP.GT.AND UP0, UPT, UR4, UR7, UPT ;  /* 0x000000070400728c */ /* 0x000fe2000bf04270 */
[C---:B------:R-:W-:Y:S02]  /*2470*/  IADD3 R252, R243.reuse, 0x1800, RZ ;  /* 0x00001800f3fc7810 */ /* 0x040fe40007ffe0ff */
[--C-:B------:R-:W-:Y:S01]  /*2480*/  IMAD.IADD R242, R236, 0x1, R2.reuse ;  /* 0x00000001ecf27824 */ /* 0x100fe200078e0202 */
[C---:B------:R-:W-:Y:S01]  /*2490*/  IADD3 R251, R243.reuse, 0x2000, RZ ;  /* 0x00002000f3fb7810 */ /* 0x040fe20007ffe0ff */
[----:B------:R-:W-:Y:S01]  /*24a0*/  HMMA.16816.F32.BF16 R12, R160, R20, RZ ;  /* 0x00000014a00c723c */ /* 0x000fe200000418ff */
[C---:B------:R-:W-:Y:S01]  /*24b0*/  IMAD.IADD R239, R243.reuse, 0x1, R2 ;  /* 0x00000001f3ef7824 */ /* 0x040fe200078e0202 */
[----:B------:R-:W-:Y:S01]  /*24c0*/  PLOP3.LUT P0, PT, PT, PT, UP0, 0x40, 0x0 ;  /* 0x000000000000781c */ /* 0x000fe20003f0e808 */
[----:B------:R-:W1:Y:S01]  /*24d0*/  LDSM.16.M88.4 R36, [R242+0x14080] ;  /* 0x01408000f224783b */ /* 0x000e620000000200 */
[----:B------:R-:W-:-:S02]  /*24e0*/  IADD3 R250, R243, 0x2800, RZ ;  /* 0x00002800f3fa7810 */ /* 0x000fc40007ffe0ff */
[C---:B------:R-:W-:Y:S01]  /*24f0*/  IADD3 R249, R243.reuse, 0x3000, RZ ;  /* 0x00003000f3f97810 */ /* 0x040fe20007ffe0ff */
[----:B------:R-:W2:Y:S01]  /*2500*/  LDSM.16.M88.4 R44, [R242+0x14880] ;  /* 0x01488000f22c783b */ /* 0x000ea20000000200 */
[C---:B------:R-:W-:Y:S01]  /*2510*/  HMMA.16816.F32.BF16 R16, R160.reuse, R24, RZ ;  /* 0x00000018a010723c */ /* 0x040fe200000418ff */
[C---:B------:R-:W-:Y:S02]  /*2520*/  IADD3 R248, R243.reuse, 0x3800, RZ ;  /* 0x00003800f3f87810 */ /* 0x040fe40007ffe0ff */
[----:B------:R-:W3:Y:S01]  /*2530*/  LDSM.16.M88.4 R52, [R242+0x15080] ;  /* 0x01508000f234783b */ /* 0x000ee20000000200 */
[C---:B------:R-:W-:Y:S02]  /*2540*/  IADD3 R247, R243.reuse, 0x4000, RZ ;  /* 0x00004000f3f77810 */ /* 0x040fe40007ffe0ff */
[C---:B------:R-:W-:Y:S02]  /*2550*/  IADD3 R246, R243.reuse, 0x4800, RZ ;  /* 0x00004800f3f67810 */ /* 0x040fe40007ffe0ff */
[----:B------:R-:W-:Y:S01]  /*2560*/  HMMA.16816.F32.BF16 R20, R160, R26, RZ ;  /* 0x0000001aa014723c */ /* 0x000fe200000418ff */
[----:B------:R-:W-:-:S02]  /*2570*/  IADD3 R245, R243, 0x5000, RZ ;  /* 0x00005000f3f57810 */ /* 0x000fc40007ffe0ff */
[----:B------:R-:W-:-:S05]  /*2580*/  IADD3 R244, R243, 0x5800, RZ ;  /* 0x00005800f3f47810 */ /* 0x000fca0007ffe0ff */
[C---:B------:R-:W-:Y:S08]  /*2590*/  HMMA.16816.F32.BF16 R24, R160.reuse, R32, RZ ;  /* 0x00000020a018723c */ /* 0x040ff000000418ff */
[----:B------:R-:W-:Y:S08]  /*25a0*/  HMMA.16816.F32.BF16 R32, R160, R34, RZ ;  /* 0x00000022a020723c */ /* 0x000ff000000418ff */
[C---:B------:R-:W-:Y:S08]  /*25b0*/  HMMA.16816.F32.BF16 R8, R164.reuse, R42, R8 ;  /* 0x0000002aa408723c */ /* 0x040ff00000041808 */
[C---:B------:R-:W-:Y:S01]  /*25c0*/  HMMA.16816.F32.BF16 R12, R164.reuse, R40, R12 ;  /* 0x00000028a40c723c */ /* 0x040fe2000004180c */
[----:B------:R-:W4:Y:S07]  /*25d0*/  LDSM.16.M88.4 R40, [R239] ;  /* 0x00000000ef28783b */ /* 0x000f2e0000000200 */
[C---:B------:R-:W-:Y:S08]  /*25e0*/  HMMA.16816.F32.BF16 R16, R164.reuse, R48, R16 ;  /* 0x00000030a410723c */ /* 0x040ff00000041810 */
[C---:B------:R-:W-:Y:S01]  /*25f0*/  HMMA.16816.F32.BF16 R20, R164.reuse, R50, R20 ;  /* 0x00000032a414723c */ /* 0x040fe20000041814 */
[----:B------:R-:W5:Y:S07]  /*2600*/  LDSM.16.M88.4 R48, [R239+0x800] ;  /* 0x00080000ef30783b */ /* 0x000f6e0000000200 */
[C---:B------:R-:W-:Y:S08]  /*2610*/  HMMA.16816.F32.BF16 R24, R164.reuse, R56, R24 ;  /* 0x00000038a418723c */ /* 0x040ff00000041818 */
[----:B------:R-:W-:Y:S01]  /*2620*/  HMMA.16816.F32.BF16 R32, R164, R58, R32 ;  /* 0x0000003aa420723c */ /* 0x000fe20000041820 */
[----:B------:R-:W4:Y:S07]  /*2630*/  LDSM.16.M88.4 R56, [R239+0x1000] ;  /* 0x00100000ef38783b */ /* 0x000f2e0000000200 */
[C---:B-1----:R-:W-:Y:S08]  /*2640*/  HMMA.16816.F32.BF16 R8, R180.reuse, R38, R8 ;  /* 0x00000026b408723c */ /* 0x042ff00000041808 */
[C---:B------:R-:W-:Y:S01]  /*2650*/  HMMA.16816.F32.BF16 R28, R180.reuse, R36, R12 ;  /* 0x00000024b41c723c */ /* 0x040fe2000004180c */
[----:B------:R-:W1:Y:S04]  /*2660*/  LDSM.16.M88.4 R12, [R236+0x15880] ;  /* 0x01588000ec0c783b */ /* 0x000e680000000200 */
[----:B------:R-:W-:Y:S03]  /*2670*/  LDSM.16.M88.4 R36, [R243+0x1800] ;  /* 0x00180000f324783b */ /* 0x000fe60000000200 */
[C---:B--2---:R-:W-:Y:S08]  /*2680*/  HMMA.16816.F32.BF16 R16, R180.reuse, R44, R16 ;  /* 0x0000002cb410723c */ /* 0x044ff00000041810 */
[C---:B------:R-:W-:Y:S01]  /*2690*/  HMMA.16816.F32.BF16 R20, R180.reuse, R46, R20 ;  /* 0x0000002eb414723c */ /* 0x040fe20000041814 */
[----:B------:R-:W2:Y:S07]  /*26a0*/  LDSM.16.M88.4 R44, [R236+0x16080] ;  /* 0x01608000ec2c783b */ /* 0x000eae0000000200 */
[C---:B---3--:R-:W-:Y:S08]  /*26b0*/  HMMA.16816.F32.BF16 R24, R180.reuse, R52, R24 ;  /* 0x00000034b418723c */ /* 0x048ff00000041818 */
[----:B------:R-:W-:Y:S01]  /*26c0*/  HMMA.16816.F32.BF16 R32, R180, R54, R32 ;  /* 0x00000036b420723c */ /* 0x000fe20000041820 */
[----:B------:R-:W3:Y:S07]  /*26d0*/  LDSM.16.M88.4 R52, [R236+0x16880] ;  /* 0x01688000ec34783b */ /* 0x000eee0000000200 */
[C---:B----4-:R-:W-:Y:S08]  /*26e0*/  HMMA.16816.F32.BF16 R8, R184.reuse, R42, R8 ;  /* 0x0000002ab808723c */ /* 0x050ff00000041808 */
[C---:B------:R-:W-:Y:S01]  /*26f0*/  HMMA.16816.F32.BF16 R28, R184.reuse, R40, R28 ;  /* 0x00000028b81c723c */ /* 0x040fe2000004181c */
[----:B------:R-:W-:Y:S07]  /*2700*/  LDSM.16.M88.4 R40, [R242+0x16080] ;  /* 0x01608000f228783b */ /* 0x000fee0000000200 */
[C---:B-----5:R-:W-:Y:S08]  /*2710*/  HMMA.16816.F32.BF16 R16, R184.reuse, R48, R16 ;  /* 0x00000030b810723c */ /* 0x060ff00000041810 */
[C---:B------:R-:W-:Y:S01]  /*2720*/  HMMA.16816.F32.BF16 R20, R184.reuse, R50, R20 ;  /* 0x00000032b814723c */ /* 0x040fe20000041814 */
[----:B------:R-:W4:Y:S07]  /*2730*/  LDSM.16.M88.4 R48, [R243+0x2000] ;  /* 0x00200000f330783b */ /* 0x000f2e0000000200 */
[C---:B------:R-:W-:Y:S08]  /*2740*/  HMMA.16816.F32.BF16 R24, R184.reuse, R56, R24 ;  /* 0x00000038b818723c */ /* 0x040ff00000041818 */
[----:B------:R-:W-:Y:S01]  /*2750*/  HMMA.16816.F32.BF16 R32, R184, R58, R32 ;  /* 0x0000003ab820723c */ /* 0x000fe20000041820 */
[----:B------:R-:W5:Y:S07]  /*2760*/  LDSM.16.M88.4 R56, [R243+0x2800] ;  /* 0x00280000f338783b */ /* 0x000f6e0000000200 */
[C---:B-1----:R-:W-:Y:S08]  /*2770*/  HMMA.16816.F32.BF16 R8, R188.reuse, R14, R8 ;  /* 0x0000000ebc08723c */ /* 0x042ff00000041808 */
[C---:B------:R-:W-:Y:S01]  /*2780*/  HMMA.16816.F32.BF16 R28, R188.reuse, R12, R28 ;  /* 0x0000000cbc1c723c */ /* 0x040fe2000004181c */
[----:B------:R-:W1:Y:S07]  /*2790*/  LDSM.16.M88.4 R12, [R242+0x15880] ;  /* 0x01588000f20c783b */ /* 0x000e6e0000000200 */
[C---:B--2---:R-:W-:Y:S08]  /*27a0*/  HMMA.16816.F32.BF16 R16, R188.reuse, R44, R16 ;  /* 0x0000002cbc10723c */ /* 0x044ff00000041810 */
[C---:B------:R-:W-:Y:S01]  /*27b0*/  HMMA.16816.F32.BF16 R20, R188.reuse, R46, R20 ;  /* 0x0000002ebc14723c */ /* 0x040fe20000041814 */
[----:B------:R-:W-:Y:S07]  /*27c0*/  LDSM.16.M88.4 R44, [R239+0x2000] ;  /* 0x00200000ef2c783b */ /* 0x000fee0000000200 */
[C---:B---3--:R-:W-:Y:S08]  /*27d0*/  HMMA.16816.F32.BF16 R24, R188.reuse, R52, R24 ;  /* 0x00000034bc18723c */ /* 0x048ff00000041818 */
[----:B------:R-:W-:Y:S01]  /*27e0*/  HMMA.16816.F32.BF16 R32, R188, R54, R32 ;  /* 0x00000036bc20723c */ /* 0x000fe20000041820 */
[----:B------:R-:W2:Y:S07]  /*27f0*/  LDSM.16.M88.4 R52, [R242+0x16880] ;  /* 0x01688000f234783b */ /* 0x000eae0000000200 */
[C---:B------:R-:W-:Y:S08]  /*2800*/  HMMA.16816.F32.BF16 R8, R192.reuse, R38, R8 ;  /* 0x00000026c008723c */ /* 0x040ff00000041808 */
[C---:B------:R-:W-:Y:S01]  /*2810*/  HMMA.16816.F32.BF16 R28, R192.reuse, R36, R28 ;  /* 0x00000024c01c723c */ /* 0x040fe2000004181c */
[----:B------:R-:W3:Y:S07]  /*2820*/  LDSM.16.M88.4 R36, [R239+0x1800] ;  /* 0x00180000ef24783b */ /* 0x000eee0000000200 */
[C---:B----4-:R-:W-:Y:S08]  /*2830*/  HMMA.16816.F32.BF16 R16, R192.reuse, R48, R16 ;  /* 0x00000030c010723c */ /* 0x050ff00000041810 */
[C---:B------:R-:W-:Y:S01]  /*2840*/  HMMA.16816.F32.BF16 R20, R192.reuse, R50, R20 ;  /* 0x00000032c014723c */ /* 0x040fe20000041814 */
[----:B------:R-:W-:Y:S07]  /*2850*/  LDSM.16.M88.4 R48, [R236+0x18080] ;  /* 0x01808000ec30783b */ /* 0x000fee0000000200 */
[C---:B-----5:R-:W-:Y:S08]  /*2860*/  HMMA.16816.F32.BF16 R24, R192.reuse, R56, R24 ;  /* 0x00000038c018723c */ /* 0x060ff00000041818 */
[----:B------:R-:W-:Y:S01]  /*2870*/  HMMA.16816.F32.BF16 R32, R192, R58, R32 ;  /* 0x0000003ac020723c */ /* 0x000fe20000041820 */
[----:B------:R-:W4:Y:S07]  /*2880*/  LDSM.16.M88.4 R56, [R239+0x2800] ;  /* 0x00280000ef38783b */ /* 0x000f2e0000000200 */
[C---:B-1----:R-:W-:Y:S08]  /*2890*/  HMMA.16816.F32.BF16 R8, R196.reuse, R14, R8 ;  /* 0x0000000ec408723c */ /* 0x042ff00000041808 */
[C---:B------:R-:W-:Y:S01]  /*28a0*/  HMMA.16816.F32.BF16 R28, R196.reuse, R12, R28 ;  /* 0x0000000cc41c723c */ /* 0x040fe2000004181c */
[----:B------:R-:W1:Y:S07]  /*28b0*/  LDSM.16.M88.4 R12, [R236+0x17080] ;  /* 0x01708000ec0c783b */ /* 0x000e6e0000000200 */
[C---:B------:R-:W-:Y:S08]  /*28c0*/  HMMA.16816.F32.BF16 R16, R196.reuse, R40, R16 ;  /* 0x00000028c410723c */ /* 0x040ff00000041810 */
[C---:B------:R-:W-:Y:S01]  /*28d0*/  HMMA.16816.F32.BF16 R20, R196.reuse, R42, R20 ;  /* 0x0000002ac414723c */ /* 0x040fe20000041814 */
[----:B------:R-:W5:Y:S07]  /*28e0*/  LDSM.16.M88.4 R40, [R236+0x17880] ;  /* 0x01788000ec28783b */ /* 0x000f6e0000000200 */
[C---:B--2---:R-:W-:Y:S08]  /*28f0*/  HMMA.16816.F32.BF16 R24, R196.reuse, R52, R24 ;  /* 0x00000034c418723c */ /* 0x044ff00000041818 */
[----:B------:R-:W-:Y:S01]  /*2900*/  HMMA.16816.F32.BF16 R32, R196, R54, R32 ;  /* 0x00000036c420723c */ /* 0x000fe20000041820 */
[----:B------:R-:W-:Y:S07]  /*2910*/  LDSM.16.M88.4 R52, [R243+0x4000] ;  /* 0x00400000f334783b */ /* 0x000fee0000000200 */
[C---:B---3--:R-:W-:Y:S08]  /*2920*/  HMMA.16816.F32.BF16 R8, R200.reuse, R38, R8 ;  /* 0x00000026c808723c */ /* 0x048ff00000041808 */
[C---:B------:R-:W-:Y:S01]  /*2930*/  HMMA.16816.F32.BF16 R28, R200.reuse, R36, R28 ;  /* 0x00000024c81c723c */ /* 0x040fe2000004181c */
[----:B------:R-:W2:Y:S07]  /*2940*/  LDSM.16.M88.4 R36, [R243+0x3000] ;  /* 0x00300000f324783b */ /* 0x000eae0000000200 */
[C---:B------:R-:W-:Y:S08]  /*2950*/  HMMA.16816.F32.BF16 R16, R200.reuse, R44, R16 ;  /* 0x0000002cc810723c */ /* 0x040ff00000041810 */
[C---:B------:R-:W-:Y:S01]  /*2960*/  HMMA.16816.F32.BF16 R20, R200.reuse, R46, R20 ;  /* 0x0000002ec814723c */ /* 0x040fe20000041814 */
[----:B------:R-:W3:Y:S07]  /*2970*/  LDSM.16.M88.4 R44, [R243+0x3800] ;  /* 0x00380000f32c783b */ /* 0x000eee0000000200 */
[C---:B----4-:R-:W-:Y:S08]  /*2980*/  HMMA.16816.F32.BF16 R24, R200.reuse, R56, R24 ;  /* 0x00000038c818723c */ /* 0x050ff00000041818 */
[----:B------:R-:W-:Y:S01]  /*2990*/  HMMA.16816.F32.BF16 R32, R200, R58, R32 ;  /* 0x0000003ac820723c */ /* 0x000fe20000041820 */
[----:B------:R-:W-:Y:S07]  /*29a0*/  LDSM.16.M88.4 R56, [R239+0x4000] ;  /* 0x00400000ef38783b */ /* 0x000fee0000000200 */
[C---:B-1----:R-:W-:Y:S08]  /*29b0*/  HMMA.16816.F32.BF16 R8, R204.reuse, R14, R8 ;  /* 0x0000000ecc08723c */ /* 0x042ff00000041808 */
[C---:B------:R-:W-:Y:S01]  /*29c0*/  HMMA.16816.F32.BF16 R28, R204.reuse, R12, R28 ;  /* 0x0000000ccc1c723c */ /* 0x040fe2000004181c */
[----:B------:R-:W1:Y:S07]  /*29d0*/  LDSM.16.M88.4 R12, [R242+0x17080] ;  /* 0x01708000f20c783b */ /* 0x000e6e0000000200 */
[C---:B-----5:R-:W-:Y:S08]  /*29e0*/  HMMA.16816.F32.BF16 R16, R204.reuse, R40, R16 ;  /* 0x00000028cc10723c */ /* 0x060ff00000041810 */
[C---:B------:R-:W-:Y:S01]  /*29f0*/  HMMA.16816.F32.BF16 R20, R204.reuse, R42, R20 ;  /* 0x0000002acc14723c */ /* 0x040fe20000041814 */
[----:B------:R-:W4:Y:S07]  /*2a00*/  LDSM.16.M88.4 R40, [R242+0x17880] ;  /* 0x01788000f228783b */ /* 0x000f2e0000000200 */
[C---:B------:R-:W-:Y:S08]  /*2a10*/  HMMA.16816.F32.BF16 R24, R204.reuse, R48, R24 ;  /* 0x00000030cc18723c */ /* 0x040ff00000041818 */
[----:B------:R-:W-:Y:S01]  /*2a20*/  HMMA.16816.F32.BF16 R32, R204, R50, R32 ;  /* 0x00000032cc20723c */ /* 0x000fe20000041820 */
[----:B------:R-:W5:Y:S07]  /*2a30*/  LDSM.16.M88.4 R48, [R242+0x18080] ;  /* 0x01808000f230783b */ /* 0x000f6e0000000200 */
[C---:B--2---:R-:W-:Y:S08]  /*2a40*/  HMMA.16816.F32.BF16 R8, R208.reuse, R38, R8 ;  /* 0x00000026d008723c */ /* 0x044ff00000041808 */
[C---:B------:R-:W-:Y:S01]  /*2a50*/  HMMA.16816.F32.BF16 R28, R208.reuse, R36, R28 ;  /* 0x00000024d01c723c */ /* 0x040fe2000004181c */
[----:B------:R-:W2:Y:S07]  /*2a60*/  LDSM.16.M88.4 R36, [R239+0x3000] ;  /* 0x00300000ef24783b */ /* 0x000eae0000000200 */
[C---:B---3--:R-:W-:Y:S08]  /*2a70*/  HMMA.16816.F32.BF16 R16, R208.reuse, R44, R16 ;  /* 0x0000002cd010723c */ /* 0x048ff00000041810 */
[C---:B------:R-:W-:Y:S01]  /*2a80*/  HMMA.16816.F32.BF16 R20, R208.reuse, R46, R20 ;  /* 0x0000002ed014723c */ /* 0x040fe20000041814 */
[----:B------:R-:W3:Y:S07]  /*2a90*/  LDSM.16.M88.4 R44, [R239+0x3800] ;  /* 0x00380000ef2c783b */ /* 0x000eee0000000200 */
[C---:B------:R-:W-:Y:S08]  /*2aa0*/  HMMA.16816.F32.BF16 R24, R208.reuse, R52, R24 ;  /* 0x00000034d018723c */ /* 0x040ff00000041818 */
[----:B------:R-:W-:Y:S01]  /*2ab0*/  HMMA.16816.F32.BF16 R32, R208, R54, R32 ;  /* 0x00000036d020723c */ /* 0x000fe20000041820 */
[----:B------:R-:W-:Y:S07]  /*2ac0*/  LDSM.16.M88.4 R52, [R236+0x19880] ;  /* 0x01988000ec34783b */ /* 0x000fee0000000200 */
[C---:B-1----:R-:W-:Y:S08]  /*2ad0*/  HMMA.16816.F32.BF16 R8, R212.reuse, R14, R8 ;  /* 0x0000000ed408723c */ /* 0x042ff00000041808 */
[C---:B------:R-:W-:Y:S08]  /*2ae0*/  HMMA.16816.F32.BF16 R28, R212.reuse, R12, R28 ;  /* 0x0000000cd41c723c */ /* 0x040ff0000004181c */
[C---:B----4-:R-:W-:Y:S08]  /*2af0*/  HMMA.16816.F32.BF16 R16, R212.reuse, R40, R16 ;  /* 0x00000028d410723c */ /* 0x050ff00000041810 */
[C---:B------:R-:W-:Y:S01]  /*2b00*/  HMMA.16816.F32.BF16 R20, R212.reuse, R42, R20 ;  /* 0x0000002ad414723c */ /* 0x040fe20000041814 */
[----:B------:R-:W1:Y:S07]  /*2b10*/  LDSM.16.M88.4 R40, [R236+0x18880] ;  /* 0x01888000ec28783b */ /* 0x000e6e0000000200 */
[C---:B-----5:R-:W-:Y:S08]  /*2b20*/  HMMA.16816.F32.BF16 R24, R212.reuse, R48, R24 ;  /* 0x00000030d418723c */ /* 0x060ff00000041818 */
[----:B------:R-:W-:Y:S01]  /*2b30*/  HMMA.16816.F32.BF16 R32, R212, R50, R32 ;  /* 0x00000032d420723c */ /* 0x000fe20000041820 */
[----:B------:R-:W4:Y:S07]  /*2b40*/  LDSM.16.M88.4 R48, [R236+0x19080] ;  /* 0x01908000ec30783b */ /* 0x000f2e0000000200 */
        /* <DEDUP_REMOVED lines=10> */
[C---:B------:R-:W-:Y:S01]  /*2bf0*/  HMMA.16816.F32.BF16 R28, R220.reuse, R40, R28 ;  /* 0x00000028dc1c723c */ /* 0x040fe2000004181c */
[----:B------:R-:W-:Y:S07]  /*2c00*/  LDSM.16.M88.4 R40, [R239+0x5000] ;  /* 0x00500000ef28783b */ /* 0x000fee0000000200 */
[C---:B----4-:R-:W-:Y:S08]  /*2c10*/  HMMA.16816.F32.BF16 R12, R220.reuse, R48, R8 ;  /* 0x00000030dc0c723c */ /* 0x050ff00000041808 */
[C---:B------:R-:W-:Y:S01]  /*2c20*/  HMMA.16816.F32.BF16 R8, R220.reuse, R50, R20 ;  /* 0x00000032dc08723c */ /* 0x040fe20000041814 */
[----:B------:R-:W1:Y:S07]  /*2c30*/  LDSM.16.M88.4 R48, [R242+0x18880] ;  /* 0x01888000f230783b */ /* 0x000e6e0000000200 */
[C---:B------:R-:W-:Y:S08]  /*2c40*/  HMMA.16816.F32.BF16 R24, R220.reuse, R52, R24 ;  /* 0x00000034dc18723c */ /* 0x040ff00000041818 */
[----:B------:R-:W-:Y:S01]  /*2c50*/  HMMA.16816.F32.BF16 R32, R220, R54, R32 ;  /* 0x00000036dc20723c */ /* 0x000fe20000041820 */
[----:B------:R-:W4:Y:S07]  /*2c60*/  LDSM.16.M88.4 R52, [R242+0x19080] ;  /* 0x01908000f234783b */ /* 0x000f2e0000000200 */
[C---:B--2---:R-:W-:Y:S08]  /*2c70*/  HMMA.16816.F32.BF16 R20, R224.reuse, R38, R16 ;  /* 0x00000026e014723c */ /* 0x044ff00000041810 */
[C---:B------:R-:W-:Y:S01]  /*2c80*/  HMMA.16816.F32.BF16 R28, R224.reuse, R36, R28 ;  /* 0x00000024e01c723c */ /* 0x040fe2000004181c */
[----:B------:R-:W-:Y:S07]  /*2c90*/  LDSM.16.M88.4 R36, [R239+0x5800] ;  /* 0x00580000ef24783b */ /* 0x000fee0000000200 */
[C---:B---3--:R-:W-:Y:S08]  /*2ca0*/  HMMA.16816.F32.BF16 R16, R224.reuse, R44, R12 ;  /* 0x0000002ce010723c */ /* 0x048ff0000004180c */
[----:B------:R-:W-:Y:S01]  /*2cb0*/  HMMA.16816.F32.BF16 R12, R224, R46, R8 ;  /* 0x0000002ee00c723c */ /* 0x000fe20000041808 */
[----:B------:R-:W2:Y:S01]  /*2cc0*/  LDSM.16.M88.4 R44, [R239+0x4800] ;  /* 0x00480000ef2c783b */ /* 0x000ea20000000200 */
[----:B------:R-:W-:-:S06]  /*2cd0*/  DEPBAR.LE SB0, 0x0 ;  /* 0x000080000000791a */ /* 0x000fcc0000000000 */
[C---:B------:R-:W-:Y:S08]  /*2ce0*/  HMMA.16816.F32.BF16 R8, R224.reuse, R60, R24 ;  /* 0x0000003ce008723c */ /* 0x040ff00000041818 */
[----:B------:R-:W-:Y:S08]  /*2cf0*/  HMMA.16816.F32.BF16 R32, R224, R62, R32 ;  /* 0x0000003ee020723c */ /* 0x000ff00000041820 */
[C---:B-1----:R-:W-:Y:S08]  /*2d00*/  HMMA.16816.F32.BF16 R24, R228.reuse, R50, R20 ;  /* 0x00000032e418723c */ /* 0x042ff00000041814 */
[C---:B------:R-:W-:Y:S08]  /*2d10*/  HMMA.16816.F32.BF16 R28, R228.reuse, R48, R28 ;  /* 0x00000030e41c723c */ /* 0x040ff0000004181c */
[C---:B----4-:R-:W-:Y:S08]  /*2d20*/  HMMA.16816.F32.BF16 R20, R228.reuse, R52, R16 ;  /* 0x00000034e414723c */ /* 0x050ff00000041810 */
[C---:B------:R-:W-:Y:S08]  /*2d30*/  HMMA.16816.F32.BF16 R16, R228.reuse, R54, R12 ;  /* 0x00000036e410723c */ /* 0x040ff0000004180c */
[C---:B------:R-:W-:Y:S08]  /*2d40*/  HMMA.16816.F32.BF16 R12, R228.reuse, R56, R8 ;  /* 0x00000038e40c723c */ /* 0x040ff00000041808 */
[----:B------:R-:W-:Y:S08]  /*2d50*/  HMMA.16816.F32.BF16 R8, R228, R58, R32 ;  /* 0x0000003ae408723c */ /* 0x000ff00000041820 */
[C---:B--2---:R-:W-:Y:S08]  /*2d60*/  HMMA.16816.F32.BF16 R32, R232.reuse, R44, R28 ;  /* 0x0000002ce820723c */ /* 0x044ff0000004181c */
[C---:B------:R-:W-:Y:S08]  /*2d70*/  HMMA.16816.F32.BF16 R44, R232.reuse, R46, R24 ;  /* 0x0000002ee82c723c */ /* 0x040ff00000041818 */
[C---:B------:R-:W-:Y:S08]  /*2d80*/  HMMA.16816.F32.BF16 R28, R232.reuse, R40, R20 ;  /* 0x00000028e81c723c */ /* 0x040ff00000041814 */
[C---:B------:R-:W-:Y:S08]  /*2d90*/  HMMA.16816.F32.BF16 R24, R232.reuse, R36, R12 ;  /* 0x00000024e818723c */ /* 0x040ff0000004180c */
[C---:B------:R-:W-:Y:S08]  /*2da0*/  HMMA.16816.F32.BF16 R40, R232.reuse, R42, R16 ;  /* 0x0000002ae828723c */ /* 0x040ff00000041810 */
[----:B------:R-:W-:Y:S01]  /*2db0*/  HMMA.16816.F32.BF16 R36, R232, R38, R8 ;  /* 0x00000026e824723c */ /* 0x000fe20000041808 */
[----:B------:R-:W-:Y:S06]  /*2dc0*/  BAR.SYNC.DEFER_BLOCKING 0x0 ;  /* 0x0000000000007b1d */ /* 0x000fec0000010000 */
[----:B------:R-:W-:Y:S05]  /*2dd0*/  @P0 BRA `(.L_x_173) ;  /* 0x0000058000000947 */ /* 0x000fea0003800000 */
[----:B------:R-:W2:Y:S04]  /*2de0*/  LDL R3, [R1+0x70] ;  /* 0x0000700001037983 */ /* 0x000ea80000100800 */
[----:B------:R-:W3:Y:S04]  /*2df0*/  LDL R6, [R1+0x68] ;  /* 0x0000680001067983 */ /* 0x000ee80000100800 */
[----:B------:R-:W4:Y:S04]  /*2e00*/  LDL R7, [R1+0x60] ;  /* 0x0000600001077983 */ /* 0x000f280000100800 */
[----:B------:R-:W1:Y:S01]  /*2e10*/  S2R R75, SR_TID.X ;  /* 0x00000000004b7919 */ /* 0x000e620000002100 */
[----:B------:R-:W-:-:S02]  /*2e20*/  IMAD.MOV.U32 R74, RZ, RZ, c[0x0][0x2b8] ;  /* 0x0000ae00ff4a7624 */ /* 0x000fc400078e00ff */
[----:B------:R-:W-:Y:S01]  /*2e30*/  IMAD.U32 R2, RZ, RZ, UR12 ;  /* 0x0000000cff027e24 */ /* 0x000fe2000f8e00ff */
[----:B------:R-:W5:Y:S02]  /*2e40*/  LDL R70, [R1+0x5c] ;  /* 0x00005c0001467983 */ /* 0x000f640000100800 */
[----:B------:R-:W-:Y:S02]  /*2e50*/  ISETP.NE.AND P1, PT, R74, 0x1, PT ;  /* 0x000000014a00780c */ /* 0x000fe40003f25270 */
[----:B------:R-:W5:Y:S04]  /*2e60*/  LDL R71, [R1+0x64] ;  /* 0x0000640001477983 */ /* 0x000f680000100800 */
[----:B------:R-:W5:Y:S04]  /*2e70*/  LDL R68, [R1+0x34] ;  /* 0x0000340001447983 */ /* 0x000f680000100800 */
[----:B------:R-:W5:Y:S04]  /*2e80*/  LDL R69, [R1+0x50] ;  /* 0x0000500001457983 */ /* 0x000f680000100800 */
[----:B------:R-:W5:Y:S01]  /*2e90*/  LDL R67, [R1+0x8] ;  /* 0x0000080001437983 */ /* 0x000f620000100800 */
[----:B-1----:R-:W-:-:S02]  /*2ea0*/  LEA.HI R72, R66, R75, RZ, 0x3 ;  /* 0x0000004b42487211 */ /* 0x002fc400078f18ff */
[----:B------:R-:W-:Y:S02]  /*2eb0*/  LEA.HI R73, R66, R75, RZ, 0x3 ;  /* 0x0000004b42497211 */ /* 0x000fe400078f18ff */
[----:B------:R-:W-:Y:S02]  /*2ec0*/  LOP3.LUT R72, R72, 0xfffffff8, RZ, 0xc0, !PT ;  /* 0xfffffff848487812 */ /* 0x000fe400078ec0ff */
[----:B------:R-:W-:-:S03]  /*2ed0*/  SHF.R.S32.HI R73, RZ, 0x3, R73 ;  /* 0x00000003ff497819 */ /* 0x000fc60000011449 */
[----:B------:R-:W-:-:S04]  /*2ee0*/  IMAD.IADD R72, R75, 0x1, -R72 ;  /* 0x000000014b487824 */ /* 0x000fc800078e0a48 */
[----:B------:R-:W-:-:S05]  /*2ef0*/  IMAD R72, R72, 0x20, R73 ;  /* 0x0000002048487824 */ /* 0x000fca00078e0249 */
[----:B------:R-:W-:Y:S01]  /*2f00*/  IADD3 R2, R72, UR22, R2 ;  /* 0x0000001648027c10 */ /* 0x000fe2000fffe002 */
[----:B------:R-:W-:Y:S02]  /*2f10*/  IMAD.MOV.U32 R9, RZ, RZ, RZ ;  /* 0x000000ffff097224 */ /* 0x000fe400078e00ff */
[----:B--2---:R-:W-:Y:S01]  /*2f20*/  IMAD.MOV.U32 R75, RZ, RZ, R3 ;  /* 0x000000ffff4b7224 */ /* 0x004fe200078e0003 */
[----:B------:R-:W-:Y:S01]  /*2f30*/  IADD3 R3, R2, -0x30, RZ ;  /* 0xffffffd002037810 */ /* 0x000fe20007ffe0ff */
[----:B---3--:R-:W-:-:S04]  /*2f40*/  IMAD.MOV.U32 R74, RZ, RZ, R6 ;  /* 0x000000ffff4a7224 */ /* 0x008fc800078e0006 */
[----:B------:R-:W-:-:S04]  /*2f50*/  @P1 IMAD.HI.U32 R6, R3, c[0x0][0x2bc], RZ ;  /* 0x0000af0003061a27 */ /* 0x000fc800078e00ff */
[----:B------:R-:W-:Y:S01]  /*2f60*/  IMAD.MOV.U32 R2, RZ, RZ, R3 ;  /* 0x000000ffff027224 */ /* 0x000fe200078e0003 */
[----:B------:R-:W-:Y:S01]  /*2f70*/  @P1 SHF.R.U32.HI R2, RZ, c[0x0][0x2c0], R6 ;  /* 0x0000b000ff021a19 */ /* 0x000fe20000011606 */
[----:B----4-:R-:W-:-:S03]  /*2f80*/  IMAD.MOV.U32 R73, RZ, RZ, R7 ;  /* 0x000000ffff497224 */ /* 0x010fc600078e0007 */
[----:B------:R-:W-:-:S04]  /*2f90*/  @!P3 IADD3 R7, P0, R2, UR16, RZ ;  /* 0x000000100207bc10 */ /* 0x000fc8000ff1e0ff */
[----:B------:R-:W-:Y:S02]  /*2fa0*/  @!P3 LEA.HI.X.SX32 R8, R2, UR6, 0x1, P0 ;  /* 0x000000060208bc11 */ /* 0x000fe400080f0eff */
[----:B------:R-:W-:-:S04]  /*2fb0*/  @!P3 LEA R6, P0, R7, c[0x0][0x2a0], 0x2 ;  /* 0x0000a8000706ba11 */ /* 0x000fc800078010ff */
[----:B------:R-:W-:-:S05]  /*2fc0*/  @!P3 LEA.HI.X R7, R7, c[0x0][0x2a4], R8, 0x2, P0 ;  /* 0x0000a9000707ba11 */ /* 0x000fca00000f1408 */
[----:B------:R1:W2:Y:S01]  /*2fd0*/  @!P3 LDG.E R9, [R6.64] ;  /* 0x000000120609b981 */ /* 0x0002a2000c1e1900 */
[----:B------:R-:W-:-:S04]  /*2fe0*/  IMAD.MOV R2, RZ, RZ, -R2 ;  /* 0x000000ffff027224 */ /* 0x000fc800078e0a02 */
[----:B------:R-:W-:-:S05]  /*2ff0*/  IMAD R10, R2, c[0x0][0x2b8], R3 ;  /* 0x0000ae00020a7a24 */ /* 0x000fca00078e0203 */
[----:B------:R-:W-:Y:S01]  /*3000*/  SHF.R.S32.HI R2, RZ, 0x1f, R10 ;  /* 0x0000001fff027819 */ /* 0x000fe2000001140a */
[----:B------:R-:W3:Y:S04]  /*3010*/  S2R R76, SR_TID.X ;  /* 0x00000000004c7919 */ /* 0x000ee80000002100 */
[----:B-1----:R-:W-:Y:S02]  /*3020*/  IMAD R6, R2, c[0x0][0x1e0], RZ ;  /* 0x0000780002067a24 */ /* 0x002fe400078e02ff */
[----:B------:R-:W-:-:S04]  /*3030*/  IMAD.WIDE.U32 R2, R10, c[0x0][0x1e0], RZ ;  /* 0x000078000a027a25 */ /* 0x000fc800078e00ff */
[----:B------:R-:W-:-:S04]  /*3040*/  IMAD R6, R10, c[0x0][0x1e4], R6 ;  /* 0x000079000a067a24 */ /* 0x000fc800078e0206 */
[----:B------:R-:W-:Y:S01]  /*3050*/  IMAD.IADD R3, R3, 0x1, R6 ;  /* 0x0000000103037824 */ /* 0x000fe200078e0206 */
[----:B------:R1:W-:Y:S01]  /*3060*/  STL [R1+0x28], R10 ;  /* 0x0000280a01007387 */ /* 0x0003e20000100800 */
[----:B---3--:R-:W-:-:S04]  /*3070*/  LEA.HI R72, R66, R76, RZ, 0x3 ;  /* 0x0000004c42487211 */ /* 0x008fc800078f18ff */
[----:B------:R-:W-:Y:S02]  /*3080*/  LOP3.LUT R72, R72, 0xfffffff8, RZ, 0xc0, !PT ;  /* 0xfffffff848487812 */ /* 0x000fe400078ec0ff */
[----:B-1----:R-:W-:-:S04]  /*3090*/  LEA.HI R10, R66, R76, RZ, 0x3 ;  /* 0x0000004c420a7211 */ /* 0x002fc800078f18ff */
[----:B------:R-:W-:-:S04]  /*30a0*/  SHF.R.S32.HI R10, RZ, 0x3, R10 ;  /* 0x00000003ff0a7819 */ /* 0x000fc8000001140a */
[----:B------:R-:W-:-:S04]  /*30b0*/  IADD3 R10, -R10, 0x30, RZ ;  /* 0x000000300a0a7810 */ /* 0x000fc80007ffe1ff */
[----:B------:R-:W-:Y:S01]  /*30c0*/  ISETP.GE.AND P1, PT, R10, 0x1, PT ;  /* 0x000000010a00780c */ /* 0x000fe20003f26270 */
[----:B------:R-:W-:-:S04]  /*30d0*/  IMAD.IADD R72, R76, 0x1, -R72 ;  /* 0x000000014c487824 */ /* 0x000fc800078e0a48 */
[----:B------:R-:W-:Y:S01]  /*30e0*/  IMAD.SHL.U32 R72, R72, 0x8, RZ ;  /* 0x0000000848487824 */ /* 0x000fe200078e00ff */
[----:B--2---:R-:W-:Y:S01]  /*30f0*/  SHF.R.S32.HI R6, RZ, 0x1f, R9 ;  /* 0x0000001fff067819 */ /* 0x004fe20000011409 */
[----:B------:R-:W-:-:S04]  /*3100*/  IMAD.WIDE.U32 R2, R9, c[0x0][0x1f0], R2 ;  /* 0x00007c0009027a25 */ /* 0x000fc800078e0002 */
[----:B------:R-:W-:Y:S01]  /*3110*/  IMAD R6, R6, c[0x0][0x1f0], RZ ;  /* 0x00007c0006067a24 */ /* 0x000fe200078e02ff */
[----:B------:R-:W-:-:S03]  /*3120*/  IADD3 R2, P0, R2, UR20, RZ ;  /* 0x0000001402027c10 */ /* 0x000fc6000ff1e0ff */
[----:B------:R-:W-:Y:S01]  /*3130*/  IMAD R6, R9, c[0x0][0x1f4], R6 ;  /* 0x00007d0009067a24 */ /* 0x000fe200078e0206 */
[----:B------:R1:W-:Y:S04]  /*3140*/  STL [R1+0x24], R9 ;  /* 0x0000240901007387 */ /* 0x0003e80000100800 */
[----:B------:R-:W-:Y:S02]  /*3150*/  IADD3.X R3, R3, UR8, R6, P0, !PT ;  /* 0x0000000803037c10 */ /* 0x000fe400087fe406 */
[----:B-1----:R-:W-:-:S04]  /*3160*/  LEA R9, P0, R2, c[0x0][0x1c8], 0x1 ;  /* 0x0000720002097a11 */ /* 0x002fc800078008ff */
[----:B------:R-:W-:Y:S02]  /*3170*/  LEA.HI.X R8, R2, c[0x0][0x1cc], R3, 0x1, P0 ;  /* 0x0000730002087a11 */ /* 0x000fe400000f0c03 */
[----:B------:R-:W1:Y:S04]  /*3180*/  SHFL.IDX PT, R2, R9, RZ, 0x181f ;  /* 0x00181fff09027589 */ /* 0x000e6800000e0000 */
[----:B------:R-:W2:Y:S01]  /*3190*/  SHFL.IDX PT, R3, R8, RZ, 0x181f ;  /* 0x00181fff08037589 */ /* 0x000ea200000e0000 */
[----:B-1----:R-:W-:-:S04]  /*31a0*/  @P1 LEA R16, P0, R72, R2, 0x1 ;  /* 0x0000000248101211 */ /* 0x002fc800078008ff */
[----:B--2---:R-:W-:Y:S02]  /*31b0*/  @P1 LEA.HI.X R17, R72, R3, R75, 0x1, P0 ;  /* 0x0000000348111211 */ /* 0x004fe400000f0c4b */
[----:B------:R-:W-:-:S04]  /*31c0*/  @P1 LEA R14, P0, R73, R2, 0x1 ;  /* 0x00000002490e1211 */ /* 0x000fc800078008ff */
[----:B------:R-:W-:Y:S02]  /*31d0*/  @P1 LEA.HI.X R15, R73, R3, R74, 0x1, P0 ;  /* 0x00000003490f1211 */ /* 0x000fe400000f0c4a */
[----:B-----5:R-:W-:-:S04]  /*31e0*/  @P1 LEA R12, P0, R70, R2, 0x1 ;  /* 0x00000002460c1211 */ /* 0x020fc800078008ff */
[-C--:B------:R-:W-:Y:S02]  /*31f0*/  @P1 LEA.HI.X R13, R70, R3.reuse, R71, 0x1, P0 ;  /* 0x00000003460d1211 */ /* 0x080fe400000f0c47 */
[C---:B------:R-:W-:Y:S02]  /*3200*/  @P1 LEA R6, P0, R68.reuse, R2, 0x1 ;  /* 0x0000000244061211 */ /* 0x040fe400078008ff */
[----:B------:R-:W1:Y:S02]  /*3210*/  SHFL.IDX PT, R2, R9, 0x1, 0x181f ;  /* 0x00381f0009027f89 */ /* 0x000e6400000e0000 */
[----:B------:R-:W-:Y:S02]  /*3220*/  @P1 LEA.HI.X R7, R68, R3, R69, 0x1, P0 ;  /* 0x0000000344071211 */ /* 0x000fe400000f0c45 */
[----:B------:R-:W2:Y:S01]  /*3230*/  SHFL.IDX PT, R3, R8, 0x1, 0x181f ;  /* 0x00381f0008037f89 */ /* 0x000ea200000e0000 */
[----:B------:R-:W-:-:S13]  /*3240*/  ISETP.GE.AND P0, PT, R10, 0x21, PT ;  /* 0x000000210a00780c */ /* 0x000fda0003f06270 */
[----:B-1----:R-:W-:-:S04]  /*3250*/  @P0 LEA R10, P2, R72, R2, 0x1 ;  /* 0x00000002480a0211 */ /* 0x002fc800078408ff */
[----:B--2---:R-:W-:Y:S02]  /*3260*/  @P0 LEA.HI.X R11, R72, R3, R75, 0x1, P2 ;  /* 0x00000003480b0211 */ /* 0x004fe400010f0c4b */
[----:B------:R-:W-:-:S04]  /*3270*/  @P0 LEA R8, P2, R73, R2, 0x1 ;  /* 0x0000000249080211 */ /* 0x000fc800078408ff */
[----:B------:R-:W-:Y:S02]  /*3280*/  @P0 LEA.HI.X R9, R73, R3, R74, 0x1, P2 ;  /* 0x0000000349090211 */ /* 0x000fe400010f0c4a */
[----:B------:R-:W-:-:S13]  /*3290*/  ISETP.GE.AND P2, PT, R72, c[0x0][0x1d4], PT ;  /* 0x0000750048007a0c */ /* 0x000fda0003f46270 */
[----:B------:R1:W-:Y:S04]  /*32a0*/  @P1 LDGSTS.E.BYPASS.LTC128B.128 [R67+0x14080], [R16.64], !P2 ;  /* 0x1408000010431fae */ /* 0x0003e8000d101d52 */
[----:B------:R1:W-:Y:S04]  /*32b0*/  @P1 LDGSTS.E.BYPASS.LTC128B.128 [R67+0x15880], [R14.64], !P6 ;  /* 0x158800000e431fae */ /* 0x0003e8000f101d52 */
[----:B------:R1:W-:Y:S04]  /*32c0*/  @P1 LDGSTS.E.BYPASS.LTC128B.128 [R67+0x17080], [R12.64], !P5 ;  /* 0x170800000c431fae */ /* 0x0003e8000e901d52 */
[----:B------:R2:W-:Y:S04]  /*32d0*/  @P1 LDGSTS.E.BYPASS.LTC128B.128 [R67+0x18880], [R6.64], !P4 ;  /* 0x1888000006431fae */ /* 0x0005e8000e101d52 */
[----:B------:R1:W-:Y:S04]  /*32e0*/  @P0 LDGSTS.E.BYPASS.LTC128B.128 [R67+0x15080], [R10.64], !P2 ;  /* 0x150800000a430fae */ /* 0x0003e8000d101d52 */
[----:B------:R1:W-:Y:S01]  /*32f0*/  @P0 LDGSTS.E.BYPASS.LTC128B.128 [R67+0x16880], [R8.64], !P6 ;  /* 0x1688000008430fae */ /* 0x0003e2000f101d52 */
[----:B--2---:R-:W-:-:S04]  /*3300*/  @P0 LEA R6, P1, R70, R2, 0x1 ;  /* 0x0000000246060211 */ /* 0x004fc800078208ff */
[----:B------:R-:W-:Y:S02]  /*3310*/  @P0 LEA.HI.X R7, R70, R3, R71, 0x1, P1 ;  /* 0x0000000346070211 */ /* 0x000fe400008f0c47 */
[----:B------:R-:W-:-:S03]  /*3320*/  @P0 LEA R2, P1, R68, R2, 0x1 ;  /* 0x0000000244020211 */ /* 0x000fc600078208ff */
[----:B------:R1:W-:Y:S01]  /*3330*/  @P0 LDGSTS.E.BYPASS.LTC128B.128 [R67+0x18080], [R6.64], !P5 ;  /* 0x1808000006430fae */ /* 0x0003e2000e901d52 */
[----:B------:R-:W-:-:S05]  /*3340*/  @P0 LEA.HI.X R3, R68, R3, R69, 0x1, P1 ;  /* 0x0000000344030211 */ /* 0x000fca00008f0c45 */
[----:B------:R1:W-:Y:S04]  /*3350*/  @P0 LDGSTS.E.BYPASS.LTC128B.128 [R67+0x19880], [R2.64], !P4 ;  /* 0x1988000002430fae */ /* 0x0003e8000e101d52 */
.L_x_173:
[----:B-1----:R-:W1:Y:S01]  /*3360*/  S2R R8, SR_TID.X ;  /* 0x0000000000087919 */ /* 0x002e620000002100 */
[----:B------:R-:W-:Y:S01]  /*3370*/  LOP3.LUT R2, R65, 0xffffffe0, RZ, 0xc0, !PT ;  /* 0xffffffe041027812 */ /* 0x000fe200078ec0ff */
[----:B------:R-:W-:Y:S01]  /*3380*/  UISETP.NE.AND UP1, UPT, UR14, URZ, UPT ;  /* 0x0000003f0e00728c */ /* 0x000fe2000bf25270 */
[----:B------:R-:W-:Y:S01]  /*3390*/  SHF.R.S32.HI R7, RZ, 0x1f, R64 ;  /* 0x0000001fff077819 */ /* 0x000fe20000011440 */
[----:B------:R-:W-:Y:S01]  /*33a0*/  UISETP.NE.AND UP0, UPT, UR13, URZ, UPT ;  /* 0x0000003f0d00728c */ /* 0x000fe2000bf05270 */
[----:B------:R-:W0:Y:S01]  /*33b0*/  LDGDEPBAR ;  /* 0x00000000000079af */ /* 0x000e220000000000 */
[----:B------:R-:W-:Y:S01]  /*33c0*/  ULDC UR22, c[0x0][0x324] ;  /* 0x0000c90000167ab9 */ /* 0x000fe20000000800 */
[----:B------:R-:W-:Y:S01]  /*33d0*/  LEA.HI R7, R7, R64, RZ, 0x3 ;  /* 0x0000004007077211 */ /* 0x000fe200078f18ff */
[----:B------:R-:W-:Y:S01]  /*33e0*/  ULDC UR4, c[0x0][0x1d0] ;  /* 0x0000740000047ab9 */ /* 0x000fe20000000800 */
[----:B------:R-:W-:Y:S01]  /*33f0*/  PLOP3.LUT P0, PT, PT, PT, UP1, 0x80, 0x0 ;  /* 0x000000000000781c */ /* 0x000fe20003f0f018 */
[----:B------:R-:W-:Y:S01]  /*3400*/  ULOP3.LUT UR22, URZ, UR22, URZ, 0x33, !UPT ;  /* 0x000000163f167292 */ /* 0x000fe2000f8e333f */
[----:B------:R-:W-:-:S05]  /*3410*/  LOP3.LUT R7, R7, 0xffffff8, RZ, 0xc0, !PT ;  /* 0x0ffffff807077812 */ /* 0x000fca00078ec0ff */
[----:B------:R-:W-:Y:S01]  /*3420*/  IMAD.IADD R9, R64, 0x1, -R7 ;  /* 0x0000000140097824 */ /* 0x000fe200078e0a07 */
[----:B-1----:R-:W-:Y:S01]  /*3430*/  LEA.HI R3, R66, R8, RZ, 0x2 ;  /* 0x0000000842037211 */ /* 0x002fe200078f10ff */
[----:B------:R-:W-:-:S03]  /*3440*/  IMAD.IADD R2, R8, 0x1, -R2 ;  /* 0x0000000108027824 */ /* 0x000fc600078e0a02 */
[----:B------:R-:W-:Y:S02]  /*3450*/  LOP3.LUT R3, R3, 0xfffffffc, RZ, 0xc0, !PT ;  /* 0xfffffffc03037812 */ /* 0x000fe400078ec0ff */
[----:B------:R-:W-:-:S03]  /*3460*/  SHF.R.S32.HI R6, RZ, 0x1f, R2 ;  /* 0x0000001fff067819 */ /* 0x000fc60000011402 */
[----:B------:R-:W-:Y:S01]  /*3470*/  IMAD.IADD R3, R8, 0x1, -R3 ;  /* 0x0000000108037824 */ /* 0x000fe200078e0a03 */
[----:B------:R-:W-:-:S04]  /*3480*/  LEA.HI R6, R6, R2, RZ, 0x2 ;  /* 0x0000000206067211 */ /* 0x000fc800078f10ff */
[----:B------:R-:W-:Y:S02]  /*3490*/  LEA.HI R8, R3, R3, RZ, 0x1 ;  /* 0x0000000303087211 */ /* 0x000fe400078f08ff */
[----:B------:R-:W-:Y:S02]  /*34a0*/  LEA.HI.SX32 R7, R6, UR27, 0x1e ;  /* 0x0000001b06077c11 */ /* 0x000fe4000f8ff2ff */
[----:B------:R-:W-:-:S03]  /*34b0*/  LOP3.LUT R8, R8, 0x1ffffffe, RZ, 0xc0, !PT ;  /* 0x1ffffffe08087812 */ /* 0x000fc600078ec0ff */
[----:B------:R-:W-:Y:S02]  /*34c0*/  IMAD R7, R9, 0x10, R7 ;  /* 0x0000001009077824 */ /* 0x000fe400078e0207 */
[----:B------:R-:W-:-:S04]  /*34d0*/  IMAD.IADD R3, R3, 0x1, -R8 ;  /* 0x0000000103037824 */ /* 0x000fc800078e0a08 */
[----:B------:R-:W-:-:S04]  /*34e0*/  IMAD R10, R3, 0x8, R7 ;  /* 0x00000008030a7824 */ /* 0x000fc800078e0207 */
[----:B------:R-:W-:Y:S01]  /*34f0*/  @P0 IMAD.HI.U32 R3, R10, c[0x0][0x2c8], RZ ;  /* 0x0000b2000a030a27 */ /* 0x000fe200078e00ff */
[----:B------:R-:W-:Y:S01]  /*3500*/  PLOP3.LUT P0, PT, PT, PT, UP1, 0x80, 0x0 ;  /* 0x000000000000781c */ /* 0x000fe20003f0f018 */
[----:B------:R1:W-:Y:S02]  /*3510*/  STL [R1+0x58], R10 ;  /* 0x0000580a01007387 */ /* 0x0003e40000100800 */
[----:B------:R-:W-:-:S10]  /*3520*/  IMAD.MOV.U32 R7, RZ, RZ, R10 ;  /* 0x000000ffff077224 */ /* 0x000fd400078e000a */
[----:B------:R-:W-:Y:S02]  /*3530*/  @P0 SHF.R.U32.HI R7, RZ, c[0x0][0x2cc], R3 ;  /* 0x0000b300ff070a19 */ /* 0x000fe40000011603 */
[----:B------:R-:W-:Y:S02]  /*3540*/  LOP3.LUT R3, R6, 0x7ffffffc, RZ, 0xc0, !PT ;  /* 0x7ffffffc06037812 */ /* 0x000fe400078ec0ff */
[----:B------:R-:W-:Y:S01]  /*3550*/  PLOP3.LUT P0, PT, PT, PT, UP0, 0x40, 0x0 ;  /* 0x000000000000781c */ /* 0x000fe20003f0e808 */
[----:B------:R-:W2:Y:S02]  /*3560*/  SHFL.IDX PT, R6, R7, RZ, 0x1c1f ;  /* 0x001c1fff07067589 */ /* 0x000ea400000e0000 */
[----:B------:R-:W-:Y:S02]  /*3570*/  IMAD.IADD R3, R2, 0x1, -R3 ;  /* 0x0000000102037824 */ /* 0x000fe400078e0a03 */
[----:B------:R-:W-:Y:S01]  /*3580*/  IMAD.U32 R2, RZ, RZ, UR28 ;  /* 0x0000001cff027e24 */ /* 0x000fe2000f8e00ff */
[----:B------:R-:W-:Y:S01]  /*3590*/  ULDC UR28, c[0x0][0x2ac] ;  /* 0x0000ab00001c7ab9 */ /* 0x000fe20000000800 */
[----:B------:R-:W-:Y:S01]  /*35a0*/  IMAD.SHL.U32 R11, R3, 0x2, RZ ;  /* 0x00000002030b7824 */ /* 0x000fe200078e00ff */
[----:B------:R-:W-:-:S04]  /*35b0*/  UIMAD UR4, UR28, UR4, UR29 ;  /* 0x000000041c0472a4 */ /* 0x000fc8000f8e021d */
[C---:B------:R-:W-:Y:S01]  /*35c0*/  IADD3 R2, -R11.reuse, 0x1, R2 ;  /* 0x000000010b027810 */ /* 0x040fe20007ffe102 */
[----:B------:R3:W-:Y:S01]  /*35d0*/  STL [R1+0x54], R11 ;  /* 0x0000540b01007387 */ /* 0x0007e20000100800 */
[----:B------:R-:W-:Y:S02]  /*35e0*/  IADD3 R9, -R11, UR4, RZ ;  /* 0x000000040b097c10 */ /* 0x000fe4000fffe1ff */
[----:B------:R-:W-:-:S04]  /*35f0*/  IADD3 R2, R2, -c[0x0][0x168], RZ ;  /* 0x80005a0002027a10 */ /* 0x000fc80007ffe0ff */
[C---:B------:R-:W-:Y:S02]  /*3600*/  IADD3 R8, R2.reuse, c[0x0][0x328], RZ ;  /* 0x0000ca0002087a10 */ /* 0x040fe40007ffe0ff */
[----:B-1----:R-:W-:-:S03]  /*3610*/  IADD3 R10, R2, UR22, RZ ;  /* 0x00000016020a7c10 */ /* 0x002fc6000fffe0ff */
[--C-:B--2---:R-:W-:Y:S02]  /*3620*/  IMAD.IADD R3, R8, 0x1, R6.reuse ;  /* 0x0000000108037824 */ /* 0x104fe400078e0206 */
[----:B------:R-:W-:-:S03]  /*3630*/  IMAD.IADD R2, R10, 0x1, R6 ;  /* 0x000000010a027824 */ /* 0x000fc600078e0206 */
[----:B------:R-:W-:Y:S02]  /*3640*/  IMNMX R3, R3, R9, PT ;  /* 0x0000000903037217 */ /* 0x000fe40003800200 */
[----:B---3--:R-:W-:Y:S01]  /*3650*/  IADD3 R11, -R11, UR29, RZ ;  /* 0x0000001d0b0b7c10 */ /* 0x008fe2000fffe1ff */
[----:B------:R-:W-:Y:S05]  /*3660*/  @P0 BRA `(.L_x_174) ;  /* 0x0000015000000947 */ /* 0x000fea0003800000 */
[----:B------:R-:W-:Y:S01]  /*3670*/  IMAD.U32 R12, RZ, RZ, UR10 ;  /* 0x0000000aff0c7e24 */ /* 0x000fe2000f8e00ff */
[----:B------:R-:W-:Y:S04]  /*3680*/  BSSY B0, `(.L_x_175) ;  /* 0x000000f000007945 */ /* 0x000fe80003800000 */
[----:B------:R-:W-:-:S04]  /*3690*/  IADD3 R6, R12, -c[0x0][0x168], R6 ;  /* 0x80005a000c067a10 */ /* 0x000fc80007ffe006 */
[----:B------:R-:W-:-:S13]  /*36a0*/  ISETP.GT.AND P0, PT, R6, -0x1, PT ;  /* 0xffffffff0600780c */ /* 0x000fda0003f04270 */
[----:B------:R-:W-:Y:S05]  /*36b0*/  @P0 BRA `(.L_x_176) ;  /* 0x0000007000000947 */ /* 0x000fea0003800000 */
[----:B------:R-:W-:Y:S01]  /*36c0*/  IMAD.MOV.U32 R12, RZ, RZ, c[0x0][0x32c] ;  /* 0x0000cb00ff0c7624 */ /* 0x000fe200078e00ff */
[----:B------:R-:W-:-:S04]  /*36d0*/  LOP3.LUT R6, RZ, R6, RZ, 0x33, !PT ;  /* 0x00000006ff067212 */ /* 0x000fc800078e33ff */
[----:B------:R-:W-:-:S13]  /*36e0*/  ISETP.NE.AND P0, PT, R12, 0x1, PT ;  /* 0x000000010c00780c */ /* 0x000fda0003f05270 */
[----:B------:R-:W-:-:S05]  /*36f0*/  @P0 IMAD.HI.U32 R12, R6, c[0x0][0x330], RZ ;  /* 0x0000cc00060c0a27 */ /* 0x000fca00078e00ff */
[----:B------:R-:W-:-:S04]  /*3700*/  @P0 SHF.R.U32.HI R6, RZ, c[0x0][0x334], R12 ;  /* 0x0000cd00ff060a19 */ /* 0x000fc8000001160c */
[----:B------:R-:W-:Y:S01]  /*3710*/  LOP3.LUT R6, RZ, R6, RZ, 0x33, !PT ;  /* 0x00000006ff067212 */ /* 0x000fe200078e33ff */
[----:B------:R-:W-:Y:S05]  /*3720*/  BRA `(.L_x_177) ;  /* 0x0000004000007947 */ /* 0x000fea0003800000 */
.L_x_176:
[----:B------:R-:W-:-:S04]  /*3730*/  MOV R12, c[0x0][0x32c] ;  /* 0x0000cb00000c7a02 */ /* 0x000fc80000000f00 */
[----:B------:R-:W-:-:S13]  /*3740*/  ISETP.NE.AND P0, PT, R12, 0x1, PT ;  /* 0x000000010c00780c */ /* 0x000fda0003f05270 */
[----:B------:R-:W-:-:S05]  /*3750*/  @P0 IMAD.HI.U32 R12, R6, c[0x0][0x330], RZ ;  /* 0x0000cc00060c0a27 */ /* 0x000fca00078e00ff */
[----:B------:R-:W-:Y:S02]  /*3760*/  @P0 SHF.R.U32.HI R6, RZ, c[0x0][0x334], R12 ;  /* 0x0000cd00ff060a19 */ /* 0x000fe4000001160c */
.L_x_177:
[----:B------:R-:W-:Y:S05]  /*3770*/  BSYNC B0 ;  /* 0x0000000000007941 */ /* 0x000fea0003800000 */
.L_x_175:
[----:B------:R-:W-:-:S05]  /*3780*/  IMAD R6, R6, c[0x0][0x32c], R11 ;  /* 0x0000cb0006067a24 */ /* 0x000fca00078e020b */
[----:B------:R-:W-:Y:S02]  /*3790*/  IADD3 R12, R6, c[0x0][0x32c], RZ ;  /* 0x0000cb00060c7a10 */ /* 0x000fe40007ffe0ff */
[----:B------:R-:W-:Y:S02]  /*37a0*/  IMNMX R2, R2, R6, !PT ;  /* 0x0000000602027217 */ /* 0x000fe40007800200 */
[----:B------:R-:W-:Y:S02]  /*37b0*/  IMNMX R3, R3, R12, PT ;  /* 0x0000000c03037217 */ /* 0x000fe40003800200 */
.L_x_174:
[----:B------:R-:W-:Y:S01]  /*37c0*/  UISETP.GE.AND UP0, UPT, UR29, 0x1, UPT ;  /* 0x000000011d00788c */ /* 0x000fe2000bf06270 */
[----:B------:R-:W1:Y:S01]  /*37d0*/  SHFL.IDX PT, R6, R7, 0x1, 0x1c1f ;  /* 0x003c1f0007067f89 */ /* 0x000e6200000e0000 */
[----:B------:R-:W-:Y:S02]  /*37e0*/  UISETP.GE.AND UP6, UPT, UR29, 0x12, UPT ;  /* 0x000000121d00788c */ /* 0x000fe4000bfc6270 */
[----:B------:R-:W-:Y:S02]  /*37f0*/  UP2UR UR32, UPR, URZ, 0x1 ;  /* 0x000000013f207883 */ /* 0x000fe40008000000 */
[----:B------:R-:W-:Y:S01]  /*3800*/  PLOP3.LUT P0, PT, PT, PT, UP0, 0x40, 0x0 ;  /* 0x000000000000781c */ /* 0x000fe20003f0e808 */
[----:B------:R-:W-:-:S02]  /*3810*/  UISETP.GE.AND UP0, UPT, UR29, 0x2, UPT ;  /* 0x000000021d00788c */ /* 0x000fc4000bf06270 */
[----:B------:R-:W-:Y:S01]  /*3820*/  UISETP.GE.AND UP5, UPT, UR29, 0x19, UPT ;  /* 0x000000191d00788c */ /* 0x000fe2000bfa6270 */
[----:B------:R-:W-:Y:S01]  /*3830*/  ISETP.GT.AND P0, PT, R2, RZ, P0 ;  /* 0x000000ff0200720c */ /* 0x000fe20000704270 */
[----:B------:R-:W-:Y:S02]  /*3840*/  UP2UR UR31, UPR, URZ, 0x1 ;  /* 0x000000013f1f7883 */ /* 0x000fe40008000000 */
[----:B------:R-:W-:Y:S01]  /*3850*/  UISETP.GE.AND UP4, UPT, UR29, 0x1a, UPT ;  /* 0x0000001a1d00788c */ /* 0x000fe2000bf86270 */
[----:B------:R-:W-:Y:S01]  /*3860*/  ISETP.LT.OR P0, PT, R3, 0x1, P0 ;  /* 0x000000010300780c */ /* 0x000fe20000701670 */
[----:B------:R-:W-:Y:S02]  /*3870*/  UISETP.GE.AND UP3, UPT, UR29, 0x21, UPT ;  /* 0x000000211d00788c */ /* 0x000fe4000bf66270 */
[----:B------:R-:W-:Y:S01]  /*3880*/  UISETP.GE.AND UP2, UPT, UR29, 0x22, UPT ;  /* 0x000000221d00788c */ /* 0x000fe2000bf46270 */
[----:B------:R-:W-:Y:S01]  /*3890*/  FSEL R15, R32, -INF , !P0 ;  /* 0xff800000200f7808 */ /* 0x000fe20004000000 */
[----:B------:R-:W-:Y:S01]  /*38a0*/  UISETP.GE.AND UP1, UPT, UR29, 0x29, UPT ;  /* 0x000000291d00788c */ /* 0x000fe2000bf26270 */
[----:B------:R-:W-:Y:S01]  /*38b0*/  PLOP3.LUT P0, PT, PT, PT, UP0, 0x40, 0x0 ;  /* 0x000000000000781c */ /* 0x000fe20003f0e808 */
[----:B------:R-:W-:-:S02]  /*38c0*/  UISETP.GE.AND UP0, UPT, UR29, 0x9, UPT ;  /* 0x000000091d00788c */ /* 0x000fc4000bf06270 */
[----:B------:R-:W-:Y:S01]  /*38d0*/  UP2UR UR33, UPR, URZ, 0x40 ;  /* 0x000000403f217883 */ /* 0x000fe20008000000 */
[----:B------:R-:W-:Y:S01]  /*38e0*/  ISETP.GT.AND P0, PT, R2, 0x1, P0 ;  /* 0x000000010200780c */ /* 0x000fe20000704270 */
[----:B------:R-:W-:-:S03]  /*38f0*/  UP2UR UR30, UPR, URZ, 0x1 ;  /* 0x000000013f1e7883 */ /* 0x000fc60008000000 */
[----:B------:R-:W-:-:S04]  /*3900*/  ISETP.LT.OR P0, PT, R3, 0x2, P0 ;  /* 0x000000020300780c */ /* 0x000fc80000701670 */
[----:B------:R-:W-:Y:S02]  /*3910*/  FSEL R14, R33, -INF , !P0 ;  /* 0xff800000210e7808 */ /* 0x000fe40004000000 */
[----:B------:R-:W-:Y:S01]  /*3920*/  PLOP3.LUT P0, PT, PT, PT, UP0, 0x40, 0x0 ;  /* 0x000000000000781c */ /* 0x000fe20003f0e808 */
[----:B------:R-:W-:-:S03]  /*3930*/  UISETP.GE.AND UP0, UPT, UR29, 0xa, UPT ;  /* 0x0000000a1d00788c */ /* 0x000fc6000bf06270 */
        /* <DEDUP_REMOVED lines=12> */
[----:B------:R-:W-:-:S04]  /*3a00*/  ISETP.GT.AND P0, PT, R2, 0x10, P0 ;  /* 0x000000100200780c */ /* 0x000fc80000704270 */
[----:B------:R-:W-:-:S04]  /*3a10*/  ISETP.LT.OR P0, PT, R3, 0x11, P0 ;  /* 0x000000110300780c */ /* 0x000fc80000701670 */
[----:B------:R-:W-:Y:S02]  /*3a20*/  FSEL R19, R28, -INF , !P0 ;  /* 0xff8000001c137808 */ /* 0x000fe40004000000 */
[----:B------:R-:W-:Y:S01]  /*3a30*/  PLOP3.LUT P0, PT, PT, PT, UP6, 0x40, 0x0 ;  /* 0x000000000000781c */ /* 0x000fe20003f0e868 */
[----:B------:R-:W-:-:S03]  /*3a40*/  UISETP.NE.AND UP6, UPT, UR13, URZ, UPT ;  /* 0x0000003f0d00728c */ /* 0x000fc6000bfc5270 */
[----:B------:R-:W-:-:S04]  /*3a50*/  ISETP.GT.AND P0, PT, R2, 0x11, P0 ;  /* 0x000000110200780c */ /* 0x000fc80000704270 */
[----:B------:R-:W-:-:S04]  /*3a60*/  ISETP.LT.OR P0, PT, R3, 0x12, P0 ;  /* 0x000000120300780c */ /* 0x000fc80000701670 */
[----:B------:R-:W-:Y:S02]  /*3a70*/  FSEL R18, R29, -INF , !P0 ;  /* 0xff8000001d127808 */ /* 0x000fe40004000000 */
[----:B------:R-:W-:-:S04]  /*3a80*/  PLOP3.LUT P0, PT, PT, PT, UP5, 0x40, 0x0 ;  /* 0x000000000000781c */ /* 0x000fc80003f0e858 */
        /* <DEDUP_REMOVED lines=20> */
[----:B------:R-:W-:Y:S01]  /*3bd0*/  ISETP.GT.AND P0, PT, R2, 0x29, P0 ;  /* 0x000000290200780c */ /* 0x000fe20000704270 */
[----:B-1----:R-:W-:-:S03]  /*3be0*/  IMAD.IADD R2, R10, 0x1, R6 ;  /* 0x000000010a027824 */ /* 0x002fc600078e0206 */
[----:B------:R-:W-:Y:S01]  /*3bf0*/  ISETP.LT.OR P0, PT, R3, 0x2a, P0 ;  /* 0x0000002a0300780c */ /* 0x000fe20000701670 */
[----:B------:R-:W-:-:S03]  /*3c00*/  IMAD.IADD R3, R8, 0x1, R6 ;  /* 0x0000000108037824 */ /* 0x000fc600078e0206 */
[----:B------:R-:W-:Y:S02]  /*3c10*/  FSEL R93, R37, -INF , !P0 ;  /* 0xff800000255d7808 */ /* 0x000fe40004000000 */
[----:B------:R-:W-:Y:S01]  /*3c20*/  PLOP3.LUT P0, PT, PT, PT, UP6, 0x40, 0x0 ;  /* 0x000000000000781c */ /* 0x000fe20003f0e868 */
[----:B------:R-:W-:Y:S01]  /*3c30*/  UISETP.NE.AND UP6, UPT, UR33, URZ, UPT ;  /* 0x0000003f2100728c */ /* 0x000fe2000bfc5270 */
[----:B------:R-:W-:-:S11]  /*3c40*/  IMNMX R3, R3, R9, PT ;  /* 0x0000000903037217 */ /* 0x000fd60003800200 */
        /* <DEDUP_REMOVED lines=13> */
.L_x_180:
[----:B------:R-:W-:-:S04]  /*3d20*/  MOV R7, c[0x0][0x32c] ;  /* 0x0000cb0000077a02 */ /* 0x000fc80000000f00 */
[----:B------:R-:W-:-:S13]  /*3d30*/  ISETP.NE.AND P0, PT, R7, 0x1, PT ;  /* 0x000000010700780c */ /* 0x000fda0003f05270 */
[----:B------:R-:W-:-:S05]  /*3d40*/  @P0 IMAD.HI.U32 R7, R6, c[0x0][0x330], RZ ;  /* 0x0000cc0006070a27 */ /* 0x000fca00078e00ff */
[----:B------:R-:W-:Y:S02]  /*3d50*/  @P0 SHF.R.U32.HI R6, RZ, c[0x0][0x334], R7 ;  /* 0x0000cd00ff060a19 */ /* 0x000fe40000011607 */
.L_x_181:
[----:B------:R-:W-:Y:S05]  /*3d60*/  BSYNC B0 ;  /* 0x0000000000007941 */ /* 0x000fea0003800000 */
.L_x_179:
[----:B------:R-:W-:-:S05]  /*3d70*/  IMAD R6, R6, c[0x0][0x32c], R11 ;  /* 0x0000cb0006067a24 */ /* 0x000fca00078e020b */
[----:B------:R-:W-:Y:S02]  /*3d80*/  IADD3 R7, R6, c[0x0][0x32c], RZ ;  /* 0x0000cb0006077a10 */ /* 0x000fe40007ffe0ff */
[----:B------:R-:W-:Y:S02]  /*3d90*/  IMNMX R2, R2, R6, !PT ;  /* 0x0000000602027217 */ /* 0x000fe40007800200 */
[----:B------:R-:W-:Y:S02]  /*3da0*/  IMNMX R3, R3, R7, PT ;  /* 0x0000000703037217 */ /* 0x000fe40003800200 */
.L_x_178:
[----:B------:R-:W-:Y:S01]  /*3db0*/  UP2UR UR29, UPR, URZ, 0x10 ;  /* 0x000000103f1d7883 */ /* 0x000fe20008000000 */
[----:B------:R-:W-:Y:S01]  /*3dc0*/  FMNMX.FTZ R133, R15, R14, !PT ;  /* 0x0000000e0f857209 */ /* 0x000fe20007810000 */
[----:B------:R-:W-:Y:S01]  /*3dd0*/  UISETP.NE.AND UP4, UPT, UR32, URZ, UPT ;  /* 0x0000003f2000728c */ /* 0x000fe2000bf85270 */
[----:B------:R-:W-:Y:S01]  /*3de0*/  IMAD.SHL.U32 R237, R4, 0x2, RZ ;  /* 0x0000000204ed7824 */ /* 0x000fe200078e00ff */
[----:B------:R-:W-:Y:S01]  /*3df0*/  UP2UR UR32, UPR, URZ, 0x8 ;  /* 0x000000083f207883 */ /* 0x000fe20008000000 */
[----:B------:R-:W-:Y:S01]  /*3e00*/  FMNMX.FTZ R133, R21, R133, !PT ;  /* 0x0000008515857209 */ /* 0x000fe20007810000 */
[----:B------:R-:W-:Y:S01]  /*3e10*/  UISETP.NE.AND UP3, UPT, UR31, URZ, UPT ;  /* 0x0000003f1f00728c */ /* 0x000fe2000bf65270 */
[----:B------:R-:W-:Y:S01]  /*3e20*/  IMAD R238, R5, 0x2, R237 ;  /* 0x0000000205ee7824 */ /* 0x000fe200078e02ed */
[----:B------:R-:W-:Y:S01]  /*3e30*/  PLOP3.LUT P0, PT, PT, PT, UP4, 0x40, 0x0 ;  /* 0x000000000000781c */ /* 0x000fe20003f0e848 */
[----:B------:R-:W-:Y:S01]  /*3e40*/  UP2UR UR31, UPR, URZ, 0x4 ;  /* 0x000000043f1f7883 */ /* 0x000fe20008000000 */
[----:B------:R-:W-:Y:S01]  /*3e50*/  FMNMX.FTZ R133, R20, R133, !PT ;  /* 0x0000008514857209 */ /* 0x000fe20007810000 */
[----:B------:R-:W-:Y:S01]  /*3e60*/  UISETP.NE.AND UP2, UPT, UR30, URZ, UPT ;  /* 0x0000003f1e00728c */ /* 0x000fe2000bf45270 */
[----:B------:R-:W-:Y:S01]  /*3e70*/  ISETP.GT.AND P0, PT, R2, RZ, P0 ;  /* 0x000000ff0200720c */ /* 0x000fe20000704270 */
[----:B------:R-:W-:Y:S01]  /*3e80*/  UP2UR UR30, UPR, URZ, 0x2 ;  /* 0x000000023f1e7883 */ /* 0x000fe20008000000 */
[----:B------:R-:W-:Y:S01]  /*3e90*/  FMNMX.FTZ R133, R19, R133, !PT ;  /* 0x0000008513857209 */ /* 0x000fe20007810000 */
[----:B------:R-:W-:Y:S01]  /*3ea0*/  UISETP.NE.AND UP1, UPT, UR5, URZ, UPT ;  /* 0x0000003f0500728c */ /* 0x000fe2000bf25270 */
[----:B------:R-:W-:Y:S01]  /*3eb0*/  ISETP.LT.OR P0, PT, R3, 0x1, P0 ;  /* 0x000000010300780c */ /* 0x000fe20000701670 */
[----:B------:R-:W-:Y:S01]  /*3ec0*/  UP2UR UR5, UPR, URZ, 0x1 ;  /* 0x000000013f057883 */ /* 0x000fe20008000000 */
[----:B------:R-:W-:Y:S01]  /*3ed0*/  FMNMX.FTZ R133, R18, R133, !PT ;  /* 0x0000008512857209 */ /* 0x000fe20007810000 */
[----:B------:R-:W-:Y:S01]  /*3ee0*/  UISETP.NE.AND UP0, UPT, UR4, URZ, UPT ;  /* 0x0000003f0400728c */ /* 0x000fe2000bf05270 */
[----:B------:R-:W-:Y:S01]  /*3ef0*/  FSEL R6, R34, -INF , !P0 ;  /* 0xff80000022067808 */ /* 0x000fe20004000000 */
[----:B------:R-:W-:Y:S01]  /*3f00*/  UISETP.NE.AND UP4, UPT, UR29, URZ, UPT ;  /* 0x0000003f1d00728c */ /* 0x000fe2000bf85270 */
[----:B------:R-:W-:Y:S01]  /*3f10*/  PLOP3.LUT P0, PT, PT, PT, UP3, 0x40, 0x0 ;  /* 0x000000000000781c */ /* 0x000fe20003f0e838 */
[----:B------:R-:W-:Y:S01]  /*3f20*/  UISETP.NE.AND UP3, UPT, UR32, URZ, UPT ;  /* 0x0000003f2000728c */ /* 0x000fe2000bf65270 */
[----:B------:R-:W-:Y:S01]  /*3f30*/  FMNMX.FTZ R133, R17, R133, !PT ;  /* 0x0000008511857209 */ /* 0x000fe20007810000 */
[----:B------:R-:W-:Y:S01]  /*3f40*/  IMAD R240, R0, 0x2, R238 ;  /* 0x0000000200f07824 */ /* 0x000fe200078e02ee */
[----:B------:R-:W-:Y:S01]  /*3f50*/  ISETP.GT.AND P0, PT, R2, 0x1, P0 ;  /* 0x000000010200780c */ /* 0x000fe20000704270 */
[----:B------:R-:W-:Y:S01]  /*3f60*/  LDSM.16.MT88.4 R64, [R237+0x5880] ;  /* 0x00588000ed40783b */ /* 0x000fe20000004200 */
[----:B------:R-:W-:-:S02]  /*3f70*/  FMNMX.FTZ R133, R16, R133, !PT ;  /* 0x0000008510857209 */ /* 0x000fc40007810000 */
[----:B------:R-:W-:Y:S01]  /*3f80*/  ISETP.LT.OR P0, PT, R3, 0x2, P0 ;  /* 0x000000020300780c */ /* 0x000fe20000701670 */
[----:B------:R-:W-:Y:S01]  /*3f90*/  LDSM.16.MT88.4 R60, [R240+0x4880] ;  /* 0x00488000f03c783b */ /* 0x000fe20000004200 */
[----:B------:R-:W-:Y:S02]  /*3fa0*/  FMNMX.FTZ R133, R98, R133, !PT ;  /* 0x0000008562857209 */ /* 0x000fe40007810000 */
[----:B------:R-:W-:Y:S01]  /*3fb0*/  FSEL R9, R35, -INF , !P0 ;  /* 0xff80000023097808 */ /* 0x000fe20004000000 */
[----:B------:R-:W-:Y:S01]  /*3fc0*/  LDSM.16.MT88.4 R68, [R238+0x5880] ;  /* 0x00588000ee44783b */ /* 0x000fe20000004200 */
[----:B------:R-:W-:Y:S01]  /*3fd0*/  PLOP3.LUT P0, PT, PT, PT, UP2, 0x40, 0x0 ;  /* 0x000000000000781c */ /* 0x000fe20003f0e828 */
[----:B------:R-:W-:Y:S01]  /*3fe0*/  UISETP.NE.AND UP2, UPT, UR31, URZ, UPT ;  /* 0x0000003f1f00728c */ /* 0x000fe2000bf45270 */
[----:B------:R-:W-:Y:S01]  /*3ff0*/  FMNMX.FTZ R133, R97, R133, !PT ;  /* 0x0000008561857209 */ /* 0x000fe20007810000 */
[----:B------:R-:W-:Y:S01]  /*4000*/  LDSM.16.MT88.4 R32, [R238+0x4080] ;  /* 0x00408000ee20783b */ /* 0x000fe20000004200 */
[----:B------:R-:W-:-:S02]  /*4010*/  ISETP.GT.AND P0, PT, R2, 0x8, P0 ;  /* 0x000000080200780c */ /* 0x000fc40000704270 */
[----:B------:R-:W-:Y:S01]  /*4020*/  FMNMX.FTZ R133, R96, R133, !PT ;  /* 0x0000008560857209 */ /* 0x000fe20007810000 */
[----:B------:R-:W-:Y:S01]  /*4030*/  LDSM.16.MT88.4 R56, [R237+0x6080] ;  /* 0x00608000ed38783b */ /* 0x000fe20000004200 */
[----:B------:R-:W-:Y:S02]  /*4040*/  ISETP.LT.OR P0, PT, R3, 0x9, P0 ;  /* 0x000000090300780c */ /* 0x000fe40000701670 */
[----:B------:R-:W-:Y:S01]  /*4050*/  FMNMX.FTZ R133, R93, R133, !PT ;  /* 0x000000855d857209 */ /* 0x000fe20007810000 */
[----:B------:R-:W-:Y:S01]  /*4060*/  LDSM.16.MT88.4 R52, [R238+0x6080] ;  /* 0x00608000ee34783b */ /* 0x000fe20000004200 */
[----:B------:R-:W-:Y:S02]  /*4070*/  FSEL R8, R46, -INF , !P0 ;  /* 0xff8000002e087808 */ /* 0x000fe40004000000 */
[----:B------:R-:W-:Y:S01]  /*4080*/  PLOP3.LUT P0, PT, PT, PT, UP1, 0x40, 0x0 ;  /* 0x000000000000781c */ /* 0x000fe20003f0e818 */
[----:B------:R-:W-:Y:S01]  /*4090*/  UISETP.NE.AND UP1, UPT, UR30, URZ, UPT ;  /* 0x0000003f1e00728c */ /* 0x000fe2000bf25270 */
[----:B------:R-:W-:Y:S01]  /*40a0*/  FMNMX.FTZ R132, R6, R9, !PT ;  /* 0x0000000906847209 */ /* 0x000fe20007810000 */
[----:B------:R-:W-:Y:S01]  /*40b0*/  STL [R1+0x74], R160 ;  /* 0x000074a001007387 */ /* 0x000fe20000100800 */
[----:B------:R-:W-:-:S02]  /*40c0*/  ISETP.GT.AND P0, PT, R2, 0x9, P0 ;  /* 0x000000090200780c */ /* 0x000fc40000704270 */
[----:B------:R-:W-:Y:S02]  /*40d0*/  FMNMX.FTZ R132, R8, R132, !PT ;  /* 0x0000008408847209 */ /* 0x000fe40007810000 */
[----:B------:R-:W-:Y:S02]  /*40e0*/  ISETP.LT.OR P0, PT, R3, 0xa, P0 ;  /* 0x0000000a0300780c */ /* 0x000fe40000701670 */
[----:B------:R-:W-:Y:S02]  /*40f0*/  LEA R241, R0, R237, 0x1 ;  /* 0x000000ed00f17211 */ /* 0x000fe400078e08ff */
[----:B------:R-:W-:Y:S02]  /*4100*/  FSEL R7, R47, -INF , !P0 ;  /* 0xff8000002f077808 */ /* 0x000fe40004000000 */
[----:B------:R-:W-:Y:S01]  /*4110*/  PLOP3.LUT P0, PT, PT, PT, UP0, 0x40, 0x0 ;  /* 0x000000000000781c */ /* 0x000fe20003f0e808 */
[----:B------:R-:W-:Y:S01]  /*4120*/  UISETP.NE.AND UP0, UPT, UR5, URZ, UPT ;  /* 0x0000003f0500728c */ /* 0x000fe2000bf05270 */
[----:B------:R-:W-:Y:S01]  /*4130*/  FMNMX.FTZ R132, R7, R132, !PT ;  /* 0x0000008407847209 */ /* 0x000fe20007810000 */
[----:B------:R-:W-:Y:S01]  /*4140*/  LDSM.16.MT88.4 R44, [R240+0x4080] ;  /* 0x00408000f02c783b */ /* 0x000fe20000004200 */
[----:B------:R-:W-:Y:S01]  /*4150*/  ISETP.GT.AND P0, PT, R2, 0x10, P0 ;  /* 0x000000100200780c */ /* 0x000fe20000704270 */
[----:B------:R-:W-:-:S02]  /*4160*/  ULDC.64 UR4, c[0x0][0x2c8] ;  /* 0x0000b20000047ab9 */ /* 0x000fc40000000a00 */
[----:B------:R-:W-:Y:S01]  /*4170*/  LDSM.16.MT88.4 R76, [R241+0x5880] ;  /* 0x00588000f14c783b */ /* 0x000fe20000004200 */
[----:B------:R-:W-:-:S03]  /*4180*/  ISETP.LT.OR P0, PT, R3, 0x11, P0 ;  /* 0x000000110300780c */ /* 0x000fc60000701670 */
[----:B------:R-:W-:Y:S01]  /*4190*/  LDSM.16.MT88.4 R72, [R241+0x4880] ;  /* 0x00488000f148783b */ /* 0x000fe20000004200 */
[----:B------:R-:W-:Y:S02]  /*41a0*/  FSEL R12, R30, -INF , !P0 ;  /* 0xff8000001e0c7808 */ /* 0x000fe40004000000 */
[----:B------:R-:W-:Y:S01]  /*41b0*/  PLOP3.LUT P0, PT, PT, PT, UP6, 0x40, 0x0 ;  /* 0x000000000000781c */ /* 0x000fe20003f0e868 */
[----:B------:R-:W-:Y:S01]  /*41c0*/  LDSM.16.MT88.4 R80, [R241+0x6080] ;  /* 0x00608000f150783b */ /* 0x000fe20000004200 */
[----:B------:R-:W-:Y:S01]  /*41d0*/  FMNMX.FTZ R132, R12, R132, !PT ;  /* 0x000000840c847209 */ /* 0x000fe20007810000 */
[----:B------:R-:W-:Y:S01]  /*41e0*/  UISETP.NE.AND UP6, UPT, UR13, URZ, UPT ;  /* 0x0000003f0d00728c */ /* 0x000fe2000bfc5270 */
[----:B------:R-:W-:-:S04]  /*41f0*/  ISETP.GT.AND P0, PT, R2, 0x11, P0 ;  /* 0x000000110200780c */ /* 0x000fc80000704270 */
[----:B------:R-:W-:-:S04]  /*4200*/  ISETP.LT.OR P0, PT, R3, 0x12, P0 ;  /* 0x000000120300780c */ /* 0x000fc80000701670 */
        /* <DEDUP_REMOVED lines=8> */
[----:B------:R-:W-:Y:S02]  /*4290*/  PLOP3.LUT P0, PT, PT, PT, UP4, 0x40, 0x0 ;  /* 0x000000000000781c */ /* 0x000fe40003f0e848 */
[----:B------:R-:W-:Y:S02]  /*42a0*/  FMNMX.FTZ R132, R10, R132, !PT ;  /* 0x000000840a847209 */ /* 0x000fe40007810000 */
        /* <DEDUP_REMOVED lines=13> */
[----:B------:R-:W-:Y:S01]  /*4380*/  PLOP3.LUT P0, PT, PT, PT, UP1, 0x40, 0x0 ;  /* 0x000000000000781c */ /* 0x000fe20003f0e818 */
[----:B------:R-:W-:Y:S01]  /*4390*/  LDSM.16.MT88.4 R24, [R241+0x4080] ;  /* 0x00408000f118783b */ /* 0x000fe20000004200 */
[----:B------:R-:W-:Y:S02]  /*43a0*/  FMNMX.FTZ R132, R95, R132, !PT ;  /* 0x000000845f847209 */ /* 0x000fe40007810000 */
[----:B------:R-:W-:-:S04]  /*43b0*/  ISETP.GT.AND P0, PT, R2, 0x28, P0 ;  /* 0x000000280200780c */ /* 0x000fc80000704270 */
[----:B------:R-:W-:-:S04]  /*43c0*/  ISETP.LT.OR P0, PT, R3, 0x29, P0 ;  /* 0x000000290300780c */ /* 0x000fc80000701670 */
[----:B------:R-:W-:Y:S02]  /*43d0*/  FSEL R99, R38, -INF , !P0 ;  /* 0xff80000026637808 */ /* 0x000fe40004000000 */
[----:B------:R-:W-:Y:S02]  /*43e0*/  PLOP3.LUT P0, PT, PT, PT, UP0, 0x40, 0x0 ;  /* 0x000000000000781c */ /* 0x000fe40003f0e808 */
[----:B------:R-:W-:Y:S02]  /*43f0*/  FMNMX.FTZ R132, R99, R132, !PT ;  /* 0x0000008463847209 */ /* 0x000fe40007810000 */
[----:B------:R-:W-:Y:S02]  /*4400*/  ISETP.GT.AND P0, PT, R2, 0x29, P0 ;  /* 0x000000290200780c */ /* 0x000fe40000704270 */
[----:B------:R-:W1:Y:S02]  /*4410*/  SHFL.BFLY PT, R2, R133, 0x2, 0x1f ;  /* 0x0c401f0085027f89 */ /* 0x000e6400000e0000 */
[----:B------:R-:W-:-:S04]  /*4420*/  ISETP.LT.OR P0, PT, R3, 0x2a, P0 ;  /* 0x0000002a0300780c */ /* 0x000fc80000701670 */
[----:B------:R-:W-:Y:S02]  /*4430*/  FSEL R94, R39, -INF , !P0 ;  /* 0xff800000275e7808 */ /* 0x000fe40004000000 */
[----:B------:R-:W-:Y:S02]  /*4440*/  LDSM.16.MT88.4 R36, [R237+0x4880] ;  /* 0x00488000ed24783b */ /* 0x000fe40000004200 */
[----:B------:R-:W-:Y:S02]  /*4450*/  FMNMX.FTZ R132, R94, R132, !PT ;  /* 0x000000845e847209 */ /* 0x000fe40007810000 */
[----:B-1----:R-:W-:-:S05]  /*4460*/  FMNMX.FTZ R133, R133, R2, !PT ;  /* 0x0000000285857209 */ /* 0x002fca0007810000 */
[----:B------:R-:W1:Y:S02]  /*4470*/  SHFL.BFLY PT, R2, R133, 0x1, 0x1f ;  /* 0x0c201f0085027f89 */ /* 0x000e6400000e0000 */
[----:B-1----:R-:W-:Y:S02]  /*4480*/  FMNMX.FTZ R133, R133, R2, !PT ;  /* 0x0000000285857209 */ /* 0x002fe40007810000 */
[----:B------:R-:W1:Y:S02]  /*4490*/  SHFL.BFLY PT, R2, R132, 0x2, 0x1f ;  /* 0x0c401f0084027f89 */ /* 0x000e6400000e0000 */
[C---:B------:R-:W-:Y:S01]  /*44a0*/  FSETP.NEU.FTZ.AND P0, PT, R133.reuse, -INF , PT ;  /* 0xff8000008500780b */ /* 0x040fe20003f1d000 */
[----:B------:R-:W-:-:S05]  /*44b0*/  FMUL.FTZ R3, R133, c[0x0][0x2d0] ;  /* 0x0000b40085037a20 */ /* 0x000fca0000410000 */
[----:B------:R-:W-:-:S05]  /*44c0*/  FSEL R3, R3, RZ, P0 ;  /* 0x000000ff03037208 */ /* 0x000fca0000000000 */
[--C-:B------:R-:W-:Y:S02]  /*44d0*/  FFMA.FTZ R19, R19, c[0x0][0x2d0], -R3.reuse ;  /* 0x0000b40013137a23 */ /* 0x100fe40000010803 */
[--C-:B------:R-:W-:Y:S02]  /*44e0*/  FFMA.FTZ R18, R18, c[0x0][0x2d0], -R3.reuse ;  /* 0x0000b40012127a23 */ /* 0x100fe40000010803 */
[--C-:B------:R-:W-:Y:S01]  /*44f0*/  FFMA.FTZ R17, R17, c[0x0][0x2d0], -R3.reuse ;  /* 0x0000b40011117a23 */ /* 0x100fe20000010803 */
[----:B------:R-:W-:Y:S01]  /*4500*/  MUFU.EX2 R116, R19 ;  /* 0x0000001300747308 */ /* 0x000fe20000000800 */
[--C-:B------:R-:W-:Y:S02]  /*4510*/  FFMA.FTZ R16, R16, c[0x0][0x2d0], -R3.reuse ;  /* 0x0000b40010107a23 */ /* 0x100fe40000010803 */
[--C-:B------:R-:W-:Y:S02]  /*4520*/  FFMA.FTZ R15, R15, c[0x0][0x2d0], -R3.reuse ;  /* 0x0000b4000f0f7a23 */ /* 0x100fe40000010803 */
[--C-:B------:R-:W-:Y:S01]  /*4530*/  FFMA.FTZ R14, R14, c[0x0][0x2d0], -R3.reuse ;  /* 0x0000b4000e0e7a23 */ /* 0x100fe20000010803 */
[----:B-1----:R-:W-:Y:S01]  /*4540*/  FMNMX.FTZ R132, R132, R2, !PT ;  /* 0x0000000284847209 */ /* 0x002fe20007810000 */
[--C-:B------:R-:W-:Y:S01]  /*4550*/  FFMA.FTZ R21, R21, c[0x0][0x2d0], -R3.reuse ;  /* 0x0000b40015157a23 */ /* 0x100fe20000010803 */
[----:B------:R-:W-:Y:S01]  /*4560*/  MUFU.EX2 R124, R18 ;  /* 0x00000012007c7308 */ /* 0x000fe20000000800 */
[----:B------:R-:W-:-:S02]  /*4570*/  FFMA.FTZ R20, R20, c[0x0][0x2d0], -R3 ;  /* 0x0000b40014147a23 */ /* 0x000fc40000010803 */
[----:B------:R-:W1:Y:S05]  /*4580*/  SHFL.BFLY PT, R2, R132, 0x1, 0x1f ;  /* 0x0c201f0084027f89 */ /* 0x000e6a00000e0000 */
[----:B------:R-:W-:Y:S08]  /*4590*/  MUFU.EX2 R125, R17 ;  /* 0x00000011007d7308 */ /* 0x000ff00000000800 */
[----:B------:R2:W-:Y:S08]  /*45a0*/  MUFU.EX2 R128, R16 ;  /* 0x0000001000807308 */ /* 0x0005f00000000800 */
[----:B------:R-:W-:Y:S01]  /*45b0*/  MUFU.EX2 R110, R15 ;  /* 0x0000000f006e7308 */ /* 0x000fe20000000800 */
[----:B-1----:R-:W-:-:S04]  /*45c0*/  FMNMX.FTZ R132, R132, R2, !PT ;  /* 0x0000000284847209 */ /* 0x002fc80007810000 */
[C---:B------:R-:W-:Y:S01]  /*45d0*/  FSETP.NEU.FTZ.AND P0, PT, R132.reuse, -INF , PT ;  /* 0xff8000008400780b */ /* 0x040fe20003f1d000 */
[----:B--2---:R-:W1:Y:S01]  /*45e0*/  LDSM.16.MT88.4 R16, [R237+0x4080] ;  /* 0x00408000ed10783b */ /* 0x004e620000004200 */
[----:B------:R-:W-:Y:S01]  /*45f0*/  FMUL.FTZ R2, R132, c[0x0][0x2d0] ;  /* 0x0000b40084027a20 */ /* 0x000fe20000410000 */
[----:B------:R-:W2:Y:S04]  /*4600*/  MUFU.EX2 R109, R14 ;  /* 0x0000000e006d7308 */ /* 0x000ea80000000800 */
[----:B------:R-:W-:-:S04]  /*4610*/  FSEL R2, R2, RZ, P0 ;  /* 0x000000ff02027208 */ /* 0x000fc80000000000 */
[----:B------:R-:W-:Y:S01]  /*4620*/  MUFU.EX2 R108, R21 ;  /* 0x00000015006c7308 */ /* 0x000fe20000000800 */
[--C-:B------:R-:W-:Y:S02]  /*4630*/  FFMA.FTZ R6, R6, c[0x0][0x2d0], -R2.reuse ;  /* 0x0000b40006067a23 */ /* 0x100fe40000010802 */
[--C-:B------:R-:W-:Y:S02]  /*4640*/  FFMA.FTZ R9, R9, c[0x0][0x2d0], -R2.reuse ;  /* 0x0000b40009097a23 */ /* 0x100fe40000010802 */
[--C-:B------:R-:W-:Y:S02]  /*4650*/  FFMA.FTZ R4, R8, c[0x0][0x2d0], -R2.reuse ;  /* 0x0000b40008047a23 */ /* 0x100fe40000010802 */
[----:B------:R-:W-:Y:S01]  /*4660*/  FFMA.FTZ R7, R7, c[0x0][0x2d0], -R2 ;  /* 0x0000b40007077a23 */ /* 0x000fe20000010802 */
[----:B------:R-:W-:Y:S01]  /*4670*/  MUFU.EX2 R117, R20 ;  /* 0x0000001400757308 */ /* 0x000fe20000000800 */
[----:B--2---:R-:W-:-:S07]  /*4680*/  F2FP.BF16.PACK_AB R8, R109, R110 ;  /* 0x0000006e6d08723e */ /* 0x004fce00000010ff */
[----:B------:R2:W-:Y:S08]  /*4690*/  MUFU.EX2 R86, R6 ;  /* 0x0000000600567308 */ /* 0x0005f00000000800 */
[----:B------:R-:W3:Y:S08]  /*46a0*/  MUFU.EX2 R85, R9 ;  /* 0x0000000900557308 */ /* 0x000ef00000000800 */
[----:B------:R4:W-:Y:S01]  /*46b0*/  MUFU.EX2 R84, R4 ;  /* 0x0000000400547308 */ /* 0x0009e20000000800 */
[----:B--2---:R-:W-:-:S07]  /*46c0*/  F2FP.BF16.PACK_AB R6, R128, R125 ;  /* 0x0000007d8006723e */ /* 0x004fce00000010ff */
[----:B------:R-:W2:Y:S01]  /*46d0*/  MUFU.EX2 R87, R7 ;  /* 0x0000000700577308 */ /* 0x000ea20000000800 */
[----:B---3--:R-:W-:Y:S01]  /*46e0*/  F2FP.BF16.PACK_AB R9, R85, R86 ;  /* 0x000000565509723e */ /* 0x008fe200000010ff */
[----:B----4-:R-:W-:-:S06]  /*46f0*/  FFMA.FTZ R4, R12, c[0x0][0x2d0], -R2 ;  /* 0x0000b4000c047a23 */ /* 0x010fcc0000010802 */
[----:B------:R3:W-:Y:S02]  /*4700*/  MUFU.EX2 R88, R4 ;  /* 0x0000000400587308 */ /* 0x0007e40000000800 */
[----:B---3--:R-:W-:Y:S01]  /*4710*/  FFMA.FTZ R4, R11, c[0x0][0x2d0], -R2 ;  /* 0x0000b4000b047a23 */ /* 0x008fe20000010802 */
[----:B--2---:R-:W-:-:S05]  /*4720*/  F2FP.BF16.PACK_AB R11, R87, R84 ;  /* 0x00000054570b723e */ /* 0x004fca00000010ff */
[----:B------:R2:W3:Y:S02]  /*4730*/  MUFU.EX2 R89, R4 ;  /* 0x0000000400597308 */ /* 0x0004e40000000800 */
[----:B--2---:R-:W-:Y:S01]  /*4740*/  FFMA.FTZ R4, R10, c[0x0][0x2d0], -R2 ;  /* 0x0000b4000a047a23 */ /* 0x004fe20000010802 */
[----:B------:R-:W-:Y:S02]  /*4750*/  F2FP.BF16.PACK_AB R10, R117, R108 ;  /* 0x0000006c750a723e */ /* 0x000fe400000010ff */
[----:B---3--:R-:W-:-:S03]  /*4760*/  F2FP.BF16.PACK_AB R5, R89, R88 ;  /* 0x000000585905723e */ /* 0x008fc600000010ff */
[----:B------:R2:W-:Y:S02]  /*4770*/  MUFU.EX2 R91, R4 ;  /* 0x00000004005b7308 */ /* 0x0005e40000000800 */
[C---:B-1----:R-:W-:Y:S08]  /*4780*/  HMMA.16816.F32.BF16 R20, R8.reuse, R18, RZ ;  /* 0x000000120814723c */ /* 0x042ff000000418ff */
[----:B------:R-:W-:Y:S01]  /*4790*/  HMMA.16816.F32.BF16 R40, R8, R26, RZ ;  /* 0x0000001a0828723c */ /* 0x000fe200000418ff */
[----:B--2---:R-:W-:-:S07]  /*47a0*/  FFMA.FTZ R4, R13, c[0x0][0x2d0], -R2 ;  /* 0x0000b4000d047a23 */ /* 0x004fce0000010802 */
[C---:B------:R-:W-:Y:S01]  /*47b0*/  HMMA.16816.F32.BF16 R12, R8.reuse, R16, RZ ;  /* 0x00000010080c723c */ /* 0x040fe200000418ff */
[----:B------:R1:W2:Y:S07]  /*47c0*/  MUFU.EX2 R90, R4 ;  /* 0x00000004005a7308 */ /* 0x0002ae0000000800 */
[----:B------:R-:W-:Y:S01]  /*47d0*/  HMMA.16816.F32.BF16 R16, R8, R32, RZ ;  /* 0x000000200810723c */ /* 0x000fe200000418ff */
[----:B-1----:R-:W-:Y:S02]  /*47e0*/  F2FP.BF16.PACK_AB R4, R124, R116 ;  /* 0x000000747c04723e */ /* 0x002fe400000010ff */
[----:B--2---:R-:W-:Y:S11]  /*47f0*/  F2FP.BF16.PACK_AB R7, R90, R91 ;  /* 0x0000005b5a07723e */ /* 0x004ff600000010ff */
[----:B------:R-:W-:Y:S02]  /*4800*/  @!UPT UIADD3 URZ, URZ, URZ, URZ ;  /* 0x0000003f3f3ff290 */ /* 0x000fe4000fffe03f */
[----:B------:R-:W-:Y:S08]  /*4810*/  HMMA.16816.F32.BF16 R156, R4, R36, R12 ;  /* 0x00000024049c723c */ /* 0x000ff0000004180c */
[----:B------:R-:W-:Y:S08]  /*4820*/  HMMA.16816.F32.BF16 R12, R8, R34, RZ ;  /* 0x00000022080c723c */ /* 0x000ff000000418ff */
[----:B------:R-:W-:Y:S08]  /*4830*/  HMMA.16816.F32.BF16 R48, R4, R38, R20 ;  /* 0x000000260430723c */ /* 0x000ff00000041814 */
[----:B------:R-:W-:Y:S08]  /*4840*/  HMMA.16816.F32.BF16 R36, R8, R44, RZ ;  /* 0x0000002c0824723c */ /* 0x000ff000000418ff */
[C---:B------:R-:W-:Y:S08]  /*4850*/  HMMA.16816.F32.BF16 R148, R4.reuse, R28, R16 ;  /* 0x0000001c0494723c */ /* 0x040ff00000041810 */
[----:B------:R-:W-:Y:S01]  /*4860*/  HMMA.16816.F32.BF16 R136, R4, R30, R12 ;  /* 0x0000001e0488723c */ /* 0x000fe2000004180c */
[----:B------:R-:W-:Y:S01]  /*4870*/  IMAD.MOV.U32 R178, RZ, RZ, R49 ;  /* 0x000000ffffb27224 */ /* 0x000fe200078e0031 */
[----:B------:R-:W-:Y:S01]  /*4880*/  MOV R177, R50 ;  /* 0x0000003200b17202 */ /* 0x000fe20000000f00 */
[----:B------:R-:W-:-:S02]  /*4890*/  IMAD.MOV.U32 R176, RZ, RZ, R51 ;  /* 0x000000ffffb07224 */ /* 0x000fc400078e0033 */
[----:B------:R-:W-:-:S03]  /*48a0*/  IMAD.MOV.U32 R175, RZ, RZ, R48 ;  /* 0x000000ffffaf7224 */ /* 0x000fc600078e0030 */
[C---:B------:R-:W-:Y:S08]  /*48b0*/  HMMA.16816.F32.BF16 R28, R8.reuse, R64, RZ ;  /* 0x00000040081c723c */ /* 0x040ff000000418ff */
[C---:B------:R-:W-:Y:S08]  /*48c0*/  HMMA.16816.F32.BF16 R48, R8.reuse, R24, RZ ;  /* 0x000000180830723c */ /* 0x040ff000000418ff */
[----:B------:R-:W-:Y:S01]  /*48d0*/  HMMA.16816.F32.BF16 R24, R8, R66, RZ ;  /* 0x000000420818723c */ /* 0x000fe200000418ff */
[----:B------:R-:W1:Y:S07]  /*48e0*/  LDSM.16.MT88.4 R64, [R237+0x7080] ;  /* 0x00708000ed40783b */ /* 0x000e6e0000004200 */
[----:B------:R-:W-:Y:S08]  /*48f0*/  HMMA.16816.F32.BF16 R36, R4, R60, R36 ;  /* 0x0000003c0424723c */ /* 0x000ff00000041824 */
[----:B------:R-:W-:Y:S08]  /*4900*/  HMMA.16816.F32.BF16 R20, R8, R68, RZ ;  /* 0x000000440814723c */ /* 0x000ff000000418ff */
[----:B------:R-:W-:Y:S08]  /*4910*/  HMMA.16816.F32.BF16 R28, R4, R56, R28 ;  /* 0x00000038041c723c */ /* 0x000ff0000004181c */
[----:B------:R-:W-:Y:S01]  /*4920*/  HMMA.16816.F32.BF16 R32, R8, R46, RZ ;  /* 0x0000002e0820723c */ /* 0x000fe200000418ff */
[----:B------:R-:W-:Y:S01]  /*4930*/  IMAD.MOV.U32 R154, RZ, RZ, R36 ;  /* 0x000000ffff9a7224 */ /* 0x000fe200078e0024 */
[----:B------:R-:W-:Y:S01]  /*4940*/  MOV R152, R38 ;  /* 0x0000002600987202 */ /* 0x000fe20000000f00 */
[----:B------:R-:W-:Y:S01]  /*4950*/  IMAD.MOV.U32 R153, RZ, RZ, R37 ;  /* 0x000000ffff997224 */ /* 0x000fe200078e0025 */
[----:B------:R-:W-:Y:S01]  /*4960*/  LDSM.16.MT88.4 R44, [R240+0x5880] ;  /* 0x00588000f02c783b */ /* 0x000fe20000004200 */
[----:B------:R-:W-:-:S03]  /*4970*/  IMAD.MOV.U32 R147, RZ, RZ, R39 ;  /* 0x000000ffff937224 */ /* 0x000fc600078e0027 */
[----:B------:R-:W-:Y:S01]  /*4980*/  HMMA.16816.F32.BF16 R12, R8, R76, RZ ;  /* 0x0000004c080c723c */ /* 0x000fe200000418ff */
[----:B------:R-:W2:Y:S07]  /*4990*/  LDSM.16.MT88.4 R36, [R237+0x7880] ;  /* 0x00788000ed24783b */ /* 0x000eae0000004200 */
[C---:B------:R-:W-:Y:S01]  /*49a0*/  HMMA.16816.F32.BF16 R100, R4.reuse, R74, R40 ;  /* 0x0000004a0464723c */ /* 0x040fe20000041828 */
[----:B------:R-:W-:Y:S01]  /*49b0*/  MOV R146, R28 ;  /* 0x0000001c00927202 */ /* 0x000fe20000000f00 */
[----:B------:R-:W-:Y:S01]  /*49c0*/  IMAD.MOV.U32 R145, RZ, RZ, R29 ;  /* 0x000000ffff917224 */ /* 0x000fe200078e001d */
[----:B------:R-:W-:Y:S01]  /*49d0*/  MOV R135, R31 ;  /* 0x0000001f00877202 */ /* 0x000fe20000000f00 */
[----:B------:R-:W-:Y:S01]  /*49e0*/  IMAD.MOV.U32 R144, RZ, RZ, R30 ;  /* 0x000000ffff907224 */ /* 0x000fe200078e001e */
[----:B------:R-:W-:Y:S03]  /*49f0*/  LDSM.16.MT88.4 R40, [R238+0x7080] ;  /* 0x00708000ee28783b */ /* 0x000fe60000004200 */
[C---:B------:R-:W-:Y:S08]  /*4a00*/  HMMA.16816.F32.BF16 R20, R4.reuse, R52, R20 ;  /* 0x000000340414723c */ /* 0x040ff00000041814 */
[C---:B------:R-:W-:Y:S08]  /*4a10*/  HMMA.16816.F32.BF16 R32, R4.reuse, R62, R32 ;  /* 0x0000003e0420723c */ /* 0x040ff00000041820 */
[----:B------:R-:W-:Y:S01]  /*4a20*/  HMMA.16816.F32.BF16 R12, R4, R80, R12 ;  /* 0x00000050040c723c */ /* 0x000fe2000004180c */
[----:B------:R-:W-:Y:S01]  /*4a30*/  IMAD.MOV.U32 R0, RZ, RZ, R102 ;  /* 0x000000ffff007224 */ /* 0x000fe200078e0066 */
[----:B------:R-:W-:Y:S01]  /*4a40*/  MOV R155, R103 ;  /* 0x00000067009b7202 */ /* 0x000fe20000000f00 */
[----:B------:R-:W-:-:S05]  /*4a50*/  IMAD.MOV.U32 R179, RZ, RZ, R101 ;  /* 0x000000ffffb37224 */ /* 0x000fca00078e0065 */
[----:B-1----:R-:W-:Y:S01]  /*4a60*/  HMMA.16816.F32.BF16 R28, R8, R64, RZ ;  /* 0x00000040081c723c */ /* 0x002fe200000418ff */
[----:B------:R-:W-:Y:S01]  /*4a70*/  IMAD.MOV.U32 R126, RZ, RZ, R21 ;  /* 0x000000ffff7e7224 */ /* 0x000fe200078e0015 */
[----:B------:R-:W-:Y:S01]  /*4a80*/  MOV R123, R22 ;  /* 0x00000016007b7202 */ /* 0x000fe20000000f00 */
[----:B------:R-:W-:Y:S02]  /*4a90*/  IMAD.MOV.U32 R122, RZ, RZ, R23 ;  /* 0x000000ffff7a7224 */ /* 0x000fe400078e0017 */
[----:B------:R-:W-:Y:S02]  /*4aa0*/  IMAD.MOV.U32 R121, RZ, RZ, R20 ;  /* 0x000000ffff797224 */ /* 0x000fe400078e0014 */
[----:B------:R-:W1:Y:S01]  /*4ab0*/  LDSM.16.MT88.4 R20, [R240+0x6080] ;  /* 0x00608000f014783b */ /* 0x000e620000004200 */
[----:B------:R-:W-:Y:S01]  /*4ac0*/  HMMA.16816.F32.BF16 R140, R4, R72, R48 ;  /* 0x00000048048c723c */ /* 0x000fe20000041830 */
[----:B------:R-:W-:Y:S01]  /*4ad0*/  IMAD.MOV.U32 R174, RZ, RZ, R33 ;  /* 0x000000ffffae7224 */ /* 0x000fe200078e0021 */
[----:B------:R-:W-:Y:S01]  /*4ae0*/  MOV R173, R34 ;  /* 0x0000002200ad7202 */ /* 0x000fe20000000f00 */
[----:B------:R-:W-:-:S02]  /*4af0*/  IMAD.MOV.U32 R172, RZ, RZ, R35 ;  /* 0x000000ffffac7224 */ /* 0x000fc400078e0023 */
[----:B------:R-:W-:Y:S02]  /*4b00*/  IMAD.MOV.U32 R171, RZ, RZ, R32 ;  /* 0x000000ffffab7224 */ /* 0x000fe400078e0020 */
[----:B------:R-:W-:Y:S01]  /*4b10*/  MOV R48, R100 ;  /* 0x0000006400307202 */ /* 0x000fe20000000f00 */
[----:B------:R-:W-:Y:S01]  /*4b20*/  HMMA.16816.F32.BF16 R16, R8, R70, RZ ;  /* 0x000000460810723c */ /* 0x000fe200000418ff */
[----:B------:R-:W-:Y:S01]  /*4b30*/  MOV R134, R12 ;  /* 0x0000000c00867202 */ /* 0x000fe20000000f00 */
[----:B------:R-:W-:Y:S01]  /*4b40*/  IMAD.MOV.U32 R131, RZ, RZ, R13 ;  /* 0x000000ffff837224 */ /* 0x000fe200078e000d */
[----:B------:R-:W-:Y:S01]  /*4b50*/  MOV R129, R15 ;  /* 0x0000000f00817202 */ /* 0x000fe20000000f00 */
[----:B------:R-:W-:Y:S02]  /*4b60*/  IMAD.MOV.U32 R65, RZ, RZ, R48 ;  /* 0x000000ffff417224 */ /* 0x000fe400078e0030 */
[----:B------:R-:W3:Y:S01]  /*4b70*/  LDSM.16.MT88.4 R48, [R241+0x7080] ;  /* 0x00708000f130783b */ /* 0x000ee20000004200 */
[----:B------:R-:W-:Y:S01]  /*4b80*/  IMAD.MOV.U32 R130, RZ, RZ, R14 ;  /* 0x000000ffff827224 */ /* 0x000fe200078e000e */
[C---:B------:R-:W-:Y:S01]  /*4b90*/  HMMA.16816.F32.BF16 R24, R4.reuse, R58, R24 ;  /* 0x0000003a0418723c */ /* 0x040fe20000041818 */
[----:B------:R-:W-:Y:S01]  /*4ba0*/  IMAD.MOV.U32 R64, RZ, RZ, R0 ;  /* 0x000000ffff407224 */ /* 0x000fe200078e0000 */
[----:B------:R-:W-:Y:S06]  /*4bb0*/  LDSM.16.MT88.4 R56, [R240+0x7080] ;  /* 0x00708000f038783b */ /* 0x000fec0000004200 */
[----:B--2---:R-:W-:Y:S08]  /*4bc0*/  HMMA.16816.F32.BF16 R28, R4, R36, R28 ;  /* 0x00000024041c723c */ /* 0x004ff0000004181c */
[C---:B------:R-:W-:Y:S08]  /*4bd0*/  HMMA.16816.F32.BF16 R12, R8.reuse, R44, RZ ;  /* 0x0000002c080c723c */ /* 0x040ff000000418ff */
[----:B------:R-:W-:Y:S01]  /*4be0*/  HMMA.16816.F32.BF16 R32, R8, R46, RZ ;  /* 0x0000002e0820723c */ /* 0x000fe200000418ff */
[----:B------:R-:W-:Y:S01]  /*4bf0*/  LDSM.16.MT88.4 R44, [R241+0x7880] ;  /* 0x00788000f12c783b */ /* 0x000fe20000004200 */
[----:B------:R-:W-:Y:S01]  /*4c00*/  IMAD.MOV.U32 R170, RZ, RZ, R25 ;  /* 0x000000ffffaa7224 */ /* 0x000fe200078e0019 */
[----:B------:R-:W-:Y:S01]  /*4c10*/  MOV R168, R27 ;  /* 0x0000001b00a87202 */ /* 0x000fe20000000f00 */
[----:B------:R-:W-:-:S02]  /*4c20*/  IMAD.MOV.U32 R169, RZ, RZ, R26 ;  /* 0x000000ffffa97224 */ /* 0x000fc400078e001a */
[----:B------:R-:W-:Y:S02]  /*4c30*/  IMAD.MOV.U32 R127, RZ, RZ, R24 ;  /* 0x000000ffff7f7224 */ /* 0x000fe400078e0018 */
[----:B------:R-:W-:Y:S01]  /*4c40*/  HMMA.16816.F32.BF16 R72, R4, R54, R16 ;  /* 0x000000360448723c */ /* 0x000fe20000041810 */
[----:B------:R-:W2:Y:S01]  /*4c50*/  LDSM.16.MT88.4 R52, [R238+0x7880] ;  /* 0x00788000ee34783b */ /* 0x000ea20000004200 */
[----:B------:R-:W-:Y:S01]  /*4c60*/  MOV R120, R29 ;  /* 0x0000001d00787202 */ /* 0x000fe20000000f00 */
[----:B------:R-:W-:Y:S01]  /*4c70*/  IMAD.MOV.U32 R119, RZ, RZ, R30 ;  /* 0x000000ffff777224 */ /* 0x000fe200078e001e */
[----:B------:R-:W-:Y:S01]  /*4c80*/  MOV R111, R28 ;  /* 0x0000001c006f7202 */ /* 0x000fe20000000f00 */
[----:B------:R-:W-:-:S03]  /*4c90*/  IMAD.MOV.U32 R118, RZ, RZ, R31 ;  /* 0x000000ffff767224 */ /* 0x000fc600078e001f */
[C---:B------:R-:W-:Y:S08]  /*4ca0*/  HMMA.16816.F32.BF16 R16, R8.reuse, R78, RZ ;  /* 0x0000004e0810723c */ /* 0x040ff000000418ff */
[----:B------:R-:W-:Y:S07]  /*4cb0*/  HMMA.16816.F32.BF16 R24, R8, R66, RZ ;  /* 0x000000420818723c */ /* 0x000fee00000418ff */
[----:B------:R-:W-:Y:S01]  /*4cc0*/  IMAD.MOV.U32 R66, RZ, RZ, R123 ;  /* 0x000000ffff427224 */ /* 0x000fe200078e007b */
[----:B-1----:R-:W-:Y:S01]  /*4cd0*/  HMMA.16816.F32.BF16 R60, R4, R20, R12 ;  /* 0x00000014043c723c */ /* 0x002fe2000004180c */
[----:B------:R-:W-:-:S07]  /*4ce0*/  MOV R67, R122 ;  /* 0x0000007a00437202 */ /* 0x000fce0000000f00 */
[----:B------:R-:W-:Y:S01]  /*4cf0*/  HMMA.16816.F32.BF16 R68, R4, R22, R32 ;  /* 0x000000160444723c */ /* 0x000fe20000041820 */
[----:B------:R-:W1:Y:S07]  /*4d00*/  LDSM.16.MT88.4 R32, [R240+0x7880] ;  /* 0x00788000f020783b */ /* 0x000e6e0000004200 */
[C---:B------:R-:W-:Y:S07]  /*4d10*/  HMMA.16816.F32.BF16 R28, R8.reuse, R42, RZ ;  /* 0x0000002a081c723c */ /* 0x040fee00000418ff */
[----:B------:R-:W-:Y:S01]  /*4d20*/  MOV R42, R173 ;  /* 0x000000ad002a7202 */ /* 0x000fe20000000f00 */
[----:B---3--:R-:W-:Y:S01]  /*4d30*/  HMMA.16816.F32.BF16 R20, R8, R50, RZ ;  /* 0x000000320814723c */ /* 0x008fe200000418ff */
[----:B------:R-:W-:-:S06]  /*4d40*/  IMAD.MOV.U32 R43, RZ, RZ, R172 ;  /* 0x000000ffff2b7224 */ /* 0x000fcc00078e00ac */
[----:B------:R-:W-:Y:S01]  /*4d50*/  IMAD.MOV.U32 R50, RZ, RZ, R178 ;  /* 0x000000ffff327224 */ /* 0x000fe200078e00b2 */
[----:B------:R-:W-:Y:S01]  /*4d60*/  HMMA.16816.F32.BF16 R12, R8, R40, RZ ;  /* 0x00000028080c723c */ /* 0x000fe200000418ff */
[----:B------:R-:W-:-:S06]  /*4d70*/  IMAD.MOV.U32 R51, RZ, RZ, R177 ;  /* 0x000000ffff337224 */ /* 0x000fcc00078e00b1 */
[----:B------:R-:W-:Y:S01]  /*4d80*/  IMAD.MOV.U32 R41, RZ, RZ, R174 ;  /* 0x000000ffff297224 */ /* 0x000fe200078e00ae */
[----:B------:R-:W-:Y:S01]  /*4d90*/  HMMA.16816.F32.BF16 R80, R4, R82, R16 ;  /* 0x000000520450723c */ /* 0x000fe20000041810 */
[----:B------:R-:W-:-:S07]  /*4da0*/  IMAD.MOV.U32 R40, RZ, RZ, R171 ;  /* 0x000000ffff287224 */ /* 0x000fce00078e00ab */
[----:B------:R-:W-:Y:S01]  /*4db0*/  HMMA.16816.F32.BF16 R16, R4, R38, R24 ;  /* 0x000000260410723c */ /* 0x000fe20000041818 */
[----:B------:R-:W3:Y:S07]  /*4dc0*/  LDSM.16.MT88.4 R36, [R237+0x8880] ;  /* 0x00888000ed24783b */ /* 0x000eee0000004200 */
[----:B------:R-:W-:Y:S07]  /*4dd0*/  HMMA.16816.F32.BF16 R24, R8, R48, RZ ;  /* 0x000000300818723c */ /* 0x000fee00000418ff */
[----:B------:R-:W-:Y:S01]  /*4de0*/  MOV R48, R176 ;  /* 0x000000b000307202 */ /* 0x000fe20000000f00 */
[----:B--2---:R-:W-:Y:S01]  /*4df0*/  HMMA.16816.F32.BF16 R104, R4, R54, R28 ;  /* 0x000000360468723c */ /* 0x004fe2000004181c */
[----:B------:R-:W-:-:S02]  /*4e00*/  IMAD.MOV.U32 R49, RZ, RZ, R65 ;  /* 0x000000ffff317224 */ /* 0x000fc400078e0041 */
[----:B------:R-:W-:-:S04]  /*4e10*/  IMAD.MOV.U32 R65, RZ, RZ, R126 ;  /* 0x000000ffff417224 */ /* 0x000fc800078e007e */
[----:B------:R-:W-:Y:S01]  /*4e20*/  IMAD.MOV.U32 R55, RZ, RZ, R111 ;  /* 0x000000ffff377224 */ /* 0x000fe200078e006f */
[C---:B------:R-:W-:Y:S01]  /*4e30*/  HMMA.16816.F32.BF16 R28, R4.reuse, R46, R20 ;  /* 0x0000002e041c723c */ /* 0x040fe20000041814 */
[----:B------:R-:W-:Y:S01]  /*4e40*/  IMAD.MOV.U32 R103, RZ, RZ, R17 ;  /* 0x000000ffff677224 */ /* 0x000fe200078e0011 */
[----:B------:R-:W-:Y:S01]  /*4e50*/  MOV R101, R19 ;  /* 0x0000001300657202 */ /* 0x000fe20000000f00 */
[----:B------:R-:W-:Y:S02]  /*4e60*/  IMAD.MOV.U32 R102, RZ, RZ, R18 ;  /* 0x000000ffff667224 */ /* 0x000fe400078e0012 */
[----:B------:R-:W-:Y:S02]  /*4e70*/  IMAD.MOV.U32 R100, RZ, RZ, R16 ;  /* 0x000000ffff647224 */ /* 0x000fe400078e0010 */
[----:B------:R-:W-:Y:S01]  /*4e80*/  IMAD.MOV.U32 R54, RZ, RZ, R101 ;  /* 0x000000ffff367224 */ /* 0x000fe200078e0065 */
[----:B------:R-:W-:Y:S02]  /*4e90*/  HMMA.16816.F32.BF16 R76, R4, R52, R12 ;  /* 0x00000034044c723c */ /* 0x000fe4000004180c */
[----:B------:R-:W-:-:S05]  /*4ea0*/  MOV R47, R100 ;  /* 0x00000064002f7202 */ /* 0x000fca0000000f00 */
[----:B------:R-:W-:Y:S01]  /*4eb0*/  MOV R52, R179 ;  /* 0x000000b300347202 */ /* 0x000fe20000000f00 */
[----:B------:R-:W-:Y:S01]  /*4ec0*/  HMMA.16816.F32.BF16 R12, R8, R58, RZ ;  /* 0x0000003a080c723c */ /* 0x000fe200000418ff */
[----:B------:R-:W-:Y:S02]  /*4ed0*/  IMAD.MOV.U32 R53, RZ, RZ, R64 ;  /* 0x000000ffff357224 */ /* 0x000fe400078e0040 */
[----:B------:R-:W-:-:S04]  /*4ee0*/  IMAD.MOV.U32 R64, RZ, RZ, R121 ;  /* 0x000000ffff407224 */ /* 0x000fc800078e0079 */
[----:B------:R-:W-:Y:S01]  /*4ef0*/  IMAD.MOV.U32 R58, RZ, RZ, R169 ;  /* 0x000000ffff3a7224 */ /* 0x000fe200078e00a9 */
[----:B------:R-:W-:Y:S01]  /*4f00*/  HMMA.16816.F32.BF16 R112, R4, R44, R24 ;  /* 0x0000002c0470723c */ /* 0x000fe20000041818 */
[----:B------:R-:W-:Y:S01]  /*4f10*/  MOV R21, R30 ;  /* 0x0000001e00157202 */ /* 0x000fe20000000f00 */
[----:B------:R-:W-:Y:S01]  /*4f20*/  IMAD.MOV.U32 R20, RZ, RZ, R31 ;  /* 0x000000ffff147224 */ /* 0x000fe200078e001f */
[----:B------:R-:W-:Y:S01]  /*4f30*/  MOV R0, R28 ;  /* 0x0000001c00007202 */ /* 0x000fe20000000f00 */
[----:B------:R-:W-:Y:S02]  /*4f40*/  IMAD.MOV.U32 R28, RZ, RZ, R120 ;  /* 0x000000ffff1c7224 */ /* 0x000fe400078e0078 */
[----:B------:R-:W-:Y:S01]  /*4f50*/  IMAD.MOV.U32 R30, RZ, RZ, R118 ;  /* 0x000000ffff1e7224 */ /* 0x000fe200078e0076 */
[----:B------:R-:W-:Y:S01]  /*4f60*/  MOV R44, R103 ;  /* 0x00000067002c7202 */ /* 0x000fe20000000f00 */
[----:B------:R-:W-:Y:S01]  /*4f70*/  HMMA.16816.F32.BF16 R16, R8, R56, RZ ;  /* 0x000000380810723c */ /* 0x000fe200000418ff */
[----:B------:R-:W-:-:S02]  /*4f80*/  IMAD.MOV.U32 R45, RZ, RZ, R102 ;  /* 0x000000ffff2d7224 */ /* 0x000fc400078e0066 */
[----:B------:R-:W-:Y:S01]  /*4f90*/  IMAD.MOV.U32 R24, RZ, RZ, R29 ;  /* 0x000000ffff187224 */ /* 0x000fe200078e001d */
[----:B------:R-:W-:Y:S01]  /*4fa0*/  MOV R29, R119 ;  /* 0x00000077001d7202 */ /* 0x000fe20000000f00 */
[----:B------:R-:W-:Y:S02]  /*4fb0*/  IMAD.MOV.U32 R31, RZ, RZ, R175 ;  /* 0x000000ffff1f7224 */ /* 0x000fe400078e00af */
[----:B------:R-:W-:Y:S01]  /*4fc0*/  MOV R57, R170 ;  /* 0x000000aa00397202 */ /* 0x000fe20000000f00 */
[----:B-1----:R-:W-:Y:S01]  /*4fd0*/  HMMA.16816.F32.BF16 R100, R4, R34, R12 ;  /* 0x000000220464723c */ /* 0x002fe2000004180c */
[----:B------:R-:W-:Y:S01]  /*4fe0*/  IMAD.MOV.U32 R59, RZ, RZ, R168 ;  /* 0x000000ffff3b7224 */ /* 0x000fe200078e00a8 */
[----:B------:R-:W-:-:S05]  /*4ff0*/  MOV R56, R127 ;  /* 0x0000007f00387202 */ /* 0x000fca0000000f00 */
[----:B------:R-:W-:Y:S01]  /*5000*/  IMAD.MOV.U32 R34, RZ, RZ, R21 ;  /* 0x000000ffff227224 */ /* 0x000fe200078e0015 */
[----:B------:R-:W-:Y:S01]  /*5010*/  MOV R26, R113 ;  /* 0x00000071001a7202 */ /* 0x000fe20000000f00 */
[----:B------:R-:W-:Y:S01]  /*5020*/  IMAD.MOV.U32 R35, RZ, RZ, R20 ;  /* 0x000000ffff237224 */ /* 0x000fe200078e0014 */
[----:B---3--:R-:W-:Y:S01]  /*5030*/  HMMA.16816.F32.BF16 R12, R8, R38, RZ ;  /* 0x00000026080c723c */ /* 0x008fe200000418ff */
[----:B------:R-:W1:Y:S01]  /*5040*/  LDSM.16.MT88.4 R20, [R237+0x9080] ;  /* 0x00908000ed14783b */ /* 0x000e620000004200 */
[----:B------:R-:W-:Y:S02]  /*5050*/  IMAD.MOV.U32 R27, RZ, RZ, R114 ;  /* 0x000000ffff1b7224 */ /* 0x000fe400078e0072 */
[----:B------:R-:W-:Y:S02]  /*5060*/  IMAD.MOV.U32 R25, RZ, RZ, R112 ;  /* 0x000000ffff197224 */ /* 0x000fe400078e0070 */
[----:B------:R-:W-:Y:S02]  /*5070*/  IMAD.MOV.U32 R160, RZ, RZ, R115 ;  /* 0x000000ffffa07224 */ /* 0x000fe400078e0073 */
[----:B------:R-:W-:Y:S01]  /*5080*/  HMMA.16816.F32.BF16 R112, R4, R32, R16 ;  /* 0x000000200470723c */ /* 0x000fe20000041810 */
[----:B------:R-:W-:-:S06]  /*5090*/  IMAD.MOV.U32 R46, RZ, RZ, R27 ;  /* 0x000000ffff2e7224 */ /* 0x000fcc00078e001b */
[----:B------:R-:W-:Y:S01]  /*50a0*/  IMAD.MOV.U32 R33, RZ, RZ, R26 ;  /* 0x000000ffff217224 */ /* 0x000fe200078e001a */
[----:B------:R-:W-:Y:S01]  /*50b0*/  HMMA.16816.F32.BF16 R16, R8, R36, RZ ;  /* 0x000000240810723c */ /* 0x000fe200000418ff */
[----:B------:R-:W-:-:S06]  /*50c0*/  MOV R32, R25 ;  /* 0x0000001900207202 */ /* 0x000fcc0000000f00 */
[----:B------:R-:W-:Y:S01]  /*50d0*/  MOV R37, R24 ;  /* 0x0000001800257202 */ /* 0x000fe20000000f00 */
[----:B------:R-:W-:Y:S01]  /*50e0*/  IMAD.MOV.U32 R36, RZ, RZ, R0 ;  /* 0x000000ffff247224 */ /* 0x000fe200078e0000 */
[----:B------:R-:W2:Y:S01]  /*50f0*/  LDSM.16.MT88.4 R24, [R238+0x8880] ;  /* 0x00888000ee18783b */ /* 0x000ea20000004200 */
[----:B------:R-:W-:-:S04]  /*5100*/  FADD.FTZ R0, R110, R109 ;  /* 0x0000006d6e007221 */ /* 0x000fc80000010000 */
[----:B------:R-:W-:-:S10]  /*5110*/  FADD.FTZ R0, R108, R0 ;  /* 0x000000006c007221 */ /* 0x000fd40000010000 */
[C---:B-1----:R-:W-:Y:S01]  /*5120*/  HMMA.16816.F32.BF16 R176, R4.reuse, R20, R16 ;  /* 0x0000001404b0723c */ /* 0x042fe20000041810 */
[----:B------:R-:W1:Y:S07]  /*5130*/  LDSM.16.MT88.4 R16, [R238+0x9080] ;  /* 0x00908000ee10783b */ /* 0x000e6e0000004200 */
[----:B------:R-:W-:Y:S01]  /*5140*/  HMMA.16816.F32.BF16 R120, R4, R22, R12 ;  /* 0x000000160478723c */ /* 0x000fe2000004180c */
[----:B------:R-:W3:Y:S07]  /*5150*/  LDSM.16.MT88.4 R20, [R241+0x8880] ;  /* 0x00888000f114783b */ /* 0x000eee0000004200 */
[----:B--2---:R-:W-:Y:S11]  /*5160*/  HMMA.16816.F32.BF16 R12, R8, R24, RZ ;  /* 0x00000018080c723c */ /* 0x004ff600000418ff */
[----:B------:R-:W-:Y:S11]  /*5170*/  @!UPT UIADD3 URZ, URZ, URZ, URZ ;  /* 0x0000003f3f3ff290 */ /* 0x000ff6000fffe03f */
[----:B------:R-:W-:Y:S02]  /*5180*/  @!UPT UIADD3 URZ, URZ, URZ, URZ ;  /* 0x0000003f3f3ff290 */ /* 0x000fe4000fffe03f */
[----:B-1----:R-:W-:Y:S07]  /*5190*/  HMMA.16816.F32.BF16 R108, R4, R16, R12 ;  /* 0x00000010046c723c */ /* 0x002fee000004180c */
[----:B------:R-:W-:Y:S02]  /*51a0*/  FADD.FTZ R12, R117, R0 ;  /* 0x00000000750c7221 */ /* 0x000fe40000010000 */
[----:B------:R-:W-:Y:S02]  /*51b0*/  FADD.FTZ R0, R86, R85 ;  /* 0x0000005556007221 */ /* 0x000fe40000010000 */
[----:B------:R-:W-:-:S02]  /*51c0*/  FADD.FTZ R16, R116, R12 ;  /* 0x0000000c74107221 */ /* 0x000fc40000010000 */
[----:B------:R-:W-:Y:S01]  /*51d0*/  HMMA.16816.F32.BF16 R12, R8, R26, RZ ;  /* 0x0000001a080c723c */ /* 0x000fe200000418ff */
[----:B------:R-:W-:Y:S01]  /*51e0*/  FADD.FTZ R0, R84, R0 ;  /* 0x0000000054007221 */ /* 0x000fe20000010000 */
[----:B------:R-:W-:Y:S01]  /*51f0*/  MOV R84, R32 ;  /* 0x0000002000547202 */ /* 0x000fe20000000f00 */
[----:B------:R-:W-:Y:S02]  /*5200*/  FADD.FTZ R24, R124, R16 ;  /* 0x000000107c187221 */ /* 0x000fe40000010000 */
[----:B------:R-:W-:Y:S02]  /*5210*/  FADD.FTZ R0, R87, R0 ;  /* 0x0000000057007221 */ /* 0x000fe40000010000 */
[----:B------:R-:W-:Y:S02]  /*5220*/  IMAD.MOV.U32 R86, RZ, RZ, R46 ;  /* 0x000000ffff567224 */ /* 0x000fe400078e002e */
[----:B------:R-:W-:Y:S11]  /*5230*/  IMAD.MOV.U32 R85, RZ, RZ, R33 ;  /* 0x000000ffff557224 */ /* 0x000ff600078e0021 */
[----:B------:R-:W-:Y:S04]  /*5240*/  @!UPT UIADD3 URZ, URZ, URZ, URZ ;  /* 0x0000003f3f3ff290 */ /* 0x000fe8000fffe03f */
[----:B------:R-:W-:Y:S01]  /*5250*/  HMMA.16816.F32.BF16 R116, R4, R18, R12 ;  /* 0x000000120474723c */ /* 0x000fe2000004180c */
[----:B------:R-:W1:Y:S01]  /*5260*/  LDSM.16.MT88.4 R16, [R241+0x9080] ;  /* 0x00908000f110783b */ /* 0x000e620000004200 */
[----:B------:R-:W-:Y:S01]  /*5270*/  FADD.FTZ R0, R88, R0 ;  /* 0x0000000058007221 */ /* 0x000fe20000010000 */
[----:B------:R-:W-:Y:S01]  /*5280*/  MOV R32, R31 ;  /* 0x0000001f00207202 */ /* 0x000fe20000000f00 */
[----:B------:R-:W-:Y:S01]  /*5290*/  FADD.FTZ R24, R125, R24 ;  /* 0x000000187d187221 */ /* 0x000fe20000010000 */
[----:B------:R-:W-:-:S03]  /*52a0*/  MOV R87, R160 ;  /* 0x000000a000577202 */ /* 0x000fc60000000f00 */
[----:B---3--:R-:W-:Y:S01]  /*52b0*/  HMMA.16816.F32.BF16 R12, R8, R20, RZ ;  /* 0x00000014080c723c */ /* 0x008fe200000418ff */
[----:B------:R-:W-:Y:S01]  /*52c0*/  IMAD.MOV.U32 R46, RZ, RZ, R144 ;  /* 0x000000ffff2e7224 */ /* 0x000fe200078e0090 */
[----:B------:R2:W5:Y:S01]  /*52d0*/  LDL.LU R160, [R1+0x74] ;  /* 0x0000740001a07983 */ /* 0x0005620000300800 */
[----:B------:R-:W-:-:S04]  /*52e0*/  IMAD.MOV.U32 R33, RZ, RZ, R50 ;  /* 0x000000ffff217224 */ /* 0x000fc800078e0032 */
[--C-:B------:R-:W-:Y:S02]  /*52f0*/  FFMA.FTZ R21, R97, c[0x0][0x2d0], -R3.reuse ;  /* 0x0000b40061157a23 */ /* 0x100fe40000010803 */
[----:B------:R-:W-:Y:S11]  /*5300*/  FFMA.FTZ R20, R96, c[0x0][0x2d0], -R3 ;  /* 0x0000b40060147a23 */ /* 0x000ff60000010803 */
[----:B------:R-:W-:Y:S04]  /*5310*/  @!UPT UIADD3 URZ, URZ, URZ, URZ ;  /* 0x0000003f3f3ff290 */ /* 0x000fe8000fffe03f */
[----:B-1----:R-:W-:Y:S08]  /*5320*/  HMMA.16816.F32.BF16 R172, R4, R16, R12 ;  /* 0x0000001004ac723c */ /* 0x002ff0000004180c */
[----:B------:R-:W-:Y:S01]  /*5330*/  HMMA.16816.F32.BF16 R12, R8, R22, RZ ;  /* 0x00000016080c723c */ /* 0x000fe200000418ff */
[----:B------:R-:W-:-:S06]  /*5340*/  IMAD.MOV.U32 R97, RZ, RZ, R44 ;  /* 0x000000ffff617224 */ /* 0x000fcc00078e002c */
[--C-:B------:R-:W-:Y:S02]  /*5350*/  FFMA.FTZ R22, R98, c[0x0][0x2d0], -R3.reuse ;  /* 0x0000b40062167a23 */ /* 0x100fe40000010803 */
[----:B------:R-:W-:Y:S11]  /*5360*/  FADD.FTZ R23, R89, R0 ;  /* 0x0000000059177221 */ /* 0x000ff60000010000 */
[----:B------:R-:W-:Y:S04]  /*5370*/  @!UPT UIADD3 URZ, URZ, URZ, URZ ;  /* 0x0000003f3f3ff290 */ /* 0x000fe8000fffe03f */
[----:B------:R-:W-:Y:S01]  /*5380*/  HMMA.16816.F32.BF16 R168, R4, R18, R12 ;  /* 0x0000001204a8723c */ /* 0x000fe2000004180c */
[----:B------:R-:W1:Y:S01]  /*5390*/  LDSM.16.MT88.4 R12, [R240+0x8880] ;  /* 0x00888000f00c783b */ /* 0x000e620000004200 */
[----:B------:R-:W-:Y:S01]  /*53a0*/  FFMA.FTZ R3, R93, c[0x0][0x2d0], -R3 ;  /* 0x0000b4005d037a23 */ /* 0x000fe20000010803 */
[----:B------:R-:W-:Y:S01]  /*53b0*/  MOV R98, R45 ;  /* 0x0000002d00627202 */ /* 0x000fe20000000f00 */
[----:B------:R-:W-:Y:S01]  /*53c0*/  IMAD.MOV.U32 R31, RZ, RZ, R155 ;  /* 0x000000ffff1f7224 */ /* 0x000fe200078e009b */
[----:B------:R-:W-:Y:S01]  /*53d0*/  MOV R44, R146 ;  /* 0x00000092002c7202 */ /* 0x000fe20000000f00 */
[----:B------:R-:W-:Y:S02]  /*53e0*/  IMAD.MOV.U32 R50, RZ, RZ, R152 ;  /* 0x000000ffff327224 */ /* 0x000fe400078e0098 */
[----:B------:R-:W-:Y:S01]  /*53f0*/  FFMA.FTZ R0, R92, c[0x0][0x2d0], -R2 ;  /* 0x0000b4005c007a23 */ /* 0x000fe20000010802 */
[----:B-1----:R-:W-:Y:S01]  /*5400*/  HMMA.16816.F32.BF16 R16, R8, R12, RZ ;  /* 0x0000000c0810723c */ /* 0x002fe200000418ff */
[----:B------:R-:W-:Y:S01]  /*5410*/  MOV R93, R28 ;  /* 0x0000001c005d7202 */ /* 0x000fe20000000f00 */
[----:B------:R-:W-:-:S03]  /*5420*/  IMAD.MOV.U32 R45, RZ, RZ, R145 ;  /* 0x000000ffff2d7224 */ /* 0x000fc600078e0091 */
[----:B------:R-:W-:Y:S03]  /*5430*/  MUFU.EX2 R0, R0 ;  /* 0x0000000000007308 */ /* 0x000fe60000000800 */
[----:B------:R-:W-:Y:S01]  /*5440*/  HMMA.16816.F32.BF16 R8, R8, R14, RZ ;  /* 0x0000000e0808723c */ /* 0x000fe200000418ff */
[----:B------:R-:W1:Y:S01]  /*5450*/  LDSM.16.MT88.4 R12, [R240+0x9080] ;  /* 0x00908000f00c783b */ /* 0x000e620000004200 */
[----:B------:R-:W-:Y:S01]  /*5460*/  IMAD.MOV.U32 R28, RZ, RZ, R49 ;  /* 0x000000ffff1c7224 */ /* 0x000fe200078e0031 */
[----:B------:R-:W-:Y:S01]  /*5470*/  MOV R49, R153 ;  /* 0x0000009900317202 */ /* 0x000fe20000000f00 */
[----:B------:R-:W-:Y:S11]  /*5480*/  IMAD.MOV.U32 R92, RZ, RZ, R55 ;  /* 0x000000ffff5c7224 */ /* 0x000ff600078e0037 */
[----:B------:R-:W-:Y:S01]  /*5490*/  @!UPT UIADD3 URZ, URZ, URZ, URZ ;  /* 0x0000003f3f3ff290 */ /* 0x000fe2000fffe03f */
[C---:B-1----:R-:W-:Y:S01]  /*54a0*/  HMMA.16816.F32.BF16 R124, R4.reuse, R12, R16 ;  /* 0x0000000c047c723c */ /* 0x042fe20000041810 */
[----:B------:R1:W-:Y:S07]  /*54b0*/  MUFU.EX2 R13, R3 ;  /* 0x00000003000d7308 */ /* 0x0003ee0000000800 */
[----:B------:R-:W-:Y:S01]  /*54c0*/  HMMA.16816.F32.BF16 R16, R4, R14, R8 ;  /* 0x0000000e0410723c */ /* 0x000fe20000041808 */
[----:B------:R3:W-:Y:S06]  /*54d0*/  MUFU.EX2 R9, R22 ;  /* 0x0000001600097308 */ /* 0x0007ec0000000800 */
[----:B------:R-:W-:-:S02]  /*54e0*/  FADD.FTZ R4, R91, R23 ;  /* 0x000000175b047221 */ /* 0x000fc40000010000 */
[----:B------:R-:W-:Y:S01]  /*54f0*/  IMAD.MOV.U32 R23, RZ, RZ, R35 ;  /* 0x000000ffff177224 */ /* 0x000fe200078e0023 */
[----:B------:R-:W-:Y:S01]  /*5500*/  MOV R35, R48 ;  /* 0x0000003000237202 */ /* 0x000fe20000000f00 */
[----:B------:R-:W-:Y:S01]  /*5510*/  IMAD.MOV.U32 R48, RZ, RZ, R154 ;  /* 0x000000ffff307224 */ /* 0x000fe200078e009a */
[----:B------:R4:W2:Y:S01]  /*5520*/  MUFU.EX2 R8, R21 ;  /* 0x0000001500087308 */ /* 0x0008a20000000800 */
[----:B------:R-:W-:Y:S01]  /*5530*/  LDSM.16.MT88.4 R152, [R237+0x5080] ;  /* 0x00508000ed98783b */ /* 0x000fe20000004200 */
[----:B-1----:R-:W-:Y:S02]  /*5540*/  FFMA.FTZ R3, R95, c[0x0][0x2d0], -R2 ;  /* 0x0000b4005f037a23 */ /* 0x002fe40000010802 */
[----:B---3--:R-:W-:Y:S02]  /*5550*/  IMAD.MOV.U32 R22, RZ, RZ, R34 ;  /* 0x000000ffff167224 */ /* 0x008fe400078e0022 */
[----:B------:R-:W-:Y:S02]  /*5560*/  IMAD.MOV.U32 R34, RZ, RZ, R51 ;  /* 0x000000ffff227224 */ /* 0x000fe400078e0033 */
[----:B------:R1:W-:Y:S01]  /*5570*/  MUFU.EX2 R6, R3 ;  /* 0x0000000300067308 */ /* 0x0003e20000000800 */
[----:B------:R-:W-:-:S02]  /*5580*/  IMAD.MOV.U32 R51, RZ, RZ, R147 ;  /* 0x000000ffff337224 */ /* 0x000fc400078e0093 */
[----:B------:R-:W3:Y:S01]  /*5590*/  LDSM.16.MT88.4 R144, [R238+0x5080] ;  /* 0x00508000ee90783b */ /* 0x000ee20000004200 */
[----:B------:R-:W-:-:S04]  /*55a0*/  FFMA.FTZ R5, R99, c[0x0][0x2d0], -R2 ;  /* 0x0000b40063057a23 */ /* 0x000fc80000010802 */
[----:B------:R2:W2:Y:S01]  /*55b0*/  MUFU.EX2 R7, R20 ;  /* 0x0000001400077308 */ /* 0x0004a20000000800 */
[----:B------:R-:W-:Y:S01]  /*55c0*/  MOV R55, R129 ;  /* 0x0000008100377202 */ /* 0x000fe20000000f00 */
[----:B------:R-:W-:Y:S01]  /*55d0*/  IMAD.MOV.U32 R96, RZ, RZ, R47 ;  /* 0x000000ffff607224 */ /* 0x000fe200078e002f */
[----:B----4-:R-:W-:Y:S01]  /*55e0*/  MOV R21, R37 ;  /* 0x0000002500157202 */ /* 0x010fe20000000f00 */
[----:B-1----:R-:W-:-:S04]  /*55f0*/  FFMA.FTZ R3, R94, c[0x0][0x2d0], -R2 ;  /* 0x0000b4005e037a23 */ /* 0x002fc80000010802 */
[----:B------:R-:W-:Y:S01]  /*5600*/  MUFU.EX2 R5, R5 ;  /* 0x0000000500057308 */ /* 0x000fe20000000800 */
[----:B------:R-:W-:Y:S02]  /*5610*/  IMAD.MOV.U32 R95, RZ, RZ, R30 ;  /* 0x000000ffff5f7224 */ /* 0x000fe400078e001e */
[----:B------:R-:W-:Y:S02]  /*5620*/  IMAD.MOV.U32 R99, RZ, RZ, R54 ;  /* 0x000000ffff637224 */ /* 0x000fe400078e0036 */
[----:B--2---:R-:W-:-:S03]  /*5630*/  IMAD.MOV.U32 R20, RZ, RZ, R36 ;  /* 0x000000ffff147224 */ /* 0x004fc600078e0024 */
[----:B------:R-:W1:Y:S01]  /*5640*/  MUFU.EX2 R3, R3 ;  /* 0x0000000300037308 */ /* 0x000e620000000800 */
[----:B------:R-:W-:Y:S01]  /*5650*/  MOV R30, R53 ;  /* 0x00000035001e7202 */ /* 0x000fe20000000f00 */
[----:B------:R-:W-:Y:S01]  /*5660*/  IMAD.MOV.U32 R54, RZ, RZ, R130 ;  /* 0x000000ffff367224 */ /* 0x000fe200078e0082 */
[----:B------:R-:W-:Y:S01]  /*5670*/  MOV R53, R131 ;  /* 0x0000008300357202 */ /* 0x000fe20000000f00 */
[----:B------:R-:W-:Y:S01]  /*5680*/  FADD.FTZ R2, R128, R24 ;  /* 0x0000001880027221 */ /* 0x000fe20000010000 */
[----:B------:R-:W-:Y:S02]  /*5690*/  F2FP.BF16.PACK_AB R128, R8, R9 ;  /* 0x000000090880723e */ /* 0x000fe400000010ff */
[----:B------:R-:W-:Y:S02]  /*56a0*/  F2FP.BF16.PACK_AB R130, R13, R7 ;  /* 0x000000070d82723e */ /* 0x000fe400000010ff */
[----:B------:R-:W-:Y:S02]  /*56b0*/  F2FP.BF16.PACK_AB R129, R6, R0 ;  /* 0x000000000681723e */ /* 0x000fe400000010ff */
[----:B-1----:R-:W-:-:S07]  /*56c0*/  F2FP.BF16.PACK_AB R131, R3, R5 ;  /* 0x000000050383723e */ /* 0x002fce00000010ff */
[C---:B---3--:R-:W-:Y:S08]  /*56d0*/  HMMA.16816.F32.BF16 R148, R128.reuse, R144, R148 ;  /* 0x000000908094723c */ /* 0x048ff00000041894 */
[C---:B------:R-:W-:Y:S01]  /*56e0*/  HMMA.16816.F32.BF16 R144, R128.reuse, R146, R136 ;  /* 0x000000928090723c */ /* 0x040fe20000041888 */
[----:B------:R-:W1:Y:S07]  /*56f0*/  LDSM.16.MT88.4 R136, [R241+0x5080] ;  /* 0x00508000f188783b */ /* 0x000e6e0000004200 */
[C---:B------:R-:W-:Y:S08]  /*5700*/  HMMA.16816.F32.BF16 R156, R128.reuse, R152, R156 ;  /* 0x00000098809c723c */ /* 0x040ff0000004189c */
[----:B------:R-:W-:Y:S01]  /*5710*/  HMMA.16816.F32.BF16 R152, R128, R154, R32 ;  /* 0x0000009a8098723c */ /* 0x000fe20000041820 */
[----:B------:R-:W2:Y:S01]  /*5720*/  LDSM.16.MT88.4 R32, [R240+0x5080] ;  /* 0x00508000f020783b */ /* 0x000ea20000004200 */
[----:B------:R-:W-:-:S02]  /*5730*/  IMAD.MOV.U32 R94, RZ, RZ, R29 ;  /* 0x000000ffff5e7224 */ /* 0x000fc400078e001d */
[----:B------:R-:W-:-:S04]  /*5740*/  IMAD.MOV.U32 R29, RZ, RZ, R52 ;  /* 0x000000ffff1d7224 */ /* 0x000fc800078e0034 */
[C---:B-1----:R-:W-:Y:S08]  /*5750*/  HMMA.16816.F32.BF16 R140, R128.reuse, R136, R140 ;  /* 0x00000088808c723c */ /* 0x042ff0000004188c */
[C---:B------:R-:W-:Y:S08]  /*5760*/  HMMA.16816.F32.BF16 R136, R128.reuse, R138, R28 ;  /* 0x0000008a8088723c */ /* 0x040ff0000004181c */
[C---:B--2---:R-:W-:Y:S01]  /*5770*/  HMMA.16816.F32.BF16 R28, R128.reuse, R32, R48 ;  /* 0x00000020801c723c */ /* 0x044fe20000041830 */
[----:B------:R-:W-:Y:S01]  /*5780*/  MOV R47, R135 ;  /* 0x00000087002f7202 */ /* 0x000fe20000000f00 */
[----:B------:R-:W-:Y:S06]  /*5790*/  LDSM.16.MT88.4 R48, [R238+0x6880] ;  /* 0x00688000ee30783b */ /* 0x000fec0000004200 */
[----:B------:R-:W-:Y:S01]  /*57a0*/  HMMA.16816.F32.BF16 R32, R128, R34, R40 ;  /* 0x000000228020723c */ /* 0x000fe20000041828 */
[----:B------:R-:W1:Y:S01]  /*57b0*/  LDSM.16.MT88.4 R40, [R237+0x6880] ;  /* 0x00688000ed28783b */ /* 0x000e620000004200 */
[----:B------:R-:W-:-:S06]  /*57c0*/  IMAD.MOV.U32 R52, RZ, RZ, R134 ;  /* 0x000000ffff347224 */ /* 0x000fcc00078e0086 */
[C---:B-1----:R-:W-:Y:S08]  /*57d0*/  HMMA.16816.F32.BF16 R36, R128.reuse, R40, R44 ;  /* 0x000000288024723c */ /* 0x042ff0000004182c */
[C---:B------:R-:W-:Y:S01]  /*57e0*/  HMMA.16816.F32.BF16 R40, R128.reuse, R42, R56 ;  /* 0x0000002a8028723c */ /* 0x040fe20000041838 */
[----:B------:R-:W1:Y:S07]  /*57f0*/  LDSM.16.MT88.4 R56, [R241+0x6880] ;  /* 0x00688000f138783b */ /* 0x000e6e0000004200 */
[C---:B------:R-:W-:Y:S01]  /*5800*/  HMMA.16816.F32.BF16 R44, R128.reuse, R48, R64 ;  /* 0x00000030802c723c */ /* 0x040fe20000041840 */
[----:B------:R-:W2:Y:S07]  /*5810*/  LDSM.16.MT88.4 R64, [R240+0x6880] ;  /* 0x00688000f040783b */ /* 0x000eae0000004200 */
[C---:B------:R-:W-:Y:S01]  /*5820*/  HMMA.16816.F32.BF16 R48, R128.reuse, R50, R72 ;  /* 0x000000328030723c */ /* 0x040fe20000041848 */
[----:B------:R-:W3:Y:S07]  /*5830*/  LDSM.16.MT88.4 R72, [R237+0x8080] ;  /* 0x00808000ed48783b */ /* 0x000eee0000004200 */
[C---:B-1----:R-:W-:Y:S08]  /*5840*/  HMMA.16816.F32.BF16 R52, R128.reuse, R56, R52 ;  /* 0x000000388034723c */ /* 0x042ff00000041834 */
[C---:B------:R-:W-:Y:S01]  /*5850*/  HMMA.16816.F32.BF16 R56, R128.reuse, R58, R80 ;  /* 0x0000003a8038723c */ /* 0x040fe20000041850 */
[----:B------:R-:W1:Y:S07]  /*5860*/  LDSM.16.MT88.4 R80, [R238+0x8080] ;  /* 0x00808000ee50783b */ /* 0x000e6e0000004200 */
[C---:B--2---:R-:W-:Y:S08]  /*5870*/  HMMA.16816.F32.BF16 R60, R128.reuse, R64, R60 ;  /* 0x00000040803c723c */ /* 0x044ff0000004183c */
[C---:B------:R-:W-:Y:S08]  /*5880*/  HMMA.16816.F32.BF16 R64, R128.reuse, R66, R68 ;  /* 0x000000428040723c */ /* 0x040ff00000041844 */
[C---:B---3--:R-:W-:Y:S08]  /*5890*/  HMMA.16816.F32.BF16 R68, R128.reuse, R72, R92 ;  /* 0x000000488044723c */ /* 0x048ff0000004185c */
[C---:B------:R-:W-:Y:S01]  /*58a0*/  HMMA.16816.F32.BF16 R72, R128.reuse, R74, R96 ;  /* 0x0000004a8048723c */ /* 0x040fe20000041860 */
[----:B------:R-:W2:Y:S07]  /*58b0*/  LDSM.16.MT88.4 R96, [R240+0x8080] ;  /* 0x00808000f060783b */ /* 0x000eae0000004200 */
[C---:B-1----:R-:W-:Y:S08]  /*58c0*/  HMMA.16816.F32.BF16 R76, R128.reuse, R80, R76 ;  /* 0x00000050804c723c */ /* 0x042ff0000004184c */
[----:B------:R-:W-:Y:S01]  /*58d0*/  HMMA.16816.F32.BF16 R80, R128, R82, R104 ;  /* 0x000000528050723c */ /* 0x000fe20000041868 */
[----:B------:R-:W1:Y:S01]  /*58e0*/  LDSM.16.MT88.4 R104, [R237+0x9880] ;  /* 0x00988000ed68783b */ /* 0x000e620000004200 */
[----:B------:R-:W-:-:S02]  /*58f0*/  FADD.FTZ R2, R9, R2 ;  /* 0x0000000209027221 */ /* 0x000fc40000010000 */
[----:B------:R-:W-:Y:S02]  /*5900*/  FADD.FTZ R4, R90, R4 ;  /* 0x000000045a047221 */ /* 0x000fe40000010000 */
[----:B------:R-:W-:Y:S01]  /*5910*/  FADD.FTZ R2, R8, R2 ;  /* 0x0000000208027221 */ /* 0x000fe20000010000 */
[----:B------:R-:W-:Y:S04]  /*5920*/  LDSM.16.MT88.4 R88, [R241+0x8080] ;  /* 0x00808000f158783b */ /* 0x000fe80000004200 */
[----:B------:R-:W-:Y:S01]  /*5930*/  LDSM.16.MT88.4 R8, [R240+0x9880] ;  /* 0x00988000f008783b */ /* 0x000fe20000004200 */
[----:B------:R-:W-:Y:S01]  /*5940*/  FADD.FTZ R12, R7, R2 ;  /* 0x00000002070c7221 */ /* 0x000fe20000010000 */
[C---:B--2---:R-:W-:Y:S02]  /*5950*/  HMMA.16816.F32.BF16 R92, R128.reuse, R96, R112 ;  /* 0x00000060805c723c */ /* 0x044fe40000041870 */
[----:B------:R-:W2:Y:S06]  /*5960*/  LDSM.16.MT88.4 R112, [R238+0x9880] ;  /* 0x00988000ee70783b */ /* 0x000eac0000004200 */
[C---:B------:R-:W-:Y:S08]  /*5970*/  HMMA.16816.F32.BF16 R96, R128.reuse, R98, R100 ;  /* 0x000000628060723c */ /* 0x040ff00000041864 */
[C---:B-1----:R-:W-:Y:S08]  /*5980*/  HMMA.16816.F32.BF16 R100, R128.reuse, R104, R176 ;  /* 0x000000688064723c */ /* 0x042ff000000418b0 */
[----:B------:R-:W-:Y:S01]  /*5990*/  HMMA.16816.F32.BF16 R104, R128, R106, R120 ;  /* 0x0000006a8068723c */ /* 0x000fe20000041878 */
[----:B------:R-:W1:Y:S01]  /*59a0*/  LDSM.16.MT88.4 R120, [R241+0x9880] ;  /* 0x00988000f178783b */ /* 0x000e620000004200 */
[----:B------:R-:W-:-:S02]  /*59b0*/  FADD.FTZ R2, R0, R4 ;  /* 0x0000000400027221 */ /* 0x000fc40000010000 */
[----:B------:R-:W-:Y:S02]  /*59c0*/  FADD.FTZ R0, R13, R12 ;  /* 0x0000000c0d007221 */ /* 0x000fe40000010000 */
[----:B------:R-:W-:-:S04]  /*59d0*/  FADD.FTZ R6, R6, R2 ;  /* 0x0000000206067221 */ /* 0x000fc80000010000 */
[----:B------:R-:W-:Y:S01]  /*59e0*/  FADD.FTZ R5, R5, R6 ;  /* 0x0000000605057221 */ /* 0x000fe20000010000 */
[----:B------:R3:W-:Y:S01]  /*59f0*/  STL [R1+0x44], R0 ;  /* 0x0000440001007387 */ /* 0x0007e20000100800 */
[----:B------:R-:W-:Y:S01]  /*5a00*/  UIMAD.WIDE.U32 UR30, UR27, UR4, URZ ;  /* 0x000000041b1e72a5 */ /* 0x000fe2000f8e003f */
[----:B------:R-:W-:-:S06]  /*5a10*/  PLOP3.LUT P0, PT, PT, PT, UP6, 0x40, 0x0 ;  /* 0x000000000000781c */ /* 0x000fcc0003f0e868 */
[----:B------:R-:W-:Y:S02]  /*5a20*/  @UP5 UMOV UR29, UR31 ;  /* 0x0000001f001d5c82 */ /* 0x000fe40008000000 */
[----:B------:R-:W-:Y:S01]  /*5a30*/  @UP5 USHF.R.U32.HI UR27, URZ, UR5, UR29 ;  /* 0x000000053f1b5299 */ /* 0x000fe2000801161d */
[----:B---3--:R-:W-:-:S05]  /*5a40*/  FADD.FTZ R0, R3, R5 ;  /* 0x0000000503007221 */ /* 0x008fca0000010000 */
[----:B------:R3:W-:Y:S01]  /*5a50*/  STL [R1+0x4c], R0 ;  /* 0x00004c0001007387 */ /* 0x0007e20000100800 */
[----:B--2---:R-:W-:Y:S01]  /*5a60*/  HMMA.16816.F32.BF16 R108, R128, R112, R108 ;  /* 0x00000070806c723c */ /* 0x004fe2000004186c */
[----:B------:R-:W-:-:S03]  /*5a70*/  UIADD3 UR4, UR26, UR27, URZ ;  /* 0x0000001b1a047290 */ /* 0x000fc6000fffe03f */
[----:B------:R-:W-:-:S04]  /*5a80*/  ULDC UR27, c[0x0][0x328] ;  /* 0x0000ca00001b7ab9 */ /* 0x000fc80000000800 */
[----:B------:R-:W-:Y:S01]  /*5a90*/  HMMA.16816.F32.BF16 R112, R128, R114, R116 ;  /* 0x000000728070723c */ /* 0x000fe20000041874 */
[----:B------:R-:W-:Y:S02]  /*5aa0*/  UIADD3 UR23, UR23, -0x2, URZ ;  /* 0xfffffffe17177890 */ /* 0x000fe4000fffe03f */
[----:B------:R-:W-:-:S05]  /*5ab0*/  UIADD3 UR27, UR4, UR27, URZ ;  /* 0x0000001b041b7290 */ /* 0x000fca000fffe03f */
[C---:B------:R-:W-:Y:S08]  /*5ac0*/  HMMA.16816.F32.BF16 R84, R128.reuse, R88, R84 ;  /* 0x000000588054723c */ /* 0x040ff00000041854 */
[C---:B-1----:R-:W-:Y:S08]  /*5ad0*/  HMMA.16816.F32.BF16 R116, R128.reuse, R120, R172 ;  /* 0x000000788074723c */ /* 0x042ff000000418ac */
[C---:B------:R-:W-:Y:S08]  /*5ae0*/  HMMA.16816.F32.BF16 R88, R128.reuse, R90, R20 ;  /* 0x0000005a8058723c */ /* 0x040ff00000041814 */
[C---:B------:R-:W-:Y:S08]  /*5af0*/  HMMA.16816.F32.BF16 R120, R128.reuse, R122, R168 ;  /* 0x0000007a8078723c */ /* 0x040ff000000418a8 */
[C---:B------:R-:W-:Y:S08]  /*5b00*/  HMMA.16816.F32.BF16 R124, R128.reuse, R8, R124 ;  /* 0x00000008807c723c */ /* 0x040ff0000004187c */
[----:B------:R-:W-:Y:S01]  /*5b10*/  HMMA.16816.F32.BF16 R128, R128, R10, R16 ;  /* 0x0000000a8080723c */ /* 0x000fe20000041810 */
[----:B------:R-:W-:Y:S07]  /*5b20*/  @P0 BRA `(.L_x_182) ;  /* 0x0000013000000947 */ /* 0x000fee0003800000 */
[----:B---3--:R-:W-:Y:S01]  /*5b30*/  ISETP.LT.AND P0, PT, RZ, UR4, PT ;  /* 0x00000004ff007c0c */ /* 0x008fe2000bf01270 */
[----:B------:R-:W-:-:S02]  /*5b40*/  UIADD3 UR29, UR4, -0x1, URZ ;  /* 0xffffffff041d7890 */ /* 0x000fc4000fffe03f */
[----:B------:R-:W-:-:S10]  /*5b50*/  ULDC UR26, c[0x0][0x32c] ;  /* 0x0000cb00001a7ab9 */ /* 0x000fd40000000800 */
[----:B------:R-:W-:Y:S05]  /*5b60*/  @P0 BRA `(.L_x_183) ;  /* 0x0000007000000947 */ /* 0x000fea0003800000 */
[----:B------:R-:W-:Y:S02]  /*5b70*/  UISETP.NE.AND UP0, UPT, UR26, 0x1, UPT ;  /* 0x000000011a00788c */ /* 0x000fe4000bf05270 */
[----:B------:R-:W-:-:S03]  /*5b80*/  UIADD3 UR29, -UR4, URZ, URZ ;  /* 0x0000003f041d7290 */ /* 0x000fc6000fffe13f */
[----:B------:R-:W-:Y:S02]  /*5b90*/  ULDC.64 UR4, c[0x0][0x330] ;  /* 0x0000cc0000047ab9 */ /* 0x000fe40000000a00 */
[----:B------:R-:W-:-:S04]  /*5ba0*/  UIMAD.WIDE.U32 UR30, UR29, UR4, URZ ;  /* 0x000000041d1e72a5 */ /* 0x000fc8000f8e003f */
[----:B------:R-:W-:-:S04]  /*5bb0*/  @UP0 USHF.R.U32.HI UR29, URZ, UR5, UR31 ;  /* 0x000000053f1d0299 */ /* 0x000fc8000801161f */
[----:B------:R-:W-:Y:S01]  /*5bc0*/  ULOP3.LUT UR29, URZ, UR29, URZ, 0x33, !UPT ;  /* 0x0000001d3f1d7292 */ /* 0x000fe2000f8e333f */
[----:B------:R-:W-:Y:S05]  /*5bd0*/  BRA `(.L_x_184) ;  /* 0x0000004000007947 */ /* 0x000fea0003800000 */
.L_x_183:
[----:B------:R-:W-:Y:S02]  /*5be0*/  UISETP.NE.AND UP0, UPT, UR26, 0x1, UPT ;  /* 0x000000011a00788c */ /* 0x000fe4000bf05270 */
[----:B------:R-:W-:Y:S02]  /*5bf0*/  ULDC.64 UR4, c[0x0][0x330] ;  /* 0x0000cc0000047ab9 */ /* 0x000fe40000000a00 */
[----:B------:R-:W-:-:S07]  /*5c00*/  UIMAD.WIDE.U32 UR30, UR29, UR4, URZ ;  /* 0x000000041d1e72a5 */ /* 0x000fce000f8e003f */
[----:B------:R-:W-:Y:S02]  /*5c10*/  @UP0 USHF.R.U32.HI UR29, URZ, UR5, UR31 ;  /* 0x000000053f1d0299 */ /* 0x000fe4000801161f */
.L_x_184:
[----:B------:R-:W-:Y:S02]  /*5c20*/  ULDC UR4, c[0x0][0x32c] ;  /* 0x0000cb0000047ab9 */ /* 0x000fe40000000800 */
[----:B------:R-:W-:-:S04]  /*5c30*/  UIMAD UR4, UR29, UR26, UR4 ;  /* 0x0000001a1d0472a4 */ /* 0x000fc8000f8e0204 */
[----:B------:R-:W-:-:S04]  /*5c40*/  UISETP.LT.AND UP0, UPT, UR27, UR4, UPT ;  /* 0x000000041b00728c */ /* 0x000fc8000bf01270 */
[----:B------:R-:W-:-:S04]  /*5c50*/  USEL UR27, UR27, UR4, UP0 ;  /* 0x000000041b1b7287 */ /* 0x000fc80008000000 */
.L_x_182:
[----:B---3--:R-:W-:-:S04]  /*5c60*/  UIMAD.WIDE UR4, UR27, 0x2aaaaaab, URZ ;  /* 0x2aaaaaab1b0478a5 */ /* 0x008fc8000f8e023f */
[----:B------:R-:W-:-:S04]  /*5c70*/  USHF.R.U32.HI UR4, URZ, 0x1f, UR5 ;  /* 0x0000001f3f047899 */ /* 0x000fc80008011605 */
[----:B------:R-:W-:-:S04]  /*5c80*/  ULEA.HI.SX32 UR4, UR5, UR4, 0x1d ;  /* 0x0000000405047291 */ /* 0x000fc8000f8fea3f */
[----:B------:R-:W-:-:S04]  /*5c90*/  UISETP.LT.AND UP0, UPT, UR7, UR4, UPT ;  /* 0x000000040700728c */ /* 0x000fc8000bf01270 */
[----:B------:R-:W-:-:S04]  /*5ca0*/  USEL UR4, UR7, UR4, !UP0 ;  /* 0x0000000407047287 */ /* 0x000fc8000c000000 */
[----:B------:R-:W-:-:S06]  /*5cb0*/  UISETP.GE.AND UP0, UPT, UR23, UR4, UPT ;  /* 0x000000041700728c */ /* 0x000fcc000bf06270 */
[----:B------:R-:W-:-:S13]  /*5cc0*/  PLOP3.LUT P0, PT, PT, PT, UP0, 0x40, 0x0 ;  /* 0x000000000000781c */ /* 0x000fda0003f0e808 */
[----:B------:R-:W-:Y:S05]  /*5cd0*/  @P0 BRA `(.L_x_185) ;  /* 0x00003d2000000947 */ /* 0x000fea0003800000 */
[----:B------:R-:W2:Y:S04]  /*5ce0*/  LDL R5, [R1+0x30] ;  /* 0x0000300001057983 */ /* 0x000ea80000100800 */
[----:B------:R-:W2:Y:S04]  /*5cf0*/  LDL R6, [R1+0x70] ;  /* 0x0000700001067983 */ /* 0x000ea80000100800 */
[----:B------:R-:W3:Y:S04]  /*5d00*/  LDL R4, [R1+0x68] ;  /* 0x0000680001047983 */ /* 0x000ee80000100800 */
[----:B------:R-:W3:Y:S04]  /*5d10*/  LDL R3, [R1+0x60] ;  /* 0x0000600001037983 */ /* 0x000ee80000100800 */
[----:B------:R-:W4:Y:S04]  /*5d20*/  LDL R2, [R1+0x64] ;  /* 0x0000640001027983 */ /* 0x000f280000100800 */
[----:B------:R-:W4:Y:S01]  /*5d30*/  LDL R0, [R1+0x5c] ;  /* 0x00005c0001007983 */ /* 0x000f220000100800 */
[----:B------:R-:W-:-:S02]  /*5d40*/  IMAD.MOV.U32 R135, RZ, RZ, R132 ;  /* 0x000000ffff877224 */ /* 0x000fc400078e0084 */
[----:B------:R-:W-:Y:S01]  /*5d50*/  IMAD.MOV.U32 R134, RZ, RZ, R133 ;  /* 0x000000ffff867224 */ /* 0x000fe200078e0085 */
[----:B------:R-:W-:Y:S01]  /*5d60*/  UMOV UR5, UR23 ;  /* 0x0000001700057c82 */ /* 0x000fe20008000000 */
[C---:B--2---:R-:W-:Y:S02]  /*5d70*/  SHF.L.U64.HI R6, R5.reuse, 0x1, R6 ;  /* 0x0000000105067819 */ /* 0x044fe40000010206 */
[----:B------:R-:W-:-:S03]  /*5d80*/  SHF.L.U32 R5, R5, 0x1, RZ ;  /* 0x0000000105057819 */ /* 0x000fc600000006ff */
[----:B------:R1:W-:Y:S01]  /*5d90*/  STL [R1+0x1c], R6 ;  /* 0x00001c0601007387 */ /* 0x0003e20000100800 */
[C---:B---3--:R-:W-:Y:S01]  /*5da0*/  SHF.L.U64.HI R4, R3.reuse, 0x1, R4 ;  /* 0x0000000103047819 */ /* 0x048fe20000010204 */
[----:B------:R-:W-:Y:S02]  /*5db0*/  IMAD.SHL.U32 R3, R3, 0x2, RZ ;  /* 0x0000000203037824 */ /* 0x000fe400078e00ff */
[----:B------:R1:W-:Y:S01]  /*5dc0*/  STL [R1+0x6c], R5 ;  /* 0x00006c0501007387 */ /* 0x0003e20000100800 */
[C---:B----4-:R-:W-:Y:S02]  /*5dd0*/  SHF.L.U64.HI R2, R0.reuse, 0x1, R2 ;  /* 0x0000000100027819 */ /* 0x050fe40000010202 */
[----:B------:R-:W-:Y:S01]  /*5de0*/  SHF.L.U32 R0, R0, 0x1, RZ ;  /* 0x0000000100007819 */ /* 0x000fe200000006ff */
[----:B------:R1:W-:Y:S04]  /*5df0*/  STL [R1+0x20], R4 ;  /* 0x0000200401007387 */ /* 0x0003e80000100800 */
[----:B------:R1:W-:Y:S04]  /*5e00*/  STL [R1+0x2c], R3 ;  /* 0x00002c0301007387 */ /* 0x0003e80000100800 */
[----:B------:R1:W-:Y:S04]  /*5e10*/  STL [R1+0x38], R2 ;  /* 0x0000380201007387 */ /* 0x0003e80000100800 */
[----:B------:R1:W-:Y:S02]  /*5e20*/  STL [R1+0x3c], R0 ;  /* 0x00003c0001007387 */ /* 0x0003e40000100800 */
.L_x_198:
[----:B-1----:R-:W2:Y:S01]  /*5e30*/  LDL R2, [R1+0x4] ;  /* 0x0000040001027983 */ /* 0x002ea20000100800 */
[----:B------:R-:W-:Y:S04]  /*5e40*/  DEPBAR.LE SB0, 0x0 ;  /* 0x000080000000791a */ /* 0x000fe80000000000 */
[----:B------:R-:W3:Y:S01]  /*5e50*/  LDL R0, [R1] ;  /* 0x0000000001007983 */ /* 0x000ee20000100800 */
[----:B------:R-:W-:Y:S03]  /*5e60*/  UISETP.GT.AND UP0, UPT, UR7, UR5, UPT ;  /* 0x000000050700728c */ /* 0x000fe6000bf04270 */
[----:B------:R-:W-:Y:S03]  /*5e70*/  BAR.SYNC.DEFER_BLOCKING 0x0 ;  /* 0x0000000000007b1d */ /* 0x000fe60000010000 */
[----:B------:R-:W-:Y:S03]  /*5e80*/  PLOP3.LUT P0, PT, PT, PT, UP0, 0x80, 0x0 ;  /* 0x000000000000781c */ /* 0x000fe60003f0f008 */
[----:B------:R1:W4:Y:S04]  /*5e90*/  LDSM.16.M88.4 R8, [R236+0x14080] ;  /* 0x01408000ec08783b */ /* 0x0003280000000200 */
[----:B------:R1:W1:Y:S04]  /*5ea0*/  LDSM.16.M88.4 R16, [R236+0x14880] ;  /* 0x01488000ec10783b */ /* 0x0002680000000200 */
[----:B------:R1:W1:Y:S04]  /*5eb0*/  LDSM.16.M88.4 R24, [R236+0x15080] ;  /* 0x01508000ec18783b */ /* 0x0002680000000200 */
[----:B------:R1:W1:Y:S04]  /*5ec0*/  LDSM.16.M88.4 R168, [R243] ;  /* 0x00000000f3a8783b */ /* 0x0002680000000200 */
[----:B--2---:R2:W1:Y:S04]  /*5ed0*/  LDSM.16.M88.4 R172, [R2] ;  /* 0x0000000002ac783b */ /* 0x0044680000000200 */
[----:B---3--:R2:W3:Y:S01]  /*5ee0*/  LDSM.16.M88.4 R176, [R0] ;  /* 0x0000000000b0783b */ /* 0x0084e20000000200 */
[----:B------:R-:W-:-:S05]  /*5ef0*/  @P0 BRA `(.L_x_186) ;  /* 0x000004b000000947 */ /* 0x000fca0003800000 */
[----:B----4-:R-:W4:Y:S01]  /*5f00*/  LDL R4, [R1+0x28] ;  /* 0x0000280001047983 */ /* 0x010f220000100800 */
[----:B------:R-:W-:Y:S03]  /*5f10*/  BSSY B0, `(.L_x_186) ;  /* 0x0000049000007945 */ /* 0x000fe60003800000 */
[----:B--2---:R-:W2:Y:S04]  /*5f20*/  LDL R12, [R1+0x24] ;  /* 0x00002400010c7983 */ /* 0x004ea80000100800 */
[----:B---3--:R-:W3:Y:S04]  /*5f30*/  LDL R7, [R1+0x30] ;  /* 0x0000300001077983 */ /* 0x008ee80000100800 */
        /* <DEDUP_REMOVED lines=8> */
[----:B------:R-:W2:Y:S01]  /*5fc0*/  LDL R21, [R1+0x50] ;  /* 0x0000500001157983 */ /* 0x000ea20000100800 */
[----:B----4-:R-:W-:Y:S01]  /*5fd0*/  SHF.R.S32.HI R0, RZ, 0x1f, R4 ;  /* 0x0000001fff007819 */ /* 0x010fe20000011404 */
[----:B------:R-:W-:Y:S04]  /*5fe0*/  IMAD.WIDE.U32 R2, R4, c[0x0][0x208], RZ ;  /* 0x0000820004027a25 */ /* 0x000fe800078e00ff */
[----:B------:R-:W-:Y:S01]  /*5ff0*/  IMAD R0, R0, c[0x0][0x208], RZ ;  /* 0x0000820000007a24 */ /* 0x000fe200078e02ff */
[----:B---3--:R-:W-:Y:S03]  /*6000*/  ISETP.GE.AND P1, PT, R7, c[0x0][0x1d4], PT ;  /* 0x0000750007007a0c */ /* 0x008fe60003f26270 */
[----:B------:R-:W-:Y:S04]  /*6010*/  IMAD R0, R4, c[0x0][0x20c], R0 ;  /* 0x0000830004007a24 */ /* 0x000fe800078e0200 */
[----:B------:R-:W-:Y:S01]  /*6020*/  IMAD.IADD R3, R3, 0x1, R0 ;  /* 0x0000000103037824 */ /* 0x000fe200078e0200 */
[----:B--2---:R-:W-:Y:S03]  /*6030*/  SHF.R.S32.HI R0, RZ, 0x1f, R12 ;  /* 0x0000001fff007819 */ /* 0x004fe6000001140c */
[----:B------:R-:W-:Y:S04]  /*6040*/  IMAD.WIDE.U32 R2, R12, c[0x0][0x218], R2 ;  /* 0x000086000c027a25 */ /* 0x000fe800078e0002 */
[----:B------:R-:W-:Y:S01]  /*6050*/  IMAD R4, R0, c[0x0][0x218], RZ ;  /* 0x0000860000047a24 */ /* 0x000fe200078e02ff */
[----:B------:R-:W-:Y:S03]  /*6060*/  IADD3 R0, P0, R2, UR24, RZ ;  /* 0x0000001802007c10 */ /* 0x000fe6000ff1e0ff */
[----:B------:R-:W-:Y:S05]  /*6070*/  IMAD R4, R12, c[0x0][0x21c], R4 ;  /* 0x000087000c047a24 */ /* 0x000fea00078e0204 */
[----:B------:R-:W-:Y:S02]  /*6080*/  IADD3.X R3, R3, UR15, R4, P0, !PT ;  /* 0x0000000f03037c10 */ /* 0x000fe400087fe404 */
[C---:B------:R-:W-:Y:S04]  /*6090*/  LEA R12, P0, R0.reuse, c[0x0][0x1f8], 0x1 ;  /* 0x00007e00000c7a11 */ /* 0x040fe800078008ff */
[----:B------:R-:W-:Y:S02]  /*60a0*/  LEA.HI.X R3, R0, c[0x0][0x1fc], R3, 0x1, P0 ;  /* 0x00007f0000037a11 */ /* 0x000fe400000f0c03 */
[----:B------:R-:W2:Y:S04]  /*60b0*/  SHFL.IDX PT, R0, R12, RZ, 0x181f ;  /* 0x00181fff0c007589 */ /* 0x000ea800000e0000 */
[----:B------:R-:W3:Y:S01]  /*60c0*/  SHFL.IDX PT, R2, R3, RZ, 0x181f ;  /* 0x00181fff03027589 */ /* 0x000ee200000e0000 */
[----:B--2---:R-:W-:Y:S05]  /*60d0*/  IADD3 R6, P0, R0, R6, RZ ;  /* 0x0000000600067210 */ /* 0x004fea0007f1e0ff */
[----:B---3--:R-:W-:Y:S01]  /*60e0*/  IMAD.X R7, R2, 0x1, R132, P0 ;  /* 0x0000000102077824 */ /* 0x008fe200000e0684 */
[----:B------:R-:W-:Y:S04]  /*60f0*/  IADD3 R4, P0, R0, R5, RZ ;  /* 0x0000000500047210 */ /* 0x000fe80007f1e0ff */
[----:B------:R-:W-:Y:S01]  /*6100*/  @!PT LDS RZ, [RZ] ;  /* 0x00000000fffff984 */ /* 0x000fe20000000800 */
[----:B------:R2:W-:Y:S01]  /*6110*/  LDGSTS.E.BYPASS.LTC128B.128 [R15+0x4080], [R6.64], !P1 ;  /* 0x04080000060f7fae */ /* 0x0005e2000c901d52 */
[----:B------:R-:W-:Y:S05]  /*6120*/  IMAD.X R5, R2, 0x1, R23, P0 ;  /* 0x0000000102057824 */ /* 0x000fea00000e0617 */
[----:B------:R3:W-:Y:S01]  /*6130*/  LDGSTS.E.BYPASS.LTC128B.128 [R15+0x5880], [R4.64], !P6 ;  /* 0x05880000040f7fae */ /* 0x0007e2000f101d52 */
[C---:B--2---:R-:W-:Y:S01]  /*6140*/  IMAD.SHL.U32 R7, R13.reuse, 0x2, RZ ;  /* 0x000000020d077824 */ /* 0x044fe200078e00ff */
[----:B------:R-:W-:Y:S02]  /*6150*/  SHF.L.U64.HI R13, R13, 0x1, R21 ;  /* 0x000000010d0d7819 */ /* 0x000fe40000010215 */
[----:B---3--:R-:W-:Y:S05]  /*6160*/  IADD3 R4, P0, R0, R22, RZ ;  /* 0x0000001600047210 */ /* 0x008fea0007f1e0ff */
[----:B------:R-:W-:Y:S02]  /*6170*/  IMAD.X R5, R2, 0x1, R20, P0 ;  /* 0x0000000102057824 */ /* 0x000fe400000e0614 */
[----:B------:R-:W2:Y:S04]  /*6180*/  S2R R20, SR_TID.X ;  /* 0x0000000000147919 */ /* 0x000ea80000002100 */
[----:B------:R3:W-:Y:S01]  /*6190*/  LDGSTS.E.BYPASS.LTC128B.128 [R15+0x7080], [R4.64], !P5 ;  /* 0x07080000040f7fae */ /* 0x0007e2000e901d52 */
[----:B--2---:R-:W-:Y:S02]  /*61a0*/  ISETP.GT.AND P1, PT, R20, 0x7f, PT ;  /* 0x0000007f1400780c */ /* 0x004fe40003f24270 */
[----:B---3--:R-:W-:Y:S05]  /*61b0*/  IADD3 R4, P0, R0, R7, RZ ;  /* 0x0000000700047210 */ /* 0x008fea0007f1e0ff */
[----:B------:R-:W-:Y:S05]  /*61c0*/  IMAD.X R5, R2, 0x1, R13, P0 ;  /* 0x0000000102057824 */ /* 0x000fea00000e060d */
[----:B------:R2:W-:Y:S01]  /*61d0*/  LDGSTS.E.BYPASS.LTC128B.128 [R15+0x8880], [R4.64], !P4 ;  /* 0x08880000040f7fae */ /* 0x0005e2000e101d52 */
[----:B------:R-:W-:-:S05]  /*61e0*/  @P1 BRA `(.L_x_187) ;  /* 0x000001b000001947 */ /* 0x000fca0003800000 */
[----:B------:R-:W-:-:S05]  /*61f0*/  BRA.DIV ~URZ, `(.L_x_188) ;  /* 0x0000d7727f007947 */ /* 0x000fca000b800000 */
[----:B--2---:R2:W3:Y:S04]  /*6200*/  SHFL.IDX PT, R4, R3, 0x1, 0x181f ;  /* 0x00381f0003047f89 */ /* 0x0044e800000e0000 */
[----:B------:R2:W4:Y:S02]  /*6210*/  SHFL.IDX PT, R0, R12, 0x1, 0x181f ;  /* 0x00381f000c007f89 */ /* 0x00052400000e0000 */
.L_x_238:
[----:B--2---:R-:W2:Y:S04]  /*6220*/  LDL R3, [R1+0x30] ;  /* 0x0000300001037983 */ /* 0x004ea80000100800 */
[----:B----4-:R-:W4:Y:S04]  /*6230*/  LDL R2, [R1+0x6c] ;  /* 0x00006c0001027983 */ /* 0x010f280000100800 */
[----:B---3--:R-:W3:Y:S04]  /*6240*/  LDL R20, [R1+0x1c] ;  /* 0x00001c0001147983 */ /* 0x008ee80000100800 */
[----:B------:R-:W3:Y:S04]  /*6250*/  LDL R5, [R1+0x8] ;  /* 0x0000080001057983 */ /* 0x000ee80000100800 */
[----:B------:R-:W3:Y:S04]  /*6260*/  LDL R15, [R1+0x2c] ;  /* 0x00002c00010f7983 */ /* 0x000ee80000100800 */
[----:B------:R-:W3:Y:S04]  /*6270*/  LDL R14, [R1+0x20] ;  /* 0x00002000010e7983 */ /* 0x000ee80000100800 */
[----:B------:R-:W3:Y:S04]  /*6280*/  LDL R6, [R1+0x3c] ;  /* 0x00003c0001067983 */ /* 0x000ee80000100800 */
[----:B------:R-:W3:Y:S01]  /*6290*/  LDL R12, [R1+0x38] ;  /* 0x00003800010c7983 */ /* 0x000ee20000100800 */
[----:B--2---:R-:W-:Y:S02]  /*62a0*/  ISETP.GE.AND P1, PT, R3, c[0x0][0x1d4], PT ;  /* 0x0000750003007a0c */ /* 0x004fe40003f26270 */
[----:B----4-:R-:W-:Y:S05]  /*62b0*/  IADD3 R2, P0, R0, R2, RZ ;  /* 0x0000000200027210 */ /* 0x010fea0007f1e0ff */
[----:B---3--:R-:W-:Y:S06]  /*62c0*/  IMAD.X R3, R4, 0x1, R20, P0 ;  /* 0x0000000104037824 */ /* 0x008fec00000e0614 */
[----:B------:R-:W-:Y:S01]  /*62d0*/  @!PT LDS RZ, [RZ] ;  /* 0x00000000fffff984 */ /* 0x000fe20000000800 */
[----:B------:R-:W-:Y:S01]  /*62e0*/  @!PT LDS RZ, [RZ] ;  /* 0x00000000fffff984 */ /* 0x000fe20000000800 */
[----:B------:R-:W-:Y:S01]  /*62f0*/  @!PT LDS RZ, [RZ] ;  /* 0x00000000fffff984 */ /* 0x000fe20000000800 */
[----:B------:R2:W-:Y:S01]  /*6300*/  LDGSTS.E.BYPASS.LTC128B.128 [R5+0x5080], [R2.64], !P1 ;  /* 0x0508000002057fae */ /* 0x0005e2000c901d52 */
[C---:B------:R-:W-:Y:S02]  /*6310*/  IADD3 R6, P1, R0.reuse, R6, RZ ;  /* 0x0000000600067210 */ /* 0x040fe40007f3e0ff */
[----:B--2---:R-:W-:Y:S05]  /*6320*/  IADD3 R2, P0, R0, R15, RZ ;  /* 0x0000000f00027210 */ /* 0x004fea0007f1e0ff */
[----:B------:R-:W-:Y:S05]  /*6330*/  IMAD.X R3, R4, 0x1, R14, P0 ;  /* 0x0000000104037824 */ /* 0x000fea00000e060e */
[----:B------:R2:W-:Y:S02]  /*6340*/  LDGSTS.E.BYPASS.LTC128B.128 [R5+0x6880], [R2.64], !P6 ;  /* 0x0688000002057fae */ /* 0x0005e4000f101d52 */
[----:B--2---:R-:W-:Y:S01]  /*6350*/  IADD3 R2, P0, R0, R7, RZ ;  /* 0x0000000700027210 */ /* 0x004fe20007f1e0ff */
[C---:B------:R-:W-:Y:S04]  /*6360*/  IMAD.X R7, R4.reuse, 0x1, R12, P1 ;  /* 0x0000000104077824 */ /* 0x040fe800008e060c */
[----:B------:R-:W-:Y:S01]  /*6370*/  IMAD.X R3, R4, 0x1, R13, P0 ;  /* 0x0000000104037824 */ /* 0x000fe200000e060d */
[----:B------:R2:W-:Y:S04]  /*6380*/  LDGSTS.E.BYPASS.LTC128B.128 [R5+0x8080], [R6.64], !P5 ;  /* 0x0808000006057fae */ /* 0x0005e8000e901d52 */
[----:B------:R2:W-:Y:S03]  /*6390*/  LDGSTS.E.BYPASS.LTC128B.128 [R5+0x9880], [R2.64], !P4 ;  /* 0x0988000002057fae */ /* 0x0005e6000e101d52 */
.L_x_187:
[----:B------:R-:W-:Y:S05]  /*63a0*/  BSYNC B0 ;  /* 0x0000000000007941 */ /* 0x000fea0003800000 */
.L_x_186:
[----:B----4-:R-:W0:Y:S01]  /*63b0*/  LDGDEPBAR ;  /* 0x00000000000079af */ /* 0x010e220000000000 */
[----:B------:R-:W-:Y:S01]  /*63c0*/  WARPSYNC 0xffffffff ;  /* 0xffffffff00007948 */ /* 0x000fe20003800000 */
[C---:B--2--5:R-:W-:Y:S01]  /*63d0*/  HMMA.16816.F32.BF16 R4, R160.reuse, R8, RZ ;  /* 0x00000008a004723c */ /* 0x064fe200000418ff */
[----:B------:R-:W-:Y:S06]  /*63e0*/  UISETP.GT.AND UP0, UPT, UR5, UR7, UPT ;  /* 0x000000070500728c */ /* 0x000fec000bf04270 */
[----:B------:R-:W-:Y:S01]  /*63f0*/  PLOP3.LUT P0, PT, PT, PT, UP0, 0x40, 0x0 ;  /* 0x000000000000781c */ /* 0x000fe20003f0e808 */
[C---:B------:R-:W-:Y:S08]  /*6400*/  HMMA.16816.F32.BF16 R8, R160.reuse, R10, RZ ;  /* 0x0000000aa008723c */ /* 0x040ff000000418ff */
[C---:B-1----:R-:W-:Y:S08]  /*6410*/  HMMA.16816.F32.BF16 R12, R160.reuse, R16, RZ ;  /* 0x00000010a00c723c */ /* 0x042ff000000418ff */
[C---:B------:R-:W-:Y:S08]  /*6420*/  HMMA.16816.F32.BF16 R16, R160.reuse, R18, RZ ;  /* 0x00000012a010723c */ /* 0x040ff000000418ff */
[C---:B------:R-:W-:Y:S08]  /*6430*/  HMMA.16816.F32.BF16 R20, R160.reuse, R24, RZ ;  /* 0x00000018a014723c */ /* 0x040ff000000418ff */
[----:B------:R-:W-:Y:S08]  /*6440*/  HMMA.16816.F32.BF16 R24, R160, R26, RZ ;  /* 0x0000001aa018723c */ /* 0x000ff000000418ff */
[C---:B------:R-:W-:Y:S08]  /*6450*/  HMMA.16816.F32.BF16 R4, R164.reuse, R168, R4 ;  /* 0x000000a8a404723c */ /* 0x040ff00000041804 */
[C---:B------:R-:W-:Y:S01]  /*6460*/  HMMA.16816.F32.BF16 R8, R164.reuse, R170, R8 ;  /* 0x000000aaa408723c */ /* 0x040fe20000041808 */
[----:B------:R-:W1:Y:S07]  /*6470*/  LDSM.16.M88.4 R168, [R242+0x14080] ;  /* 0x01408000f2a8783b */ /* 0x000e6e0000000200 */
[C---:B------:R-:W-:Y:S08]  /*6480*/  HMMA.16816.F32.BF16 R12, R164.reuse, R172, R12 ;  /* 0x000000aca40c723c */ /* 0x040ff0000004180c */
[C---:B------:R-:W-:Y:S01]  /*6490*/  HMMA.16816.F32.BF16 R16, R164.reuse, R174, R16 ;  /* 0x000000aea410723c */ /* 0x040fe20000041810 */
[----:B------:R-:W2:Y:S07]  /*64a0*/  LDSM.16.M88.4 R172, [R242+0x14880] ;  /* 0x01488000f2ac783b */ /* 0x000eae0000000200 */
[C---:B---3--:R-:W-:Y:S08]  /*64b0*/  HMMA.16816.F32.BF16 R20, R164.reuse, R176, R20 ;  /* 0x000000b0a414723c */ /* 0x048ff00000041814 */
        /* <DEDUP_REMOVED lines=16> */
[C---:B--2---:R-:W-:Y:S08]  /*65c0*/  HMMA.16816.F32.BF16 R20, R184.reuse, R172, R20 ;  /* 0x000000acb814723c */ /* 0x044ff00000041814 */
[----:B------:R-:W-:Y:S01]  /*65d0*/  HMMA.16816.F32.BF16 R24, R184, R174, R24 ;  /* 0x000000aeb818723c */ /* 0x000fe20000041818 */
[----:B------:R-:W2:Y:S07]  /*65e0*/  LDSM.16.M88.4 R172, [R236+0x16080] ;  /* 0x01608000ecac783b */ /* 0x000eae0000000200 */
        /* <DEDUP_REMOVED lines=8> */
[----:B------:R-:W1:Y:S07]  /*6670*/  LDSM.16.M88.4 R168, [R251] ;  /* 0x00000000fba8783b */ /* 0x000e6e0000000200 */
[C---:B--2---:R-:W-:Y:S08]  /*6680*/  HMMA.16816.F32.BF16 R4, R192.reuse, R172, R4 ;  /* 0x000000acc004723c */ /* 0x044ff00000041804 */
[C---:B------:R-:W-:Y:S01]  /*6690*/  HMMA.16816.F32.BF16 R8, R192.reuse, R174, R8 ;  /* 0x000000aec008723c */ /* 0x040fe20000041808 */
[----:B------:R-:W2:Y:S07]  /*66a0*/  LDSM.16.M88.4 R172, [R250] ;  /* 0x00000000faac783b */ /* 0x000eae0000000200 */
        /* <DEDUP_REMOVED lines=11> */
[----:B------:R-:W2:Y:S07]  /*6760*/  LDSM.16.M88.4 R172, [R239+0x1800] ;  /* 0x00180000efac783b */ /* 0x000eae0000000200 */
        /* <DEDUP_REMOVED lines=77> */
[----:B------:R-:W2:Y:S01]  /*6c40*/  LDSM.16.M88.4 R172, [R239+0x5800] ;  /* 0x00580000efac783b */ /* 0x000ea20000000200 */
[----:B------:R-:W-:Y:S06]  /*6c50*/  DEPBAR.LE SB0, 0x0 ;  /* 0x000080000000791a */ /* 0x000fec0000000000 */
[----:B------:R-:W-:Y:S01]  /*6c60*/  BAR.SYNC.DEFER_BLOCKING 0x0 ;  /* 0x0000000000007b1d */ /* 0x000fe20000010000 */
[C---:B-1----:R-:W-:Y:S08]  /*6c70*/  HMMA.16816.F32.BF16 R12, R232.reuse, R168, R12 ;  /* 0x000000a8e80c723c */ /* 0x042ff0000004180c */
[C---:B------:R-:W-:Y:S08]  /*6c80*/  HMMA.16816.F32.BF16 R16, R232.reuse, R170, R16 ;  /* 0x000000aae810723c */ /* 0x040ff00000041810 */
[C---:B--2---:R-:W-:Y:S08]  /*6c90*/  HMMA.16816.F32.BF16 R20, R232.reuse, R172, R20 ;  /* 0x000000ace814723c */ /* 0x044ff00000041814 */
[----:B------:R-:W-:Y:S01]  /*6ca0*/  HMMA.16816.F32.BF16 R24, R232, R174, R24 ;  /* 0x000000aee818723c */ /* 0x000fe20000041818 */
[----:B------:R-:W-:-:S07]  /*6cb0*/  @P0 BRA `(.L_x_189) ;  /* 0x0000053000000947 */ /* 0x000fce0003800000 */
[----:B------:R-:W2:Y:S01]  /*6cc0*/  LDL R0, [R1+0x48] ;  /* 0x0000480001007983 */ /* 0x000ea20000100800 */
[----:B------:R-:W-:Y:S01]  /*6cd0*/  IMAD.MOV.U32 R2, RZ, RZ, c[0x0][0x2b8] ;  /* 0x0000ae00ff027624 */ /* 0x000fe200078e00ff */
[----:B------:R-:W-:Y:S01]  /*6ce0*/  UIMAD UR23, UR5, 0x30, UR12 ;  /* 0x00000030051778a4 */ /* 0x000fe2000f8e020c */
[----:B------:R-:W-:Y:S01]  /*6cf0*/  IMAD.MOV.U32 R168, RZ, RZ, RZ ;  /* 0x000000ffffa87224 */ /* 0x000fe200078e00ff */
[----:B------:R1:W-:Y:S02]  /*6d00*/  STL [R1+0x74], R4 ;  /* 0x0000740401007387 */ /* 0x0003e40000100800 */
[----:B------:R-:W-:Y:S02]  /*6d10*/  ISETP.NE.AND P1, PT, R2, 0x1, PT ;  /* 0x000000010200780c */ /* 0x000fe40003f25270 */
[----:B------:R-:W3:Y:S01]  /*6d20*/  LDL R169, [R1+0x30] ;  /* 0x0000300001a97983 */ /* 0x000ee20000100800 */
[----:B------:R-:W-:Y:S03]  /*6d30*/  IMAD.U32 R2, RZ, RZ, UR23 ;  /* 0x00000017ff027e24 */ /* 0x000fe6000f8e00ff */
[----:B------:R-:W4:Y:S04]  /*6d40*/  LDL R174, [R1+0x1c] ;  /* 0x00001c0001ae7983 */ /* 0x000f280000100800 */
[----:B------:R-:W4:Y:S04]  /*6d50*/  LDL R177, [R1+0x8] ;  /* 0x0000080001b17983 */ /* 0x000f280000100800 */
[----:B------:R-:W4:Y:S04]  /*6d60*/  LDL R175, [R1+0x2c] ;  /* 0x00002c0001af7983 */ /* 0x000f280000100800 */
[----:B------:R-:W4:Y:S04]  /*6d70*/  LDL R178, [R1+0x20] ;  /* 0x0000200001b27983 */ /* 0x000f280000100800 */
[----:B------:R-:W4:Y:S04]  /*6d80*/  LDL R179, [R1+0x3c] ;  /* 0x00003c0001b37983 */ /* 0x000f280000100800 */
[----:B-1----:R-:W4:Y:S04]  /*6d90*/  LDL R4, [R1+0x6c] ;  /* 0x00006c0001047983 */ /* 0x002f280000100800 */
[----:B------:R-:W4:Y:S01]  /*6da0*/  LDL R176, [R1+0x38] ;  /* 0x0000380001b07983 */ /* 0x000f220000100800 */
[----:B--2---:R-:W-:Y:S05]  /*6db0*/  IADD3 R2, R2, -0x30, R0 ;  /* 0xffffffd002027810 */ /* 0x004fea0007ffe000 */
[----:B------:R-:W-:Y:S01]  /*6dc0*/  @P1 IMAD.HI.U32 R3, R2, c[0x0][0x2bc], RZ ;  /* 0x0000af0002031a27 */ /* 0x000fe200078e00ff */
[----:B---3--:R-:W-:Y:S03]  /*6dd0*/  ISETP.GE.AND P2, PT, R169, c[0x0][0x1d4], PT ;  /* 0x00007500a9007a0c */ /* 0x008fe60003f46270 */
[----:B------:R-:W-:Y:S01]  /*6de0*/  IMAD.MOV.U32 R0, RZ, RZ, R2 ;  /* 0x000000ffff007224 */ /* 0x000fe200078e0002 */
[----:B------:R-:W-:Y:S04]  /*6df0*/  @P1 SHF.R.U32.HI R0, RZ, c[0x0][0x2c0], R3 ;  /* 0x0000b000ff001a19 */ /* 0x000fe80000011603 */
[C---:B------:R-:W-:Y:S04]  /*6e00*/  @!P3 IADD3 R3, P0, R0.reuse, UR16, RZ ;  /* 0x000000100003bc10 */ /* 0x040fe8000ff1e0ff */
[----:B------:R-:W-:Y:S01]  /*6e10*/  @!P3 LEA.HI.X.SX32 R133, R0, UR6, 0x1, P0 ;  /* 0x000000060085bc11 */ /* 0x000fe200080f0eff */
[----:B------:R-:W-:Y:S01]  /*6e20*/  IMAD.MOV R0, RZ, RZ, -R0 ;  /* 0x000000ffff007224 */ /* 0x000fe200078e0a00 */
[C---:B------:R-:W-:Y:S03]  /*6e30*/  @!P3 LEA R132, P0, R3.reuse, c[0x0][0x2a0], 0x2 ;  /* 0x0000a8000384ba11 */ /* 0x040fe600078010ff */
[----:B------:R-:W-:Y:S01]  /*6e40*/  IMAD R170, R0, c[0x0][0x2b8], R2 ;  /* 0x0000ae0000aa7a24 */ /* 0x000fe200078e0202 */
[----:B------:R-:W-:Y:S03]  /*6e50*/  @!P3 LEA.HI.X R133, R3, c[0x0][0x2a4], R133, 0x2, P0 ;  /* 0x0000a9000385ba11 */ /* 0x000fe600000f1485 */
[----:B------:R-:W-:Y:S01]  /*6e60*/  IMAD.WIDE.U32 R2, R170, c[0x0][0x1e0], RZ ;  /* 0x00007800aa027a25 */ /* 0x000fe200078e00ff */
[----:B------:R1:W-:Y:S01]  /*6e70*/  STL [R1+0x28], R170 ;  /* 0x000028aa01007387 */ /* 0x0003e20000100800 */
[----:B------:R-:W-:Y:S03]  /*6e80*/  SHF.R.S32.HI R0, RZ, 0x1f, R170 ;  /* 0x0000001fff007819 */ /* 0x000fe600000114aa */
[----:B------:R2:W3:Y:S02]  /*6e90*/  @!P3 LDG.E R168, [R132.64] ;  /* 0x0000001284a8b981 */ /* 0x0004e4000c1e1900 */
[----:B------:R-:W-:Y:S04]  /*6ea0*/  IMAD R0, R0, c[0x0][0x1e0], RZ ;  /* 0x0000780000007a24 */ /* 0x000fe800078e02ff */
[----:B------:R-:W-:Y:S04]  /*6eb0*/  IMAD R0, R170, c[0x0][0x1e4], R0 ;  /* 0x00007900aa007a24 */ /* 0x000fe800078e0200 */
[----:B------:R-:W-:Y:S01]  /*6ec0*/  IMAD.IADD R3, R3, 0x1, R0 ;  /* 0x0000000103037824 */ /* 0x000fe200078e0200 */
[----:B--2---:R-:W2:Y:S04]  /*6ed0*/  S2R R133, SR_TID.X ;  /* 0x0000000000857919 */ /* 0x004ea80000002100 */
[----:B---3--:R2:W-:Y:S01]  /*6ee0*/  STL [R1+0x24], R168 ;  /* 0x000024a801007387 */ /* 0x0085e20000100800 */
[----:B-1----:R-:W-:Y:S01]  /*6ef0*/  SHF.R.S32.HI R170, RZ, 0x1f, R168 ;  /* 0x0000001fffaa7819 */ /* 0x002fe200000114a8 */
[----:B------:R-:W-:Y:S02]  /*6f00*/  IMAD.WIDE.U32 R2, R168, c[0x0][0x1f0], R2 ;  /* 0x00007c00a8027a25 */ /* 0x000fe400078e0002 */
[----:B------:R-:W3:Y:S02]  /*6f10*/  LDL R172, [R1+0x34] ;  /* 0x0000340001ac7983 */ /* 0x000ee40000100800 */
[----:B------:R-:W-:Y:S01]  /*6f20*/  IMAD R170, R170, c[0x0][0x1f0], RZ ;  /* 0x00007c00aaaa7a24 */ /* 0x000fe200078e02ff */
[----:B------:R-:W-:Y:S01]  /*6f30*/  IADD3 R0, P0, R2, UR20, RZ ;  /* 0x0000001402007c10 */ /* 0x000fe2000ff1e0ff */
[----:B------:R-:W3:Y:S02]  /*6f40*/  LDL R173, [R1+0x50] ;  /* 0x0000500001ad7983 */ /* 0x000ee40000100800 */
[----:B------:R-:W-:Y:S05]  /*6f50*/  IMAD R170, R168, c[0x0][0x1f4], R170 ;  /* 0x00007d00a8aa7a24 */ /* 0x000fea00078e02aa */
[----:B------:R-:W-:Y:S02]  /*6f60*/  IADD3.X R170, R3, UR8, R170, P0, !PT ;  /* 0x0000000803aa7c10 */ /* 0x000fe400087fe4aa */
[C---:B------:R-:W-:Y:S04]  /*6f70*/  LEA R171, P0, R0.reuse, c[0x0][0x1c8], 0x1 ;  /* 0x0000720000ab7a11 */ /* 0x040fe800078008ff */
[----:B------:R-:W-:Y:S02]  /*6f80*/  LEA.HI.X R170, R0, c[0x0][0x1cc], R170, 0x1, P0 ;  /* 0x0000730000aa7a11 */ /* 0x000fe400000f0caa */
[----:B------:R-:W4:Y:S01]  /*6f90*/  SHFL.IDX PT, R0, R171, RZ, 0x181f ;  /* 0x00181fffab007589 */ /* 0x000f2200000e0000 */
[----:B--2---:R-:W-:Y:S03]  /*6fa0*/  SHF.R.S32.HI R168, RZ, 0x1f, R133 ;  /* 0x0000001fffa87819 */ /* 0x004fe60000011485 */
[----:B------:R-:W1:Y:S01]  /*6fb0*/  SHFL.IDX PT, R2, R170, RZ, 0x181f ;  /* 0x00181fffaa027589 */ /* 0x000e6200000e0000 */
[----:B------:R-:W-:Y:S04]  /*6fc0*/  LEA.HI R168, R168, R133, RZ, 0x3 ;  /* 0x00000085a8a87211 */ /* 0x000fe800078f18ff */
[----:B------:R-:W-:Y:S04]  /*6fd0*/  SHF.R.S32.HI R168, RZ, 0x3, R168 ;  /* 0x00000003ffa87819 */ /* 0x000fe800000114a8 */
[----:B------:R-:W-:Y:S04]  /*6fe0*/  IADD3 R3, -R168, 0x30, RZ ;  /* 0x00000030a8037810 */ /* 0x000fe80007ffe1ff */
[C---:B------:R-:W-:Y:S11]  /*6ff0*/  ISETP.GE.AND P0, PT, R3.reuse, 0x1, PT ;  /* 0x000000010300780c */ /* 0x040ff60003f06270 */
[----:B------:R-:W-:Y:S02]  /*7000*/  @!UPT UIADD3 URZ, URZ, URZ, URZ ;  /* 0x0000003f3f3ff290 */ /* 0x000fe4000fffe03f */
[----:B----4-:R-:W-:Y:S05]  /*7010*/  @P0 IADD3 R132, P1, R0, R4, RZ ;  /* 0x0000000400840210 */ /* 0x010fea0007f3e0ff */
[----:B-1----:R-:W-:Y:S01]  /*7020*/  @P0 IMAD.X R133, R2, 0x1, R174, P1 ;  /* 0x0000000102850824 */ /* 0x002fe200008e06ae */
[----:B------:R-:W-:Y:S04]  /*7030*/  @P0 IADD3 R168, P1, R0, R175, RZ ;  /* 0x000000af00a80210 */ /* 0x000fe80007f3e0ff */
[----:B------:R-:W-:Y:S01]  /*7040*/  @!PT LDS RZ, [RZ] ;  /* 0x00000000fffff984 */ /* 0x000fe20000000800 */
[----:B------:R1:W-:Y:S01]  /*7050*/  @P0 LDGSTS.E.BYPASS.LTC128B.128 [R177+0x14080], [R132.64], !P2 ;  /* 0x1408000084b10fae */ /* 0x0003e2000d101d52 */
[----:B------:R-:W-:Y:S05]  /*7060*/  @P0 IMAD.X R169, R2, 0x1, R178, P1 ;  /* 0x0000000102a90824 */ /* 0x000fea00008e06b2 */
[----:B------:R2:W-:Y:S01]  /*7070*/  @P0 LDGSTS.E.BYPASS.LTC128B.128 [R177+0x15880], [R168.64], !P6 ;  /* 0x15880000a8b10fae */ /* 0x0005e2000f101d52 */
[----:B-1----:R-:W-:Y:S05]  /*7080*/  @P0 IADD3 R132, P1, R0, R179, RZ ;  /* 0x000000b300840210 */ /* 0x002fea0007f3e0ff */
[----:B------:R-:W-:Y:S05]  /*7090*/  @P0 IMAD.X R133, R2, 0x1, R176, P1 ;  /* 0x0000000102850824 */ /* 0x000fea00008e06b0 */
[----:B------:R3:W-:Y:S02]  /*70a0*/  @P0 LDGSTS.E.BYPASS.LTC128B.128 [R177+0x17080], [R132.64], !P5 ;  /* 0x1708000084b10fae */ /* 0x0007e4000e901d52 */
[C---:B---3--:R-:W-:Y:S02]  /*70b0*/  @P0 LEA R132, P1, R172.reuse, R0, 0x1 ;  /* 0x00000000ac840211 */ /* 0x048fe400078208ff */
[----:B------:R-:W1:Y:S02]  /*70c0*/  SHFL.IDX PT, R0, R171, 0x1, 0x181f ;  /* 0x00381f00ab007f89 */ /* 0x000e6400000e0000 */
[--C-:B------:R-:W-:Y:S02]  /*70d0*/  @P0 LEA.HI.X R133, R172, R2, R173.reuse, 0x1, P1 ;  /* 0x00000002ac850211 */ /* 0x100fe400008f0cad */
[----:B------:R-:W3:Y:S04]  /*70e0*/  SHFL.IDX PT, R2, R170, 0x1, 0x181f ;  /* 0x00381f00aa027f89 */ /* 0x000ee800000e0000 */
[----:B------:R1:W-:Y:S01]  /*70f0*/  @P0 LDGSTS.E.BYPASS.LTC128B.128 [R177+0x18880], [R132.64], !P4 ;  /* 0x1888000084b10fae */ /* 0x0003e2000e101d52 */
[----:B------:R-:W-:Y:S11]  /*7100*/  ISETP.GE.AND P0, PT, R3, 0x21, PT ;  /* 0x000000210300780c */ /* 0x000ff60003f06270 */
[----:B------:R-:W-:Y:S02]  /*7110*/  @!UPT UIADD3 URZ, URZ, URZ, URZ ;  /* 0x0000003f3f3ff290 */ /* 0x000fe4000fffe03f */
[----:B-1----:R-:W-:Y:S02]  /*7120*/  @P0 IADD3 R132, P1, R0, R4, RZ ;  /* 0x0000000400840210 */ /* 0x002fe40007f3e0ff */
[----:B------:R1:W5:Y:S03]  /*7130*/  LDL.LU R4, [R1+0x74] ;  /* 0x0000740001047983 */ /* 0x0003660000300800 */
[----:B---3--:R-:W-:Y:S05]  /*7140*/  @P0 IMAD.X R133, R2, 0x1, R174, P1 ;  /* 0x0000000102850824 */ /* 0x008fea00008e06ae */
[----:B------:R3:W-:Y:S02]  /*7150*/  @P0 LDGSTS.E.BYPASS.LTC128B.128 [R177+0x15080], [R132.64], !P2 ;  /* 0x1508000084b10fae */ /* 0x0007e4000d101d52 */
[----:B---3--:R-:W-:Y:S05]  /*7160*/  @P0 IADD3 R132, P1, R0, R175, RZ ;  /* 0x000000af00840210 */ /* 0x008fea0007f3e0ff */
[----:B------:R-:W-:Y:S01]  /*7170*/  @P0 IMAD.X R133, R2, 0x1, R178, P1 ;  /* 0x0000000102850824 */ /* 0x000fe200008e06b2 */
[----:B--2---:R-:W-:Y:S04]  /*7180*/  @P0 IADD3 R168, P1, R0, R179, RZ ;  /* 0x000000b300a80210 */ /* 0x004fe80007f3e0ff */
[----:B------:R2:W-:Y:S01]  /*7190*/  @P0 LDGSTS.E.BYPASS.LTC128B.128 [R177+0x16880], [R132.64], !P6 ;  /* 0x1688000084b10fae */ /* 0x0005e2000f101d52 */
[----:B------:R-:W-:Y:S05]  /*71a0*/  @P0 IMAD.X R169, R2, 0x1, R176, P1 ;  /* 0x0000000102a90824 */ /* 0x000fea00008e06b0 */
[----:B------:R1:W-:Y:S01]  /*71b0*/  @P0 LDGSTS.E.BYPASS.LTC128B.128 [R177+0x18080], [R168.64], !P5 ;  /* 0x18080000a8b10fae */ /* 0x0003e2000e901d52 */
[C---:B--2---:R-:W-:Y:S04]  /*71c0*/  @P0 LEA R132, P1, R172.reuse, R0, 0x1 ;  /* 0x00000000ac840211 */ /* 0x044fe800078208ff */
[----:B------:R-:W-:Y:S05]  /*71d0*/  @P0 LEA.HI.X R133, R172, R2, R173, 0x1, P1 ;  /* 0x00000002ac850211 */ /* 0x000fea00008f0cad */
[----:B------:R1:W-:Y:S04]  /*71e0*/  @P0 LDGSTS.E.BYPASS.LTC128B.128 [R177+0x19880], [R132.64], !P4 ;  /* 0x1988000084b10fae */ /* 0x0003e8000e101d52 */
.L_x_189:
[----:B------:R-:W2:Y:S01]  /*71f0*/  LDL R2, [R1+0x58] ;  /* 0x0000580001027983 */ /* 0x000ea20000100800 */
[----:B------:R-:W-:Y:S02]  /*7200*/  UISETP.NE.AND UP1, UPT, UR14, URZ, UPT ;  /* 0x0000003f0e00728c */ /* 0x000fe4000bf25270 */
[----:B------:R-:W-:Y:S01]  /*7210*/  UIMAD UR23, UR5, -0x30, URZ ;  /* 0xffffffd0051778a4 */ /* 0x000fe2000f8e023f */
[----:B------:R-:W3:Y:S01]  /*7220*/  LDL R170, [R1+0x54] ;  /* 0x0000540001aa7983 */ /* 0x000ee20000100800 */
[----:B------:R-:W-:Y:S02]  /*7230*/  UISETP.NE.AND UP0, UPT, UR13, URZ, UPT ;  /* 0x0000003f0d00728c */ /* 0x000fe4000bf05270 */
[----:B------:R-:W-:Y:S01]  /*7240*/  PLOP3.LUT P0, PT, PT, PT, UP1, 0x80, 0x0 ;  /* 0x000000000000781c */ /* 0x000fe20003f0f018 */
[----:B------:R-:W0:Y:S11]  /*7250*/  LDGDEPBAR ;  /* 0x00000000000079af */ /* 0x000e360000000000 */
[----:B------:R-:W-:Y:S01]  /*7260*/  @!UPT UIADD3 URZ, URZ, URZ, URZ ;  /* 0x0000003f3f3ff290 */ /* 0x000fe2000fffe03f */
[----:B--2---:R-:W-:Y:S01]  /*7270*/  @P0 IMAD.HI.U32 R0, R2, c[0x0][0x2c8], RZ ;  /* 0x0000b20002000a27 */ /* 0x004fe200078e00ff */
[----:B------:R-:W-:Y:S03]  /*7280*/  PLOP3.LUT P0, PT, PT, PT, UP1, 0x80, 0x0 ;  /* 0x000000000000781c */ /* 0x000fe60003f0f018 */
[----:B-1----:R-:W-:Y:S02]  /*7290*/  IMAD.MOV.U32 R132, RZ, RZ, R2 ;  /* 0x000000ffff847224 */ /* 0x002fe400078e0002 */
[----:B------:R-:W-:Y:S08]  /*72a0*/  IMAD.U32 R2, RZ, RZ, UR28 ;  /* 0x0000001cff027e24 */ /* 0x000ff0000f8e00ff */
[----:B------:R-:W-:Y:S01]  /*72b0*/  @P0 SHF.R.U32.HI R132, RZ, c[0x0][0x2cc], R0 ;  /* 0x0000b300ff840a19 */ /* 0x000fe20000011600 */
[----:B------:R-:W-:Y:S01]  /*72c0*/  IMAD.U32 R0, RZ, RZ, UR23 ;  /* 0x00000017ff007e24 */ /* 0x000fe2000f8e00ff */
[----:B------:R-:W-:Y:S03]  /*72d0*/  PLOP3.LUT P0, PT, PT, PT, UP0, 0x40, 0x0 ;  /* 0x000000000000781c */ /* 0x000fe60003f0e808 */
[----:B------:R-:W1:Y:S01]  /*72e0*/  SHFL.IDX PT, R3, R132, RZ, 0x1c1f ;  /* 0x001c1fff84037589 */ /* 0x000e6200000e0000 */
[----:B---3--:R-:W-:Y:S05]  /*72f0*/  IADD3 R0, -R170, 0x1, R0 ;  /* 0x00000001aa007810 */ /* 0x008fea0007ffe100 */
[----:B------:R-:W-:Y:S05]  /*7300*/  IMAD R0, R2, c[0x0][0x1d0], R0 ;  /* 0x0000740002007a24 */ /* 0x000fea00078e0200 */
[----:B------:R-:W-:Y:S04]  /*7310*/  IADD3 R0, R0, -c[0x0][0x168], RZ ;  /* 0x80005a0000007a10 */ /* 0x000fe80007ffe0ff */
[C---:B------:R-:W-:Y:S02]  /*7320*/  IADD3 R169, R0.reuse, c[0x0][0x328], RZ ;  /* 0x0000ca0000a97a10 */ /* 0x040fe40007ffe0ff */
[----:B------:R-:W-:Y:S03]  /*7330*/  IADD3 R133, R0, UR22, RZ ;  /* 0x0000001600857c10 */ /* 0x000fe6000fffe0ff */
[----:B-1----:R-:W-:Y:S02]  /*7340*/  IMAD.IADD R2, R169, 0x1, R3 ;  /* 0x00000001a9027824 */ /* 0x002fe400078e0203 */
[----:B------:R-:W-:Y:S01]  /*7350*/  IMAD.IADD R0, R3, 0x1, R133 ;  /* 0x0000000103007824 */ /* 0x000fe200078e0285 */
[----:B------:R-:W-:-:S05]  /*7360*/  @P0 BRA `(.L_x_190) ;  /* 0x000001a000000947 */ /* 0x000fca0003800000 */
[----:B------:R-:W-:Y:S01]  /*7370*/  MOV R168, UR28 ;  /* 0x0000001c00a87c02 */ /* 0x000fe20008000f00 */
[----:B------:R-:W-:Y:S04]  /*7380*/  BSSY B0, `(.L_x_191) ;  /* 0x0000013000007945 */ /* 0x000fe80003800000 */
[----:B------:R-:W-:Y:S05]  /*7390*/  IMAD R3, R168, c[0x0][0x1d0], R3 ;  /* 0x00007400a8037a24 */ /* 0x000fea00078e0203 */
[----:B------:R-:W-:Y:S04]  /*73a0*/  IADD3 R3, R3, -c[0x0][0x168], RZ ;  /* 0x80005a0003037a10 */ /* 0x000fe80007ffe0ff */
[----:B------:R-:W-:Y:S11]  /*73b0*/  ISETP.GT.AND P0, PT, R3, -0x1, PT ;  /* 0xffffffff0300780c */ /* 0x000ff60003f04270 */
[----:B------:R-:W-:Y:S02]  /*73c0*/  @!UPT UIADD3 URZ, URZ, URZ, URZ ;  /* 0x0000003f3f3ff290 */ /* 0x000fe4000fffe03f */
[----:B------:R-:W-:-:S05]  /*73d0*/  @P0 BRA `(.L_x_192) ;  /* 0x0000008000000947 */ /* 0x000fca0003800000 */
[----:B------:R-:W-:Y:S01]  /*73e0*/  LOP3.LUT R3, RZ, R3, RZ, 0x33, !PT ;  /* 0x00000003ff037212 */ /* 0x000fe200078e33ff */
[----:B------:R-:W-:Y:S05]  /*73f0*/  IMAD.MOV.U32 R168, RZ, RZ, 0x1 ;  /* 0x00000001ffa87424 */ /* 0x000fea00078e00ff */
[----:B------:R-:W-:Y:S11]  /*7400*/  ISETP.NE.AND P0, PT, R168, c[0x0][0x32c], PT ;  /* 0x0000cb00a8007a0c */ /* 0x000ff60003f05270 */
[----:B------:R-:W-:Y:S02]  /*7410*/  @!UPT UIADD3 URZ, URZ, URZ, URZ ;  /* 0x0000003f3f3ff290 */ /* 0x000fe4000fffe03f */
[----:B------:R-:W-:Y:S05]  /*7420*/  @P0 IMAD.HI.U32 R168, R3, c[0x0][0x330], RZ ;  /* 0x0000cc0003a80a27 */ /* 0x000fea00078e00ff */
[----:B------:R-:W-:Y:S04]  /*7430*/  @P0 SHF.R.U32.HI R3, RZ, c[0x0][0x334], R168 ;  /* 0x0000cd00ff030a19 */ /* 0x000fe800000116a8 */
[----:B------:R-:W-:Y:S01]  /*7440*/  LOP3.LUT R3, RZ, R3, RZ, 0x33, !PT ;  /* 0x00000003ff037212 */ /* 0x000fe200078e33ff */
[----:B------:R-:W-:-:S05]  /*7450*/  BRA `(.L_x_193) ;  /* 0x0000005000007947 */ /* 0x000fca0003800000 */
.L_x_192:
[----:B------:R-:W-:Y:S04]  /*7460*/  MOV R168, 0x1 ;  /* 0x0000000100a87802 */ /* 0x000fe80000000f00 */
[----:B------:R-:W-:Y:S11]  /*7470*/  ISETP.NE.AND P0, PT, R168, c[0x0][0x32c], PT ;  /* 0x0000cb00a8007a0c */ /* 0x000ff60003f05270 */
[----:B------:R-:W-:Y:S02]  /*7480*/  @!UPT UIADD3 URZ, URZ, URZ, URZ ;  /* 0x0000003f3f3ff290 */ /* 0x000fe4000fffe03f */
[----:B------:R-:W-:Y:S05]  /*7490*/  @P0 IMAD.HI.U32 R168, R3, c[0x0][0x330], RZ ;  /* 0x0000cc0003a80a27 */ /* 0x000fea00078e00ff */
[----:B------:R-:W-:Y:S02]  /*74a0*/  @P0 SHF.R.U32.HI R3, RZ, c[0x0][0x334], R168 ;  /* 0x0000cd00ff030a19 */ /* 0x000fe400000116a8 */
.L_x_193:
[----:B------:R-:W-:Y:S05]  /*74b0*/  BSYNC B0 ;  /* 0x0000000000007941 */ /* 0x000fea0003800000 */
.L_x_191:
[----:B------:R-:W-:Y:S05]  /*74c0*/  IADD3 R168, -R170, UR23, RZ ;  /* 0x00000017aaa87c10 */ /* 0x000fea000fffe1ff */
[----:B------:R-:W-:Y:S05]  /*74d0*/  IMAD R3, R3, c[0x0][0x32c], R168 ;  /* 0x0000cb0003037a24 */ /* 0x000fea00078e02a8 */
[----:B------:R-:W-:Y:S02]  /*74e0*/  IMNMX R0, R0, R3, !PT ;  /* 0x0000000300007217 */ /* 0x000fe40007800200 */
[----:B------:R-:W-:Y:S04]  /*74f0*/  IADD3 R3, R3, c[0x0][0x32c], RZ ;  /* 0x0000cb0003037a10 */ /* 0x000fe80007ffe0ff */
[----:B------:R-:W-:Y:S02]  /*7500*/  IMNMX R2, R2, R3, PT ;  /* 0x0000000302027217 */ /* 0x000fe40003800200 */
.L_x_190:
[----:B------:R-:W-:Y:S02]  /*7510*/  UISETP.GE.AND UP0, UPT, UR23, 0x1, UPT ;  /* 0x000000011700788c */ /* 0x000fe4000bf06270 */
[----:B------:R-:W-:Y:S02]  /*7520*/  UISETP.GE.AND UP6, UPT, UR23, 0x12, UPT ;  /* 0x000000121700788c */ /* 0x000fe4000bfc6270 */
[----:B------:R-:W-:Y:S02]  /*7530*/  UP2UR UR31, UPR, URZ, 0x1 ;  /* 0x000000013f1f7883 */ /* 0x000fe40008000000 */
[----:B------:R-:W-:Y:S01]  /*7540*/  PLOP3.LUT P0, PT, PT, PT, UP0, 0x40, 0x0 ;  /* 0x000000000000781c */ /* 0x000fe20003f0e808 */
[----:B------:R-:W-:Y:S02]  /*7550*/  UISETP.GE.AND UP0, UPT, UR23, 0x2, UPT ;  /* 0x000000021700788c */ /* 0x000fe4000bf06270 */
[----:B------:R-:W-:Y:S01]  /*7560*/  UISETP.GE.AND UP5, UPT, UR23, 0x19, UPT ;  /* 0x000000191700788c */ /* 0x000fe2000bfa6270 */
[----:B------:R-:W-:Y:S01]  /*7570*/  ISETP.GT.AND P0, PT, R0, RZ, P0 ;  /* 0x000000ff0000720c */ /* 0x000fe20000704270 */
[----:B------:R-:W-:Y:S02]  /*7580*/  UP2UR UR30, UPR, URZ, 0x1 ;  /* 0x000000013f1e7883 */ /* 0x000fe40008000000 */
[----:B------:R-:W-:Y:S01]  /*7590*/  UISETP.GE.AND UP4, UPT, UR23, 0x1a, UPT ;  /* 0x0000001a1700788c */ /* 0x000fe2000bf86270 */
[----:B------:R-:W-:Y:S01]  /*75a0*/  ISETP.LT.OR P0, PT, R2, 0x1, P0 ;  /* 0x000000010200780c */ /* 0x000fe20000701670 */
[----:B------:R-:W-:Y:S02]  /*75b0*/  UISETP.GE.AND UP3, UPT, UR23, 0x21, UPT ;  /* 0x000000211700788c */ /* 0x000fe4000bf66270 */
[----:B------:R-:W-:Y:S01]  /*75c0*/  UISETP.GE.AND UP2, UPT, UR23, 0x22, UPT ;  /* 0x000000221700788c */ /* 0x000fe2000bf46270 */
[----:B-----5:R-:W-:Y:S01]  /*75d0*/  FSEL R168, R4, -INF , !P0 ;  /* 0xff80000004a87808 */ /* 0x020fe20004000000 */
[----:B------:R-:W-:Y:S01]  /*75e0*/  UISETP.GE.AND UP1, UPT, UR23, 0x29, UPT ;  /* 0x000000291700788c */ /* 0x000fe2000bf26270 */
[----:B------:R-:W-:Y:S01]  /*75f0*/  PLOP3.LUT P0, PT, PT, PT, UP0, 0x40, 0x0 ;  /* 0x000000000000781c */ /* 0x000fe20003f0e808 */
[----:B------:R-:W-:Y:S02]  /*7600*/  UISETP.GE.AND UP0, UPT, UR23, 0x9, UPT ;  /* 0x000000091700788c */ /* 0x000fe4000bf06270 */
[----:B------:R-:W-:Y:S01]  /*7610*/  UP2UR UR32, UPR, URZ, 0x40 ;  /* 0x000000403f207883 */ /* 0x000fe20008000000 */
[----:B------:R-:W-:Y:S01]  /*7620*/  ISETP.GT.AND P0, PT, R0, 0x1, P0 ;  /* 0x000000010000780c */ /* 0x000fe20000704270 */
[----:B------:R-:W-:Y:S03]  /*7630*/  UP2UR UR29, UPR, URZ, 0x1 ;  /* 0x000000013f1d7883 */ /* 0x000fe60008000000 */
[----:B------:R-:W-:Y:S04]  /*7640*/  ISETP.LT.OR P0, PT, R2, 0x2, P0 ;  /* 0x000000020200780c */ /* 0x000fe80000701670 */
[----:B------:R-:W-:Y:S02]  /*7650*/  FSEL R5, R5, -INF , !P0 ;  /* 0xff80000005057808 */ /* 0x000fe40004000000 */
[----:B------:R-:W-:Y:S01]  /*7660*/  PLOP3.LUT P0, PT, PT, PT, UP0, 0x40, 0x0 ;  /* 0x000000000000781c */ /* 0x000fe20003f0e808 */
[----:B------:R-:W-:Y:S03]  /*7670*/  UISETP.GE.AND UP0, UPT, UR23, 0xa, UPT ;  /* 0x0000000a1700788c */ /* 0x000fe6000bf06270 */
        /* <DEDUP_REMOVED lines=12> */
[----:B------:R-:W-:Y:S04]  /*7740*/  ISETP.GT.AND P0, PT, R0, 0x10, P0 ;  /* 0x000000100000780c */ /* 0x000fe80000704270 */
[----:B------:R-:W-:Y:S04]  /*7750*/  ISETP.LT.OR P0, PT, R2, 0x11, P0 ;  /* 0x000000110200780c */ /* 0x000fe80000701670 */
[----:B------:R-:W-:Y:S02]  /*7760*/  FSEL R12, R12, -INF , !P0 ;  /* 0xff8000000c0c7808 */ /* 0x000fe40004000000 */
[----:B------:R-:W-:Y:S01]  /*7770*/  PLOP3.LUT P0, PT, PT, PT, UP6, 0x40, 0x0 ;  /* 0x000000000000781c */ /* 0x000fe20003f0e868 */
[----:B------:R-:W-:Y:S03]  /*7780*/  UISETP.NE.AND UP6, UPT, UR13, URZ, UPT ;  /* 0x0000003f0d00728c */ /* 0x000fe6000bfc5270 */
[----:B------:R-:W-:Y:S04]  /*7790*/  ISETP.GT.AND P0, PT, R0, 0x11, P0 ;  /* 0x000000110000780c */ /* 0x000fe80000704270 */
[----:B------:R-:W-:Y:S04]  /*77a0*/  ISETP.LT.OR P0, PT, R2, 0x12, P0 ;  /* 0x000000120200780c */ /* 0x000fe80000701670 */
[----:B------:R-:W-:Y:S02]  /*77b0*/  FSEL R13, R13, -INF , !P0 ;  /* 0xff8000000d0d7808 */ /* 0x000fe40004000000 */
[----:B------:R-:W-:Y:S04]  /*77c0*/  PLOP3.LUT P0, PT, PT, PT, UP5, 0x40, 0x0 ;  /* 0x000000000000781c */ /* 0x000fe80003f0e858 */
        /* <DEDUP_REMOVED lines=20> */
[----:B------:R-:W-:Y:S02]  /*7910*/  ISETP.GT.AND P0, PT, R0, 0x29, P0 ;  /* 0x000000290000780c */ /* 0x000fe40000704270 */
[----:B------:R-:W1:Y:S02]  /*7920*/  SHFL.IDX PT, R0, R132, 0x1, 0x1c1f ;  /* 0x003c1f0084007f89 */ /* 0x000e6400000e0000 */
[----:B------:R-:W-:Y:S04]  /*7930*/  ISETP.LT.OR P0, PT, R2, 0x2a, P0 ;  /* 0x0000002a0200780c */ /* 0x000fe80000701670 */
[----:B------:R-:W-:Y:S02]  /*7940*/  FSEL R25, R25, -INF , !P0 ;  /* 0xff80000019197808 */ /* 0x000fe40004000000 */
[----:B------:R-:W-:Y:S01]  /*7950*/  PLOP3.LUT P0, PT, PT, PT, UP6, 0x40, 0x0 ;  /* 0x000000000000781c */ /* 0x000fe20003f0e868 */
[----:B------:R-:W-:Y:S01]  /*7960*/  UISETP.NE.AND UP6, UPT, UR32, URZ, UPT ;  /* 0x0000003f2000728c */ /* 0x000fe2000bfc5270 */
[--C-:B-1----:R-:W-:Y:S02]  /*7970*/  IMAD.IADD R3, R169, 0x1, R0.reuse ;  /* 0x00000001a9037824 */ /* 0x102fe400078e0200 */
[----:B------:R-:W-:Y:S09]  /*7980*/  IMAD.IADD R2, R133, 0x1, R0 ;  /* 0x0000000185027824 */ /* 0x000ff200078e0200 */
        /* <DEDUP_REMOVED lines=16> */
.L_x_196:
[----:B------:R-:W-:Y:S04]  /*7a90*/  MOV R4, 0x1 ;  /* 0x0000000100047802 */ /* 0x000fe80000000f00 */
[----:B------:R-:W-:Y:S11]  /*7aa0*/  ISETP.NE.AND P0, PT, R4, c[0x0][0x32c], PT ;  /* 0x0000cb0004007a0c */ /* 0x000ff60003f05270 */
[----:B------:R-:W-:Y:S02]  /*7ab0*/  @!UPT UIADD3 URZ, URZ, URZ, URZ ;  /* 0x0000003f3f3ff290 */ /* 0x000fe4000fffe03f */
[----:B------:R-:W-:Y:S05]  /*7ac0*/  @P0 IMAD.HI.U32 R4, R0, c[0x0][0x330], RZ ;  /* 0x0000cc0000040a27 */ /* 0x000fea00078e00ff */
[----:B------:R-:W-:Y:S02]  /*7ad0*/  @P0 SHF.R.U32.HI R0, RZ, c[0x0][0x334], R4 ;  /* 0x0000cd00ff000a19 */ /* 0x000fe40000011604 */
.L_x_197:
[----:B------:R-:W-:Y:S05]  /*7ae0*/  BSYNC B0 ;  /* 0x0000000000007941 */ /* 0x000fea0003800000 */
.L_x_195:
[----:B------:R-:W-:Y:S05]  /*7af0*/  IADD3 R4, -R170, UR23, RZ ;  /* 0x00000017aa047c10 */ /* 0x000fea000fffe1ff */
[----:B------:R-:W-:Y:S05]  /*7b00*/  IMAD R0, R0, c[0x0][0x32c], R4 ;  /* 0x0000cb0000007a24 */ /* 0x000fea00078e0204 */
[----:B------:R-:W-:Y:S02]  /*7b10*/  IMNMX R2, R2, R0, !PT ;  /* 0x0000000002027217 */ /* 0x000fe40007800200 */
[----:B------:R-:W-:Y:S04]  /*7b20*/  IADD3 R0, R0, c[0x0][0x32c], RZ ;  /* 0x0000cb0000007a10 */ /* 0x000fe80007ffe0ff */
[----:B------:R-:W-:Y:S02]  /*7b30*/  IMNMX R3, R3, R0, PT ;  /* 0x0000000003037217 */ /* 0x000fe40003800200 */
.L_x_194:
[----:B------:R-:W-:Y:S01]  /*7b40*/  FMNMX.FTZ R133, R168, R134, !PT ;  /* 0x00000086a8857209 */ /* 0x000fe20007810000 */
[----:B------:R-:W-:Y:S02]  /*7b50*/  UP2UR UR23, UPR, URZ, 0x10 ;  /* 0x000000103f177883 */ /* 0x000fe40008000000 */
[----:B------:R-:W-:Y:S01]  /*7b60*/  UISETP.NE.AND UP4, UPT, UR31, URZ, UPT ;  /* 0x0000003f1f00728c */ /* 0x000fe2000bf85270 */
        /* <DEDUP_REMOVED lines=22> */
[----:B-1----:R-:W-:Y:S04]  /*7cd0*/  FMNMX.FTZ R133, R133, R0, !PT ;  /* 0x0000000085857209 */ /* 0x002fe80007810000 */
[C---:B------:R-:W-:Y:S01]  /*7ce0*/  FSETP.NEU.FTZ.AND P0, PT, R133.reuse, -INF , PT ;  /* 0xff8000008500780b */ /* 0x040fe20003f1d000 */
[C---:B------:R-:W-:Y:S03]  /*7cf0*/  FMUL.FTZ R4, R133.reuse, c[0x0][0x2d0] ;  /* 0x0000b40085047a20 */ /* 0x040fe60000410000 */
[----:B------:R-:W-:Y:S02]  /*7d00*/  FSEL R0, R133, RZ, P0 ;  /* 0x000000ff85007208 */ /* 0x000fe40000000000 */
[----:B------:R-:W-:Y:S02]  /*7d10*/  FSEL R4, R4, RZ, P0 ;  /* 0x000000ff04047208 */ /* 0x000fe40000000000 */
[----:B------:R-:W-:Y:S01]  /*7d20*/  PLOP3.LUT P0, PT, PT, PT, UP4, 0x40, 0x0 ;  /* 0x000000000000781c */ /* 0x000fe20003f0e848 */
[----:B------:R-:W-:Y:S01]  /*7d30*/  FADD.FTZ R0, -R0, R134 ;  /* 0x0000008600007221 */ /* 0x000fe20000010100 */
[----:B------:R-:W-:Y:S01]  /*7d40*/  UISETP.NE.AND UP4, UPT, UR23, URZ, UPT ;  /* 0x0000003f1700728c */ /* 0x000fe2000bf85270 */
[----:B------:R-:W2:Y:S01]  /*7d50*/  LDL.LU R134, [R1+0x44] ;  /* 0x0000440001867983 */ /* 0x000ea20000300800 */
[----:B------:R-:W-:Y:S01]  /*7d60*/  ISETP.GT.AND P0, PT, R2, RZ, P0 ;  /* 0x000000ff0200720c */ /* 0x000fe20000704270 */
[--C-:B------:R-:W-:Y:S01]  /*7d70*/  FFMA.FTZ R168, R168, c[0x0][0x2d0], -R4.reuse ;  /* 0x0000b400a8a87a23 */ /* 0x100fe20000010804 */
[----:B------:R-:W-:Y:S01]  /*7d80*/  UIADD3 UR23, UR5, -0x1, URZ ;  /* 0xffffffff05177890 */ /* 0x000fe2000fffe03f */
[----:B------:R-:W-:Y:S01]  /*7d90*/  FMUL.FTZ R0, R0, c[0x0][0x2d0] ;  /* 0x0000b40000007a20 */ /* 0x000fe20000410000 */
[----:B------:R-:W-:Y:S01]  /*7da0*/  ISETP.LT.OR P0, PT, R3, 0x1, P0 ;  /* 0x000000010300780c */ /* 0x000fe20000701670 */
[--C-:B------:R-:W-:Y:S02]  /*7db0*/  FFMA.FTZ R5, R5, c[0x0][0x2d0], -R4.reuse ;  /* 0x0000b40005057a23 */ /* 0x100fe40000010804 */
[----:B------:R-:W-:Y:S01]  /*7dc0*/  MUFU.EX2 R168, R168 ;  /* 0x000000a800a87308 */ /* 0x000fe20000000800 */
[----:B------:R-:W-:Y:S01]  /*7dd0*/  FSEL R6, R6, -INF , !P0 ;  /* 0xff80000006067808 */ /* 0x000fe20004000000 */
[--C-:B------:R-:W-:Y:S01]  /*7de0*/  FFMA.FTZ R8, R8, c[0x0][0x2d0], -R4.reuse ;  /* 0x0000b40008087a23 */ /* 0x100fe20000010804 */
[----:B------:R-:W-:Y:S01]  /*7df0*/  PLOP3.LUT P0, PT, PT, PT, UP3, 0x40, 0x0 ;  /* 0x000000000000781c */ /* 0x000fe20003f0e838 */
[----:B------:R-:W-:Y:S01]  /*7e00*/  UISETP.NE.AND UP3, UPT, UR31, URZ, UPT ;  /* 0x0000003f1f00728c */ /* 0x000fe2000bf65270 */
[--C-:B------:R-:W-:Y:S02]  /*7e10*/  FFMA.FTZ R9, R9, c[0x0][0x2d0], -R4.reuse ;  /* 0x0000b40009097a23 */ /* 0x100fe40000010804 */
[----:B------:R-:W-:Y:S01]  /*7e20*/  ISETP.GT.AND P0, PT, R2, 0x1, P0 ;  /* 0x000000010200780c */ /* 0x000fe20000704270 */
[--C-:B------:R-:W-:Y:S02]  /*7e30*/  FFMA.FTZ R17, R17, c[0x0][0x2d0], -R4.reuse ;  /* 0x0000b40011117a23 */ /* 0x100fe40000010804 */
[----:B------:R-:W-:Y:S01]  /*7e40*/  MUFU.EX2 R5, R5 ;  /* 0x0000000500057308 */ /* 0x000fe20000000800 */
[----:B------:R-:W-:Y:S01]  /*7e50*/  ISETP.LT.OR P0, PT, R3, 0x2, P0 ;  /* 0x000000020300780c */ /* 0x000fe20000701670 */
[--C-:B------:R-:W-:Y:S02]  /*7e60*/  FFMA.FTZ R21, R21, c[0x0][0x2d0], -R4.reuse ;  /* 0x0000b40015157a23 */ /* 0x100fe40000010804 */
[--C-:B------:R-:W-:Y:S01]  /*7e70*/  FFMA.FTZ R24, R24, c[0x0][0x2d0], -R4.reuse ;  /* 0x0000b40018187a23 */ /* 0x100fe20000010804 */
[----:B------:R-:W-:Y:S01]  /*7e80*/  FSEL R7, R7, -INF , !P0 ;  /* 0xff80000007077808 */ /* 0x000fe20004000000 */
[--C-:B------:R-:W-:Y:S01]  /*7e90*/  FFMA.FTZ R25, R25, c[0x0][0x2d0], -R4.reuse ;  /* 0x0000b40019197a23 */ /* 0x100fe20000010804 */
[----:B------:R-:W-:Y:S01]  /*7ea0*/  PLOP3.LUT P0, PT, PT, PT, UP2, 0x40, 0x0 ;  /* 0x000000000000781c */ /* 0x000fe20003f0e828 */
[----:B------:R-:W-:Y:S01]  /*7eb0*/  UISETP.NE.AND UP2, UPT, UR30, URZ, UPT ;  /* 0x0000003f1e00728c */ /* 0x000fe2000bf45270 */
[--C-:B------:R-:W-:Y:S01]  /*7ec0*/  FFMA.FTZ R170, R12, c[0x0][0x2d0], -R4.reuse ;  /* 0x0000b4000caa7a23 */ /* 0x100fe20000010804 */
[----:B------:R-:W-:Y:S01]  /*7ed0*/  MUFU.EX2 R8, R8 ;  /* 0x0000000800087308 */ /* 0x000fe20000000800 */
[----:B------:R-:W-:Y:S01]  /*7ee0*/  ISETP.GT.AND P0, PT, R2, 0x8, P0 ;  /* 0x000000080200780c */ /* 0x000fe20000704270 */
[--C-:B------:R-:W-:Y:S02]  /*7ef0*/  FFMA.FTZ R179, R13, c[0x0][0x2d0], -R4.reuse ;  /* 0x0000b4000db37a23 */ /* 0x100fe40000010804 */
[--C-:B------:R-:W-:Y:S01]  /*7f00*/  FFMA.FTZ R16, R16, c[0x0][0x2d0], -R4.reuse ;  /* 0x0000b40010107a23 */ /* 0x100fe20000010804 */
[C---:B------:R-:W-:Y:S01]  /*7f10*/  ISETP.LT.OR P0, PT, R3.reuse, 0x9, P0 ;  /* 0x000000090300780c */ /* 0x040fe20000701670 */
[----:B------:R-:W-:Y:S01]  /*7f20*/  FFMA.FTZ R169, R20, c[0x0][0x2d0], -R4 ;  /* 0x0000b40014a97a23 */ /* 0x000fe20000010804 */
[----:B------:R-:W-:Y:S02]  /*7f30*/  MOV R20, R17 ;  /* 0x0000001100147202 */ /* 0x000fe40000000f00 */
[----:B------:R-:W-:Y:S01]  /*7f40*/  FSEL R10, R10, -INF , !P0 ;  /* 0xff8000000a0a7808 */ /* 0x000fe20004000000 */
[----:B------:R-:W1:Y:S01]  /*7f50*/  MUFU.EX2 R9, R9 ;  /* 0x0000000900097308 */ /* 0x000e620000000800 */
[----:B------:R-:W-:Y:S01]  /*7f60*/  PLOP3.LUT P0, PT, PT, PT, UP1, 0x40, 0x0 ;  /* 0x000000000000781c */ /* 0x000fe20003f0e818 */
[----:B------:R-:W-:Y:S03]  /*7f70*/  UISETP.NE.AND UP1, UPT, UR29, URZ, UPT ;  /* 0x0000003f1d00728c */ /* 0x000fe6000bf25270 */
[C---:B------:R-:W-:Y:S04]  /*7f80*/  ISETP.GT.AND P0, PT, R2.reuse, 0x9, P0 ;  /* 0x000000090200780c */ /* 0x040fe80000704270 */
[----:B------:R-:W-:Y:S04]  /*7f90*/  ISETP.LT.OR P0, PT, R3, 0xa, P0 ;  /* 0x0000000a0300780c */ /* 0x000fe80000701670 */
[----:B------:R-:W-:Y:S02]  /*7fa0*/  FSEL R171, R11, -INF , !P0 ;  /* 0xff8000000bab7808 */ /* 0x000fe40004000000 */
[----:B------:R-:W-:Y:S01]  /*7fb0*/  PLOP3.LUT P0, PT, PT, PT, UP0, 0x40, 0x0 ;  /* 0x000000000000781c */ /* 0x000fe20003f0e808 */
[----:B------:R-:W-:Y:S01]  /*7fc0*/  UISETP.NE.AND UP0, UPT, UR27, URZ, UPT ;  /* 0x0000003f1b00728c */ /* 0x000fe2000bf05270 */
[----:B------:R-:W-:Y:S02]  /*7fd0*/  MOV R11, R16 ;  /* 0x00000010000b7202 */ /* 0x000fe40000000f00 */
[----:B------:R-:W-:Y:S04]  /*7fe0*/  ISETP.GT.AND P0, PT, R2, 0x10, P0 ;  /* 0x000000100200780c */ /* 0x000fe80000704270 */
[C---:B------:R-:W-:Y:S04]  /*7ff0*/  ISETP.LT.OR P0, PT, R3.reuse, 0x11, P0 ;  /* 0x000000110300780c */ /* 0x040fe80000701670 */
[----:B------:R-:W-:Y:S02]  /*8000*/  FSEL R172, R14, -INF , !P0 ;  /* 0xff8000000eac7808 */ /* 0x000fe40004000000 */
[----:B------:R-:W-:Y:S02]  /*8010*/  PLOP3.LUT P0, PT, PT, PT, UP6, 0x40, 0x0 ;  /* 0x000000000000781c */ /* 0x000fe40003f0e868 */
[----:B------:R-:W-:Y:S02]  /*8020*/  MOV R14, R179 ;  /* 0x000000b3000e7202 */ /* 0x000fe40000000f00 */
[C---:B------:R-:W-:Y:S04]  /*8030*/  ISETP.GT.AND P0, PT, R2.reuse, 0x11, P0 ;  /* 0x000000110200780c */ /* 0x040fe80000704270 */
[----:B------:R-:W-:Y:S04]  /*8040*/  ISETP.LT.OR P0, PT, R3, 0x12, P0 ;  /* 0x000000120300780c */ /* 0x000fe80000701670 */
[----:B------:R-:W-:Y:S02]  /*8050*/  FSEL R173, R15, -INF , !P0 ;  /* 0xff8000000fad7808 */ /* 0x000fe40004000000 */
[----:B------:R-:W-:Y:S02]  /*8060*/  PLOP3.LUT P0, PT, PT, PT, UP5, 0x40, 0x0 ;  /* 0x000000000000781c */ /* 0x000fe40003f0e858 */
[----:B------:R-:W-:Y:S02]  /*8070*/  MOV R15, R170 ;  /* 0x000000aa000f7202 */ /* 0x000fe40000000f00 */
[----:B------:R-:W-:Y:S02]  /*8080*/  ISETP.GT.AND P0, PT, R2, 0x18, P0 ;  /* 0x000000180200780c */ /* 0x000fe40000704270 */
[----:B-1----:R-:W-:Y:S02]  /*8090*/  F2FP.BF16.PACK_AB R170, R9, R8 ;  /* 0x0000000809aa723e */ /* 0x002fe400000010ff */
[C---:B------:R-:W-:Y:S04]  /*80a0*/  ISETP.LT.OR P0, PT, R3.reuse, 0x19, P0 ;  /* 0x000000190300780c */ /* 0x040fe80000701670 */
[----:B------:R-:W-:Y:S02]  /*80b0*/  FSEL R174, R18, -INF , !P0 ;  /* 0xff80000012ae7808 */ /* 0x000fe40004000000 */
[----:B------:R-:W-:Y:S04]  /*80c0*/  PLOP3.LUT P0, PT, PT, PT, UP4, 0x40, 0x0 ;  /* 0x000000000000781c */ /* 0x000fe80003f0e848 */
[C---:B------:R-:W-:Y:S04]  /*80d0*/  ISETP.GT.AND P0, PT, R2.reuse, 0x19, P0 ;  /* 0x000000190200780c */ /* 0x040fe80000704270 */
[----:B------:R-:W-:Y:S04]  /*80e0*/  ISETP.LT.OR P0, PT, R3, 0x1a, P0 ;  /* 0x0000001a0300780c */ /* 0x000fe80000701670 */
[----:B------:R-:W-:Y:S02]  /*80f0*/  FSEL R175, R19, -INF , !P0 ;  /* 0xff80000013af7808 */ /* 0x000fe40004000000 */
[----:B------:R-:W-:Y:S04]  /*8100*/  PLOP3.LUT P0, PT, PT, PT, UP3, 0x40, 0x0 ;  /* 0x000000000000781c */ /* 0x000fe80003f0e838 */
[----:B------:R-:W-:Y:S04]  /*8110*/  ISETP.GT.AND P0, PT, R2, 0x20, P0 ;  /* 0x000000200200780c */ /* 0x000fe80000704270 */
        /* <DEDUP_REMOVED lines=10> */
[----:B------:R-:W-:Y:S01]  /*81c0*/  PLOP3.LUT P0, PT, PT, PT, UP0, 0x40, 0x0 ;  /* 0x000000000000781c */ /* 0x000fe20003f0e808 */
[----:B------:R-:W-:Y:S03]  /*81d0*/  UISETP.GT.AND UP0, UPT, UR5, UR4, UPT ;  /* 0x000000040500728c */ /* 0x000fe6000bf04270 */
[----:B------:R-:W-:Y:S01]  /*81e0*/  ISETP.GT.AND P0, PT, R2, 0x29, P0 ;  /* 0x000000290200780c */ /* 0x000fe20000704270 */
[----:B------:R-:W-:Y:S01]  /*81f0*/  UMOV UR5, UR23 ;  /* 0x0000001700057c82 */ /* 0x000fe20008000000 */
[----:B------:R-:W1:Y:S02]  /*8200*/  MUFU.EX2 R2, R0 ;  /* 0x0000000000027308 */ /* 0x000e640000000800 */
[----:B------:R-:W-:Y:S04]  /*8210*/  ISETP.LT.OR P0, PT, R3, 0x2a, P0 ;  /* 0x0000002a0300780c */ /* 0x000fe80000701670 */
[----:B------:R-:W-:Y:S01]  /*8220*/  FSEL R132, R27, -INF , !P0 ;  /* 0xff8000001b847808 */ /* 0x000fe20004000000 */
[C---:B-1----:R-:W-:Y:S02]  /*8230*/  FMUL.FTZ R16, R2.reuse, R144 ;  /* 0x0000009002107220 */ /* 0x042fe40000410000 */
[C---:B------:R-:W-:Y:S01]  /*8240*/  FMUL.FTZ R12, R2.reuse, R148 ;  /* 0x00000094020c7220 */ /* 0x040fe20000410000 */
[----:B------:R-:W-:Y:S01]  /*8250*/  MOV R148, R11 ;  /* 0x0000000b00947202 */ /* 0x000fe20000000f00 */
[C---:B------:R-:W-:Y:S01]  /*8260*/  FMUL.FTZ R13, R2.reuse, R149 ;  /* 0x00000095020d7220 */ /* 0x040fe20000410000 */
[----:B------:R-:W-:Y:S01]  /*8270*/  MOV R149, R14 ;  /* 0x0000000e00957202 */ /* 0x000fe20000000f00 */
[C---:B------:R-:W-:Y:S01]  /*8280*/  FMUL.FTZ R17, R2.reuse, R145 ;  /* 0x0000009102117220 */ /* 0x040fe20000410000 */
[----:B------:R-:W-:Y:S01]  /*8290*/  MOV R145, R15 ;  /* 0x0000000f00917202 */ /* 0x000fe20000000f00 */
        /* <DEDUP_REMOVED lines=54> */
[----:B------:R-:W-:Y:S01]  /*8600*/  FADD.FTZ R4, R5, R0 ;  /* 0x0000000005047221 */ /* 0x000fe20000010000 */
[----:B------:R-:W-:Y:S01]  /*8610*/  FMNMX.FTZ R0, R6, R135, !PT ;  /* 0x0000008706007209 */ /* 0x000fe20007810000 */
[----:B------:R-:W-:Y:S01]  /*8620*/  FMUL.FTZ R5, R2, R157 ;  /* 0x0000009d02057220 */ /* 0x000fe20000410000 */
[----:B------:R-:W-:Y:S01]  /*8630*/  MOV R157, R25 ;  /* 0x00000019009d7202 */ /* 0x000fe20000000f00 */
[----:B------:R-:W-:Y:S01]  /*8640*/  FADD.FTZ R4, R8, R4 ;  /* 0x0000000408047221 */ /* 0x000fe20000010000 */
[----:B------:R-:W-:Y:S01]  /*8650*/  FMNMX.FTZ R0, R7, R0, !PT ;  /* 0x0000000007007209 */ /* 0x000fe20007810000 */
[----:B------:R-:W-:Y:S02]  /*8660*/  FMUL.FTZ R25, R2, R137 ;  /* 0x0000008902197220 */ /* 0x000fe40000410000 */
[----:B------:R-:W-:Y:S01]  /*8670*/  FADD.FTZ R179, R9, R4 ;  /* 0x0000000409b37221 */ /* 0x000fe20000010000 */
[----:B------:R-:W-:Y:S01]  /*8680*/  FMNMX.FTZ R0, R10, R0, !PT ;  /* 0x000000000a007209 */ /* 0x000fe20007810000 */
[C---:B------:R-:W-:Y:S01]  /*8690*/  FMUL.FTZ R4, R2.reuse, R156 ;  /* 0x0000009c02047220 */ /* 0x040fe20000410000 */
[----:B------:R-:W-:Y:S01]  /*86a0*/  MOV R156, R20 ;  /* 0x00000014009c7202 */ /* 0x000fe20000000f00 */
[C---:B------:R-:W-:Y:S01]  /*86b0*/  FMUL.FTZ R20, R2.reuse, R140 ;  /* 0x0000008c02147220 */ /* 0x040fe20000410000 */
[----:B------:R-:W-:Y:S01]  /*86c0*/  FMNMX.FTZ R0, R171, R0, !PT ;  /* 0x00000000ab007209 */ /* 0x000fe20007810000 */
[----:B------:R-:W2:Y:S01]  /*86d0*/  LDL.LU R140, [R1+0x4c] ;  /* 0x00004c00018c7983 */ /* 0x000ea20000300800 */
[C---:B------:R-:W-:Y:S01]  /*86e0*/  FMUL.FTZ R8, R2.reuse, R152 ;  /* 0x0000009802087220 */ /* 0x040fe20000410000 */
[----:B------:R-:W-:Y:S01]  /*86f0*/  MOV R152, R24 ;  /* 0x0000001800987202 */ /* 0x000fe20000000f00 */
[----:B------:R-:W-:Y:S01]  /*8700*/  FMUL.FTZ R24, R2, R136 ;  /* 0x0000008802187220 */ /* 0x000fe20000410000 */
[----:B------:R-:W-:Y:S01]  /*8710*/  FMNMX.FTZ R0, R172, R0, !PT ;  /* 0x00000000ac007209 */ /* 0x000fe20007810000 */
[C---:B------:R-:W-:Y:S01]  /*8720*/  FMUL.FTZ R9, R2.reuse, R153 ;  /* 0x0000009902097220 */ /* 0x040fe20000410000 */
[----:B------:R-:W-:Y:S01]  /*8730*/  MOV R153, R21 ;  /* 0x0000001500997202 */ /* 0x000fe20000000f00 */
[----:B------:R-:W-:Y:S01]  /*8740*/  FMUL.FTZ R21, R2, R141 ;  /* 0x0000008d02157220 */ /* 0x000fe20000410000 */
[----:B------:R-:W-:Y:S01]  /*8750*/  FMNMX.FTZ R0, R173, R0, !PT ;  /* 0x00000000ad007209 */ /* 0x000fe20007810000 */
[----:B------:R-:W-:Y:S03]  /*8760*/  MUFU.EX2 R156, R156 ;  /* 0x0000009c009c7308 */ /* 0x000fe60000000800 */
[----:B------:R-:W-:Y:S04]  /*8770*/  FMNMX.FTZ R0, R174, R0, !PT ;  /* 0x00000000ae007209 */ /* 0x000fe80007810000 */
[----:B------:R-:W-:Y:S03]  /*8780*/  FMNMX.FTZ R0, R175, R0, !PT ;  /* 0x00000000af007209 */ /* 0x000fe60007810000 */
[----:B------:R-:W-:Y:S01]  /*8790*/  MUFU.EX2 R152, R152 ;  /* 0x0000009800987308 */ /* 0x000fe20000000800 */
        /* <DEDUP_REMOVED lines=14> */
[----:B------:R-:W-:Y:S01]  /*8880*/  MOV R135, R169 ;  /* 0x000000a900877202 */ /* 0x000fe20000000f00 */
[--C-:B------:R-:W-:Y:S02]  /*8890*/  FFMA.FTZ R169, R6, c[0x0][0x2d0], -R134.reuse ;  /* 0x0000b40006a97a23 */ /* 0x100fe40000010886 */
[----:B------:R-:W-:Y:S02]  /*88a0*/  FMUL.FTZ R0, R0, c[0x0][0x2d0] ;  /* 0x0000b40000007a20 */ /* 0x000fe40000410000 */
[--C-:B------:R-:W-:Y:S02]  /*88b0*/  FFMA.FTZ R7, R7, c[0x0][0x2d0], -R134.reuse ;  /* 0x0000b40007077a23 */ /* 0x100fe40000010886 */
[----:B------:R-:W-:Y:S01]  /*88c0*/  MUFU.EX2 R169, R169 ;  /* 0x000000a900a97308 */ /* 0x000fe20000000800 */
[--C-:B------:R-:W-:Y:S09]  /*88d0*/  FFMA.FTZ R2, R10, c[0x0][0x2d0], -R134.reuse ;  /* 0x0000b4000a027a23 */ /* 0x100ff20000010886 */
[----:B------:R-:W1:Y:S10]  /*88e0*/  MUFU.EX2 R0, R0 ;  /* 0x0000000000007308 */ /* 0x000e740000000800 */
[----:B------:R3:W4:Y:S01]  /*88f0*/  MUFU.EX2 R144, R7 ;  /* 0x0000000700907308 */ /* 0x0007220000000800 */
[C---:B-1----:R-:W-:Y:S02]  /*8900*/  FMUL.FTZ R26, R0.reuse, R138 ;  /* 0x0000008a001a7220 */ /* 0x042fe40000410000 */
[C---:B------:R-:W-:Y:S02]  /*8910*/  FMUL.FTZ R27, R0.reuse, R139 ;  /* 0x0000008b001b7220 */ /* 0x040fe40000410000 */
[----:B------:R-:W1:Y:S01]  /*8920*/  LDSM.16.MT88.4 R136, [R237+0x4080] ;  /* 0x00408000ed88783b */ /* 0x000e620000004200 */
[C---:B------:R-:W-:Y:S02]  /*8930*/  FMUL.FTZ R10, R0.reuse, R154 ;  /* 0x0000009a000a7220 */ /* 0x040fe40000410000 */
[C---:B------:R-:W-:Y:S02]  /*8940*/  FMUL.FTZ R11, R0.reuse, R155 ;  /* 0x0000009b000b7220 */ /* 0x040fe40000410000 */
[C---:B------:R-:W-:Y:S02]  /*8950*/  FMUL.FTZ R22, R0.reuse, R142 ;  /* 0x0000008e00167220 */ /* 0x040fe40000410000 */
[C---:B------:R-:W-:Y:S02]  /*8960*/  FMUL.FTZ R23, R0.reuse, R143 ;  /* 0x0000008f00177220 */ /* 0x040fe40000410000 */
[C---:B------:R-:W-:Y:S01]  /*8970*/  FMUL.FTZ R6, R0.reuse, R158 ;  /* 0x0000009e00067220 */ /* 0x040fe20000410000 */
[----:B------:R-:W-:Y:S01]  /*8980*/  MOV R158, R135 ;  /* 0x00000087009e7202 */ /* 0x000fe20000000f00 */
[C---:B---3--:R-:W-:Y:S02]  /*8990*/  FMUL.FTZ R7, R0.reuse, R159 ;  /* 0x0000009f00077220 */ /* 0x048fe40000410000 */
        /* <DEDUP_REMOVED lines=61> */
[C---:B----4-:R-:W-:Y:S01]  /*8d70*/  F2FP.BF16.PACK_AB R169, R144.reuse, R169 ;  /* 0x000000a990a9723e */ /* 0x050fe200000010ff */
[----:B------:R-:W-:Y:S01]  /*8d80*/  FFMA.FTZ R0, R171, c[0x0][0x2d0], -R134 ;  /* 0x0000b400ab007a23 */ /* 0x000fe20000010886 */
[----:B------:R-:W-:Y:S01]  /*8d90*/  LDSM.16.MT88.4 R140, [R237+0x4880] ;  /* 0x00488000ed8c783b */ /* 0x000fe20000004200 */
[----:B------:R-:W-:Y:S02]  /*8da0*/  FADD.FTZ R144, R144, R150 ;  /* 0x0000009690907221 */ /* 0x000fe40000010000 */
[----:B------:R-:W2:Y:S02]  /*8db0*/  MUFU.EX2 R146, R0 ;  /* 0x0000000000927308 */ /* 0x000ea40000000800 */
[----:B--2---:R-:W-:Y:S01]  /*8dc0*/  F2FP.BF16.PACK_AB R171, R146, R147 ;  /* 0x0000009392ab723e */ /* 0x004fe200000010ff */
[--C-:B------:R-:W-:Y:S07]  /*8dd0*/  FFMA.FTZ R0, R172, c[0x0][0x2d0], -R134.reuse ;  /* 0x0000b400ac007a23 */ /* 0x100fee0000010886 */
[----:B------:R2:W-:Y:S01]  /*8de0*/  MUFU.EX2 R148, R0 ;  /* 0x0000000000947308 */ /* 0x0005e20000000800 */
[C---:B-1----:R-:W-:Y:S08]  /*8df0*/  HMMA.16816.F32.BF16 R4, R168.reuse, R136, R4 ;  /* 0x00000088a804723c */ /* 0x042ff00000041804 */
[C---:B------:R-:W-:Y:S01]  /*8e00*/  HMMA.16816.F32.BF16 R8, R168.reuse, R138, R8 ;  /* 0x0000008aa808723c */ /* 0x040fe20000041808 */
[----:B------:R-:W1:Y:S03]  /*8e10*/  LDSM.16.MT88.4 R136, [R238+0x4080] ;  /* 0x00408000ee88783b */ /* 0x000e660000004200 */
[--C-:B--2---:R-:W-:Y:S04]  /*8e20*/  FFMA.FTZ R0, R173, c[0x0][0x2d0], -R134.reuse ;  /* 0x0000b400ad007a23 */ /* 0x104fe80000010886 */
[----:B------:R2:W3:Y:S01]  /*8e30*/  MUFU.EX2 R149, R0 ;  /* 0x0000000000957308 */ /* 0x0004e20000000800 */
[C---:B-1----:R-:W-:Y:S03]  /*8e40*/  HMMA.16816.F32.BF16 R12, R168.reuse, R136, R12 ;  /* 0x00000088a80c723c */ /* 0x042fe6000004180c */
[--C-:B--2---:R-:W-:Y:S06]  /*8e50*/  FFMA.FTZ R0, R174, c[0x0][0x2d0], -R134.reuse ;  /* 0x0000b400ae007a23 */ /* 0x104fec0000010886 */
[----:B------:R1:W-:Y:S01]  /*8e60*/  MUFU.EX2 R135, R0 ;  /* 0x0000000000877308 */ /* 0x0003e20000000800 */
[C---:B------:R-:W-:Y:S01]  /*8e70*/  HMMA.16816.F32.BF16 R16, R168.reuse, R138, R16 ;  /* 0x0000008aa810723c */ /* 0x040fe20000041810 */
[----:B------:R-:W2:Y:S02]  /*8e80*/  LDSM.16.MT88.4 R136, [R241+0x4080] ;  /* 0x00408000f188783b */ /* 0x000ea40000004200 */
[----:B-1----:R-:W-:Y:S06]  /*8e90*/  FFMA.FTZ R0, R175, c[0x0][0x2d0], -R134 ;  /* 0x0000b400af007a23 */ /* 0x002fec0000010886 */
[----:B------:R-:W-:Y:S10]  /*8ea0*/  MUFU.EX2 R175, R158 ;  /* 0x0000009e00af7308 */ /* 0x000ff40000000800 */
[----:B------:R1:W4:Y:S01]  /*8eb0*/  MUFU.EX2 R174, R0 ;  /* 0x0000000000ae7308 */ /* 0x0003220000000800 */
[C---:B--2---:R-:W-:Y:S08]  /*8ec0*/  HMMA.16816.F32.BF16 R20, R168.reuse, R136, R20 ;  /* 0x00000088a814723c */ /* 0x044ff00000041814 */
[C---:B------:R-:W-:Y:S01]  /*8ed0*/  HMMA.16816.F32.BF16 R24, R168.reuse, R138, R24 ;  /* 0x0000008aa818723c */ /* 0x040fe20000041818 */
[----:B------:R-:W2:Y:S03]  /*8ee0*/  LDSM.16.MT88.4 R136, [R240+0x4080] ;  /* 0x00408000f088783b */ /* 0x000ea60000004200 */
[----:B-1----:R-:W-:Y:S02]  /*8ef0*/  FADD.FTZ R0, R2, R179 ;  /* 0x000000b302007221 */ /* 0x002fe40000010000 */
[----:B------:R-:W-:Y:S02]  /*8f00*/  MUFU.EX2 R179, R153 ;  /* 0x0000009900b37308 */ /* 0x000fe40000000800 */
[----:B------:R-:W-:Y:S04]  /*8f10*/  FADD.FTZ R150, R145, R0 ;  /* 0x0000000091967221 */ /* 0x000fe80000010000 */
[----:B------:R-:W-:Y:S04]  /*8f20*/  FADD.FTZ R0, R147, R144 ;  /* 0x0000009093007221 */ /* 0x000fe80000010000 */
[----:B------:R-:W1:Y:S01]  /*8f30*/  MUFU.EX2 R153, R157 ;  /* 0x0000009d00997308 */ /* 0x000e620000000800 */
        /* <DEDUP_REMOVED lines=38> */
[----:B------:R-:W-:Y:S04]  /*91a0*/  HMMA.16816.F32.BF16 R128, R168, R138, R128 ;  /* 0x0000008aa880723c */ /* 0x000fe80000041880 */
[----:B---3--:R-:W-:Y:S01]  /*91b0*/  F2FP.BF16.PACK_AB R137, R149, R148 ;  /* 0x000000949589723e */ /* 0x008fe200000010ff */
[----:B------:R-:W-:Y:S02]  /*91c0*/  FADD.FTZ R2, R146, R0 ;  /* 0x0000000092027221 */ /* 0x000fe40000010000 */
[----:B------:R-:W-:Y:S01]  /*91d0*/  F2FP.BF16.PACK_AB R138, R156, R151 ;  /* 0x000000979c8a723e */ /* 0x000fe200000010ff */
[----:B------:R-:W-:Y:S01]  /*91e0*/  LDSM.16.MT88.4 R144, [R240+0x9080] ;  /* 0x00908000f090783b */ /* 0x000fe20000004200 */
[----:B----4-:R-:W-:Y:S03]  /*91f0*/  F2FP.BF16.PACK_AB R139, R174, R135 ;  /* 0x00000087ae8b723e */ /* 0x010fe600000010ff */
[----:B------:R-:W-:Y:S01]  /*9200*/  FFMA.FTZ R0, R176, c[0x0][0x2d0], -R134 ;  /* 0x0000b400b0007a23 */ /* 0x000fe20000010886 */
[----:B-1----:R-:W-:Y:S01]  /*9210*/  MOV R176, R153 ;  /* 0x0000009900b07202 */ /* 0x002fe20000000f00 */
[----:B------:R-:W-:Y:S01]  /*9220*/  FADD.FTZ R2, R148, R2 ;  /* 0x0000000294027221 */ /* 0x000fe20000010000 */
[----:B------:R-:W-:Y:S01]  /*9230*/  F2FP.BF16.PACK_AB R168, R179, R175 ;  /* 0x000000afb3a8723e */ /* 0x000fe200000010ff */
[C---:B------:R-:W-:Y:S01]  /*9240*/  HMMA.16816.F32.BF16 R4, R136.reuse, R140, R4 ;  /* 0x0000008c8804723c */ /* 0x040fe20000041804 */
[----:B------:R1:W2:Y:S04]  /*9250*/  MUFU.EX2 R172, R0 ;  /* 0x0000000000ac7308 */ /* 0x0002a80000000800 */
[----:B------:R-:W-:Y:S03]  /*9260*/  FADD.FTZ R2, R149, R2 ;  /* 0x0000000295027221 */ /* 0x000fe60000010000 */
[C---:B------:R-:W-:Y:S01]  /*9270*/  HMMA.16816.F32.BF16 R8, R136.reuse, R142, R8 ;  /* 0x0000008e8808723c */ /* 0x040fe20000041808 */
[----:B------:R-:W3:Y:S03]  /*9280*/  LDSM.16.MT88.4 R140, [R238+0x4880] ;  /* 0x00488000ee8c783b */ /* 0x000ee60000004200 */
[----:B------:R-:W-:Y:S01]  /*9290*/  FADD.FTZ R2, R135, R2 ;  /* 0x0000000287027221 */ /* 0x000fe20000010000 */
[----:B------:R-:W-:Y:S03]  /*92a0*/  MOV R135, R3 ;  /* 0x0000000300877202 */ /* 0x000fe60000000f00 */
[----:B------:R-:W-:Y:S04]  /*92b0*/  FADD.FTZ R2, R174, R2 ;  /* 0x00000002ae027221 */ /* 0x000fe80000010000 */
[----:B-1----:R-:W-:Y:S01]  /*92c0*/  FFMA.FTZ R0, R177, c[0x0][0x2d0], -R134 ;  /* 0x0000b400b1007a23 */ /* 0x002fe20000010886 */
[----:B------:R-:W-:Y:S01]  /*92d0*/  MOV R177, R152 ;  /* 0x0000009800b17202 */ /* 0x000fe20000000f00 */
[----:B--2---:R-:W-:Y:S01]  /*92e0*/  FADD.FTZ R2, R172, R2 ;  /* 0x00000002ac027221 */ /* 0x004fe20000010000 */
[----:B------:R-:W-:Y:S01]  /*92f0*/  LDSM.16.MT88.4 R152, [R237+0x5080] ;  /* 0x00508000ed98783b */ /* 0x000fe20000004200 */
[----:B------:R-:W1:Y:S01]  /*9300*/  MUFU.EX2 R173, R0 ;  /* 0x0000000000ad7308 */ /* 0x000e620000000800 */
[----:B------:R-:W-:Y:S01]  /*9310*/  F2FP.BF16.PACK_AB R170, R176, R177 ;  /* 0x000000b1b0aa723e */ /* 0x000fe200000010ff */
[C---:B---3--:R-:W-:Y:S03]  /*9320*/  HMMA.16816.F32.BF16 R12, R136.reuse, R140, R12 ;  /* 0x0000008c880c723c */ /* 0x048fe6000004180c */
[----:B-1----:R-:W-:Y:S01]  /*9330*/  F2FP.BF16.PACK_AB R169, R173, R172 ;  /* 0x000000acada9723e */ /* 0x002fe200000010ff */
[--C-:B------:R-:W-:Y:S02]  /*9340*/  FFMA.FTZ R0, R178, c[0x0][0x2d0], -R134.reuse ;  /* 0x0000b400b2007a23 */ /* 0x100fe40000010886 */
[----:B------:R-:W-:Y:S02]  /*9350*/  FFMA.FTZ R134, R132, c[0x0][0x2d0], -R134 ;  /* 0x0000b40084867a23 */ /* 0x000fe40000010886 */
[C---:B------:R-:W-:Y:S01]  /*9360*/  HMMA.16816.F32.BF16 R16, R136.reuse, R142, R16 ;  /* 0x0000008e8810723c */ /* 0x040fe20000041810 */
[----:B------:R-:W1:Y:S01]  /*9370*/  LDSM.16.MT88.4 R140, [R241+0x4880] ;  /* 0x00488000f18c783b */ /* 0x000e620000004200 */
[----:B------:R2:W-:Y:S10]  /*9380*/  MUFU.EX2 R132, R0 ;  /* 0x0000000000847308 */ /* 0x0005f40000000800 */
[----:B------:R-:W3:Y:S01]  /*9390*/  MUFU.EX2 R134, R134 ;  /* 0x0000008600867308 */ /* 0x000ee20000000800 */
[----:B--2---:R-:W-:Y:S04]  /*93a0*/  FADD.FTZ R0, R151, R150 ;  /* 0x0000009697007221 */ /* 0x004fe80000010000 */
[----:B------:R-:W-:Y:S04]  /*93b0*/  FADD.FTZ R0, R156, R0 ;  /* 0x000000009c007221 */ /* 0x000fe80000010000 */
[----:B------:R-:W-:Y:S01]  /*93c0*/  FADD.FTZ R0, R175, R0 ;  /* 0x00000000af007221 */ /* 0x000fe20000010000 */
[----:B---3--:R-:W-:Y:S03]  /*93d0*/  F2FP.BF16.PACK_AB R171, R134, R132 ;  /* 0x0000008486ab723e */ /* 0x008fe600000010ff */
        /* <DEDUP_REMOVED lines=38> */
[C---:B------:R-:W-:Y:S08]  /*9640*/  HMMA.16816.F32.BF16 R120, R136.reuse, R142, R120 ;  /* 0x0000008e8878723c */ /* 0x040ff00000041878 */
[C---:B------:R-:W-:Y:S08]  /*9650*/  HMMA.16816.F32.BF16 R124, R136.reuse, R144, R124 ;  /* 0x00000090887c723c */ /* 0x040ff0000004187c */
[----:B------:R-:W-:Y:S01]  /*9660*/  HMMA.16816.F32.BF16 R128, R136, R146, R128 ;  /* 0x000000928880723c */ /* 0x000fe20000041880 */
[----:B------:R-:W1:Y:S07]  /*9670*/  LDSM.16.MT88.4 R144, [R238+0x5080] ;  /* 0x00508000ee90783b */ /* 0x000e6e0000004200 */
[C---:B------:R-:W-:Y:S01]  /*9680*/  HMMA.16816.F32.BF16 R156, R168.reuse, R152, R4 ;  /* 0x00000098a89c723c */ /* 0x040fe20000041804 */
[----:B------:R-:W2:Y:S07]  /*9690*/  LDSM.16.MT88.4 R136, [R241+0x5080] ;  /* 0x00508000f188783b */ /* 0x000eae0000004200 */
[C---:B------:R-:W-:Y:S01]  /*96a0*/  HMMA.16816.F32.BF16 R152, R168.reuse, R154, R8 ;  /* 0x0000009aa898723c */ /* 0x040fe20000041808 */
[----:B------:R-:W3:Y:S08]  /*96b0*/  LDSM.16.MT88.4 R4, [R240+0x5080] ;  /* 0x00508000f004783b */ /* 0x000ef00000004200 */
[----:B------:R-:W4:Y:S01]  /*96c0*/  LDSM.16.MT88.4 R8, [R237+0x6880] ;  /* 0x00688000ed08783b */ /* 0x000f220000004200 */
[C---:B-1----:R-:W-:Y:S07]  /*96d0*/  HMMA.16816.F32.BF16 R148, R168.reuse, R144, R12 ;  /* 0x00000090a894723c */ /* 0x042fee000004180c */
[----:B------:R-:W1:Y:S01]  /*96e0*/  LDSM.16.MT88.4 R12, [R238+0x6880] ;  /* 0x00688000ee0c783b */ /* 0x000e620000004200 */
[C---:B------:R-:W-:Y:S08]  /*96f0*/  HMMA.16816.F32.BF16 R144, R168.reuse, R146, R16 ;  /* 0x00000092a890723c */ /* 0x040ff00000041810 */
[C---:B--2---:R-:W-:Y:S08]  /*9700*/  HMMA.16816.F32.BF16 R140, R168.reuse, R136, R20 ;  /* 0x00000088a88c723c */ /* 0x044ff00000041814 */
[C---:B------:R-:W-:Y:S08]  /*9710*/  HMMA.16816.F32.BF16 R136, R168.reuse, R138, R24 ;  /* 0x0000008aa888723c */ /* 0x040ff00000041818 */
[C---:B---3--:R-:W-:Y:S08]  /*9720*/  HMMA.16816.F32.BF16 R28, R168.reuse, R4, R28 ;  /* 0x00000004a81c723c */ /* 0x048ff0000004181c */
[C---:B------:R-:W-:Y:S01]  /*9730*/  HMMA.16816.F32.BF16 R32, R168.reuse, R6, R32 ;  /* 0x00000006a820723c */ /* 0x040fe20000041820 */
[----:B------:R-:W2:Y:S07]  /*9740*/  LDSM.16.MT88.4 R4, [R241+0x6880] ;  /* 0x00688000f104783b */ /* 0x000eae0000004200 */
[C---:B----4-:R-:W-:Y:S08]  /*9750*/  HMMA.16816.F32.BF16 R36, R168.reuse, R8, R36 ;  /* 0x00000008a824723c */ /* 0x050ff00000041824 */
        /* <DEDUP_REMOVED lines=29> */
[C---:B------:R-:W-:Y:S08]  /*9930*/  HMMA.16816.F32.BF16 R120, R168.reuse, R14, R120 ;  /* 0x0000000ea878723c */ /* 0x040ff00000041878 */
[C---:B--2---:R-:W-:Y:S07]  /*9940*/  HMMA.16816.F32.BF16 R124, R168.reuse, R4, R124 ;  /* 0x00000004a87c723c */ /* 0x044fee000004187c */
[----:B------:R-:W-:Y:S01]  /*9950*/  FADD.FTZ R4, R177, R0 ;  /* 0x00000000b1047221 */ /* 0x000fe20000010000 */
[----:B------:R-:W-:Y:S04]  /*9960*/  HMMA.16816.F32.BF16 R128, R168, R6, R128 ;  /* 0x00000006a880723c */ /* 0x000fe80000041880 */
[----:B------:R-:W-:Y:S02]  /*9970*/  FADD.FTZ R0, R173, R2 ;  /* 0x00000002ad007221 */ /* 0x000fe40000010000 */
[----:B------:R-:W-:Y:S02]  /*9980*/  FADD.FTZ R2, R176, R4 ;  /* 0x00000004b0027221 */ /* 0x000fe40000010000 */
[----:B------:R-:W-:Y:S01]  /*9990*/  FADD.FTZ R0, R132, R0 ;  /* 0x0000000084007221 */ /* 0x000fe20000010000 */
[----:B------:R-:W-:Y:S02]  /*99a0*/  MOV R132, R3 ;  /* 0x0000000300847202 */ /* 0x000fe40000000f00 */
[----:B------:R1:W-:Y:S01]  /*99b0*/  STL [R1+0x44], R2 ;  /* 0x0000440201007387 */ /* 0x0003e20000100800 */
[----:B------:R-:W-:Y:S01]  /*99c0*/  FADD.FTZ R0, R134, R0 ;  /* 0x0000000086007221 */ /* 0x000fe20000010000 */
[----:B------:R-:W-:Y:S04]  /*99d0*/  MOV R134, R133 ;  /* 0x0000008500867202 */ /* 0x000fe80000000f00 */
[----:B------:R1:W-:Y:S02]  /*99e0*/  STL [R1+0x4c], R0 ;  /* 0x00004c0001007387 */ /* 0x0003e40000100800 */
[----:B-1----:R-:W-:-:S05]  /*99f0*/  @P0 BRA `(.L_x_198) ;  /* 0xffffc43000000947 */ /* 0x002fca000383ffff */
.L_x_185:
[----:B------:R-:W1:Y:S01]  /*9a00*/  S2UR UR29, SR_CTAID.X ;  /* 0x00000000001d79c3 */ /* 0x000e620000002500 */
[----:B------:R-:W-:-:S02]  /*9a10*/  UISETP.NE.AND UP1, UPT, UR14, URZ, UPT ;  /* 0x0000003f0e00728c */ /* 0x000fc4000bf25270 */
[----:B------:R-:W-:Y:S02]  /*9a20*/  UISETP.NE.AND UP0, UPT, UR13, URZ, UPT ;  /* 0x0000003f0d00728c */ /* 0x000fe4000bf05270 */
[----:B------:R-:W-:Y:S02]  /*9a30*/  UMOV UR27, 0x1 ;  /* 0x00000001001b7882 */ /* 0x000fe40000000000 */
[----:B------:R-:W-:Y:S02]  /*9a40*/  ULDC UR26, c[0x0][0x168] ;  /* 0x00005a00001a7ab9 */ /* 0x000fe40000000800 */
[----:B------:R-:W-:Y:S01]  /*9a50*/  ULDC.64 UR4, c[0x0][0x2c8] ;  /* 0x0000b20000047ab9 */ /* 0x000fe20000000a00 */
[----:B------:R-:W-:Y:S01]  /*9a60*/  PLOP3.LUT P0, PT, PT, PT, UP0, 0x40, 0x0 ;  /* 0x000000000000781c */ /* 0x000fe20003f0e808 */
[----:B------:R-:W-:Y:S02]  /*9a70*/  UIADD3 UR26, UR27, -UR26, URZ ;  /* 0x8000001a1b1a7290 */ /* 0x000fe4000fffe03f */
[----:B-1----:R-:W-:-:S04]  /*9a80*/  ULEA UR29, UR29, 0x7f, 0x7 ;  /* 0x0000007f1d1d7891 */ /* 0x002fc8000f8e383f */
[----:B------:R-:W-:-:S03]  /*9a90*/  UIMAD.WIDE.U32 UR30, UR29, UR4, URZ ;  /* 0x000000041d1e72a5 */ /* 0x000fc6000f8e003f */
[----:B------:R-:W-:Y:S02]  /*9aa0*/  ULDC UR4, c[0x0][0x1d0] ;  /* 0x0000740000047ab9 */ /* 0x000fe40000000800 */
[----:B------:R-:W-:Y:S02]  /*9ab0*/  UIMAD UR4, UR28, UR4, UR26 ;  /* 0x000000041c0472a4 */ /* 0x000fe4000f8e021a */
[----:B------:R-:W-:Y:S02]  /*9ac0*/  @UP1 USHF.R.U32.HI UR29, URZ, UR5, UR31 ;  /* 0x000000053f1d1299 */ /* 0x000fe4000801161f */
[----:B------:R-:W-:Y:S02]  /*9ad0*/  ULDC UR26, c[0x0][0x324] ;  /* 0x0000c900001a7ab9 */ /* 0x000fe40000000800 */
[----:B------:R-:W-:-:S04]  /*9ae0*/  UIADD3 UR28, UR4, UR29, URZ ;  /* 0x0000001d041c7290 */ /* 0x000fc8000fffe03f */
[----:B------:R-:W-:Y:S01]  /*9af0*/  UIADD3 UR26, UR28, -UR26, URZ ;  /* 0x8000001a1c1a7290 */ /* 0x000fe2000fffe03f */
[----:B------:R-:W-:Y:S05]  /*9b00*/  @P0 BRA `(.L_x_199) ;  /* 0x0000016000000947 */ /* 0x000fea0003800000 */
[----:B------:R-:W-:-:S06]  /*9b10*/  UISETP.GT.AND UP0, UPT, UR28, -0x1, UPT ;  /* 0xffffffff1c00788c */ /* 0x000fcc000bf04270 */
[----:B------:R-:W-:-:S13]  /*9b20*/  PLOP3.LUT P0, PT, PT, PT, UP0, 0x80, 0x0 ;  /* 0x000000000000781c */ /* 0x000fda0003f0f008 */
[----:B------:R-:W-:Y:S05]  /*9b30*/  @P0 BRA `(.L_x_200) ;  /* 0x0000009000000947 */ /* 0x000fea0003800000 */
[----:B------:R-:W-:Y:S02]  /*9b40*/  ULDC UR4, c[0x0][0x32c] ;  /* 0x0000cb0000047ab9 */ /* 0x000fe40000000800 */
[----:B------:R-:W-:Y:S02]  /*9b50*/  UISETP.NE.AND UP0, UPT, UR27, UR4, UPT ;  /* 0x000000041b00728c */ /* 0x000fe4000bf05270 */
[----:B------:R-:W-:Y:S02]  /*9b60*/  ULOP3.LUT UR28, URZ, UR28, URZ, 0x33, !UPT ;  /* 0x0000001c3f1c7292 */ /* 0x000fe4000f8e333f */
[----:B------:R-:W-:Y:S02]  /*9b70*/  ULDC.64 UR4, c[0x0][0x330] ;  /* 0x0000cc0000047ab9 */ /* 0x000fe40000000a00 */
[----:B------:R-:W-:-:S07]  /*9b80*/  UIMAD.WIDE.U32 UR30, UR28, UR4, URZ ;  /* 0x000000041c1e72a5 */ /* 0x000fce000f8e003f */
[----:B------:R-:W-:Y:S02]  /*9b90*/  @UP0 UMOV UR27, UR31 ;  /* 0x0000001f001b0c82 */ /* 0x000fe40008000000 */
[----:B------:R-:W-:-:S04]  /*9ba0*/  @UP0 USHF.R.U32.HI UR28, URZ, UR5, UR27 ;  /* 0x000000053f1c0299 */ /* 0x000fc8000801161b */
[----:B------:R-:W-:Y:S01]  /*9bb0*/  ULOP3.LUT UR28, URZ, UR28, URZ, 0x33, !UPT ;  /* 0x0000001c3f1c7292 */ /* 0x000fe2000f8e333f */
[----:B------:R-:W-:Y:S05]  /*9bc0*/  BRA `(.L_x_201) ;  /* 0x0000006000007947 */ /* 0x000fea0003800000 */
.L_x_200:
[----:B------:R-:W-:Y:S02]  /*9bd0*/  ULDC UR4, c[0x0][0x32c] ;  /* 0x0000cb0000047ab9 */ /* 0x000fe40000000800 */
[----:B------:R-:W-:-:S03]  /*9be0*/  UISETP.NE.AND UP0, UPT, UR27, UR4, UPT ;  /* 0x000000041b00728c */ /* 0x000fc6000bf05270 */
[----:B------:R-:W-:Y:S02]  /*9bf0*/  ULDC.64 UR4, c[0x0][0x330] ;  /* 0x0000cc0000047ab9 */ /* 0x000fe40000000a00 */
[----:B------:R-:W-:-:S07]  /*9c00*/  UIMAD.WIDE.U32 UR30, UR28, UR4, URZ ;  /* 0x000000041c1e72a5 */ /* 0x000fce000f8e003f */
[----:B------:R-:W-:Y:S02]  /*9c10*/  @UP0 UMOV UR27, UR31 ;  /* 0x0000001f001b0c82 */ /* 0x000fe40008000000 */
[----:B------:R-:W-:Y:S02]  /*9c20*/  @UP0 USHF.R.U32.HI UR28, URZ, UR5, UR27 ;  /* 0x000000053f1c0299 */ /* 0x000fe4000801161b */
.L_x_201:
[----:B------:R-:W-:Y:S02]  /*9c30*/  ULDC UR4, c[0x0][0x32c] ;  /* 0x0000cb0000047ab9 */ /* 0x000fe40000000800 */
[----:B------:R-:W-:-:S04]  /*9c40*/  UIMAD UR4, UR28, UR4, URZ ;  /* 0x000000041c0472a4 */ /* 0x000fc8000f8e023f */
[----:B------:R-:W-:-:S04]  /*9c50*/  UISETP.LT.AND UP0, UPT, UR26, UR4, UPT ;  /* 0x000000041a00728c */ /* 0x000fc8000bf01270 */
[----:B------:R-:W-:-:S04]  /*9c60*/  USEL UR26, UR26, UR4, !UP0 ;  /* 0x000000041a1a7287 */ /* 0x000fc8000c000000 */
.L_x_199:
[----:B------:R-:W-:-:S04]  /*9c70*/  UIADD3 UR26, UR26, 0x2f, URZ ;  /* 0x0000002f1a1a7890 */ /* 0x000fc8000fffe03f */
[----:B------:R-:W-:-:S04]  /*9c80*/  UIMAD.WIDE UR4, UR26, 0x2aaaaaab, URZ ;  /* 0x2aaaaaab1a0478a5 */ /* 0x000fc8000f8e023f */
        /* <DEDUP_REMOVED lines=13> */
[C---:B--2---:R-:W-:Y:S01]  /*9d60*/  SHF.L.U64.HI R6, R5.reuse, 0x1, R6 ;  /* 0x0000000105067819 */ /* 0x044fe20000010206 */
[----:B------:R-:W-:-:S04]  /*9d70*/  IMAD.SHL.U32 R5, R5, 0x2, RZ ;  /* 0x0000000205057824 */ /* 0x000fc800078e00ff */
[----:B------:R1:W-:Y:S01]  /*9d80*/  STL [R1+0x2c], R6 ;  /* 0x00002c0601007387 */ /* 0x0003e20000100800 */
[C---:B---3--:R-:W-:Y:S01]  /*9d90*/  SHF.L.U64.HI R4, R3.reuse, 0x1, R4 ;  /* 0x0000000103047819 */ /* 0x048fe20000010204 */
[----:B------:R-:W-:Y:S02]  /*9da0*/  IMAD.SHL.U32 R3, R3, 0x2, RZ ;  /* 0x0000000203037824 */ /* 0x000fe400078e00ff */
[----:B------:R1:W-:Y:S04]  /*9db0*/  STL [R1+0x6c], R5 ;  /* 0x00006c0501007387 */ /* 0x0003e80000100800 */
[----:B------:R1:W-:Y:S01]  /*9dc0*/  STL [R1+0x20], R4 ;  /* 0x0000200401007387 */ /* 0x0003e20000100800 */
[C---:B----4-:R-:W-:Y:S01]  /*9dd0*/  SHF.L.U64.HI R2, R0.reuse, 0x1, R2 ;  /* 0x0000000100027819 */ /* 0x050fe20000010202 */
[----:B------:R-:W-:-:S02]  /*9de0*/  IMAD.SHL.U32 R0, R0, 0x2, RZ ;  /* 0x0000000200007824 */ /* 0x000fc400078e00ff */
[----:B------:R1:W-:Y:S04]  /*9df0*/  STL [R1+0x1c], R3 ;  /* 0x00001c0301007387 */ /* 0x0003e80000100800 */
[----:B------:R1:W-:Y:S04]  /*9e00*/  STL [R1+0x14], R0 ;  /* 0x0000140001007387 */ /* 0x0003e80000100800 */
[----:B------:R1:W-:Y:S02]  /*9e10*/  STL [R1+0x18], R2 ;  /* 0x0000180201007387 */ /* 0x0003e40000100800 */
.L_x_207:
[----:B-1----:R-:W2:Y:S01]  /*9e20*/  LDL R2, [R1+0x4] ;  /* 0x0000040001027983 */ /* 0x002ea20000100800 */
[----:B------:R-:W-:Y:S04]  /*9e30*/  DEPBAR.LE SB0, 0x0 ;  /* 0x000080000000791a */ /* 0x000fe80000000000 */
[----:B------:R-:W3:Y:S01]  /*9e40*/  LDL R0, [R1] ;  /* 0x0000000001007983 */ /* 0x000ee20000100800 */
[----:B------:R-:W-:Y:S03]  /*9e50*/  UISETP.GT.AND UP0, UPT, UR7, UR23, UPT ;  /* 0x000000170700728c */ /* 0x000fe6000bf04270 */
[----:B------:R-:W-:Y:S03]  /*9e60*/  BAR.SYNC.DEFER_BLOCKING 0x0 ;  /* 0x0000000000007b1d */ /* 0x000fe60000010000 */
[----:B------:R-:W-:Y:S03]  /*9e70*/  PLOP3.LUT P0, PT, PT, PT, UP0, 0x80, 0x0 ;  /* 0x000000000000781c */ /* 0x000fe60003f0f008 */
[----:B------:R-:W1:Y:S04]  /*9e80*/  LDSM.16.M88.4 R8, [R236+0x14080] ;  /* 0x01408000ec08783b */ /* 0x000e680000000200 */
[----:B------:R-:W4:Y:S04]  /*9e90*/  LDSM.16.M88.4 R16, [R236+0x14880] ;  /* 0x01488000ec10783b */ /* 0x000f280000000200 */
[----:B------:R-:W1:Y:S04]  /*9ea0*/  LDSM.16.M88.4 R24, [R236+0x15080] ;  /* 0x01508000ec18783b */ /* 0x000e680000000200 */
[----:B------:R-:W1:Y:S04]  /*9eb0*/  LDSM.16.M88.4 R168, [R243] ;  /* 0x00000000f3a8783b */ /* 0x000e680000000200 */
[----:B--2---:R-:W2:Y:S04]  /*9ec0*/  LDSM.16.M88.4 R172, [R2] ;  /* 0x0000000002ac783b */ /* 0x004ea80000000200 */
[----:B---3--:R3:W1:Y:S02]  /*9ed0*/  LDSM.16.M88.4 R176, [R0] ;  /* 0x0000000000b0783b */ /* 0x0086640000000200 */
[----:B---3--:R-:W-:Y:S01]  /*9ee0*/  MOV R0, R133 ;  /* 0x0000008500007202 */ /* 0x008fe20000000f00 */
[----:B------:R-:W-:-:S05]  /*9ef0*/  @P0 BRA `(.L_x_203) ;  /* 0x000004b000000947 */ /* 0x000fca0003800000 */
[----:B----4-:R-:W3:Y:S01]  /*9f00*/  LDL R5, [R1+0x28] ;  /* 0x0000280001057983 */ /* 0x010ee20000100800 */
[----:B------:R-:W-:Y:S03]  /*9f10*/  BSSY B0, `(.L_x_203) ;  /* 0x0000049000007945 */ /* 0x000fe60003800000 */
[----:B------:R-:W4:Y:S04]  /*9f20*/  LDL R7, [R1+0x24] ;  /* 0x0000240001077983 */ /* 0x000f280000100800 */
[----:B--2---:R-:W2:Y:S04]  /*9f30*/  LDL R135, [R1+0x30] ;  /* 0x0000300001877983 */ /* 0x004ea80000100800 */
[----:B------:R-:W4:Y:S04]  /*9f40*/  LDL R134, [R1+0x2c] ;  /* 0x00002c0001867983 */ /* 0x000f280000100800 */
[----:B------:R-:W4:Y:S04]  /*9f50*/  LDL R13, [R1+0x8] ;  /* 0x00000800010d7983 */ /* 0x000f280000100800 */
[----:B------:R-:W4:Y:S04]  /*9f60*/  LDL R23, [R1+0x1c] ;  /* 0x00001c0001177983 */ /* 0x000f280000100800 */
[----:B------:R-:W4:Y:S04]  /*9f70*/  LDL R22, [R1+0x20] ;  /* 0x0000200001167983 */ /* 0x000f280000100800 */
[----:B------:R-:W4:Y:S04]  /*9f80*/  LDL R21, [R1+0x14] ;  /* 0x0000140001157983 */ /* 0x000f280000100800 */
[----:B------:R-:W4:Y:S04]  /*9f90*/  LDL R15, [R1+0x18] ;  /* 0x00001800010f7983 */ /* 0x000f280000100800 */
[----:B------:R-:W4:Y:S04]  /*9fa0*/  LDL R12, [R1+0x34] ;  /* 0x00003400010c7983 */ /* 0x000f280000100800 */
[----:B------:R-:W4:Y:S01]  /*9fb0*/  LDL R20, [R1+0x50] ;  /* 0x0000500001147983 */ /* 0x000f220000100800 */
[----:B---3--:R-:W-:Y:S05]  /*9fc0*/  SHF.R.S32.HI R2, RZ, 0x1f, R5 ;  /* 0x0000001fff027819 */ /* 0x008fea0000011405 */
[----:B------:R-:W-:Y:S02]  /*9fd0*/  IMAD R4, R2, c[0x0][0x208], RZ ;  /* 0x0000820002047a24 */ /* 0x000fe400078e02ff */
[----:B------:R-:W-:Y:S01]  /*9fe0*/  IMAD.WIDE.U32 R2, R5, c[0x0][0x208], RZ ;  /* 0x0000820005027a25 */ /* 0x000fe200078e00ff */
[----:B--2---:R-:W-:Y:S03]  /*9ff0*/  ISETP.GE.AND P1, PT, R135, c[0x0][0x1d4], PT ;  /* 0x0000750087007a0c */ /* 0x004fe60003f26270 */
[----:B------:R-:W-:Y:S02]  /*a000*/  IMAD R4, R5, c[0x0][0x20c], R4 ;  /* 0x0000830005047a24 */ /* 0x000fe400078e0204 */
[----:B------:R-:W2:Y:S02]  /*a010*/  LDL R5, [R1+0x6c] ;  /* 0x00006c0001057983 */ /* 0x000ea40000100800 */
[----:B------:R-:W-:Y:S01]  /*a020*/  IMAD.IADD R3, R3, 0x1, R4 ;  /* 0x0000000103037824 */ /* 0x000fe200078e0204 */
[----:B----4-:R-:W-:Y:S03]  /*a030*/  SHF.R.S32.HI R4, RZ, 0x1f, R7 ;  /* 0x0000001fff047819 */ /* 0x010fe60000011407 */
[C---:B------:R-:W-:Y:S04]  /*a040*/  IMAD.WIDE.U32 R2, R7.reuse, c[0x0][0x218], R2 ;  /* 0x0000860007027a25 */ /* 0x040fe800078e0002 */
        /* <DEDUP_REMOVED lines=8> */
[C---:B--2---:R-:W-:Y:S05]  /*a0d0*/  IADD3 R4, P0, R2.reuse, R5, RZ ;  /* 0x0000000502047210 */ /* 0x044fea0007f1e0ff */
[C---:B---3--:R-:W-:Y:S05]  /*a0e0*/  IMAD.X R5, R3.reuse, 0x1, R134, P0 ;  /* 0x0000000103057824 */ /* 0x048fea00000e0686 */
[----:B------:R-:W-:Y:S01]  /*a0f0*/  @!PT LDS RZ, [RZ] ;  /* 0x00000000fffff984 */ /* 0x000fe20000000800 */
[----:B------:R2:W-:Y:S02]  /*a100*/  LDGSTS.E.BYPASS.LTC128B.128 [R13+0x4080], [R4.64], !P1 ;  /* 0x04080000040d7fae */ /* 0x0005e4000c901d52 */
[C---:B--2---:R-:W-:Y:S05]  /*a110*/  IADD3 R4, P0, R2.reuse, R23, RZ ;  /* 0x0000001702047210 */ /* 0x044fea0007f1e0ff */
[C---:B------:R-:W-:Y:S05]  /*a120*/  IMAD.X R5, R3.reuse, 0x1, R22, P0 ;  /* 0x0000000103057824 */ /* 0x040fea00000e0616 */
[----:B------:R2:W-:Y:S02]  /*a130*/  LDGSTS.E.BYPASS.LTC128B.128 [R13+0x5880], [R4.64], !P6 ;  /* 0x05880000040d7fae */ /* 0x0005e4000f101d52 */
[----:B--2---:R-:W-:Y:S05]  /*a140*/  IADD3 R4, P0, R2, R21, RZ ;  /* 0x0000001502047210 */ /* 0x004fea0007f1e0ff */
[----:B------:R-:W-:Y:S02]  /*a150*/  IMAD.X R5, R3, 0x1, R15, P0 ;  /* 0x0000000103057824 */ /* 0x000fe400000e060f */
[----:B------:R-:W2:Y:S04]  /*a160*/  S2R R15, SR_TID.X ;  /* 0x00000000000f7919 */ /* 0x000ea80000002100 */
[----:B------:R3:W-:Y:S01]  /*a170*/  LDGSTS.E.BYPASS.LTC128B.128 [R13+0x7080], [R4.64], !P5 ;  /* 0x07080000040d7fae */ /* 0x0007e2000e901d52 */
[----:B--2---:R-:W-:Y:S01]  /*a180*/  ISETP.GT.AND P1, PT, R15, 0x7f, PT ;  /* 0x0000007f0f00780c */ /* 0x004fe20003f24270 */
[C---:B---3--:R-:W-:Y:S01]  /*a190*/  IMAD.SHL.U32 R5, R12.reuse, 0x2, RZ ;  /* 0x000000020c057824 */ /* 0x048fe200078e00ff */
[----:B------:R-:W-:Y:S04]  /*a1a0*/  SHF.L.U64.HI R12, R12, 0x1, R20 ;  /* 0x000000010c0c7819 */ /* 0x000fe80000010214 */
[----:B------:R-:W-:Y:S05]  /*a1b0*/  IADD3 R2, P0, R2, R5, RZ ;  /* 0x0000000502027210 */ /* 0x000fea0007f1e0ff */
[----:B------:R-:W-:Y:S05]  /*a1c0*/  IMAD.X R3, R3, 0x1, R12, P0 ;  /* 0x0000000103037824 */ /* 0x000fea00000e060c */
[----:B------:R2:W-:Y:S01]  /*a1d0*/  LDGSTS.E.BYPASS.LTC128B.128 [R13+0x8880], [R2.64], !P4 ;  /* 0x08880000020d7fae */ /* 0x0005e2000e101d52 */
[----:B------:R-:W-:-:S05]  /*a1e0*/  @P1 BRA `(.L_x_204) ;  /* 0x000001b000001947 */ /* 0x000fca0003800000 */
[----:B------:R-:W-:-:S05]  /*a1f0*/  BRA.DIV ~URZ, `(.L_x_205) ;  /* 0x000097f27f007947 */ /* 0x000fca000b800000 */
[----:B------:R3:W4:Y:S04]  /*a200*/  SHFL.IDX PT, R4, R6, 0x1, 0x181f ;  /* 0x00381f0006047f89 */ /* 0x00072800000e0000 */
[----:B--2---:R3:W2:Y:S02]  /*a210*/  SHFL.IDX PT, R2, R7, 0x1, 0x181f ;  /* 0x00381f0007027f89 */ /* 0x0046a400000e0000 */
.L_x_239:
[----:B---3--:R-:W3:Y:S04]  /*a220*/  LDL R7, [R1+0x30] ;  /* 0x0000300001077983 */ /* 0x008ee80000100800 */
[----:B----4-:R-:W4:Y:S04]  /*a230*/  LDL R6, [R1+0x6c] ;  /* 0x00006c0001067983 */ /* 0x010f280000100800 */
[----:B--2---:R-:W2:Y:S04]  /*a240*/  LDL R21, [R1+0x2c] ;  /* 0x00002c0001157983 */ /* 0x004ea80000100800 */
[----:B------:R-:W2:Y:S04]  /*a250*/  LDL R13, [R1+0x8] ;  /* 0x00000800010d7983 */ /* 0x000ea80000100800 */
[----:B------:R-:W2:Y:S04]  /*a260*/  LDL R20, [R1+0x1c] ;  /* 0x00001c0001147983 */ /* 0x000ea80000100800 */
[----:B------:R-:W2:Y:S04]  /*a270*/  LDL R15, [R1+0x20] ;  /* 0x00002000010f7983 */ /* 0x000ea80000100800 */
[----:B------:R-:W2:Y:S04]  /*a280*/  LDL R3, [R1+0x14] ;  /* 0x0000140001037983 */ /* 0x000ea80000100800 */
[----:B------:R-:W2:Y:S01]  /*a290*/  LDL R14, [R1+0x18] ;  /* 0x00001800010e7983 */ /* 0x000ea20000100800 */
[----:B---3--:R-:W-:Y:S02]  /*a2a0*/  ISETP.GE.AND P1, PT, R7, c[0x0][0x1d4], PT ;  /* 0x0000750007007a0c */ /* 0x008fe40003f26270 */
[----:B----4-:R-:W-:Y:S05]  /*a2b0*/  IADD3 R6, P0, R2, R6, RZ ;  /* 0x0000000602067210 */ /* 0x010fea0007f1e0ff */
[----:B--2---:R-:W-:Y:S06]  /*a2c0*/  IMAD.X R7, R4, 0x1, R21, P0 ;  /* 0x0000000104077824 */ /* 0x004fec00000e0615 */
[----:B------:R-:W-:Y:S01]  /*a2d0*/  @!PT LDS RZ, [RZ] ;  /* 0x00000000fffff984 */ /* 0x000fe20000000800 */
[----:B------:R-:W-:Y:S01]  /*a2e0*/  @!PT LDS RZ, [RZ] ;  /* 0x00000000fffff984 */ /* 0x000fe20000000800 */
[----:B------:R-:W-:Y:S01]  /*a2f0*/  @!PT LDS RZ, [RZ] ;  /* 0x00000000fffff984 */ /* 0x000fe20000000800 */
[----:B------:R2:W-:Y:S02]  /*a300*/  LDGSTS.E.BYPASS.LTC128B.128 [R13+0x5080], [R6.64], !P1 ;  /* 0x05080000060d7fae */ /* 0x0005e4000c901d52 */
[----:B--2---:R-:W-:Y:S05]  /*a310*/  IADD3 R6, P0, R2, R20, RZ ;  /* 0x0000001402067210 */ /* 0x004fea0007f1e0ff */
[----:B------:R-:W-:Y:S05]  /*a320*/  IMAD.X R7, R4, 0x1, R15, P0 ;  /* 0x0000000104077824 */ /* 0x000fea00000e060f */
[----:B------:R2:W-:Y:S02]  /*a330*/  LDGSTS.E.BYPASS.LTC128B.128 [R13+0x6880], [R6.64], !P6 ;  /* 0x06880000060d7fae */ /* 0x0005e4000f101d52 */
[C---:B--2---:R-:W-:Y:S02]  /*a340*/  IADD3 R6, P1, R2.reuse, R3, RZ ;  /* 0x0000000302067210 */ /* 0x044fe40007f3e0ff */
[----:B------:R-:W-:Y:S03]  /*a350*/  IADD3 R2, P0, R2, R5, RZ ;  /* 0x0000000502027210 */ /* 0x000fe60007f1e0ff */
[C---:B------:R-:W-:Y:S02]  /*a360*/  IMAD.X R7, R4.reuse, 0x1, R14, P1 ;  /* 0x0000000104077824 */ /* 0x040fe400008e060e */
[----:B------:R-:W-:Y:S03]  /*a370*/  IMAD.X R3, R4, 0x1, R12, P0 ;  /* 0x0000000104037824 */ /* 0x000fe600000e060c */
[----:B------:R2:W-:Y:S04]  /*a380*/  LDGSTS.E.BYPASS.LTC128B.128 [R13+0x8080], [R6.64], !P5 ;  /* 0x08080000060d7fae */ /* 0x0005e8000e901d52 */
[----:B------:R2:W-:Y:S02]  /*a390*/  LDGSTS.E.BYPASS.LTC128B.128 [R13+0x9880], [R2.64], !P4 ;  /* 0x09880000020d7fae */ /* 0x0005e4000e101d52 */
.L_x_204:
[----:B------:R-:W-:Y:S05]  /*a3a0*/  BSYNC B0 ;  /* 0x0000000000007941 */ /* 0x000fea0003800000 */
.L_x_203:
[----:B----4-:R-:W0:Y:S01]  /*a3b0*/  LDGDEPBAR ;  /* 0x00000000000079af */ /* 0x010e220000000000 */
[----:B------:R-:W-:Y:S01]  /*a3c0*/  WARPSYNC 0xffffffff ;  /* 0xffffffff00007948 */ /* 0x000fe20003800000 */
[C---:B-12--5:R-:W-:Y:S01]  /*a3d0*/  HMMA.16816.F32.BF16 R4, R160.reuse, R8, RZ ;  /* 0x00000008a004723c */ /* 0x066fe200000418ff */
[----:B------:R-:W-:Y:S06]  /*a3e0*/  UISETP.GT.AND UP0, UPT, UR23, UR7, UPT ;  /* 0x000000071700728c */ /* 0x000fec000bf04270 */
[----:B------:R-:W-:Y:S01]  /*a3f0*/  PLOP3.LUT P0, PT, PT, PT, UP0, 0x40, 0x0 ;  /* 0x000000000000781c */ /* 0x000fe20003f0e808 */
[C---:B------:R-:W-:Y:S08]  /*a400*/  HMMA.16816.F32.BF16 R8, R160.reuse, R10, RZ ;  /* 0x0000000aa008723c */ /* 0x040ff000000418ff */
[C---:B------:R-:W-:Y:S08]  /*a410*/  HMMA.16816.F32.BF16 R12, R160.reuse, R16, RZ ;  /* 0x00000010a00c723c */ /* 0x040ff000000418ff */
        /* <DEDUP_REMOVED lines=142> */
[----:B------:R-:W3:Y:S02]  /*ad00*/  LDL R169, [R1+0x30] ;  /* 0x0000300001a97983 */ /* 0x000ee40000100800 */
[----:B------:R-:W-:Y:S02]  /*ad10*/  ISETP.NE.AND P1, PT, R3, 0x1, PT ;  /* 0x000000010300780c */ /* 0x000fe40003f25270 */
[----:B------:R-:W4:Y:S01]  /*ad20*/  LDL R174, [R1+0x6c] ;  /* 0x00006c0001ae7983 */ /* 0x000f220000100800 */
[----:B------:R-:W-:Y:S03]  /*ad30*/  IMAD.U32 R3, RZ, RZ, UR5 ;  /* 0x00000005ff037e24 */ /* 0x000fe6000f8e00ff */
[----:B------:R-:W5:Y:S04]  /*ad40*/  LDL R175, [R1+0x2c] ;  /* 0x00002c0001af7983 */ /* 0x000f680000100800 */
[----:B------:R-:W4:Y:S04]  /*ad50*/  LDL R177, [R1+0x8] ;  /* 0x0000080001b17983 */ /* 0x000f280000100800 */
[----:B------:R-:W4:Y:S04]  /*ad60*/  LDL R173, [R1+0x1c] ;  /* 0x00001c0001ad7983 */ /* 0x000f280000100800 */
[----:B------:R-:W4:Y:S04]  /*ad70*/  LDL R178, [R1+0x20] ;  /* 0x0000200001b27983 */ /* 0x000f280000100800 */
[----:B------:R-:W4:Y:S04]  /*ad80*/  LDL R179, [R1+0x14] ;  /* 0x0000140001b37983 */ /* 0x000f280000100800 */
[----:B------:R-:W4:Y:S01]  /*ad90*/  LDL R176, [R1+0x18] ;  /* 0x0000180001b07983 */ /* 0x000f220000100800 */
[----:B--2---:R-:W-:Y:S02]  /*ada0*/  IADD3 R3, R3, -0x30, R2 ;  /* 0xffffffd003037810 */ /* 0x004fe40007ffe002 */
[----:B---3--:R-:W-:Y:S03]  /*adb0*/  ISETP.GE.AND P2, PT, R169, c[0x0][0x1d4], PT ;  /* 0x00007500a9007a0c */ /* 0x008fe60003f46270 */
[----:B------:R-:W-:Y:S04]  /*adc0*/  @P1 IMAD.HI.U32 R134, R3, c[0x0][0x2bc], RZ ;  /* 0x0000af0003861a27 */ /* 0x000fe800078e00ff */
[--C-:B------:R-:W-:Y:S01]  /*add0*/  IMAD.MOV.U32 R2, RZ, RZ, R3.reuse ;  /* 0x000000ffff027224 */ /* 0x100fe200078e0003 */
[----:B------:R-:W-:Y:S04]  /*ade0*/  @P1 SHF.R.U32.HI R2, RZ, c[0x0][0x2c0], R134 ;  /* 0x0000b000ff021a19 */ /* 0x000fe80000011686 */
[C---:B------:R-:W-:Y:S04]  /*adf0*/  @!P3 IADD3 R135, P0, R2.reuse, UR16, RZ ;  /* 0x000000100287bc10 */ /* 0x040fe8000ff1e0ff */
[----:B------:R-:W-:Y:S01]  /*ae00*/  @!P3 LEA.HI.X.SX32 R168, R2, UR6, 0x1, P0 ;  /* 0x0000000602a8bc11 */ /* 0x000fe200080f0eff */
[----:B------:R-:W-:Y:S01]  /*ae10*/  IMAD.MOV R2, RZ, RZ, -R2 ;  /* 0x000000ffff027224 */ /* 0x000fe200078e0a02 */
[C---:B------:R-:W-:Y:S03]  /*ae20*/  @!P3 LEA R134, P0, R135.reuse, c[0x0][0x2a0], 0x2 ;  /* 0x0000a8008786ba11 */ /* 0x040fe600078010ff */
[----:B------:R-:W-:Y:S01]  /*ae30*/  IMAD R171, R2, c[0x0][0x2b8], R3 ;  /* 0x0000ae0002ab7a24 */ /* 0x000fe200078e0203 */
[----:B------:R-:W-:Y:S04]  /*ae40*/  @!P3 LEA.HI.X R135, R135, c[0x0][0x2a4], R168, 0x2, P0 ;  /* 0x0000a9008787ba11 */ /* 0x000fe800000f14a8 */
[----:B------:R1:W-:Y:S01]  /*ae50*/  STL [R1+0x28], R171 ;  /* 0x000028ab01007387 */ /* 0x0003e20000100800 */
[----:B------:R-:W-:Y:S03]  /*ae60*/  SHF.R.S32.HI R2, RZ, 0x1f, R171 ;  /* 0x0000001fff027819 */ /* 0x000fe600000114ab */
[----:B------:R2:W3:Y:S02]  /*ae70*/  @!P3 LDG.E R170, [R134.64] ;  /* 0x0000001286aab981 */ /* 0x0004e4000c1e1900 */
[----:B--2---:R-:W-:Y:S02]  /*ae80*/  IMAD R134, R2, c[0x0][0x1e0], RZ ;  /* 0x0000780002867a24 */ /* 0x004fe400078e02ff */
[C---:B------:R-:W-:Y:S04]  /*ae90*/  IMAD.WIDE.U32 R2, R171.reuse, c[0x0][0x1e0], RZ ;  /* 0x00007800ab027a25 */ /* 0x040fe800078e00ff */
[----:B------:R-:W-:Y:S04]  /*aea0*/  IMAD R134, R171, c[0x0][0x1e4], R134 ;  /* 0x00007900ab867a24 */ /* 0x000fe800078e0286 */
[----:B------:R-:W-:Y:S02]  /*aeb0*/  IMAD.IADD R3, R3, 0x1, R134 ;  /* 0x0000000103037824 */ /* 0x000fe400078e0286 */
[----:B------:R-:W2:Y:S02]  /*aec0*/  S2R R134, SR_TID.X ;  /* 0x0000000000867919 */ /* 0x000ea40000002100 */
[----:B--2---:R-:W-:Y:S04]  /*aed0*/  SHF.R.S32.HI R168, RZ, 0x1f, R134 ;  /* 0x0000001fffa87819 */ /* 0x004fe80000011486 */
[----:B------:R-:W-:Y:S04]  /*aee0*/  LEA.HI R168, R168, R134, RZ, 0x3 ;  /* 0x00000086a8a87211 */ /* 0x000fe800078f18ff */
[----:B------:R-:W-:Y:S04]  /*aef0*/  SHF.R.S32.HI R168, RZ, 0x3, R168 ;  /* 0x00000003ffa87819 */ /* 0x000fe800000114a8 */
[----:B------:R-:W-:Y:S01]  /*af00*/  IADD3 R134, -R168, 0x30, RZ ;  /* 0x00000030a8867810 */ /* 0x000fe20007ffe1ff */
[----:B---3--:R2:W-:Y:S01]  /*af10*/  STL [R1+0x24], R170 ;  /* 0x000024aa01007387 */ /* 0x0085e20000100800 */
[----:B------:R-:W-:Y:S01]  /*af20*/  SHF.R.S32.HI R135, RZ, 0x1f, R170 ;  /* 0x0000001fff877819 */ /* 0x000fe200000114aa */
[----:B------:R-:W-:Y:S02]  /*af30*/  IMAD.WIDE.U32 R2, R170, c[0x0][0x1f0], R2 ;  /* 0x00007c00aa027a25 */ /* 0x000fe400078e0002 */
[----:B-1----:R-:W3:Y:S02]  /*af40*/  LDL R171, [R1+0x34] ;  /* 0x0000340001ab7983 */ /* 0x002ee40000100800 */
[----:B------:R-:W-:Y:S01]  /*af50*/  IMAD R135, R135, c[0x0][0x1f0], RZ ;  /* 0x00007c0087877a24 */ /* 0x000fe200078e02ff */
[----:B------:R-:W-:Y:S01]  /*af60*/  IADD3 R2, P0, R2, UR20, RZ ;  /* 0x0000001402027c10 */ /* 0x000fe2000ff1e0ff */
[----:B------:R-:W3:Y:S02]  /*af70*/  LDL R172, [R1+0x50] ;  /* 0x0000500001ac7983 */ /* 0x000ee40000100800 */
[----:B------:R-:W-:Y:S05]  /*af80*/  IMAD R135, R170, c[0x0][0x1f4], R135 ;  /* 0x00007d00aa877a24 */ /* 0x000fea00078e0287 */
[----:B------:R-:W-:Y:S02]  /*af90*/  IADD3.X R135, R3, UR8, R135, P0, !PT ;  /* 0x0000000803877c10 */ /* 0x000fe400087fe487 */
[C---:B--2---:R-:W-:Y:S04]  /*afa0*/  LEA R170, P0, R2.reuse, c[0x0][0x1c8], 0x1 ;  /* 0x0000720002aa7a11 */ /* 0x044fe800078008ff */
[----:B------:R-:W-:Y:S02]  /*afb0*/  LEA.HI.X R135, R2, c[0x0][0x1cc], R135, 0x1, P0 ;  /* 0x0000730002877a11 */ /* 0x000fe400000f0c87 */
[----:B------:R-:W4:Y:S01]  /*afc0*/  SHFL.IDX PT, R2, R170, RZ, 0x181f ;  /* 0x00181fffaa027589 */ /* 0x000f2200000e0000 */
[----:B------:R-:W-:Y:S03]  /*afd0*/  ISETP.GE.AND P0, PT, R134, 0x1, PT ;  /* 0x000000018600780c */ /* 0x000fe60003f06270 */
[----:B------:R-:W5:Y:S10]  /*afe0*/  SHFL.IDX PT, R3, R135, RZ, 0x181f ;  /* 0x00181fff87037589 */ /* 0x000f7400000e0000 */
[C---:B----4-:R-:W-:Y:S05]  /*aff0*/  @P0 IADD3 R168, P1, R2.reuse, R174, RZ ;  /* 0x000000ae02a80210 */ /* 0x050fea0007f3e0ff */
[C-C-:B-----5:R-:W-:Y:S05]  /*b000*/  @P0 IMAD.X R169, R3.reuse, 0x1, R175.reuse, P1 ;  /* 0x0000000103a90824 */ /* 0x160fea00008e06af */
[----:B------:R-:W-:Y:S01]  /*b010*/  @!PT LDS RZ, [RZ] ;  /* 0x00000000fffff984 */ /* 0x000fe20000000800 */
[----:B------:R1:W-:Y:S02]  /*b020*/  @P0 LDGSTS.E.BYPASS.LTC128B.128 [R177+0x14080], [R168.64], !P2 ;  /* 0x14080000a8b10fae */ /* 0x0003e4000d101d52 */
[C---:B-1----:R-:W-:Y:S05]  /*b030*/  @P0 IADD3 R168, P1, R2.reuse, R173, RZ ;  /* 0x000000ad02a80210 */ /* 0x042fea0007f3e0ff */
[C---:B------:R-:W-:Y:S05]  /*b040*/  @P0 IMAD.X R169, R3.reuse, 0x1, R178, P1 ;  /* 0x0000000103a90824 */ /* 0x040fea00008e06b2 */
[----:B------:R1:W-:Y:S02]  /*b050*/  @P0 LDGSTS.E.BYPASS.LTC128B.128 [R177+0x15880], [R168.64], !P6 ;  /* 0x15880000a8b10fae */ /* 0x0003e4000f101d52 */
[----:B-1----:R-:W-:Y:S05]  /*b060*/  @P0 IADD3 R168, P1, R2, R179, RZ ;  /* 0x000000b302a80210 */ /* 0x002fea0007f3e0ff */
[----:B------:R-:W-:Y:S05]  /*b070*/  @P0 IMAD.X R169, R3, 0x1, R176, P1 ;  /* 0x0000000103a90824 */ /* 0x000fea00008e06b0 */
[----:B------:R1:W-:Y:S01]  /*b080*/  @P0 LDGSTS.E.BYPASS.LTC128B.128 [R177+0x17080], [R168.64], !P5 ;  /* 0x17080000a8b10fae */ /* 0x0003e2000e901d52 */
[C---:B---3--:R-:W-:Y:S04]  /*b090*/  @P0 LEA R2, P1, R171.reuse, R2, 0x1 ;  /* 0x00000002ab020211 */ /* 0x048fe800078208ff */
[----:B------:R-:W-:Y:S05]  /*b0a0*/  @P0 LEA.HI.X R3, R171, R3, R172, 0x1, P1 ;  /* 0x00000003ab030211 */ /* 0x000fea00008f0cac */
[----:B------:R2:W-:Y:S01]  /*b0b0*/  @P0 LDGSTS.E.BYPASS.LTC128B.128 [R177+0x18880], [R2.64], !P4 ;  /* 0x1888000002b10fae */ /* 0x0005e2000e101d52 */
[----:B------:R-:W-:Y:S03]  /*b0c0*/  ISETP.GE.AND P0, PT, R134, 0x21, PT ;  /* 0x000000218600780c */ /* 0x000fe60003f06270 */
[----:B--2---:R-:W2:Y:S04]  /*b0d0*/  SHFL.IDX PT, R2, R170, 0x1, 0x181f ;  /* 0x00381f00aa027f89 */ /* 0x004ea800000e0000 */
[----:B------:R-:W3:Y:S06]  /*b0e0*/  SHFL.IDX PT, R3, R135, 0x1, 0x181f ;  /* 0x00381f0087037f89 */ /* 0x000eec00000e0000 */
[C---:B--2---:R-:W-:Y:S05]  /*b0f0*/  @P0 IADD3 R134, P1, R2.reuse, R174, RZ ;  /* 0x000000ae02860210 */ /* 0x044fea0007f3e0ff */
[C---:B---3--:R-:W-:Y:S05]  /*b100*/  @P0 IMAD.X R135, R3.reuse, 0x1, R175, P1 ;  /* 0x0000000103870824 */ /* 0x048fea00008e06af */
[----:B------:R2:W-:Y:S02]  /*b110*/  @P0 LDGSTS.E.BYPASS.LTC128B.128 [R177+0x15080], [R134.64], !P2 ;  /* 0x1508000086b10fae */ /* 0x0005e4000d101d52 */
[C---:B--2---:R-:W-:Y:S05]  /*b120*/  @P0 IADD3 R134, P1, R2.reuse, R173, RZ ;  /* 0x000000ad02860210 */ /* 0x044fea0007f3e0ff */
[C---:B------:R-:W-:Y:S05]  /*b130*/  @P0 IMAD.X R135, R3.reuse, 0x1, R178, P1 ;  /* 0x0000000103870824 */ /* 0x040fea00008e06b2 */
[----:B------:R2:W-:Y:S02]  /*b140*/  @P0 LDGSTS.E.BYPASS.LTC128B.128 [R177+0x16880], [R134.64], !P6 ;  /* 0x1688000086b10fae */ /* 0x0005e4000f101d52 */
[----:B--2---:R-:W-:Y:S05]  /*b150*/  @P0 IADD3 R134, P1, R2, R179, RZ ;  /* 0x000000b302860210 */ /* 0x004fea0007f3e0ff */
[----:B------:R-:W-:Y:S01]  /*b160*/  @P0 IMAD.X R135, R3, 0x1, R176, P1 ;  /* 0x0000000103870824 */ /* 0x000fe200008e06b0 */
[C---:B------:R-:W-:Y:S04]  /*b170*/  @P0 LEA R2, P1, R171.reuse, R2, 0x1 ;  /* 0x00000002ab020211 */ /* 0x040fe800078208ff */
[----:B------:R1:W-:Y:S01]  /*b180*/  @P0 LDGSTS.E.BYPASS.LTC128B.128 [R177+0x18080], [R134.64], !P5 ;  /* 0x1808000086b10fae */ /* 0x0003e2000e901d52 */
[----:B------:R-:W-:Y:S05]  /*b190*/  @P0 LEA.HI.X R3, R171, R3, R172, 0x1, P1 ;  /* 0x00000003ab030211 */ /* 0x000fea00008f0cac */
[----:B------:R1:W-:Y:S03]  /*b1a0*/  @P0 LDGSTS.E.BYPASS.LTC128B.128 [R177+0x19880], [R2.64], !P4 ;  /* 0x1988000002b10fae */ /* 0x0003e6000e101d52 */
.L_x_206:
[----:B-1----:R-:W2:Y:S01]  /*b1b0*/  LDL.LU R134, [R1+0x44] ;  /* 0x0000440001867983 */ /* 0x002ea20000300800 */
[----:B------:R-:W-:Y:S01]  /*b1c0*/  FMNMX.FTZ R133, R4, R133, !PT ;  /* 0x0000008504857209 */ /* 0x000fe20007810000 */
[----:B------:R-:W-:Y:S02]  /*b1d0*/  UISETP.GT.AND UP0, UPT, UR23, UR4, UPT ;  /* 0x000000041700728c */ /* 0x000fe4000bf04270 */
[----:B------:R-:W3:Y:S01]  /*b1e0*/  LDL.LU R169, [R1+0x4c] ;  /* 0x00004c0001a97983 */ /* 0x000ee20000300800 */
[----:B------:R-:W-:Y:S01]  /*b1f0*/  FMNMX.FTZ R133, R5, R133, !PT ;  /* 0x0000008505857209 */ /* 0x000fe20007810000 */
[----:B------:R-:W-:Y:S02]  /*b200*/  UIADD3 UR5, UR23, -0x1, URZ ;  /* 0xffffffff17057890 */ /* 0x000fe4000fffe03f */
[----:B------:R-:W0:Y:S01]  /*b210*/  LDGDEPBAR ;  /* 0x00000000000079af */ /* 0x000e220000000000 */
[----:B------:R-:W-:Y:S02]  /*b220*/  FMNMX.FTZ R133, R8, R133, !PT ;  /* 0x0000008508857209 */ /* 0x000fe40007810000 */
[----:B------:R-:W-:Y:S02]  /*b230*/  PLOP3.LUT P0, PT, PT, PT, UP0, 0x80, 0x0 ;  /* 0x000000000000781c */ /* 0x000fe40003f0f008 */
        /* <DEDUP_REMOVED lines=30> */
[----:B------:R-:W-:Y:S01]  /*b420*/  FFMA.FTZ R176, R17, c[0x0][0x2d0], -R2 ;  /* 0x0000b40011b07a23 */ /* 0x000fe20000010802 */
[----:B------:R-:W4:Y:S01]  /*b430*/  MUFU.EX2 R5, R5 ;  /* 0x0000000500057308 */ /* 0x000f220000000800 */
[C---:B-1----:R-:W-:Y:S02]  /*b440*/  FMUL.FTZ R28, R3.reuse, R28 ;  /* 0x0000001c031c7220 */ /* 0x042fe40000410000 */
[C---:B------:R-:W-:Y:S02]  /*b450*/  FMUL.FTZ R29, R3.reuse, R29 ;  /* 0x0000001d031d7220 */ /* 0x040fe40000410000 */
[C---:B------:R-:W-:Y:S05]  /*b460*/  FMUL.FTZ R32, R3.reuse, R32 ;  /* 0x0000002003207220 */ /* 0x040fea0000410000 */
        /* <DEDUP_REMOVED lines=8> */
[----:B------:R-:W-:Y:S01]  /*b4f0*/  FMUL.FTZ R45, R3, R45 ;  /* 0x0000002d032d7220 */ /* 0x000fe20000410000 */
[----:B----4-:R-:W-:Y:S01]  /*b500*/  F2FP.BF16.PACK_AB R168, R5, R4 ;  /* 0x0000000405a8723e */ /* 0x010fe200000010ff */
        /* <DEDUP_REMOVED lines=44> */
[----:B--2---:R-:W-:Y:S04]  /*b7d0*/  FFMA.FTZ R0, R3, R134, R4 ;  /* 0x0000008603007223 */ /* 0x004fe80000010004 */
        /* <DEDUP_REMOVED lines=22> */
[C---:B------:R-:W-:Y:S02]  /*b940*/  FADD.FTZ R0, -R2.reuse, R132 ;  /* 0x0000008402007221 */ /* 0x040fe40000010100 */
[----:B------:R-:W-:Y:S02]  /*b950*/  FMUL.FTZ R4, R2, c[0x0][0x2d0] ;  /* 0x0000b40002047a20 */ /* 0x000fe40000410000 */
[----:B------:R-:W-:Y:S02]  /*b960*/  FMUL.FTZ R0, R0, c[0x0][0x2d0] ;  /* 0x0000b40000007a20 */ /* 0x000fe40000410000 */
[--C-:B------:R-:W-:Y:S02]  /*b970*/  FFMA.FTZ R6, R6, c[0x0][0x2d0], -R4.reuse ;  /* 0x0000b40006067a23 */ /* 0x100fe40000010804 */
[--C-:B------:R-:W-:Y:S02]  /*b980*/  FFMA.FTZ R7, R7, c[0x0][0x2d0], -R4.reuse ;  /* 0x0000b40007077a23 */ /* 0x100fe40000010804 */
[----:B------:R-:W1:Y:S01]  /*b990*/  MUFU.EX2 R0, R0 ;  /* 0x0000000000007308 */ /* 0x000e620000000800 */
[--C-:B------:R-:W-:Y:S01]  /*b9a0*/  FFMA.FTZ R172, R15, c[0x0][0x2d0], -R4.reuse ;  /* 0x0000b4000fac7a23 */ /* 0x100fe20000010804 */
[----:B------:R-:W-:Y:S01]  /*b9b0*/  MOV R15, R25 ;  /* 0x00000019000f7202 */ /* 0x000fe20000000f00 */
[----:B------:R-:W-:Y:S02]  /*b9c0*/  FMUL.FTZ R25, R3, R137 ;  /* 0x0000008903197220 */ /* 0x000fe40000410000 */
[--C-:B------:R-:W-:Y:S02]  /*b9d0*/  FFMA.FTZ R16, R26, c[0x0][0x2d0], -R4.reuse ;  /* 0x0000b4001a107a23 */ /* 0x100fe40000010804 */
[--C-:B------:R-:W-:Y:S02]  /*b9e0*/  FFMA.FTZ R17, R27, c[0x0][0x2d0], -R4.reuse ;  /* 0x0000b4001b117a23 */ /* 0x100fe40000010804 */
[--C-:B------:R-:W-:Y:S01]  /*b9f0*/  FFMA.FTZ R171, R10, c[0x0][0x2d0], -R4.reuse ;  /* 0x0000b4000aab7a23 */ /* 0x100fe20000010804 */
[----:B------:R-:W3:Y:S01]  /*ba00*/  MUFU.EX2 R6, R6 ;  /* 0x0000000600067308 */ /* 0x000ee20000000800 */
[----:B------:R-:W-:Y:S01]  /*ba10*/  MOV R10, R24 ;  /* 0x00000018000a7202 */ /* 0x000fe20000000f00 */
[----:B------:R-:W-:Y:S01]  /*ba20*/  FMUL.FTZ R24, R3, R136 ;  /* 0x0000008803187220 */ /* 0x000fe20000410000 */
[----:B------:R-:W-:Y:S01]  /*ba30*/  MOV R157, R16 ;  /* 0x00000010009d7202 */ /* 0x000fe20000000f00 */
[--C-:B------:R-:W-:Y:S01]  /*ba40*/  FFMA.FTZ R173, R14, c[0x0][0x2d0], -R4.reuse ;  /* 0x0000b4000ead7a23 */ /* 0x100fe20000010804 */
[----:B------:R-:W-:Y:S01]  /*ba50*/  MOV R14, R20 ;  /* 0x00000014000e7202 */ /* 0x000fe20000000f00 */
[--C-:B------:R-:W-:Y:S02]  /*ba60*/  FFMA.FTZ R174, R18, c[0x0][0x2d0], -R4.reuse ;  /* 0x0000b40012ae7a23 */ /* 0x100fe40000010804 */
[--C-:B------:R-:W-:Y:S02]  /*ba70*/  FFMA.FTZ R175, R19, c[0x0][0x2d0], -R4.reuse ;  /* 0x0000b40013af7a23 */ /* 0x100fe40000010804 */
[----:B------:R-:W2:Y:S01]  /*ba80*/  MUFU.EX2 R7, R7 ;  /* 0x0000000700077308 */ /* 0x000ea20000000800 */
[--C-:B------:R-:W-:Y:S02]  /*ba90*/  FFMA.FTZ R12, R22, c[0x0][0x2d0], -R4.reuse ;  /* 0x0000b400160c7a23 */ /* 0x100fe40000010804 */
[--C-:B------:R-:W-:Y:S02]  /*baa0*/  FFMA.FTZ R13, R23, c[0x0][0x2d0], -R4.reuse ;  /* 0x0000b400170d7a23 */ /* 0x100fe40000010804 */
[C---:B-1----:R-:W-:Y:S01]  /*bab0*/  FMUL.FTZ R26, R0.reuse, R138 ;  /* 0x0000008a001a7220 */ /* 0x042fe20000410000 */
[----:B------:R-:W-:Y:S01]  /*bac0*/  MOV R153, R12 ;  /* 0x0000000c00997202 */ /* 0x000fe20000000f00 */
[C---:B------:R-:W-:Y:S01]  /*bad0*/  FMUL.FTZ R27, R0.reuse, R139 ;  /* 0x0000008b001b7220 */ /* 0x040fe20000410000 */
[----:B------:R-:W-:Y:S01]  /*bae0*/  MOV R152, R13 ;  /* 0x0000000d00987202 */ /* 0x000fe20000000f00 */
[----:B------:R-:W1:Y:S01]  /*baf0*/  LDSM.16.MT88.4 R136, [R237+0x4080] ;  /* 0x00408000ed88783b */ /* 0x000e620000004200 */
[----:B------:R-:W-:Y:S01]  /*bb00*/  FFMA.FTZ R134, R11, c[0x0][0x2d0], -R4 ;  /* 0x0000b4000b867a23 */ /* 0x000fe20000010804 */
[----:B------:R-:W-:Y:S01]  /*bb10*/  MOV R11, R21 ;  /* 0x00000015000b7202 */ /* 0x000fe20000000f00 */
[----:B------:R-:W4:Y:S01]  /*bb20*/  MUFU.EX2 R171, R171 ;  /* 0x000000ab00ab7308 */ /* 0x000f220000000800 */
[C---:B------:R-:W-:Y:S02]  /*bb30*/  FMUL.FTZ R12, R3.reuse, R148 ;  /* 0x00000094030c7220 */ /* 0x040fe40000410000 */
[C---:B---3--:R-:W-:Y:S02]  /*bb40*/  FFMA.FTZ R4, R0.reuse, R169, R6 ;  /* 0x000000a900047223 */ /* 0x048fe40000010006 */
[C---:B------:R-:W-:Y:S02]  /*bb50*/  FMUL.FTZ R13, R3.reuse, R149 ;  /* 0x00000095030d7220 */ /* 0x040fe40000410000 */
[----:B------:R-:W-:Y:S02]  /*bb60*/  FMUL.FTZ R16, R3, R144 ;  /* 0x0000009003107220 */ /* 0x000fe40000410000 */
[C---:B------:R-:W-:Y:S01]  /*bb70*/  FMUL.FTZ R18, R0.reuse, R146 ;  /* 0x0000009200127220 */ /* 0x040fe20000410000 */
[----:B------:R-:W-:Y:S01]  /*bb80*/  MUFU.EX2 R149, R173 ;  /* 0x000000ad00957308 */ /* 0x000fe20000000800 */
[C---:B------:R-:W-:Y:S01]  /*bb90*/  FMUL.FTZ R19, R0.reuse, R147 ;  /* 0x0000009300137220 */ /* 0x040fe20000410000 */
[C---:B--2---:R-:W-:Y:S01]  /*bba0*/  F2FP.BF16.PACK_AB R169, R7.reuse, R6 ;  /* 0x0000000607a9723e */ /* 0x044fe200000010ff */
[----:B------:R-:W-:Y:S02]  /*bbb0*/  FADD.FTZ R132, R7, R4 ;  /* 0x0000000407847221 */ /* 0x000fe40000010000 */
[C---:B------:R-:W-:Y:S01]  /*bbc0*/  FMUL.FTZ R7, R0.reuse, R159 ;  /* 0x0000009f00077220 */ /* 0x040fe20000410000 */
[----:B------:R-:W-:Y:S01]  /*bbd0*/  MOV R159, R10 ;  /* 0x0000000a009f7202 */ /* 0x000fe20000000f00 */
[C---:B------:R-:W-:Y:S01]  /*bbe0*/  FMUL.FTZ R10, R0.reuse, R154 ;  /* 0x0000009a000a7220 */ /* 0x040fe20000410000 */
[----:B------:R-:W-:Y:S01]  /*bbf0*/  MOV R154, R11 ;  /* 0x0000000b009a7202 */ /* 0x000fe20000000f00 */
[C---:B------:R-:W-:Y:S01]  /*bc00*/  FMUL.FTZ R11, R0.reuse, R155 ;  /* 0x0000009b000b7220 */ /* 0x040fe20000410000 */
[----:B------:R-:W-:Y:S01]  /*bc10*/  MOV R155, R14 ;  /* 0x0000000e009b7202 */ /* 0x000fe20000000f00 */
[C---:B------:R-:W-:Y:S01]  /*bc20*/  FMUL.FTZ R14, R0.reuse, R150 ;  /* 0x00000096000e7220 */ /* 0x040fe20000410000 */
[----:B------:R-:W-:Y:S01]  /*bc30*/  MUFU.EX2 R173, R152 ;  /* 0x0000009800ad7308 */ /* 0x000fe20000000800 */
[----:B------:R-:W-:Y:S01]  /*bc40*/  FMUL.FTZ R4, R3, R156 ;  /* 0x0000009c03047220 */ /* 0x000fe20000410000 */
[----:B------:R-:W-:Y:S01]  /*bc50*/  MOV R156, R17 ;  /* 0x00000011009c7202 */ /* 0x000fe20000000f00 */
[C---:B------:R-:W-:Y:S01]  /*bc60*/  FMUL.FTZ R6, R0.reuse, R158 ;  /* 0x0000009e00067220 */ /* 0x040fe20000410000 */
[----:B------:R-:W-:Y:S01]  /*bc70*/  MOV R158, R15 ;  /* 0x0000000f009e7202 */ /* 0x000fe20000000f00 */
[----:B----4-:R-:W-:Y:S02]  /*bc80*/  FADD.FTZ R148, R171, R132 ;  /* 0x00000084ab947221 */ /* 0x010fe40000010000 */
[C---:B------:R-:W-:Y:S02]  /*bc90*/  FMUL.FTZ R15, R0.reuse, R151 ;  /* 0x00000097000f7220 */ /* 0x040fe40000410000 */
[C---:B------:R-:W-:Y:S01]  /*bca0*/  FMUL.FTZ R17, R3.reuse, R145 ;  /* 0x0000009103117220 */ /* 0x040fe20000410000 */
[----:B------:R-:W2:Y:S01]  /*bcb0*/  MUFU.EX2 R150, R134 ;  /* 0x0000008600967308 */ /* 0x000ea20000000800 */
[C---:B------:R-:W-:Y:S01]  /*bcc0*/  FMUL.FTZ R20, R3.reuse, R140 ;  /* 0x0000008c03147220 */ /* 0x040fe20000410000 */
[----:B------:R-:W-:Y:S01]  /*bcd0*/  LDSM.16.MT88.4 R144, [R238+0x4880] ;  /* 0x00488000ee90783b */ /* 0x000fe20000004200 */
[----:B------:R-:W-:Y:S02]  /*bce0*/  FMUL.FTZ R21, R3, R141 ;  /* 0x0000008d03157220 */ /* 0x000fe40000410000 */
[C---:B------:R-:W-:Y:S02]  /*bcf0*/  FMUL.FTZ R22, R0.reuse, R142 ;  /* 0x0000008e00167220 */ /* 0x040fe40000410000 */
[C---:B------:R-:W-:Y:S02]  /*bd00*/  FMUL.FTZ R23, R0.reuse, R143 ;  /* 0x0000008f00177220 */ /* 0x040fe40000410000 */
[C---:B------:R-:W-:Y:S01]  /*bd10*/  FMUL.FTZ R30, R0.reuse, R30 ;  /* 0x0000001e001e7220 */ /* 0x040fe20000410000 */
[----:B------:R-:W-:Y:S01]  /*bd20*/  LDSM.16.MT88.4 R140, [R237+0x4880] ;  /* 0x00488000ed8c783b */ /* 0x000fe20000004200 */
[C---:B------:R-:W-:Y:S01]  /*bd30*/  FMUL.FTZ R31, R0.reuse, R31 ;  /* 0x0000001f001f7220 */ /* 0x040fe20000410000 */
[----:B------:R-:W3:Y:S01]  /*bd40*/  MUFU.EX2 R132, R178 ;  /* 0x000000b200847308 */ /* 0x000ee20000000800 */
[C---:B------:R-:W-:Y:S02]  /*bd50*/  FMUL.FTZ R34, R0.reuse, R34 ;  /* 0x0000002200227220 */ /* 0x040fe40000410000 */
[C---:B------:R-:W-:Y:S02]  /*bd60*/  FMUL.FTZ R35, R0.reuse, R35 ;  /* 0x0000002300237220 */ /* 0x040fe40000410000 */
[C---:B------:R-:W-:Y:S02]  /*bd70*/  FMUL.FTZ R38, R0.reuse, R38 ;  /* 0x0000002600267220 */ /* 0x040fe40000410000 */
[C---:B------:R-:W-:Y:S02]  /*bd80*/  FMUL.FTZ R39, R0.reuse, R39 ;  /* 0x0000002700277220 */ /* 0x040fe40000410000 */
[C---:B------:R-:W-:Y:S01]  /*bd90*/  FMUL.FTZ R42, R0.reuse, R42 ;  /* 0x0000002a002a7220 */ /* 0x040fe20000410000 */
[----:B------:R-:W4:Y:S01]  /*bda0*/  MUFU.EX2 R3, R177 ;  /* 0x000000b100037308 */ /* 0x000f220000000800 */
[----:B------:R-:W-:Y:S01]  /*bdb0*/  FMUL.FTZ R43, R0, R43 ;  /* 0x0000002b002b7220 */ /* 0x000fe20000410000 */
[----:B--2---:R-:W-:Y:S01]  /*bdc0*/  F2FP.BF16.PACK_AB R171, R150, R171 ;  /* 0x000000ab96ab723e */ /* 0x004fe200000010ff */
[C---:B------:R-:W-:Y:S02]  /*bdd0*/  FMUL.FTZ R46, R0.reuse, R46 ;  /* 0x0000002e002e7220 */ /* 0x040fe40000410000 */
[C---:B------:R-:W-:Y:S02]  /*bde0*/  FMUL.FTZ R47, R0.reuse, R47 ;  /* 0x0000002f002f7220 */ /* 0x040fe40000410000 */
[C---:B------:R-:W-:Y:S02]  /*bdf0*/  FMUL.FTZ R50, R0.reuse, R50 ;  /* 0x0000003200327220 */ /* 0x040fe40000410000 */
[C---:B-1----:R-:W-:Y:S01]  /*be00*/  HMMA.16816.F32.BF16 R4, R168.reuse, R136, R4 ;  /* 0x00000088a804723c */ /* 0x042fe20000041804 */
[----:B------:R-:W1:Y:S04]  /*be10*/  MUFU.EX2 R134, R176 ;  /* 0x000000b000867308 */ /* 0x000e680000000800 */
[C---:B------:R-:W-:Y:S02]  /*be20*/  FMUL.FTZ R51, R0.reuse, R51 ;  /* 0x0000003300337220 */ /* 0x040fe40000410000 */
[C---:B------:R-:W-:Y:S01]  /*be30*/  FMUL.FTZ R54, R0.reuse, R54 ;  /* 0x0000003600367220 */ /* 0x040fe20000410000 */
[C---:B------:R-:W-:Y:S01]  /*be40*/  HMMA.16816.F32.BF16 R8, R168.reuse, R138, R8 ;  /* 0x0000008aa808723c */ /* 0x040fe20000041808 */
[----:B------:R-:W2:Y:S02]  /*be50*/  LDSM.16.MT88.4 R136, [R238+0x4080] ;  /* 0x00408000ee88783b */ /* 0x000ea40000004200 */
[----:B------:R-:W5:Y:S01]  /*be60*/  MUFU.EX2 R176, R172 ;  /* 0x000000ac00b07308 */ /* 0x000f620000000800 */
        /* <DEDUP_REMOVED lines=20> */
[C---:B------:R-:W-:Y:S01]  /*bfb0*/  FMUL.FTZ R90, R0.reuse, R90 ;  /* 0x0000005a005a7220 */ /* 0x040fe20000410000 */
[C---:B--2---:R-:W-:Y:S03]  /*bfc0*/  HMMA.16816.F32.BF16 R12, R168.reuse, R136, R12 ;  /* 0x00000088a80c723c */ /* 0x044fe6000004180c */
[C---:B------:R-:W-:Y:S02]  /*bfd0*/  FMUL.FTZ R91, R0.reuse, R91 ;  /* 0x0000005b005b7220 */ /* 0x040fe40000410000 */
[C---:B------:R-:W-:Y:S02]  /*bfe0*/  FMUL.FTZ R94, R0.reuse, R94 ;  /* 0x0000005e005e7220 */ /* 0x040fe40000410000 */
[C---:B------:R-:W-:Y:S01]  /*bff0*/  FMUL.FTZ R95, R0.reuse, R95 ;  /* 0x0000005f005f7220 */ /* 0x040fe20000410000 */
[C---:B------:R-:W-:Y:S01]  /*c000*/  HMMA.16816.F32.BF16 R16, R168.reuse, R138, R16 ;  /* 0x0000008aa810723c */ /* 0x040fe20000041810 */
[----:B------:R-:W2:Y:S03]  /*c010*/  LDSM.16.MT88.4 R136, [R241+0x4080] ;  /* 0x00408000f188783b */ /* 0x000ea60000004200 */
[C---:B------:R-:W-:Y:S02]  /*c020*/  FMUL.FTZ R98, R0.reuse, R98 ;  /* 0x0000006200627220 */ /* 0x040fe40000410000 */
[C---:B------:R-:W-:Y:S02]  /*c030*/  FMUL.FTZ R99, R0.reuse, R99 ;  /* 0x0000006300637220 */ /* 0x040fe40000410000 */
[C---:B------:R-:W-:Y:S04]  /*c040*/  FMUL.FTZ R102, R0.reuse, R102 ;  /* 0x0000006600667220 */ /* 0x040fe80000410000 */
        /* <DEDUP_REMOVED lines=15> */
[C---:B--2---:R-:W-:Y:S03]  /*c140*/  HMMA.16816.F32.BF16 R20, R168.reuse, R136, R20 ;  /* 0x00000088a814723c */ /* 0x044fe60000041814 */
[----:B---3--:R-:W-:Y:S04]  /*c150*/  FADD.FTZ R0, R132, R179 ;  /* 0x000000b384007221 */ /* 0x008fe80000010000 */
[----:B----4-:R-:W-:Y:S01]  /*c160*/  FADD.FTZ R0, R3, R0 ;  /* 0x0000000003007221 */ /* 0x010fe20000010000 */
[C---:B------:R-:W-:Y:S01]  /*c170*/  HMMA.16816.F32.BF16 R24, R168.reuse, R138, R24 ;  /* 0x0000008aa818723c */ /* 0x040fe20000041818 */
[----:B------:R-:W2:Y:S03]  /*c180*/  LDSM.16.MT88.4 R136, [R240+0x4080] ;  /* 0x00408000f088783b */ /* 0x000ea60000004200 */
[----:B------:R-:W-:Y:S04]  /*c190*/  FADD.FTZ R0, R135, R0 ;  /* 0x0000000087007221 */ /* 0x000fe80000010000 */
[----:B-1----:R-:W-:Y:S01]  /*c1a0*/  FADD.FTZ R0, R134, R0 ;  /* 0x0000000086007221 */ /* 0x002fe20000010000 */
        /* <DEDUP_REMOVED lines=39> */
[----:B------:R-:W1:Y:S03]  /*c420*/  MUFU.EX2 R3, R155 ;  /* 0x0000009b00037308 */ /* 0x000e660000000800 */
[----:B-----5:R-:W-:Y:S03]  /*c430*/  F2FP.BF16.PACK_AB R137, R176, R149 ;  /* 0x00000095b089723e */ /* 0x020fe600000010ff */
[----:B------:R-:W-:Y:S02]  /*c440*/  F2FP.BF16.PACK_AB R138, R134, R135 ;  /* 0x00000087868a723e */ /* 0x000fe400000010ff */
[----:B------:R-:W-:Y:S02]  /*c450*/  F2FP.BF16.PACK_AB R139, R175, R174 ;  /* 0x000000aeaf8b723e */ /* 0x000fe400000010ff */
[----:B------:R2:W3:Y:S01]  /*c460*/  MUFU.EX2 R168, R154 ;  /* 0x0000009a00a87308 */ /* 0x0004e20000000800 */
[----:B------:R-:W-:Y:S04]  /*c470*/  F2FP.BF16.PACK_AB R169, R173, R172 ;  /* 0x000000acada9723e */ /* 0x000fe800000010ff */
[C---:B------:R-:W-:Y:S05]  /*c480*/  HMMA.16816.F32.BF16 R4, R136.reuse, R140, R4 ;  /* 0x0000008c8804723c */ /* 0x040fea0000041804 */
[----:B------:R-:W4:Y:S03]  /*c490*/  MUFU.EX2 R132, R159 ;  /* 0x0000009f00847308 */ /* 0x000f260000000800 */
[C---:B------:R-:W-:Y:S01]  /*c4a0*/  HMMA.16816.F32.BF16 R8, R136.reuse, R142, R8 ;  /* 0x0000008e8808723c */ /* 0x040fe20000041808 */
[----:B------:R-:W5:Y:S03]  /*c4b0*/  LDSM.16.MT88.4 R140, [R241+0x4880] ;  /* 0x00488000f18c783b */ /* 0x000f660000004200 */
[----:B-1----:R-:W-:Y:S03]  /*c4c0*/  FADD.FTZ R0, R3, R0 ;  /* 0x0000000003007221 */ /* 0x002fe60000010000 */
[----:B------:R-:W-:Y:S01]  /*c4d0*/  MUFU.EX2 R170, R158 ;  /* 0x0000009e00aa7308 */ /* 0x000fe20000000800 */
[C---:B------:R-:W-:Y:S01]  /*c4e0*/  HMMA.16816.F32.BF16 R12, R136.reuse, R144, R12 ;  /* 0x00000090880c723c */ /* 0x040fe2000004180c */
[----:B--2---:R-:W-:Y:S03]  /*c4f0*/  LDSM.16.MT88.4 R152, [R237+0x5080] ;  /* 0x00508000ed98783b */ /* 0x004fe60000004200 */
[C---:B---3--:R-:W-:Y:S01]  /*c500*/  FADD.FTZ R0, R168.reuse, R0 ;  /* 0x00000000a8007221 */ /* 0x048fe20000010000 */
[----:B------:R-:W-:Y:S01]  /*c510*/  F2FP.BF16.PACK_AB R168, R168, R3 ;  /* 0x00000003a8a8723e */ /* 0x000fe200000010ff */
[----:B------:R-:W-:Y:S02]  /*c520*/  FADD.FTZ R3, R150, R148 ;  /* 0x0000009496037221 */ /* 0x000fe40000010000 */
[C---:B------:R-:W-:Y:S01]  /*c530*/  HMMA.16816.F32.BF16 R16, R136.reuse, R146, R16 ;  /* 0x000000928810723c */ /* 0x040fe20000041810 */
[----:B------:R-:W-:Y:S01]  /*c540*/  MUFU.EX2 R134, R157 ;  /* 0x0000009d00867308 */ /* 0x000fe20000000800 */
[----:B------:R-:W1:Y:S02]  /*c550*/  LDSM.16.MT88.4 R144, [R240+0x4880] ;  /* 0x00488000f090783b */ /* 0x000e640000004200 */
[----:B----4-:R-:W-:Y:S07]  /*c560*/  FADD.FTZ R0, R132, R0 ;  /* 0x0000000084007221 */ /* 0x010fee0000010000 */
[----:B------:R-:W2:Y:S01]  /*c570*/  MUFU.EX2 R135, R156 ;  /* 0x0000009c00877308 */ /* 0x000ea20000000800 */
[C---:B-----5:R-:W-:Y:S08]  /*c580*/  HMMA.16816.F32.BF16 R20, R136.reuse, R140, R20 ;  /* 0x0000008c8814723c */ /* 0x060ff00000041814 */
[C---:B------:R-:W-:Y:S01]  /*c590*/  HMMA.16816.F32.BF16 R24, R136.reuse, R142, R24 ;  /* 0x0000008e8818723c */ /* 0x040fe20000041818 */
[----:B------:R-:W3:Y:S03]  /*c5a0*/  LDSM.16.MT88.4 R140, [R237+0x6080] ;  /* 0x00608000ed8c783b */ /* 0x000ee60000004200 */
[----:B--2---:R-:W-:Y:S04]  /*c5b0*/  F2FP.BF16.PACK_AB R171, R135, R134 ;  /* 0x0000008687ab723e */ /* 0x004fe800000010ff */
[C---:B-1----:R-:W-:Y:S08]  /*c5c0*/  HMMA.16816.F32.BF16 R28, R136.reuse, R144, R28 ;  /* 0x00000090881c723c */ /* 0x042ff0000004181c */
[C---:B------:R-:W-:Y:S01]  /*c5d0*/  HMMA.16816.F32.BF16 R32, R136.reuse, R146, R32 ;  /* 0x000000928820723c */ /* 0x040fe20000041820 */
[----:B------:R-:W1:Y:S07]  /*c5e0*/  LDSM.16.MT88.4 R144, [R238+0x6080] ;  /* 0x00608000ee90783b */ /* 0x000e6e0000004200 */
[C---:B---3--:R-:W-:Y:S08]  /*c5f0*/  HMMA.16816.F32.BF16 R36, R136.reuse, R140, R36 ;  /* 0x0000008c8824723c */ /* 0x048ff00000041824 */
        /* <DEDUP_REMOVED lines=29> */
[C---:B--2---:R-:W-:Y:S07]  /*c7d0*/  HMMA.16816.F32.BF16 R116, R136.reuse, R140, R116 ;  /* 0x0000008c8874723c */ /* 0x044fee0000041874 */
[C---:B------:R-:W-:Y:S01]  /*c7e0*/  FADD.FTZ R140, R170.reuse, R0 ;  /* 0x00000000aa8c7221 */ /* 0x040fe20000010000 */
[C---:B------:R-:W-:Y:S04]  /*c7f0*/  HMMA.16816.F32.BF16 R120, R136.reuse, R142, R120 ;  /* 0x0000008e8878723c */ /* 0x040fe80000041878 */
[----:B------:R-:W-:Y:S01]  /*c800*/  STL [R1+0x44], R140 ;  /* 0x0000448c01007387 */ /* 0x000fe20000100800 */
[----:B------:R-:W-:Y:S01]  /*c810*/  F2FP.BF16.PACK_AB R170, R170, R132 ;  /* 0x00000084aaaa723e */ /* 0x000fe200000010ff */
[----:B------:R-:W-:Y:S01]  /*c820*/  FADD.FTZ R0, R149, R3 ;  /* 0x0000000395007221 */ /* 0x000fe20000010000 */
[----:B------:R-:W-:Y:S01]  /*c830*/  MOV R132, R2 ;  /* 0x0000000200847202 */ /* 0x000fe20000000f00 */
[C---:B-1----:R-:W-:Y:S04]  /*c840*/  HMMA.16816.F32.BF16 R124, R136.reuse, R144, R124 ;  /* 0x00000090887c723c */ /* 0x042fe8000004187c */
[----:B------:R-:W-:Y:S04]  /*c850*/  FADD.FTZ R0, R176, R0 ;  /* 0x00000000b0007221 */ /* 0x000fe80000010000 */
[----:B------:R-:W-:Y:S01]  /*c860*/  FADD.FTZ R0, R174, R0 ;  /* 0x00000000ae007221 */ /* 0x000fe20000010000 */
[----:B------:R-:W-:Y:S01]  /*c870*/  HMMA.16816.F32.BF16 R128, R136, R146, R128 ;  /* 0x000000928880723c */ /* 0x000fe20000041880 */
[----:B------:R-:W1:Y:S02]  /*c880*/  LDSM.16.MT88.4 R144, [R238+0x5080] ;  /* 0x00508000ee90783b */ /* 0x000e640000004200 */
[----:B------:R-:W-:Y:S05]  /*c890*/  FADD.FTZ R0, R175, R0 ;  /* 0x00000000af007221 */ /* 0x000fea0000010000 */
[C---:B------:R-:W-:Y:S01]  /*c8a0*/  HMMA.16816.F32.BF16 R156, R168.reuse, R152, R4 ;  /* 0x00000098a89c723c */ /* 0x040fe20000041804 */
[----:B------:R-:W2:Y:S04]  /*c8b0*/  LDSM.16.MT88.4 R136, [R241+0x5080] ;  /* 0x00508000f188783b */ /* 0x000ea80000004200 */
[----:B------:R-:W-:Y:S03]  /*c8c0*/  FADD.FTZ R0, R172, R0 ;  /* 0x00000000ac007221 */ /* 0x000fe60000010000 */
[C---:B------:R-:W-:Y:S01]  /*c8d0*/  HMMA.16816.F32.BF16 R152, R168.reuse, R154, R8 ;  /* 0x0000009aa898723c */ /* 0x040fe20000041808 */
[----:B------:R-:W3:Y:S03]  /*c8e0*/  LDSM.16.MT88.4 R4, [R240+0x5080] ;  /* 0x00508000f004783b */ /* 0x000ee60000004200 */
[----:B------:R-:W-:Y:S04]  /*c8f0*/  FADD.FTZ R0, R173, R0 ;  /* 0x00000000ad007221 */ /* 0x000fe80000010000 */
[----:B------:R-:W-:Y:S01]  /*c900*/  FADD.FTZ R0, R134, R0 ;  /* 0x0000000086007221 */ /* 0x000fe20000010000 */
[----:B------:R-:W4:Y:S03]  /*c910*/  LDSM.16.MT88.4 R8, [R237+0x6880] ;  /* 0x00688000ed08783b */ /* 0x000f260000004200 */
[----:B------:R-:W-:Y:S05]  /*c920*/  FADD.FTZ R0, R135, R0 ;  /* 0x0000000087007221 */ /* 0x000fea0000010000 */
[----:B------:R-:W-:Y:S01]  /*c930*/  STL [R1+0x4c], R0 ;  /* 0x00004c0001007387 */ /* 0x000fe20000100800 */
[C---:B-1----:R-:W-:Y:S03]  /*c940*/  HMMA.16816.F32.BF16 R148, R168.reuse, R144, R12 ;  /* 0x00000090a894723c */ /* 0x042fe6000004180c */
[----:B------:R-:W1:Y:S05]  /*c950*/  LDSM.16.MT88.4 R12, [R238+0x6880] ;  /* 0x00688000ee0c783b */ /* 0x000e6a0000004200 */
        /* <DEDUP_REMOVED lines=37> */
[C---:B--2---:R-:W-:Y:S08]  /*cbb0*/  HMMA.16816.F32.BF16 R124, R168.reuse, R4, R124 ;  /* 0x00000004a87c723c */ /* 0x044ff0000004187c */
[----:B------:R-:W-:Y:S01]  /*cbc0*/  HMMA.16816.F32.BF16 R128, R168, R6, R128 ;  /* 0x00000006a880723c */ /* 0x000fe20000041880 */
[----:B------:R-:W-:-:S07]  /*cbd0*/  @P0 BRA `(.L_x_207) ;  /* 0xffffd24000000947 */ /* 0x000fce000383ffff */
.L_x_202:
[----:B------:R-:W-:-:S06]  /*cbe0*/  UISETP.GE.AND UP0, UPT, UR23, UR7, UPT ;  /* 0x000000071700728c */ /* 0x000fcc000bf06270 */
[----:B------:R-:W-:-:S13]  /*cbf0*/  PLOP3.LUT P0, PT, PT, PT, UP0, 0x40, 0x0 ;  /* 0x000000000000781c */ /* 0x000fda0003f0e808 */
[----:B------:R-:W-:Y:S05]  /*cc00*/  @P0 BRA `(.L_x_208) ;  /* 0x00003cf000000947 */ /* 0x000fea0003800000 */
[----:B------:R-:W1:Y:S04]  /*cc10*/  S2R R0, SR_TID.X ;  /* 0x0000000000007919 */ /* 0x000e680000002100 */
[----:B------:R-:W2:Y:S01]  /*cc20*/  LDL.LU R2, [R1+0x70] ;  /* 0x0000700001027983 */ /* 0x000ea20000300800 */
[----:B-1----:R-:W-:-:S04]  /*cc30*/  SHF.R.S32.HI R3, RZ, 0x1f, R0 ;  /* 0x0000001fff037819 */ /* 0x002fc80000011400 */
[----:B------:R-:W-:Y:S02]  /*cc40*/  LEA.HI R3, R3, R0, RZ, 0x3 ;  /* 0x0000000003037211 */ /* 0x000fe400078f18ff */
[----:B------:R-:W2:Y:S02]  /*cc50*/  LDL R0, [R1+0x30] ;  /* 0x0000300001007983 */ /* 0x000ea40000100800 */
[----:B------:R-:W-:Y:S01]  /*cc60*/  SHF.R.S32.HI R3, RZ, 0x3, R3 ;  /* 0x00000003ff037819 */ /* 0x000fe20000011403 */
[----:B------:R-:W-:Y:S02]  /*cc70*/  IMAD.MOV.U32 R135, RZ, RZ, R132 ;  /* 0x000000ffff877224 */ /* 0x000fe400078e0084 */
[----:B------:R-:W-:Y:S01]  /*cc80*/  IMAD.MOV.U32 R134, RZ, RZ, R133 ;  /* 0x000000ffff867224 */ /* 0x000fe200078e0085 */
[----:B------:R-:W-:Y:S02]  /*cc90*/  IADD3 R3, -R3, 0x30, RZ ;  /* 0x0000003003037810 */ /* 0x000fe40007ffe1ff */
[C---:B--2---:R-:W-:Y:S01]  /*cca0*/  SHF.L.U64.HI R2, R0.reuse, 0x1, R2 ;  /* 0x0000000100027819 */ /* 0x044fe20000010202 */
[----:B------:R-:W-:-:S04]  /*ccb0*/  IMAD.SHL.U32 R0, R0, 0x2, RZ ;  /* 0x0000000200007824 */ /* 0x000fc800078e00ff */
[----:B------:R1:W-:Y:S04]  /*ccc0*/  STL [R1+0x38], R2 ;  /* 0x0000380201007387 */ /* 0x0003e80000100800 */
[----:B------:R1:W-:Y:S02]  /*ccd0*/  STL [R1+0x40], R0 ;  /* 0x0000400001007387 */ /* 0x0003e40000100800 */
.L_x_221:
[----:B------:R-:W2:Y:S01]  /*cce0*/  LDL R4, [R1+0x28] ;  /* 0x0000280001047983 */ /* 0x000ea20000100800 */
[----:B------:R-:W-:Y:S04]  /*ccf0*/  DEPBAR.LE SB0, 0x0 ;  /* 0x000080000000791a */ /* 0x000fe80000000000 */
[----:B------:R-:W3:Y:S01]  /*cd00*/  LDL R168, [R1+0x30] ;  /* 0x0000300001a87983 */ /* 0x000ee20000100800 */
[----:B------:R-:W-:Y:S03]  /*cd10*/  BSSY B0, `(.L_x_209) ;  /* 0x000005f000007945 */ /* 0x000fe60003800000 */
[----:B------:R-:W4:Y:S04]  /*cd20*/  LDL R6, [R1+0x24] ;  /* 0x0000240001067983 */ /* 0x000f280000100800 */
[----:B------:R-:W2:Y:S04]  /*cd30*/  LDL R8, [R1+0x38] ;  /* 0x0000380001087983 */ /* 0x000ea80000100800 */
[----:B------:R-:W2:Y:S04]  /*cd40*/  LDL R5, [R1+0x40] ;  /* 0x0000400001057983 */ /* 0x000ea80000100800 */
[----:B------:R-:W2:Y:S04]  /*cd50*/  LDL R133, [R1+0x4] ;  /* 0x0000040001857983 */ /* 0x000ea80000100800 */
[----:B------:R-:W4:Y:S04]  /*cd60*/  LDL R7, [R1+0x8] ;  /* 0x0000080001077983 */ /* 0x000f280000100800 */
[----:B------:R-:W4:Y:S04]  /*cd70*/  LDL R132, [R1] ;  /* 0x0000000001847983 */ /* 0x000f280000100800 */
[----:B------:R-:W4:Y:S04]  /*cd80*/  LDL R15, [R1+0x60] ;  /* 0x00006000010f7983 */ /* 0x000f280000100800 */
[----:B------:R-:W4:Y:S04]  /*cd90*/  LDL R23, [R1+0x68] ;  /* 0x0000680001177983 */ /* 0x000f280000100800 */
[----:B------:R-:W4:Y:S04]  /*cda0*/  LDL R13, [R1+0x5c] ;  /* 0x00005c00010d7983 */ /* 0x000f280000100800 */
[----:B------:R-:W4:Y:S04]  /*cdb0*/  LDL R21, [R1+0x64] ;  /* 0x0000640001157983 */ /* 0x000f280000100800 */
[----:B------:R-:W4:Y:S04]  /*cdc0*/  LDL R12, [R1+0x34] ;  /* 0x00003400010c7983 */ /* 0x000f280000100800 */
[----:B------:R-:W4:Y:S04]  /*cdd0*/  LDL R20, [R1+0x50] ;  /* 0x0000500001147983 */ /* 0x000f280000100800 */
[----:B------:R-:W-:Y:S06]  /*cde0*/  BAR.SYNC.DEFER_BLOCKING 0x0 ;  /* 0x0000000000007b1d */ /* 0x000fec0000010000 */
[----:B------:R-:W-:Y:S04]  /*cdf0*/  LDSM.16.M88.4 R16, [R236+0x14880] ;  /* 0x01488000ec10783b */ /* 0x000fe80000000200 */
[----:B------:R-:W-:Y:S04]  /*ce00*/  LDSM.16.M88.4 R24, [R236+0x15080] ;  /* 0x01508000ec18783b */ /* 0x000fe80000000200 */
[----:B--2---:R-:W-:Y:S01]  /*ce10*/  LDSM.16.M88.4 R172, [R133] ;  /* 0x0000000085ac783b */ /* 0x004fe20000000200 */
[----:B-1----:R-:W-:Y:S01]  /*ce20*/  SHF.R.S32.HI R0, RZ, 0x1f, R4 ;  /* 0x0000001fff007819 */ /* 0x002fe20000011404 */
[----:B------:R-:W-:Y:S01]  /*ce30*/  IMAD.WIDE.U32 R2, R4, c[0x0][0x208], RZ ;  /* 0x0000820004027a25 */ /* 0x000fe200078e00ff */
[----:B---3--:R-:W-:Y:S02]  /*ce40*/  ISETP.GE.AND P1, PT, R168, c[0x0][0x1d4], PT ;  /* 0x00007500a8007a0c */ /* 0x008fe40003f26270 */
[----:B------:R-:W-:Y:S01]  /*ce50*/  LDSM.16.M88.4 R168, [R243] ;  /* 0x00000000f3a8783b */ /* 0x000fe20000000200 */
[----:B------:R-:W-:Y:S03]  /*ce60*/  IMAD R0, R0, c[0x0][0x208], RZ ;  /* 0x0000820000007a24 */ /* 0x000fe600078e02ff */
[----:B----4-:R-:W-:Y:S01]  /*ce70*/  LDSM.16.M88.4 R176, [R132] ;  /* 0x0000000084b0783b */ /* 0x010fe20000000200 */
[----:B------:R-:W-:Y:S01]  /*ce80*/  IMAD R0, R4, c[0x0][0x20c], R0 ;  /* 0x0000830004007a24 */ /* 0x000fe200078e0200 */
[----:B------:R-:W-:Y:S01]  /*ce90*/  SHF.R.S32.HI R4, RZ, 0x1f, R6 ;  /* 0x0000001fff047819 */ /* 0x000fe20000011406 */
[----:B------:R-:W-:Y:S02]  /*cea0*/  IMAD.SHL.U32 R22, R15, 0x2, RZ ;  /* 0x000000020f167824 */ /* 0x000fe400078e00ff */
[----:B------:R-:W-:Y:S02]  /*ceb0*/  IMAD.IADD R3, R3, 0x1, R0 ;  /* 0x0000000103037824 */ /* 0x000fe400078e0200 */
[----:B------:R-:W-:Y:S01]  /*cec0*/  IMAD R4, R4, c[0x0][0x218], RZ ;  /* 0x0000860004047a24 */ /* 0x000fe200078e02ff */
[----:B------:R-:W-:Y:S01]  /*ced0*/  STL [R1+0x18], R22 ;  /* 0x0000181601007387 */ /* 0x000fe20000100800 */
[C---:B------:R-:W-:Y:S01]  /*cee0*/  IMAD.WIDE.U32 R2, R6.reuse, c[0x0][0x218], R2 ;  /* 0x0000860006027a25 */ /* 0x040fe200078e0002 */
[----:B------:R-:W-:Y:S03]  /*cef0*/  SHF.L.U64.HI R15, R15, 0x1, R23 ;  /* 0x000000010f0f7819 */ /* 0x000fe60000010217 */
[----:B------:R-:W-:Y:S01]  /*cf00*/  IMAD R4, R6, c[0x0][0x21c], R4 ;  /* 0x0000870006047a24 */ /* 0x000fe200078e0204 */
[----:B------:R-:W-:Y:S01]  /*cf10*/  IADD3 R0, P0, R2, UR24, RZ ;  /* 0x0000001802007c10 */ /* 0x000fe2000ff1e0ff */
[----:B------:R-:W-:Y:S03]  /*cf20*/  STL [R1+0x1c], R15 ;  /* 0x00001c0f01007387 */ /* 0x000fe60000100800 */
[----:B------:R-:W-:Y:S02]  /*cf30*/  IADD3.X R3, R3, UR15, R4, P0, !PT ;  /* 0x0000000f03037c10 */ /* 0x000fe400087fe404 */
[C---:B------:R-:W-:Y:S04]  /*cf40*/  LEA R6, P0, R0.reuse, c[0x0][0x1f8], 0x1 ;  /* 0x00007e0000067a11 */ /* 0x040fe800078008ff */
[----:B------:R-:W-:Y:S02]  /*cf50*/  LEA.HI.X R3, R0, c[0x0][0x1fc], R3, 0x1, P0 ;  /* 0x00007f0000037a11 */ /* 0x000fe400000f0c03 */
[----:B------:R-:W1:Y:S04]  /*cf60*/  SHFL.IDX PT, R0, R6, RZ, 0x181f ;  /* 0x00181fff06007589 */ /* 0x000e6800000e0000 */
[----:B------:R-:W2:Y:S01]  /*cf70*/  SHFL.IDX PT, R2, R3, RZ, 0x181f ;  /* 0x00181fff03027589 */ /* 0x000ea200000e0000 */
[----:B-1----:R-:W-:Y:S05]  /*cf80*/  IADD3 R4, P0, R0, R5, RZ ;  /* 0x0000000500047210 */ /* 0x002fea0007f1e0ff */
[----:B--2---:R-:W-:Y:S02]  /*cf90*/  IMAD.X R5, R2, 0x1, R8, P0 ;  /* 0x0000000102057824 */ /* 0x004fe400000e0608 */
[----:B------:R-:W1:Y:S04]  /*cfa0*/  LDSM.16.M88.4 R8, [R236+0x14080] ;  /* 0x01408000ec08783b */ /* 0x000e680000000200 */
[----:B------:R-:W-:Y:S01]  /*cfb0*/  @!PT LDS RZ, [RZ] ;  /* 0x00000000fffff984 */ /* 0x000fe20000000800 */
[----:B------:R-:W-:Y:S01]  /*cfc0*/  @!PT LDS RZ, [RZ] ;  /* 0x00000000fffff984 */ /* 0x000fe20000000800 */
[----:B------:R-:W-:Y:S01]  /*cfd0*/  @!PT LDS RZ, [RZ] ;  /* 0x00000000fffff984 */ /* 0x000fe20000000800 */
[----:B------:R2:W-:Y:S02]  /*cfe0*/  LDGSTS.E.BYPASS.LTC128B.128 [R7+0x4080], [R4.64], !P1 ;  /* 0x0408000004077fae */ /* 0x0005e4000c901d52 */
[----:B--2---:R-:W-:Y:S05]  /*cff0*/  IADD3 R4, P0, R0, R22, RZ ;  /* 0x0000001600047210 */ /* 0x004fea0007f1e0ff */
[----:B------:R-:W-:Y:S02]  /*d000*/  IMAD.X R5, R2, 0x1, R15, P0 ;  /* 0x0000000102057824 */ /* 0x000fe400000e060f */
[C---:B------:R-:W-:Y:S01]  /*d010*/  IMAD.SHL.U32 R15, R13.reuse, 0x2, RZ ;  /* 0x000000020d0f7824 */ /* 0x040fe200078e00ff */
[----:B------:R-:W-:Y:S02]  /*d020*/  SHF.L.U64.HI R13, R13, 0x1, R21 ;  /* 0x000000010d0d7819 */ /* 0x000fe40000010215 */
[----:B------:R2:W-:Y:S04]  /*d030*/  LDGSTS.E.BYPASS.LTC128B.128 [R7+0x5880], [R4.64], !P6 ;  /* 0x0588000004077fae */ /* 0x0005e8000f101d52 */
[----:B------:R3:W-:Y:S04]  /*d040*/  STL [R1+0xc], R15 ;  /* 0x00000c0f01007387 */ /* 0x0007e80000100800 */
[----:B------:R4:W-:Y:S01]  /*d050*/  STL [R1+0x14], R13 ;  /* 0x0000140d01007387 */ /* 0x0009e20000100800 */
[----:B--2---:R-:W-:Y:S01]  /*d060*/  IADD3 R4, P0, R0, R15, RZ ;  /* 0x0000000f00047210 */ /* 0x004fe20007f1e0ff */
[C---:B---3--:R-:W-:Y:S01]  /*d070*/  IMAD.SHL.U32 R15, R12.reuse, 0x2, RZ ;  /* 0x000000020c0f7824 */ /* 0x048fe200078e00ff */
[----:B------:R-:W-:Y:S03]  /*d080*/  SHF.L.U64.HI R12, R12, 0x1, R20 ;  /* 0x000000010c0c7819 */ /* 0x000fe60000010214 */
[----:B------:R-:W-:Y:S02]  /*d090*/  IMAD.X R5, R2, 0x1, R13, P0 ;  /* 0x0000000102057824 */ /* 0x000fe400000e060d */
[----:B----4-:R-:W2:Y:S04]  /*d0a0*/  S2R R13, SR_TID.X ;  /* 0x00000000000d7919 */ /* 0x010ea80000002100 */
[----:B------:R3:W-:Y:S04]  /*d0b0*/  LDGSTS.E.BYPASS.LTC128B.128 [R7+0x7080], [R4.64], !P5 ;  /* 0x0708000004077fae */ /* 0x0007e8000e901d52 */
[----:B------:R4:W-:Y:S04]  /*d0c0*/  STL [R1+0x10], R15 ;  /* 0x0000100f01007387 */ /* 0x0009e80000100800 */
[----:B------:R4:W-:Y:S01]  /*d0d0*/  STL [R1+0x20], R12 ;  /* 0x0000200c01007387 */ /* 0x0009e20000100800 */
[----:B--2---:R-:W-:Y:S02]  /*d0e0*/  ISETP.GT.AND P1, PT, R13, 0x7f, PT ;  /* 0x0000007f0d00780c */ /* 0x004fe40003f24270 */
[----:B---3--:R-:W-:Y:S05]  /*d0f0*/  IADD3 R4, P0, R0, R15, RZ ;  /* 0x0000000f00047210 */ /* 0x008fea0007f1e0ff */
[----:B------:R-:W-:Y:S05]  /*d100*/  IMAD.X R5, R2, 0x1, R12, P0 ;  /* 0x0000000102057824 */ /* 0x000fea00000e060c */
[----:B------:R4:W-:Y:S01]  /*d110*/  LDGSTS.E.BYPASS.LTC128B.128 [R7+0x8880], [R4.64], !P4 ;  /* 0x0888000004077fae */ /* 0x0009e2000e101d52 */
[----:B------:R-:W-:-:S05]  /*d120*/  @P1 BRA `(.L_x_210) ;  /* 0x000001d000001947 */ /* 0x000fca0003800000 */
[----:B-1----:R-:W-:-:S05]  /*d130*/  BRA.DIV ~URZ, `(.L_x_211) ;  /* 0x000069427f007947 */ /* 0x002fca000b800000 */
[----:B----4-:R1:W2:Y:S04]  /*d140*/  SHFL.IDX PT, R4, R3, 0x1, 0x181f ;  /* 0x00381f0003047f89 */ /* 0x0102a800000e0000 */
[----:B------:R1:W3:Y:S02]  /*d150*/  SHFL.IDX PT, R0, R6, 0x1, 0x181f ;  /* 0x00381f0006007f89 */ /* 0x0002e400000e0000 */
.L_x_240:
[----:B------:R-:W4:Y:S04]  /*d160*/  LDL R7, [R1+0x30] ;  /* 0x0000300001077983 */ /* 0x000f280000100800 */
[----:B-1-3--:R-:W3:Y:S04]  /*d170*/  LDL R6, [R1+0x40] ;  /* 0x0000400001067983 */ /* 0x00aee80000100800 */
[----:B--2---:R-:W2:Y:S04]  /*d180*/  LDL R3, [R1+0x38] ;  /* 0x0000380001037983 */ /* 0x004ea80000100800 */
[----:B------:R-:W2:Y:S04]  /*d190*/  LDL R2, [R1+0x18] ;  /* 0x0000180001027983 */ /* 0x000ea80000100800 */
[----:B------:R-:W2:Y:S04]  /*d1a0*/  LDL R20, [R1+0x1c] ;  /* 0x00001c0001147983 */ /* 0x000ea80000100800 */
[----:B------:R-:W2:Y:S04]  /*d1b0*/  LDL R5, [R1+0x8] ;  /* 0x0000080001057983 */ /* 0x000ea80000100800 */
[----:B------:R-:W2:Y:S04]  /*d1c0*/  LDL R15, [R1+0xc] ;  /* 0x00000c00010f7983 */ /* 0x000ea80000100800 */
[----:B------:R-:W2:Y:S04]  /*d1d0*/  LDL R14, [R1+0x14] ;  /* 0x00001400010e7983 */ /* 0x000ea80000100800 */
[----:B------:R-:W2:Y:S04]  /*d1e0*/  LDL R13, [R1+0x10] ;  /* 0x00001000010d7983 */ /* 0x000ea80000100800 */
[----:B------:R-:W2:Y:S01]  /*d1f0*/  LDL R12, [R1+0x20] ;  /* 0x00002000010c7983 */ /* 0x000ea20000100800 */
[----:B----4-:R-:W-:Y:S02]  /*d200*/  ISETP.GE.AND P1, PT, R7, c[0x0][0x1d4], PT ;  /* 0x0000750007007a0c */ /* 0x010fe40003f26270 */
[----:B---3--:R-:W-:Y:S05]  /*d210*/  IADD3 R6, P0, R0, R6, RZ ;  /* 0x0000000600067210 */ /* 0x008fea0007f1e0ff */
[----:B--2---:R-:W-:Y:S01]  /*d220*/  IMAD.X R7, R4, 0x1, R3, P0 ;  /* 0x0000000104077824 */ /* 0x004fe200000e0603 */
[----:B------:R-:W-:Y:S05]  /*d230*/  IADD3 R2, P0, R0, R2, RZ ;  /* 0x0000000200027210 */ /* 0x000fea0007f1e0ff */
[----:B------:R-:W-:Y:S01]  /*d240*/  IMAD.X R3, R4, 0x1, R20, P0 ;  /* 0x0000000104037824 */ /* 0x000fe200000e0614 */
[----:B------:R-:W-:Y:S01]  /*d250*/  @!PT LDS RZ, [RZ] ;  /* 0x00000000fffff984 */ /* 0x000fe20000000800 */
[----:B------:R-:W-:Y:S01]  /*d260*/  @!PT LDS RZ, [RZ] ;  /* 0x00000000fffff984 */ /* 0x000fe20000000800 */
[----:B------:R-:W-:Y:S01]  /*d270*/  @!PT LDS RZ, [RZ] ;  /* 0x00000000fffff984 */ /* 0x000fe20000000800 */
[----:B------:R1:W-:Y:S04]  /*d280*/  LDGSTS.E.BYPASS.LTC128B.128 [R5+0x5080], [R6.64], !P1 ;  /* 0x0508000006057fae */ /* 0x0003e8000c901d52 */
[----:B------:R2:W-:Y:S02]  /*d290*/  LDGSTS.E.BYPASS.LTC128B.128 [R5+0x6880], [R2.64], !P6 ;  /* 0x0688000002057fae */ /* 0x0005e4000f101d52 */
[----:B--2---:R-:W-:Y:S05]  /*d2a0*/  IADD3 R2, P0, R0, R15, RZ ;  /* 0x0000000f00027210 */ /* 0x004fea0007f1e0ff */
[----:B------:R-:W-:Y:S05]  /*d2b0*/  IMAD.X R3, R4, 0x1, R14, P0 ;  /* 0x0000000104037824 */ /* 0x000fea00000e060e */
[----:B------:R2:W-:Y:S02]  /*d2c0*/  LDGSTS.E.BYPASS.LTC128B.128 [R5+0x8080], [R2.64], !P5 ;  /* 0x0808000002057fae */ /* 0x0005e4000e901d52 */
[----:B--2---:R-:W-:Y:S05]  /*d2d0*/  IADD3 R2, P0, R0, R13, RZ ;  /* 0x0000000d00027210 */ /* 0x004fea0007f1e0ff */
[----:B------:R-:W-:Y:S05]  /*d2e0*/  IMAD.X R3, R4, 0x1, R12, P0 ;  /* 0x0000000104037824 */ /* 0x000fea00000e060c */
[----:B------:R1:W-:Y:S03]  /*d2f0*/  LDGSTS.E.BYPASS.LTC128B.128 [R5+0x9880], [R2.64], !P4 ;  /* 0x0988000002057fae */ /* 0x0003e6000e101d52 */
.L_x_210:
[----:B-1----:R-:W-:Y:S05]  /*d300*/  BSYNC B0 ;  /* 0x0000000000007941 */ /* 0x002fea0003800000 */
.L_x_209:
[----:B------:R-:W0:Y:S01]  /*d310*/  LDGDEPBAR ;  /* 0x00000000000079af */ /* 0x000e220000000000 */
[----:B------:R-:W-:Y:S01]  /*d320*/  WARPSYNC 0xffffffff ;  /* 0xffffffff00007948 */ /* 0x000fe20003800000 */
[C---:B----45:R-:W-:Y:S01]  /*d330*/  HMMA.16816.F32.BF16 R4, R160.reuse, R8, RZ ;  /* 0x00000008a004723c */ /* 0x070fe200000418ff */
        /* <DEDUP_REMOVED lines=146> */
[----:B------:R-:W3:Y:S02]  /*dc60*/  LDL.LU R173, [R1+0x18] ;  /* 0x0000180001ad7983 */ /* 0x000ee40000300800 */
[----:B------:R-:W-:Y:S02]  /*dc70*/  ISETP.NE.AND P1, PT, R2, 0x1, PT ;  /* 0x000000010200780c */ /* 0x000fe40003f25270 */
[----:B------:R-:W4:Y:S01]  /*dc80*/  LDL.LU R170, [R1+0x1c] ;  /* 0x00001c0001aa7983 */ /* 0x000f220000300800 */
[----:B------:R-:W-:Y:S03]  /*dc90*/  IMAD.U32 R2, RZ, RZ, UR4 ;  /* 0x00000004ff027e24 */ /* 0x000fe6000f8e00ff */
[----:B------:R-:W5:Y:S04]  /*dca0*/  LDL.LU R171, [R1+0xc] ;  /* 0x00000c0001ab7983 */ /* 0x000f680000300800 */
[----:B------:R-:W3:Y:S04]  /*dcb0*/  LDL.LU R174, [R1+0x14] ;  /* 0x0000140001ae7983 */ /* 0x000ee80000300800 */
[----:B------:R-:W3:Y:S04]  /*dcc0*/  LDL R175, [R1+0x30] ;  /* 0x0000300001af7983 */ /* 0x000ee80000100800 */
[----:B------:R-:W4:Y:S04]  /*dcd0*/  LDL R169, [R1+0x40] ;  /* 0x0000400001a97983 */ /* 0x000f280000100800 */
[----:B------:R-:W4:Y:S04]  /*dce0*/  LDL R178, [R1+0x38] ;  /* 0x0000380001b27983 */ /* 0x000f280000100800 */
[----:B------:R-:W4:Y:S04]  /*dcf0*/  LDL.LU R179, [R1+0x10] ;  /* 0x0000100001b37983 */ /* 0x000f280000300800 */
[----:B------:R-:W4:Y:S04]  /*dd00*/  LDL.LU R176, [R1+0x20] ;  /* 0x0000200001b07983 */ /* 0x000f280000300800 */
[----:B------:R-:W4:Y:S01]  /*dd10*/  LDL R177, [R1+0x8] ;  /* 0x0000080001b17983 */ /* 0x000f220000100800 */
[----:B--2---:R-:W-:Y:S05]  /*dd20*/  IADD3 R2, R2, -0x30, R0 ;  /* 0xffffffd002027810 */ /* 0x004fea0007ffe000 */
[----:B------:R-:W-:Y:S04]  /*dd30*/  @P1 IMAD.HI.U32 R3, R2, c[0x0][0x2bc], RZ ;  /* 0x0000af0002031a27 */ /* 0x000fe800078e00ff */
[----:B------:R-:W-:Y:S01]  /*dd40*/  IMAD.MOV.U32 R0, RZ, RZ, R2 ;  /* 0x000000ffff007224 */ /* 0x000fe200078e0002 */
[----:B------:R-:W-:Y:S04]  /*dd50*/  @P1 SHF.R.U32.HI R0, RZ, c[0x0][0x2c0], R3 ;  /* 0x0000b000ff001a19 */ /* 0x000fe80000011603 */
[C---:B------:R-:W-:Y:S04]  /*dd60*/  @!P3 IADD3 R3, P0, R0.reuse, UR16, RZ ;  /* 0x000000100003bc10 */ /* 0x040fe8000ff1e0ff */
[----:B------:R-:W-:Y:S01]  /*dd70*/  @!P3 LEA.HI.X.SX32 R133, R0, UR6, 0x1, P0 ;  /* 0x000000060085bc11 */ /* 0x000fe200080f0eff */
[----:B------:R-:W-:Y:S01]  /*dd80*/  IMAD.MOV R0, RZ, RZ, -R0 ;  /* 0x000000ffff007224 */ /* 0x000fe200078e0a00 */
[----:B------:R-:W-:Y:S02]  /*dd90*/  @!P3 LEA R132, P0, R3, c[0x0][0x2a0], 0x2 ;  /* 0x0000a8000384ba11 */ /* 0x000fe400078010ff */
[----:B---3--:R-:W-:Y:S01]  /*dda0*/  ISETP.GE.AND P2, PT, R175, c[0x0][0x1d4], PT ;  /* 0x00007500af007a0c */ /* 0x008fe20003f46270 */
        /* <DEDUP_REMOVED lines=9> */
[----:B--2---:R-:W1:Y:S02]  /*de40*/  S2R R133, SR_TID.X ;  /* 0x0000000000857919 */ /* 0x004e640000002100 */
[----:B-1----:R-:W-:Y:S04]  /*de50*/  SHF.R.S32.HI R172, RZ, 0x1f, R133 ;  /* 0x0000001fffac7819 */ /* 0x002fe80000011485 */
[----:B------:R-:W-:Y:S04]  /*de60*/  LEA.HI R172, R172, R133, RZ, 0x3 ;  /* 0x00000085acac7211 */ /* 0x000fe800078f18ff */
[----:B------:R-:W-:Y:S04]  /*de70*/  SHF.R.S32.HI R172, RZ, 0x3, R172 ;  /* 0x00000003ffac7819 */ /* 0x000fe800000114ac */
[----:B------:R-:W-:Y:S04]  /*de80*/  IADD3 R172, -R172, 0x30, RZ ;  /* 0x00000030acac7810 */ /* 0x000fe80007ffe1ff */
[----:B------:R-:W-:Y:S01]  /*de90*/  ISETP.GE.AND P1, PT, R172, 0x1, PT ;  /* 0x00000001ac00780c */ /* 0x000fe20003f26270 */
[----:B---3--:R1:W-:Y:S01]  /*dea0*/  STL [R1+0x24], R168 ;  /* 0x000024a801007387 */ /* 0x0083e20000100800 */
[----:B------:R-:W-:Y:S01]  /*deb0*/  SHF.R.S32.HI R132, RZ, 0x1f, R168 ;  /* 0x0000001fff847819 */ /* 0x000fe200000114a8 */
[----:B------:R-:W-:Y:S04]  /*dec0*/  IMAD.WIDE.U32 R2, R168, c[0x0][0x1f0], R2 ;  /* 0x00007c00a8027a25 */ /* 0x000fe800078e0002 */
[----:B------:R-:W-:Y:S01]  /*ded0*/  IMAD R132, R132, c[0x0][0x1f0], RZ ;  /* 0x00007c0084847a24 */ /* 0x000fe200078e02ff */
[----:B------:R-:W-:Y:S03]  /*dee0*/  IADD3 R0, P0, R2, UR20, RZ ;  /* 0x0000001402007c10 */ /* 0x000fe6000ff1e0ff */
[----:B------:R-:W-:Y:S05]  /*def0*/  IMAD R132, R168, c[0x0][0x1f4], R132 ;  /* 0x00007d00a8847a24 */ /* 0x000fea00078e0284 */
[----:B------:R-:W-:Y:S02]  /*df00*/  IADD3.X R3, R3, UR8, R132, P0, !PT ;  /* 0x0000000803037c10 */ /* 0x000fe400087fe484 */
[C---:B-1----:R-:W-:Y:S04]  /*df10*/  LEA R168, P0, R0.reuse, c[0x0][0x1c8], 0x1 ;  /* 0x0000720000a87a11 */ /* 0x042fe800078008ff */
[----:B------:R-:W-:Y:S02]  /*df20*/  LEA.HI.X R3, R0, c[0x0][0x1cc], R3, 0x1, P0 ;  /* 0x0000730000037a11 */ /* 0x000fe400000f0c03 */
[----:B------:R-:W4:Y:S04]  /*df30*/  SHFL.IDX PT, R0, R168, RZ, 0x181f ;  /* 0x00181fffa8007589 */ /* 0x000f2800000e0000 */
[----:B------:R-:W1:Y:S01]  /*df40*/  SHFL.IDX PT, R2, R3, RZ, 0x181f ;  /* 0x00181fff03027589 */ /* 0x000e6200000e0000 */
[----:B----4-:R-:W-:Y:S05]  /*df50*/  @P1 IADD3 R132, P0, R0, R169, RZ ;  /* 0x000000a900841210 */ /* 0x010fea0007f1e0ff */
[----:B-1----:R-:W-:Y:S05]  /*df60*/  @P1 IMAD.X R133, R2, 0x1, R178, P0 ;  /* 0x0000000102851824 */ /* 0x002fea00000e06b2 */
[----:B------:R-:W-:Y:S01]  /*df70*/  @!PT LDS RZ, [RZ] ;  /* 0x00000000fffff984 */ /* 0x000fe20000000800 */
[----:B------:R1:W-:Y:S02]  /*df80*/  @P1 LDGSTS.E.BYPASS.LTC128B.128 [R177+0x14080], [R132.64], !P2 ;  /* 0x1408000084b11fae */ /* 0x0003e4000d101d52 */
[----:B-1----:R-:W-:Y:S05]  /*df90*/  @P1 IADD3 R132, P0, R0, R173, RZ ;  /* 0x000000ad00841210 */ /* 0x002fea0007f1e0ff */
[----:B------:R-:W-:Y:S05]  /*dfa0*/  @P1 IMAD.X R133, R2, 0x1, R170, P0 ;  /* 0x0000000102851824 */ /* 0x000fea00000e06aa */
[----:B------:R5:W-:Y:S02]  /*dfb0*/  @P1 LDGSTS.E.BYPASS.LTC128B.128 [R177+0x15880], [R132.64], !P6 ;  /* 0x1588000084b11fae */ /* 0x000be4000f101d52 */
[----:B-----5:R-:W-:Y:S05]  /*dfc0*/  @P1 IADD3 R132, P0, R0, R171, RZ ;  /* 0x000000ab00841210 */ /* 0x020fea0007f1e0ff */
[----:B------:R-:W-:Y:S05]  /*dfd0*/  @P1 IMAD.X R133, R2, 0x1, R174, P0 ;  /* 0x0000000102851824 */ /* 0x000fea00000e06ae */
[----:B------:R1:W-:Y:S02]  /*dfe0*/  @P1 LDGSTS.E.BYPASS.LTC128B.128 [R177+0x17080], [R132.64], !P5 ;  /* 0x1708000084b11fae */ /* 0x0003e4000e901d52 */
[----:B-1----:R-:W-:Y:S02]  /*dff0*/  @P1 IADD3 R132, P0, R0, R179, RZ ;  /* 0x000000b300841210 */ /* 0x002fe40007f1e0ff */
[----:B------:R-:W1:Y:S03]  /*e000*/  SHFL.IDX PT, R0, R168, 0x1, 0x181f ;  /* 0x00381f00a8007f89 */ /* 0x000e6600000e0000 */
[----:B------:R-:W-:Y:S01]  /*e010*/  @P1 IMAD.X R133, R2, 0x1, R176, P0 ;  /* 0x0000000102851824 */ /* 0x000fe200000e06b0 */
[----:B------:R-:W-:Y:S01]  /*e020*/  ISETP.GE.AND P0, PT, R172, 0x21, PT ;  /* 0x00000021ac00780c */ /* 0x000fe20003f06270 */
[----:B------:R-:W2:Y:S04]  /*e030*/  SHFL.IDX PT, R2, R3, 0x1, 0x181f ;  /* 0x00381f0003027f89 */ /* 0x000ea800000e0000 */
[----:B------:R3:W-:Y:S08]  /*e040*/  @P1 LDGSTS.E.BYPASS.LTC128B.128 [R177+0x18880], [R132.64], !P4 ;  /* 0x1888000084b11fae */ /* 0x0007f0000e101d52 */
[C---:B-1----:R-:W-:Y:S02]  /*e050*/  @P0 IADD3 R172, P2, R0.reuse, R173, RZ ;  /* 0x000000ad00ac0210 */ /* 0x042fe40007f5e0ff */
[----:B------:R-:W-:Y:S03]  /*e060*/  @P0 IADD3 R168, P1, R0, R169, RZ ;  /* 0x000000a900a80210 */ /* 0x000fe60007f3e0ff */
[----:B--2---:R-:W-:Y:S01]  /*e070*/  @P0 IMAD.X R173, R2, 0x1, R170, P2 ;  /* 0x0000000102ad0824 */ /* 0x004fe200010e06aa */
[----:B------:R-:W-:Y:S01]  /*e080*/  @P0 IADD3 R170, P2, R0, R171, RZ ;  /* 0x000000ab00aa0210 */ /* 0x000fe20007f5e0ff */
[C---:B------:R-:W-:Y:S04]  /*e090*/  @P0 IMAD.X R169, R2.reuse, 0x1, R178, P1 ;  /* 0x0000000102a90824 */ /* 0x040fe800008e06b2 */
[----:B------:R-:W-:Y:S01]  /*e0a0*/  @P0 IMAD.X R171, R2, 0x1, R174, P2 ;  /* 0x0000000102ab0824 */ /* 0x000fe200010e06ae */
[----:B------:R-:W-:Y:S02]  /*e0b0*/  ISETP.GE.AND P2, PT, R175, c[0x0][0x1d4], PT ;  /* 0x00007500af007a0c */ /* 0x000fe40003f46270 */
[----:B---3--:R-:W-:Y:S05]  /*e0c0*/  @P0 IADD3 R132, P1, R0, R179, RZ ;  /* 0x000000b300840210 */ /* 0x008fea0007f3e0ff */
[----:B------:R-:W-:Y:S06]  /*e0d0*/  @P0 IMAD.X R133, R2, 0x1, R176, P1 ;  /* 0x0000000102850824 */ /* 0x000fec00008e06b0 */
[----:B------:R1:W-:Y:S04]  /*e0e0*/  @P0 LDGSTS.E.BYPASS.LTC128B.128 [R177+0x15080], [R168.64], !P2 ;  /* 0x15080000a8b10fae */ /* 0x0003e8000d101d52 */
[----:B------:R1:W-:Y:S04]  /*e0f0*/  @P0 LDGSTS.E.BYPASS.LTC128B.128 [R177+0x16880], [R172.64], !P6 ;  /* 0x16880000acb10fae */ /* 0x0003e8000f101d52 */
[----:B------:R1:W-:Y:S04]  /*e100*/  @P0 LDGSTS.E.BYPASS.LTC128B.128 [R177+0x18080], [R170.64], !P5 ;  /* 0x18080000aab10fae */ /* 0x0003e8000e901d52 */
[----:B------:R1:W-:Y:S02]  /*e110*/  @P0 LDGSTS.E.BYPASS.LTC128B.128 [R177+0x19880], [R132.64], !P4 ;  /* 0x1988000084b10fae */ /* 0x0003e4000e101d52 */
.L_x_212:
[----:B------:R-:W2:Y:S01]  /*e120*/  LDL R2, [R1+0x58] ;  /* 0x0000580001027983 */ /* 0x000ea20000100800 */
[----:B------:R-:W-:Y:S02]  /*e130*/  UISETP.NE.AND UP1, UPT, UR14, URZ, UPT ;  /* 0x0000003f0e00728c */ /* 0x000fe4000bf25270 */
[----:B------:R-:W-:Y:S01]  /*e140*/  UIMAD UR4, UR23, -0x30, URZ ;  /* 0xffffffd0170478a4 */ /* 0x000fe2000f8e023f */
[----:B-1----:R-:W3:Y:S01]  /*e150*/  LDL R168, [R1+0x54] ;  /* 0x0000540001a87983 */ /* 0x002ee20000100800 */
[----:B------:R-:W-:Y:S02]  /*e160*/  UISETP.NE.AND UP0, UPT, UR13, URZ, UPT ;  /* 0x0000003f0d00728c */ /* 0x000fe4000bf05270 */
[----:B------:R-:W-:Y:S01]  /*e170*/  PLOP3.LUT P0, PT, PT, PT, UP1, 0x80, 0x0 ;  /* 0x000000000000781c */ /* 0x000fe20003f0f018 */
[----:B------:R-:W0:Y:S01]  /*e180*/  LDGDEPBAR ;  /* 0x00000000000079af */ /* 0x000e220000000000 */
[----:B---3--:R-:W-:Y:S11]  /*e190*/  IADD3 R170, -R168, UR4, RZ ;  /* 0x00000004a8aa7c10 */ /* 0x008ff6000fffe1ff */
[----:B--2---:R-:W-:Y:S01]  /*e1a0*/  @P0 IMAD.HI.U32 R0, R2, c[0x0][0x2c8], RZ ;  /* 0x0000b20002000a27 */ /* 0x004fe200078e00ff */
[----:B------:R-:W-:Y:S03]  /*e1b0*/  PLOP3.LUT P0, PT, PT, PT, UP1, 0x80, 0x0 ;  /* 0x000000000000781c */ /* 0x000fe60003f0f018 */
[----:B------:R-:W-:Y:S02]  /*e1c0*/  IMAD.MOV.U32 R132, RZ, RZ, R2 ;  /* 0x000000ffff847224 */ /* 0x000fe400078e0002 */
[----:B------:R-:W-:Y:S08]  /*e1d0*/  IMAD.U32 R2, RZ, RZ, UR10 ;  /* 0x0000000aff027e24 */ /* 0x000ff0000f8e00ff */
[----:B------:R-:W-:Y:S01]  /*e1e0*/  @P0 SHF.R.U32.HI R132, RZ, c[0x0][0x2cc], R0 ;  /* 0x0000b300ff840a19 */ /* 0x000fe20000011600 */
[----:B------:R-:W-:Y:S01]  /*e1f0*/  IMAD.U32 R0, RZ, RZ, UR4 ;  /* 0x00000004ff007e24 */ /* 0x000fe2000f8e00ff */
[----:B------:R-:W-:Y:S03]  /*e200*/  PLOP3.LUT P0, PT, PT, PT, UP0, 0x40, 0x0 ;  /* 0x000000000000781c */ /* 0x000fe60003f0e808 */
[----:B------:R-:W1:Y:S01]  /*e210*/  SHFL.IDX PT, R3, R132, RZ, 0x1c1f ;  /* 0x001c1fff84037589 */ /* 0x000e6200000e0000 */
[----:B------:R-:W-:Y:S04]  /*e220*/  IADD3 R0, -R168, 0x1, R0 ;  /* 0x00000001a8007810 */ /* 0x000fe80007ffe100 */
[----:B------:R-:W-:Y:S04]  /*e230*/  IADD3 R0, R0, -c[0x0][0x168], R2 ;  /* 0x80005a0000007a10 */ /* 0x000fe80007ffe002 */
[C---:B------:R-:W-:Y:S02]  /*e240*/  IADD3 R169, R0.reuse, c[0x0][0x328], RZ ;  /* 0x0000ca0000a97a10 */ /* 0x040fe40007ffe0ff */
[----:B------:R-:W-:Y:S03]  /*e250*/  IADD3 R133, R0, UR22, RZ ;  /* 0x0000001600857c10 */ /* 0x000fe6000fffe0ff */
[--C-:B-1----:R-:W-:Y:S02]  /*e260*/  IMAD.IADD R2, R169, 0x1, R3.reuse ;  /* 0x00000001a9027824 */ /* 0x102fe400078e0203 */
[----:B------:R-:W-:Y:S01]  /*e270*/  IMAD.IADD R0, R133, 0x1, R3 ;  /* 0x0000000185007824 */ /* 0x000fe200078e0203 */
[----:B------:R-:W-:-:S05]  /*e280*/  @P0 BRA `(.L_x_213) ;  /* 0x0000019000000947 */ /* 0x000fca0003800000 */
[----:B------:R-:W-:Y:S01]  /*e290*/  MOV R168, c[0x0][0x2ac] ;  /* 0x0000ab0000a87a02 */ /* 0x000fe20000000f00 */
        /* <DEDUP_REMOVED lines=14> */
.L_x_215:
[----:B------:R-:W-:Y:S04]  /*e380*/  MOV R168, 0x1 ;  /* 0x0000000100a87802 */ /* 0x000fe80000000f00 */
[----:B------:R-:W-:Y:S11]  /*e390*/  ISETP.NE.AND P0, PT, R168, c[0x0][0x32c], PT ;  /* 0x0000cb00a8007a0c */ /* 0x000ff60003f05270 */
[----:B------:R-:W-:Y:S02]  /*e3a0*/  @!UPT UIADD3 URZ, URZ, URZ, URZ ;  /* 0x0000003f3f3ff290 */ /* 0x000fe4000fffe03f */
[----:B------:R-:W-:Y:S05]  /*e3b0*/  @P0 IMAD.HI.U32 R168, R3, c[0x0][0x330], RZ ;  /* 0x0000cc0003a80a27 */ /* 0x000fea00078e00ff */
[----:B------:R-:W-:Y:S02]  /*e3c0*/  @P0 SHF.R.U32.HI R3, RZ, c[0x0][0x334], R168 ;  /* 0x0000cd00ff030a19 */ /* 0x000fe400000116a8 */
.L_x_216:
[----:B------:R-:W-:Y:S05]  /*e3d0*/  BSYNC B0 ;  /* 0x0000000000007941 */ /* 0x000fea0003800000 */
.L_x_214:
[----:B------:R-:W-:Y:S05]  /*e3e0*/  IMAD R3, R3, c[0x0][0x32c], R170 ;  /* 0x0000cb0003037a24 */ /* 0x000fea00078e02aa */
[----:B------:R-:W-:Y:S02]  /*e3f0*/  IMNMX R0, R0, R3, !PT ;  /* 0x0000000300007217 */ /* 0x000fe40007800200 */
[----:B------:R-:W-:Y:S04]  /*e400*/  IADD3 R3, R3, c[0x0][0x32c], RZ ;  /* 0x0000cb0003037a10 */ /* 0x000fe80007ffe0ff */
[----:B------:R-:W-:Y:S02]  /*e410*/  IMNMX R2, R2, R3, PT ;  /* 0x0000000302027217 */ /* 0x000fe40003800200 */
.L_x_213:
        /* <DEDUP_REMOVED lines=88> */
.L_x_219:
[----:B------:R-:W-:Y:S04]  /*e9a0*/  MOV R4, 0x1 ;  /* 0x0000000100047802 */ /* 0x000fe80000000f00 */
[----:B------:R-:W-:Y:S11]  /*e9b0*/  ISETP.NE.AND P0, PT, R4, c[0x0][0x32c], PT ;  /* 0x0000cb0004007a0c */ /* 0x000ff60003f05270 */
[----:B------:R-:W-:Y:S02]  /*e9c0*/  @!UPT UIADD3 URZ, URZ, URZ, URZ ;  /* 0x0000003f3f3ff290 */ /* 0x000fe4000fffe03f */
[----:B------:R-:W-:Y:S05]  /*e9d0*/  @P0 IMAD.HI.U32 R4, R0, c[0x0][0x330], RZ ;  /* 0x0000cc0000040a27 */ /* 0x000fea00078e00ff */
[----:B------:R-:W-:Y:S02]  /*e9e0*/  @P0 SHF.R.U32.HI R0, RZ, c[0x0][0x334], R4 ;  /* 0x0000cd00ff000a19 */ /* 0x000fe40000011604 */
.L_x_220:
[----:B------:R-:W-:Y:S05]  /*e9f0*/  BSYNC B0 ;  /* 0x0000000000007941 */ /* 0x000fea0003800000 */
.L_x_218:
[----:B------:R-:W-:Y:S05]  /*ea00*/  IMAD R0, R0, c[0x0][0x32c], R170 ;  /* 0x0000cb0000007a24 */ /* 0x000fea00078e02aa */
[----:B------:R-:W-:Y:S02]  /*ea10*/  IMNMX R2, R2, R0, !PT ;  /* 0x0000000002027217 */ /* 0x000fe40007800200 */
[----:B------:R-:W-:Y:S04]  /*ea20*/  IADD3 R0, R0, c[0x0][0x32c], RZ ;  /* 0x0000cb0000007a10 */ /* 0x000fe80007ffe0ff */
[----:B------:R-:W-:Y:S02]  /*ea30*/  IMNMX R3, R3, R0, PT ;  /* 0x0000000003037217 */ /* 0x000fe40003800200 */
.L_x_217:
        /* <DEDUP_REMOVED lines=492> */
.L_x_208:
[----:B------:R-:W2:Y:S04]  /*10900*/  LDL.LU R0, [R1+0x44] ;  /* 0x0000440001007983 */ /* 0x000ea80000300800 */
[----:B------:R-:W3:Y:S01]  /*10910*/  LDL.LU R3, [R1+0x4c] ;  /* 0x00004c0001037983 */ /* 0x000ee20000300800 */
[----:B------:R-:W-:-:S03]  /*10920*/  PLOP3.LUT P2, PT, PT, PT, PT, 0x8, 0x0 ;  /* 0x000000000000781c */ /* 0x000fc60003f4e170 */
[----:B--2---:R-:W1:Y:S04]  /*10930*/  SHFL.BFLY PT, R5, R0, 0x2, 0x1f ;  /* 0x0c401f0000057f89 */ /* 0x004e6800000e0000 */
[----:B---3--:R-:W2:Y:S01]  /*10940*/  SHFL.BFLY PT, R2, R3, 0x2, 0x1f ;  /* 0x0c401f0003027f89 */ /* 0x008ea200000e0000 */
[----:B-1----:R-:W-:Y:S02]  /*10950*/  FADD.FTZ R5, R5, R0 ;  /* 0x0000000005057221 */ /* 0x002fe40000010000 */
[----:B--2---:R-:W-:-:S03]  /*10960*/  FADD.FTZ R2, R2, R3 ;  /* 0x0000000302027221 */ /* 0x004fc60000010000 */
[----:B------:R-:W1:Y:S04]  /*10970*/  SHFL.BFLY PT, R0, R5, 0x1, 0x1f ;  /* 0x0c201f0005007f89 */ /* 0x000e6800000e0000 */
[----:B------:R-:W2:Y:S01]  /*10980*/  SHFL.BFLY PT, R6, R2, 0x1, 0x1f ;  /* 0x0c201f0002067f89 */ /* 0x000ea200000e0000 */
[----:B-1----:R-:W-:Y:S01]  /*10990*/  FADD.FTZ R5, R5, R0 ;  /* 0x0000000005057221 */ /* 0x002fe20000010000 */
[----:B------:R-:W-:Y:S01]  /*109a0*/  MOV R0, RZ ;  /* 0x000000ff00007202 */ /* 0x000fe20000000f00 */
[----:B--2---:R-:W-:-:S03]  /*109b0*/  FADD.FTZ R6, R2, R6 ;  /* 0x0000000602067221 */ /* 0x004fc60000010000 */
[----:B------:R-:W-:Y:S02]  /*109c0*/  FSETP.NE.FTZ.AND P1, PT, R5, RZ, PT ;  /* 0x000000ff0500720b */ /* 0x000fe40003f35000 */
[----:B------:R-:W-:Y:S02]  /*109d0*/  MOV R2, RZ ;  /* 0x000000ff00027202 */ /* 0x000fe40000000f00 */
[----:B------:R-:W-:-:S09]  /*109e0*/  FSETP.NE.FTZ.AND P0, PT, R6, RZ, PT ;  /* 0x000000ff0600720b */ /* 0x000fd20003f15000 */
[----:B------:R-:W1:Y:S01]  /*109f0*/  @P1 MUFU.RCP R0, R5 ;  /* 0x0000000500001308 */ /* 0x000e620000001000 */
[----:B------:R-:W-:-:S05]  /*10a00*/  @P1 MOV R3, 0x3f317218 ;  /* 0x3f31721800031802 */ /* 0x000fca0000000f00 */
[----:B------:R-:W-:Y:S02]  /*10a10*/  @P1 FMUL.FTZ R4, R3, c[0x0][0x2d0] ;  /* 0x0000b40003041a20 */ /* 0x000fe40000410000 */
[----:B------:R-:W-:Y:S08]  /*10a20*/  @P0 MUFU.RCP R2, R6 ;  /* 0x0000000600020308 */ /* 0x000ff00000001000 */
[----:B------:R-:W2:Y:S01]  /*10a30*/  @P1 MUFU.LG2 R5, R5 ;  /* 0x0000000500051308 */ /* 0x000ea20000000c00 */
[----:B-1----:R-:W-:-:S02]  /*10a40*/  FMUL.FTZ R15, R0, R28 ;  /* 0x0000001c000f7220 */ /* 0x002fc40000410000 */
[C---:B------:R-:W-:Y:S02]  /*10a50*/  FMUL.FTZ R14, R0.reuse, R29 ;  /* 0x0000001d000e7220 */ /* 0x040fe40000410000 */
[C---:B------:R-:W-:Y:S02]  /*10a60*/  FMUL.FTZ R13, R0.reuse, R32 ;  /* 0x00000020000d7220 */ /* 0x040fe40000410000 */
[C---:B------:R-:W-:Y:S01]  /*10a70*/  FMUL.FTZ R12, R0.reuse, R33 ;  /* 0x00000021000c7220 */ /* 0x040fe20000410000 */
[----:B------:R-:W1:Y:S01]  /*10a80*/  @P0 MUFU.LG2 R6, R6 ;  /* 0x0000000600060308 */ /* 0x000e620000000c00 */
        /* <DEDUP_REMOVED lines=63> */
[----:B--2---:R-:W-:Y:S02]  /*10e80*/  @P1 FMUL.FTZ R5, R5, 0.69314718246459960938 ;  /* 0x3f31721805051820 */ /* 0x004fe40000410000 */
[----:B-1----:R-:W-:Y:S02]  /*10e90*/  @P0 FMUL.FTZ R3, R6, 0.69314718246459960938 ;  /* 0x3f31721806030820 */ /* 0x002fe40000410000 */
[----:B------:R-:W-:Y:S02]  /*10ea0*/  @P0 FMUL.FTZ R0, R0, c[0x0][0x2d0] ;  /* 0x0000b40000000a20 */ /* 0x000fe40000410000 */
        /* <DEDUP_REMOVED lines=63> */
[----:B------:R-:W-:Y:S02]  /*112a0*/  FMUL.FTZ R131, R2, R131 ;  /* 0x0000008302837220 */ /* 0x000fe40000410000 */
[----:B------:R-:W-:Y:S02]  /*112b0*/  @P1 FFMA.FTZ R36, R4, R133, R5 ;  /* 0x0000008504241223 */ /* 0x000fe40000010005 */
[----:B------:R-:W-:Y:S02]  /*112c0*/  @P0 FFMA.FTZ R37, R0, R132, R3 ;  /* 0x0000008400250223 */ /* 0x000fe40000010003 */
.L_x_169:
[----:B------:R-:W-:Y:S05]  /*112d0*/  @P2 BRA `(.L_x_222) ;  /* 0x000019a000002947 */ /* 0x000fea0003800000 */
[----:B------:R-:W-:Y:S01]  /*112e0*/  F2FP.BF16.PACK_AB R109, R12, R13 ;  /* 0x0000000d0c6d723e */ /* 0x000fe200000010ff */
[----:B------:R-:W-:Y:S01]  /*112f0*/  ULDC.64 UR4, c[0x0][0x490] ;  /* 0x0001240000047ab9 */ /* 0x000fe20000000a00 */
[----:B------:R-:W3:Y:S01]  /*11300*/  S2R R13, SR_TID.X ;  /* 0x00000000000d7919 */ /* 0x000ee20000002100 */
[----:B------:R-:W-:Y:S01]  /*11310*/  UIMAD UR6, UR9, UR4, URZ ;  /* 0x00000004090672a4 */ /* 0x000fe2000f8e023f */
[----:B------:R-:W-:Y:S01]  /*11320*/  F2FP.BF16.PACK_AB R117, R14, R15 ;  /* 0x0000000f0e75723e */ /* 0x000fe200000010ff */
[----:B--2---:R-:W-:Y:S01]  /*11330*/  UIMAD.WIDE.U32 UR12, UR11, UR4, URZ ;  /* 0x000000040b0c72a5 */ /* 0x004fe2000f8e003f */
[----:B------:R-:W2:Y:S01]  /*11340*/  S2R R14, SR_CTAID.Z ;  /* 0x00000000000e7919 */ /* 0x000ea20000002700 */
[----:B------:R-:W-:Y:S01]  /*11350*/  UIMAD UR6, UR11, UR5, UR6 ;  /* 0x000000050b0672a4 */ /* 0x000fe2000f8e0206 */
[----:B------:R-:W-:Y:S01]  /*11360*/  F2FP.BF16.PACK_AB R65, R8, R9 ;  /* 0x000000090841723e */ /* 0x000fe200000010ff */
[----:B------:R-:W-:Y:S01]  /*11370*/  BSSY B0, `(.L_x_223) ;  /* 0x0000133000007945 */ /* 0x000fe20003800000 */
[----:B------:R-:W-:Y:S01]  /*11380*/  ULDC.64 UR4, c[0x0][0x3e8] ;  /* 0x0000fa0000047ab9 */ /* 0x000fe20000000a00 */
[----:B------:R-:W-:Y:S01]  /*11390*/  F2FP.BF16.PACK_AB R45, R45, R7 ;  /* 0x000000072d2d723e */ /* 0x000fe200000010ff */
[----:B------:R-:W-:Y:S01]  /*113a0*/  UIMAD.WIDE.U32 UR14, UR11, UR4, URZ ;  /* 0x000000040b0e72a5 */ /* 0x000fe2000f8e003f */
[----:B------:R-:W-:Y:S01]  /*113b0*/  IMAD.U32 R3, RZ, RZ, UR13 ;  /* 0x0000000dff037e24 */ /* 0x000fe2000f8e00ff */
[----:B------:R-:W-:Y:S01]  /*113c0*/  F2FP.BF16.PACK_AB R89, R10, R11 ;  /* 0x0000000b0a59723e */ /* 0x000fe200000010ff */
[----:B-1----:R-:W-:Y:S01]  /*113d0*/  IMAD.U32 R2, RZ, RZ, UR12 ;  /* 0x0000000cff027e24 */ /* 0x002fe2000f8e00ff */
[----:B------:R-:W-:Y:S01]  /*113e0*/  F2FP.BF16.PACK_AB R105, R35, R34 ;  /* 0x000000222369723e */ /* 0x000fe200000010ff */
[----:B------:R-:W-:Y:S01]  /*113f0*/  UIMAD UR9, UR9, UR4, URZ ;  /* 0x00000004090972a4 */ /* 0x000fe2000f8e023f */
[----:B------:R-:W-:Y:S01]  /*11400*/  IMAD.U32 R7, RZ, RZ, UR15 ;  /* 0x0000000fff077e24 */ /* 0x000fe2000f8e00ff */
[----:B------:R-:W-:Y:S01]  /*11410*/  F2FP.BF16.PACK_AB R35, R81, R80 ;  /* 0x000000505123723e */ /* 0x000fe200000010ff */
[----:B------:R-:W-:Y:S01]  /*11420*/  IMAD.U32 R6, RZ, RZ, UR14 ;  /* 0x0000000eff067e24 */ /* 0x000fe2000f8e00ff */
[----:B------:R-:W1:Y:S01]  /*11430*/  S2R R81, SR_CTAID.X ;  /* 0x0000000000517919 */ /* 0x000e620000002500 */
[----:B------:R-:W-:Y:S01]  /*11440*/  UIMAD UR5, UR11, UR5, UR9 ;  /* 0x000000050b0572a4 */ /* 0x000fe2000f8e0209 */
[----:B------:R-:W-:Y:S01]  /*11450*/  IMAD.MOV.U32 R80, RZ, RZ, c[0x0][0x4e8] ;  /* 0x00013a00ff507624 */ /* 0x000fe200078e00ff */
[----:B------:R-:W-:Y:S01]  /*11460*/  UIADD3 UR6, UR13, UR6, URZ ;  /* 0x000000060d067290 */ /* 0x000fe2000fffe03f */
[----:B------:R-:W-:Y:S01]  /*11470*/  F2FP.BF16.PACK_AB R44, R157, R156 ;  /* 0x0000009c9d2c723e */ /* 0x000fe200000010ff */
[----:B------:R-:W-:Y:S01]  /*11480*/  UIADD3 UR5, UR15, UR5, URZ ;  /* 0x000000050f057290 */ /* 0x000fe2000fffe03f */
[----:B---3--:R-:W-:-:S02]  /*11490*/  SHF.R.S32.HI R21, RZ, 0x1f, R13 ;  /* 0x0000001fff157819 */ /* 0x008fc4000001140d */
[C---:B------:R-:W-:Y:S01]  /*114a0*/  ISETP.NE.AND P3, PT, R80.reuse, 0x1, PT ;  /* 0x000000015000780c */ /* 0x040fe20003f65270 */
[----:B------:R-:W-:Y:S01]  /*114b0*/  IMAD.U32 R5, RZ, RZ, UR6 ;  /* 0x00000006ff057e24 */ /* 0x000fe2000f8e00ff */
[CC--:B------:R-:W-:Y:S01]  /*114c0*/  LEA.HI R0, R21.reuse, R13.reuse, RZ, 0x2 ;  /* 0x0000000d15007211 */ /* 0x0c0fe200078f10ff */
[----:B------:R-:W-:Y:S01]  /*114d0*/  IMAD R80, R80, c[0x0][0x388], RZ ;  /* 0x0000e20050507a24 */ /* 0x000fe200078e02ff */
[----:B------:R-:W-:Y:S02]  /*114e0*/  LEA.HI R8, R21, R13, RZ, 0x5 ;  /* 0x0000000d15087211 */ /* 0x000fe400078f28ff */
[--C-:B------:R-:W-:Y:S02]  /*114f0*/  SHF.R.S32.HI R7, RZ, 0x2, R0.reuse ;  /* 0x00000002ff077819 */ /* 0x100fe40000011400 */
[----:B------:R-:W-:Y:S02]  /*11500*/  SHF.R.S32.HI R3, RZ, 0x1f, R0 ;  /* 0x0000001fff037819 */ /* 0x000fe40000011400 */
[----:B------:R-:W-:-:S02]  /*11510*/  LOP3.LUT R0, R0, 0xfffffffc, RZ, 0xc0, !PT ;  /* 0xfffffffc00007812 */ /* 0x000fc400078ec0ff */
[----:B------:R-:W-:Y:S02]  /*11520*/  LOP3.LUT R4, R8, 0xffffffe0, RZ, 0xc0, !PT ;  /* 0xffffffe008047812 */ /* 0x000fe400078ec0ff */
[----:B------:R-:W-:Y:S01]  /*11530*/  LEA.HI R9, R3, R7, RZ, 0x3 ;  /* 0x0000000703097211 */ /* 0x000fe200078f18ff */
[----:B------:R-:W-:Y:S01]  /*11540*/  IMAD.IADD R10, R13, 0x1, -R0 ;  /* 0x000000010d0a7824 */ /* 0x000fe200078e0a00 */
[----:B------:R-:W-:Y:S01]  /*11550*/  LEA.HI R12, R21, R13, RZ, 0x3 ;  /* 0x0000000d150c7211 */ /* 0x000fe200078f18ff */
[----:B------:R-:W-:Y:S01]  /*11560*/  IMAD.IADD R0, R13, 0x1, -R4 ;  /* 0x000000010d007824 */ /* 0x000fe200078e0a04 */
[----:B------:R-:W-:Y:S01]  /*11570*/  LOP3.LUT R9, R9, 0xfffffff8, RZ, 0xc0, !PT ;  /* 0xfffffff809097812 */ /* 0x000fe200078ec0ff */
[----:B------:R-:W-:Y:S01]  /*11580*/  IMAD.MOV.U32 R4, RZ, RZ, R2 ;  /* 0x000000ffff047224 */ /* 0x000fe200078e0002 */
[----:B------:R-:W-:Y:S01]  /*11590*/  SHF.R.S32.HI R20, RZ, 0x3, R12 ;  /* 0x00000003ff147819 */ /* 0x000fe2000001140c */
[----:B------:R-:W-:Y:S01]  /*115a0*/  IMAD.MOV.U32 R2, RZ, RZ, R6 ;  /* 0x000000ffff027224 */ /* 0x000fe200078e0006 */
[----:B------:R-:W-:Y:S01]  /*115b0*/  SHF.R.S32.HI R6, RZ, 0x1f, R0 ;  /* 0x0000001fff067819 */ /* 0x000fe20000011400 */
[----:B------:R-:W-:Y:S01]  /*115c0*/  IMAD.IADD R9, R7, 0x1, -R9 ;  /* 0x0000000107097824 */ /* 0x000fe200078e0a09 */
[----:B------:R-:W-:Y:S01]  /*115d0*/  LOP3.LUT P0, RZ, R0, 0x3, RZ, 0xc0, !PT ;  /* 0x0000000300ff7812 */ /* 0x000fe2000780c0ff */
[----:B------:R-:W-:Y:S01]  /*115e0*/  IMAD.U32 R3, RZ, RZ, UR5 ;  /* 0x00000005ff037e24 */ /* 0x000fe2000f8e00ff */
[----:B------:R-:W-:Y:S01]  /*115f0*/  LEA.HI R18, R6, R0, RZ, 0x2 ;  /* 0x0000000006127211 */ /* 0x000fe200078f10ff */
[----:B--2---:R-:W-:Y:S01]  /*11600*/  IMAD.WIDE.U32 R16, R14, c[0x0][0x498], R4 ;  /* 0x000126000e107a25 */ /* 0x004fe200078e0004 */
[----:B------:R-:W-:-:S02]  /*11610*/  SHF.R.S32.HI R7, RZ, 0x1f, R14 ;  /* 0x0000001fff077819 */ /* 0x000fc4000001140e */
[--C-:B------:R-:W-:Y:S01]  /*11620*/  SHF.R.S32.HI R6, RZ, 0x5, R8.reuse ;  /* 0x00000005ff067819 */ /* 0x100fe20000011408 */
[----:B------:R-:W-:Y:S01]  /*11630*/  IMAD.SHL.U32 R5, R9, 0x40, RZ ;  /* 0x0000004009057824 */ /* 0x000fe200078e00ff */
[----:B------:R-:W-:Y:S01]  /*11640*/  SHF.R.S32.HI R0, RZ, 0x1f, R8 ;  /* 0x0000001fff007819 */ /* 0x000fe20000011408 */
[C---:B------:R-:W-:Y:S01]  /*11650*/  IMAD R22, R7.reuse, c[0x0][0x498], RZ ;  /* 0x0001260007167a24 */ /* 0x040fe200078e02ff */
[----:B------:R-:W-:Y:S01]  /*11660*/  LOP3.LUT R11, R12, 0xfffffff8, RZ, 0xc0, !PT ;  /* 0xfffffff80c0b7812 */ /* 0x000fe200078ec0ff */
[----:B------:R-:W-:Y:S01]  /*11670*/  IMAD R19, R7, c[0x0][0x3f0], RZ ;  /* 0x0000fc0007137a24 */ /* 0x000fe200078e02ff */
[----:B------:R-:W-:Y:S01]  /*11680*/  LEA.HI R0, R0, R6, RZ, 0x3 ;  /* 0x0000000600007211 */ /* 0x000fe200078f18ff */
[----:B------:R-:W-:Y:S01]  /*11690*/  IMAD.SHL.U32 R7, R20, 0x40, RZ ;  /* 0x0000004014077824 */ /* 0x000fe200078e00ff */
[----:B------:R-:W-:Y:S01]  /*116a0*/  LEA.HI R21, R21, R13, RZ, 0x6 ;  /* 0x0000000d15157211 */ /* 0x000fe200078f30ff */
[----:B------:R-:W-:Y:S01]  /*116b0*/  IMAD.IADD R11, R13, 0x1, -R11 ;  /* 0x000000010d0b7824 */ /* 0x000fe200078e0a0b */
[----:B------:R-:W-:Y:S01]  /*116c0*/  LOP3.LUT R4, R0, 0xffffff8, RZ, 0xc0, !PT ;  /* 0x0ffffff800047812 */ /* 0x000fe200078ec0ff */
[----:B------:R-:W-:Y:S01]  /*116d0*/  IMAD.WIDE.U32 R12, R14, c[0x0][0x3f0], R2 ;  /* 0x0000fc000e0c7a25 */ /* 0x000fe200078e0002 */
[----:B------:R-:W-:-:S02]  /*116e0*/  LEA.HI R3, R10, R10, RZ, 0x1 ;  /* 0x0000000a0a037211 */ /* 0x000fc400078f08ff */
[----:B------:R-:W-:Y:S01]  /*116f0*/  LOP3.LUT R2, R7, 0x1c0, RZ, 0xc0, !PT ;  /* 0x000001c007027812 */ /* 0x000fe200078ec0ff */
[----:B------:R-:W-:Y:S01]  /*11700*/  IMAD.SHL.U32 R0, R11, 0x8, RZ ;  /* 0x000000080b007824 */ /* 0x000fe200078e00ff */
[----:B------:R-:W-:Y:S01]  /*11710*/  R2P PR, R9, 0x6 ;  /* 0x0000000609007804 */ /* 0x000fe20000000000 */
[----:B------:R-:W-:Y:S01]  /*11720*/  IMAD R7, R11, 0x20, R20 ;  /* 0x000000200b077824 */ /* 0x000fe200078e0214 */
[----:B------:R-:W-:Y:S01]  /*11730*/  LOP3.LUT R8, R5, 0x1c0, RZ, 0xc0, !PT ;  /* 0x000001c005087812 */ /* 0x000fe200078ec0ff */
[----:B------:R-:W-:Y:S01]  /*11740*/  IMAD.IADD R11, R6, 0x1, -R4 ;  /* 0x00000001060b7824 */ /* 0x000fe200078e0a04 */
[----:B------:R-:W-:Y:S01]  /*11750*/  LOP3.LUT R4, R3, 0x1ffffffe, RZ, 0xc0, !PT ;  /* 0x1ffffffe03047812 */ /* 0x000fe200078ec0ff */
[----:B-1----:R-:W-:Y:S01]  /*11760*/  IMAD R7, R81, 0x80, R7 ;  /* 0x0000008051077824 */ /* 0x002fe200078e0207 */
[----:B------:R-:W-:Y:S01]  /*11770*/  SHF.R.U32.HI R3, RZ, 0x3, R2 ;  /* 0x00000003ff037819 */ /* 0x000fe20000011602 */
[----:B------:R-:W-:Y:S01]  /*11780*/  IMAD R22, R14, c[0x0][0x49c], R22 ;  /* 0x000127000e167a24 */ /* 0x000fe200078e0216 */
[----:B------:R-:W-:Y:S01]  /*11790*/  LOP3.LUT R2, R2, 0x38, R0, 0xf8, !PT ;  /* 0x0000003802027812 */ /* 0x000fe200078ef800 */
[----:B------:R-:W-:Y:S01]  /*117a0*/  IMAD R19, R14, c[0x0][0x3f4], R19 ;  /* 0x0000fd000e137a24 */ /* 0x000fe200078e0213 */
[----:B------:R-:W-:Y:S01]  /*117b0*/  F2FP.BF16.PACK_AB R158, R159, R158 ;  /* 0x0000009e9f9e723e */ /* 0x000fe200000010ff */
[----:B------:R-:W-:Y:S01]  /*117c0*/  IMAD R15, R6, 0x200, R10 ;  /* 0x00000200060f7824 */ /* 0x000fe200078e020a */
[----:B------:R-:W-:Y:S01]  /*117d0*/  F2FP.BF16.PACK_AB R93, R153, R152 ;  /* 0x00000098995d723e */ /* 0x000fe200000010ff */
[----:B------:R-:W-:Y:S01]  /*117e0*/  IMAD.IADD R14, R10, 0x1, -R4 ;  /* 0x000000010a0e7824 */ /* 0x000fe200078e0a04 */
[----:B------:R-:W-:Y:S01]  /*117f0*/  LOP3.LUT R10, R2, R3, RZ, 0x3c, !PT ;  /* 0x00000003020a7212 */ /* 0x000fe200078e3cff */
[----:B------:R-:W-:Y:S01]  /*11800*/  @P3 IMAD.HI.U32 R3, R7, c[0x0][0x4ec], RZ ;  /* 0x00013b0007033a27 */ /* 0x000fe200078e00ff */
[----:B------:R-:W-:-:S02]  /*11810*/  LOP3.LUT R4, R9, 0x1, RZ, 0xc0, !PT ;  /* 0x0000000109047812 */ /* 0x000fc400078ec0ff */
[----:B------:R-:W-:Y:S01]  /*11820*/  LEA.HI R9, R8, R8, RZ, 0x1d ;  /* 0x0000000808097211 */ /* 0x000fe200078fe8ff */
[----:B------:R-:W-:Y:S01]  /*11830*/  IMAD.MOV.U32 R2, RZ, RZ, R7 ;  /* 0x000000ffff027224 */ /* 0x000fe200078e0007 */
[----:B------:R-:W-:Y:S01]  /*11840*/  ISETP.NE.U32.AND P4, PT, R4, 0x1, PT ;  /* 0x000000010400780c */ /* 0x000fe20003f85070 */
[----:B------:R-:W-:Y:S01]  /*11850*/  IMAD.SHL.U32 R6, R21, 0x8, RZ ;  /* 0x0000000815067824 */ /* 0x000fe200078e00ff */
[----:B------:R-:W-:Y:S01]  /*11860*/  @P3 SHF.R.U32.HI R2, RZ, c[0x0][0x4f0], R3 ;  /* 0x00013c00ff023a19 */ /* 0x000fe20000011603 */
[----:B------:R-:W-:Y:S01]  /*11870*/  IMAD.IADD R5, R13, 0x1, R19 ;  /* 0x000000010d057824 */ /* 0x000fe200078e0213 */
[----:B------:R-:W-:Y:S02]  /*11880*/  SHF.R.S32.HI R4, RZ, 0x2, R18 ;  /* 0x00000002ff047819 */ /* 0x000fe40000011412 */
[----:B------:R-:W-:Y:S01]  /*11890*/  LOP3.LUT R18, R10, 0x7ffffe00, R6, 0xf8, !PT ;  /* 0x7ffffe000a127812 */ /* 0x000fe200078ef806 */
[--C-:B------:R-:W-:Y:S01]  /*118a0*/  IMAD.MOV R8, RZ, RZ, -R2.reuse ;  /* 0x000000ffff087224 */ /* 0x100fe200078e0a02 */
[----:B------:R-:W-:Y:S01]  /*118b0*/  SHF.R.S32.HI R6, RZ, 0x1f, R2 ;  /* 0x0000001fff067819 */ /* 0x000fe20000011402 */
[----:B------:R-:W-:Y:S01]  /*118c0*/  IMAD R3, R11, 0x10, R4 ;  /* 0x000000100b037824 */ /* 0x000fe200078e0204 */
[----:B------:R-:W-:Y:S01]  /*118d0*/  F2FP.BF16.PACK_AB R154, R155, R154 ;  /* 0x0000009a9b9a723e */ /* 0x000fe200000010ff */
[----:B------:R-:W-:Y:S01]  /*118e0*/  IMAD.MOV.U32 R4, RZ, RZ, R12 ;  /* 0x000000ffff047224 */ /* 0x000fe200078e000c */
[----:B------:R-:W-:Y:S01]  /*118f0*/  F2FP.BF16.PACK_AB R148, R149, R148 ;  /* 0x000000949594723e */ /* 0x000fe200000010ff */
[----:B------:R-:W-:Y:S01]  /*11900*/  IMAD R12, R8, c[0x0][0x4e8], R7 ;  /* 0x00013a00080c7a24 */ /* 0x000fe200078e0207 */
[----:B------:R-:W-:Y:S01]  /*11910*/  F2FP.BF16.PACK_AB R150, R151, R150 ;  /* 0x000000969796723e */ /* 0x000fe200000010ff */
[----:B------:R-:W-:Y:S01]  /*11920*/  IMAD.U32 R10, R15, 0x2, R9 ;  /* 0x000000020f0a7824 */ /* 0x000fe200078e0009 */
[----:B------:R-:W-:Y:S01]  /*11930*/  F2FP.BF16.PACK_AB R144, R145, R144 ;  /* 0x000000909190723e */ /* 0x000fe200000010ff */
[--C-:B------:R-:W-:Y:S01]  /*11940*/  IMAD R8, R14, 0x8, R3.reuse ;  /* 0x000000080e087824 */ /* 0x100fe200078e0203 */
[----:B------:R-:W-:Y:S01]  /*11950*/  F2FP.BF16.PACK_AB R146, R147, R146 ;  /* 0x000000929392723e */ /* 0x000fe200000010ff */
[----:B------:R-:W-:Y:S01]  /*11960*/  IMAD R9, R6, c[0x0][0x3e0], RZ ;  /* 0x0000f80006097a24 */ /* 0x000fe200078e02ff */
[----:B------:R-:W-:Y:S01]  /*11970*/  F2FP.BF16.PACK_AB R140, R141, R140 ;  /* 0x0000008c8d8c723e */ /* 0x000fe200000010ff */
[----:B------:R-:W-:Y:S01]  /*11980*/  IMAD R3, R81, 0x80, R3 ;  /* 0x0000008051037824 */ /* 0x000fe200078e0203 */
[----:B------:R-:W-:Y:S01]  /*11990*/  F2FP.BF16.PACK_AB R142, R143, R142 ;  /* 0x0000008e8f8e723e */ /* 0x000fe200000010ff */
[----:B------:R-:W-:Y:S01]  /*119a0*/  IMAD R8, R81, 0x80, R8 ;  /* 0x0000008051087824 */ /* 0x000fe200078e0208 */
[----:B------:R-:W-:Y:S01]  /*119b0*/  F2FP.BF16.PACK_AB R136, R137, R136 ;  /* 0x000000888988723e */ /* 0x000fe200000010ff */
[----:B------:R-:W-:Y:S01]  /*119c0*/  IMAD.WIDE.U32 R6, R2, c[0x0][0x3e0], R4 ;  /* 0x0000f80002067a25 */ /* 0x000fe200078e0004 */
[----:B------:R-:W-:-:S02]  /*119d0*/  ISETP.GE.OR P6, PT, R3, R80, P0 ;  /* 0x000000500300720c */ /* 0x000fc400007c6670 */
[----:B------:R-:W-:Y:S01]  /*119e0*/  IADD3 R3, R3, 0x8, RZ ;  /* 0x0000000803037810 */ /* 0x000fe20007ffe0ff */
[----:B------:R-:W-:Y:S01]  /*119f0*/  IMAD R9, R2, c[0x0][0x3e4], R9 ;  /* 0x0000f90002097a24 */ /* 0x000fe200078e0209 */
[----:B------:R-:W-:Y:S01]  /*11a00*/  F2FP.BF16.PACK_AB R138, R139, R138 ;  /* 0x0000008a8b8a723e */ /* 0x000fe200000010ff */
[----:B------:R-:W-:Y:S01]  /*11a10*/  IMAD.SHL.U32 R2, R10, 0x2, RZ ;  /* 0x000000020a027824 */ /* 0x000fe200078e00ff */
[----:B------:R-:W-:Y:S01]  /*11a20*/  ISETP.GE.OR P5, PT, R3, R80, P0 ;  /* 0x000000500300720c */ /* 0x000fe200007a6670 */
[----:B------:R-:W-:Y:S01]  /*11a30*/  @P3 IMAD.HI.U32 R5, R8, c[0x0][0x4ec], RZ ;  /* 0x00013b0008053a27 */ /* 0x000fe200078e00ff */
[----:B------:R-:W-:Y:S01]  /*11a40*/  BAR.SYNC.DEFER_BLOCKING 0x1, 0x100 ;  /* 0x0044000000007b1d */ /* 0x000fe20000010000 */
[----:B------:R-:W-:Y:S02]  /*11a50*/  F2FP.BF16.PACK_AB R113, R31, R30 ;  /* 0x0000001e1f71723e */ /* 0x000fe400000010ff */
[----:B------:R-:W-:Y:S01]  /*11a60*/  IMAD.IADD R7, R7, 0x1, R9 ;  /* 0x0000000107077824 */ /* 0x000fe200078e0209 */
[C---:B------:R-:W-:Y:S01]  /*11a70*/  IADD3 R9, R2.reuse, 0x80, RZ ;  /* 0x0000008002097810 */ /* 0x040fe20007ffe0ff */
[----:B------:R-:W-:Y:S01]  /*11a80*/  IMAD.MOV.U32 R4, RZ, RZ, R8 ;  /* 0x000000ffff047224 */ /* 0x000fe200078e0008 */
[----:B------:R-:W-:Y:S01]  /*11a90*/  @P3 SHF.R.U32.HI R4, RZ, c[0x0][0x4f0], R5 ;  /* 0x00013c00ff043a19 */ /* 0x000fe20000011605 */
[----:B------:R-:W-:Y:S01]  /*11aa0*/  IMAD.MOV.U32 R14, RZ, RZ, 0x40 ;  /* 0x00000040ff0e7424 */ /* 0x000fe200078e00ff */
[----:B------:R-:W-:-:S02]  /*11ab0*/  IADD3 R3, R2, 0x70, RZ ;  /* 0x0000007002037810 */ /* 0x000fc40007ffe0ff */
[----:B------:R-:W-:Y:S02]  /*11ac0*/  @P4 IADD3 R3, R9, 0x10, RZ ;  /* 0x0000001009034810 */ /* 0x000fe40007ffe0ff */
[----:B------:R-:W-:Y:S02]  /*11ad0*/  SHF.R.S32.HI R9, RZ, 0x1f, R12 ;  /* 0x0000001fff097819 */ /* 0x000fe4000001140c */
[--C-:B------:R-:W-:Y:S02]  /*11ae0*/  SHF.R.S32.HI R5, RZ, 0x1f, R4.reuse ;  /* 0x0000001fff057819 */ /* 0x100fe40000011404 */
[----:B------:R-:W-:Y:S01]  /*11af0*/  IADD3 R10, P0, R4, R16, RZ ;  /* 0x00000010040a7210 */ /* 0x000fe20007f1e0ff */
[----:B------:R-:W-:Y:S01]  /*11b00*/  IMAD.MOV R4, RZ, RZ, -R4 ;  /* 0x000000ffff047224 */ /* 0x000fe200078e0a04 */
[----:B------:R-:W-:Y:S01]  /*11b10*/  SEL R14, R14, 0xffffffc0, !P2 ;  /* 0xffffffc00e0e7807 */ /* 0x000fe20005000000 */
[----:B------:R-:W-:Y:S01]  /*11b20*/  IMAD R9, R9, c[0x0][0x3d8], RZ ;  /* 0x0000f60009097a24 */ /* 0x000fe200078e02ff */
[----:B------:R-:W-:Y:S01]  /*11b30*/  IADD3.X R11, R5, R17, R22, P0, !PT ;  /* 0x00000011050b7210 */ /* 0x000fe200007fe416 */
[----:B------:R-:W-:Y:S01]  /*11b40*/  IMAD R8, R4, c[0x0][0x4e8], R8 ;  /* 0x00013a0004087a24 */ /* 0x000fe200078e0208 */
[----:B------:R-:W-:Y:S01]  /*11b50*/  F2FP.BF16.PACK_AB R69, R39, R38 ;  /* 0x000000262745723e */ /* 0x000fe200000010ff */
[C---:B------:R-:W-:Y:S01]  /*11b60*/  IMAD R17, R12.reuse, c[0x0][0x3dc], R9 ;  /* 0x0000f7000c117a24 */ /* 0x040fe200078e0209 */
[----:B------:R-:W-:Y:S01]  /*11b70*/  STS [R2+0x80], R44 ;  /* 0x0000802c02007388 */ /* 0x000fe20000000800 */
[----:B------:R-:W-:Y:S01]  /*11b80*/  IMAD.MOV.U32 R5, RZ, RZ, 0x20 ;  /* 0x00000020ff057424 */ /* 0x000fe200078e00ff */
[----:B------:R-:W-:Y:S01]  /*11b90*/  F2FP.BF16.PACK_AB R42, R43, R42 ;  /* 0x0000002a2b2a723e */ /* 0x000fe200000010ff */
[----:B------:R-:W-:Y:S01]  /*11ba0*/  IMAD.WIDE.U32 R12, R12, c[0x0][0x3d8], R6 ;  /* 0x0000f6000c0c7a25 */ /* 0x000fe200078e0006 */
[----:B------:R-:W-:Y:S01]  /*11bb0*/  SHF.R.S32.HI R6, RZ, 0x1f, R8 ;  /* 0x0000001fff067819 */ /* 0x000fe20000011408 */
[----:B------:R-:W-:Y:S01]  /*11bc0*/  STS [R2+0x480], R158 ;  /* 0x0004809e02007388 */ /* 0x000fe20000000800 */
[----:B------:R-:W-:Y:S01]  /*11bd0*/  SEL R5, R5, 0xffffffe0, !P1 ;  /* 0xffffffe005057807 */ /* 0x000fe20004800000 */
[----:B------:R-:W-:Y:S01]  /*11be0*/  IMAD.WIDE.U32 R10, R8, c[0x0][0x488], R10 ;  /* 0x00012200080a7a25 */ /* 0x000fe200078e000a */
[----:B------:R-:W-:Y:S01]  /*11bf0*/  F2FP.BF16.PACK_AB R46, R47, R46 ;  /* 0x0000002e2f2e723e */ /* 0x000fe200000010ff */
[----:B------:R-:W-:Y:S01]  /*11c00*/  STS [R3], R93 ;  /* 0x0000005d03007388 */ /* 0x000fe20000000800 */
[----:B------:R-:W-:Y:S01]  /*11c10*/  F2FP.BF16.PACK_AB R48, R49, R48 ;  /* 0x000000303130723e */ /* 0x000fe200000010ff */
[----:B------:R-:W-:Y:S01]  /*11c20*/  IMAD R6, R6, c[0x0][0x488], RZ ;  /* 0x0001220006067a24 */ /* 0x000fe200078e02ff */
[----:B------:R-:W-:Y:S01]  /*11c30*/  F2FP.BF16.PACK_AB R50, R51, R50 ;  /* 0x000000323332723e */ /* 0x000fe200000010ff */
[----:B------:R-:W-:Y:S01]  /*11c40*/  IMAD.IADD R4, R2, 0x1, R5 ;  /* 0x0000000102047824 */ /* 0x000fe200078e0205 */
[----:B------:R-:W-:Y:S01]  /*11c50*/  STS [R3+0x400], R154 ;  /* 0x0004009a03007388 */ /* 0x000fe20000000800 */
[----:B------:R-:W-:Y:S01]  /*11c60*/  IMAD R8, R8, c[0x0][0x48c], R6 ;  /* 0x0001230008087a24 */ /* 0x000fe200078e0206 */
[----:B------:R-:W-:Y:S01]  /*11c70*/  F2FP.BF16.PACK_AB R52, R53, R52 ;  /* 0x000000343534723e */ /* 0x000fe200000010ff */
[--C-:B------:R-:W-:Y:S01]  /*11c80*/  IMAD.IADD R5, R5, 0x1, R3.reuse ;  /* 0x0000000105057824 */ /* 0x100fe200078e0203 */
[----:B------:R-:W-:Y:S01]  /*11c90*/  STS [R4+0x80], R148 ;  /* 0x0000809404007388 */ /* 0x000fe20000000800 */
[----:B------:R-:W-:Y:S01]  /*11ca0*/  IMAD.IADD R7, R2, 0x1, R14 ;  /* 0x0000000102077824 */ /* 0x000fe200078e020e */
[----:B------:R-:W-:Y:S01]  /*11cb0*/  F2FP.BF16.PACK_AB R54, R55, R54 ;  /* 0x000000363736723e */ /* 0x000fe200000010ff */
[C---:B------:R-:W-:Y:S01]  /*11cc0*/  IMAD.IADD R9, R14.reuse, 0x1, R3 ;  /* 0x000000010e097824 */ /* 0x040fe200078e0203 */
[----:B------:R-:W-:Y:S01]  /*11cd0*/  STS [R4+0x480], R150 ;  /* 0x0004809604007388 */ /* 0x000fe20000000800 */
[----:B------:R-:W-:Y:S01]  /*11ce0*/  IMAD.IADD R6, R14, 0x1, R4 ;  /* 0x000000010e067824 */ /* 0x000fe200078e0204 */
[----:B------:R-:W-:Y:S01]  /*11cf0*/  F2FP.BF16.PACK_AB R56, R57, R56 ;  /* 0x000000383938723e */ /* 0x000fe200000010ff */
[----:B------:R-:W-:Y:S01]  /*11d00*/  IMAD.IADD R11, R11, 0x1, R8 ;  /* 0x000000010b0b7824 */ /* 0x000fe200078e0208 */
[----:B------:R-:W-:Y:S01]  /*11d10*/  STS [R5], R144 ;  /* 0x0000009005007388 */ /* 0x000fe20000000800 */
[----:B------:R-:W-:Y:S01]  /*11d20*/  IMAD.IADD R8, R5, 0x1, R14 ;  /* 0x0000000105087824 */ /* 0x000fe200078e020e */
        /* <DEDUP_REMOVED lines=45> */
[----:B------:R-:W-:Y:S01]  /*12000*/  LEA R16, P0, R10, c[0x0][0x450], 0x2 ;  /* 0x000114000a107a11 */ /* 0x000fe200078010ff */
        /* <DEDUP_REMOVED lines=10> */
[----:B------:R-:W-:-:S03]  /*120b0*/  LEA.HI.X R11, R10, c[0x0][0x454], R11, 0x2, P0 ;  /* 0x000115000a0b7a11 */ /* 0x000fc600000f140b */
        /* <DEDUP_REMOVED lines=23> */
[----:B------:R2:W-:Y:S04]  /*12230*/  STS [R2+0xc480], R102 ;  /* 0x00c4806602007388 */ /* 0x0005e80000000800 */
[----:B------:R-:W-:Y:S04]  /*12240*/  STS [R3+0xc000], R29 ;  /* 0x00c0001d03007388 */ /* 0x000fe80000000800 */
[----:B------:R3:W-:Y:S04]  /*12250*/  STS [R3+0xc400], R106 ;  /* 0x00c4006a03007388 */ /* 0x0007e80000000800 */
[----:B------:R4:W-:Y:S04]  /*12260*/  STS [R4+0xc080], R28 ;  /* 0x00c0801c04007388 */ /* 0x0009e80000000800 */
[----:B------:R-:W-:Y:S04]  /*12270*/  STS [R4+0xc480], R110 ;  /* 0x00c4806e04007388 */ /* 0x000fe80000000800 */
[----:B------:R-:W-:Y:S01]  /*12280*/  STS [R5+0xc000], R27 ;  /* 0x00c0001b05007388 */ /* 0x000fe20000000800 */
[----:B-1----:R-:W-:-:S03]  /*12290*/  LEA R30, P0, R12, c[0x0][0x380], 0x1 ;  /* 0x0000e0000c1e7a11 */ /* 0x002fc600078008ff */
[----:B------:R-:W-:Y:S01]  /*122a0*/  STS [R5+0xc400], R114 ;  /* 0x00c4007205007388 */ /* 0x000fe20000000800 */
[----:B--2---:R-:W-:-:S03]  /*122b0*/  IMAD.SHL.U32 R2, R18, 0x2, RZ ;  /* 0x0000000212027824 */ /* 0x004fc600078e00ff */
[----:B------:R-:W-:Y:S04]  /*122c0*/  STS [R7+0xc080], R26 ;  /* 0x00c0801a07007388 */ /* 0x000fe80000000800 */
[----:B------:R-:W-:Y:S01]  /*122d0*/  STS [R7+0xc480], R118 ;  /* 0x00c4807607007388 */ /* 0x000fe20000000800 */
[----:B---3--:R-:W-:-:S03]  /*122e0*/  IMAD.IADD R3, R13, 0x1, R17 ;  /* 0x000000010d037824 */ /* 0x008fc600078e0211 */
[----:B------:R-:W-:Y:S01]  /*122f0*/  STS [R9+0xc000], R25 ;  /* 0x00c0001909007388 */ /* 0x000fe20000000800 */
[----:B----4-:R-:W-:Y:S01]  /*12300*/  IMAD R28, R81, 0x80, R20 ;  /* 0x00000080511c7824 */ /* 0x010fe200078e0214 */
[----:B------:R-:W-:Y:S02]  /*12310*/  LEA.HI.X R29, R12, c[0x0][0x384], R3, 0x1, P0 ;  /* 0x0000e1000c1d7a11 */ /* 0x000fe400000f0c03 */
[----:B------:R-:W-:Y:S02]  /*12320*/  STS [R9+0xc400], R122 ;  /* 0x00c4007a09007388 */ /* 0x000fe40000000800 */
[----:B------:R-:W-:Y:S02]  /*12330*/  ISETP.GE.AND P0, PT, R28, R80, PT ;  /* 0x000000501c00720c */ /* 0x000fe40003f06270 */
        /* <DEDUP_REMOVED lines=8> */
[----:B------:R-:W2:Y:S04]  /*123c0*/  SHFL.IDX PT, R11, R11, 0x1, 0x1c1f ;  /* 0x003c1f000b0b7f89 */ /* 0x000ea800000e0000 */
[----:B------:R3:W4:Y:S04]  /*123d0*/  SHFL.IDX PT, R4, R30, RZ, 0x181f ;  /* 0x00181fff1e047589 */ /* 0x00072800000e0000 */
[----:B------:R3:W3:Y:S04]  /*123e0*/  SHFL.IDX PT, R5, R29, RZ, 0x181f ;  /* 0x00181fff1d057589 */ /* 0x0006e800000e0000 */
[----:B-1----:R1:W-:Y:S04]  /*123f0*/  @!P6 ST.E [R14.64], R36 ;  /* 0x000000240e00e985 */ /* 0x0023e8000c101912 */
[----:B--2---:R1:W-:Y:S04]  /*12400*/  @!P5 ST.E [R10.64], R37 ;  /* 0x000000250a00d985 */ /* 0x0043e8000c101912 */
[----:B------:R1:W2:Y:S04]  /*12410*/  LDS.128 R44, [R2+0x1080] ;  /* 0x00108000022c7984 */ /* 0x0002a80000000c00 */
        /* <DEDUP_REMOVED lines=10> */
[----:B------:R1:W1:Y:S01]  /*124c0*/  LDS.128 R76, [R2+0xf080] ;  /* 0x00f08000024c7984 */ /* 0x0002620000000c00 */
        /* <DEDUP_REMOVED lines=10> */
[----:B-1----:R1:W3:Y:S01]  /*12570*/  LDS.128 R12, [R2+0xc080] ;  /* 0x00c08000020c7984 */ /* 0x0022e20000000c00 */
        /* <DEDUP_REMOVED lines=17> */
[----:B------:R1:W-:Y:S02]  /*12690*/  @!P0 ST.E.128 [R2.64], R12 ;  /* 0x0000000c02008985 */ /* 0x0003e4000c101d12 */
.L_x_224:
[----:B--234-:R-:W-:Y:S05]  /*126a0*/  BSYNC B0 ;  /* 0x0000000000007941 */ /* 0x01cfea0003800000 */
.L_x_223:
        /* <DEDUP_REMOVED lines=30> */
.L_x_226:
[----:B------:R-:W-:Y:S05]  /*12890*/  BSYNC B0 ;  /* 0x0000000000007941 */ /* 0x000fea0003800000 */
.L_x_225:
[----:B--2---:R-:W-:Y:S01]  /*128a0*/  IADD3 R4, R28, 0x40, RZ ;  /* 0x000000401c047810 */ /* 0x004fe20007ffe0ff */
[----:B------:R2:W4:Y:S01]  /*128b0*/  SHFL.IDX PT, R3, R29, 0x2, 0x181f ;  /* 0x00581f001d037f89 */ /* 0x00052200000e0000 */
        /* <DEDUP_REMOVED lines=28> */
.L_x_228:
[----:B------:R-:W-:Y:S05]  /*12a80*/  BSYNC B0 ;  /* 0x0000000000007941 */ /* 0x000fea0003800000 */
.L_x_227:
[----:B---3--:R-:W-:Y:S01]  /*12a90*/  IADD3 R4, R28, 0x60, RZ ;  /* 0x000000601c047810 */ /* 0x008fe20007ffe0ff */
[----:B----4-:R3:W4:Y:S03]  /*12aa0*/  SHFL.IDX PT, R3, R29, 0x3, 0x181f ;  /* 0x00781f001d037f89 */ /* 0x01072600000e0000 */
        /* <DEDUP_REMOVED lines=15> */
[----:B------:R1:W-:Y:S01]  /*12ba0*/  @!P2 ST.E.128 [R8.64], R72 ;  /* 0x000000480800a985 */ /* 0x0003e2000c101d12 */
[----:B------:R-:W-:Y:S01]  /*12bb0*/  IADD3 R0, R0, 0xc0, RZ ;  /* 0x000000c000007810 */ /* 0x000fe20007ffe0ff */
[----:B------:R-:W-:-:S04]  /*12bc0*/  @!P1 IMAD.WIDE R6, R5, 0x2, R2 ;  /* 0x0000000205069825 */ /* 0x000fc800078e0202 */
[----:B------:R-:W-:Y:S01]  /*12bd0*/  @!P0 IMAD.WIDE R4, R4, 0x2, R2 ;  /* 0x0000000204048825 */ /* 0x000fe200078e0202 */
        /* <DEDUP_REMOVED lines=10> */
.L_x_222:
[----:B------:R-:W3:Y:S01]  /*12c80*/  S2R R9, SR_TID.X ;  /* 0x0000000000097919 */ /* 0x000ee20000002100 */
[----:B------:R-:W-:Y:S03]  /*12c90*/  BSSY B0, `(.L_x_229) ;  /* 0x0000028000007945 */ /* 0x000fe60003800000 */
[----:B------:R-:W4:Y:S01]  /*12ca0*/  S2R R10, SR_CTAID.Z ;  /* 0x00000000000a7919 */ /* 0x000f220000002700 */
[----:B---3--:R-:W-:Y:S02]  /*12cb0*/  ISETP.GT.AND P0, PT, R9, 0x7f, PT ;  /* 0x0000007f0900780c */ /* 0x008fe40003f04270 */
[----:B----4-:R-:W-:-:S11]  /*12cc0*/  SHF.R.S32.HI R11, RZ, 0x1f, R10 ;  /* 0x0000001fff0b7819 */ /* 0x010fd6000001140a */
[----:B------:R-:W-:Y:S05]  /*12cd0*/  @P0 BRA `(.L_x_230) ;  /* 0x0000023000000947 */ /* 0x000fea0003800000 */
[----:B------:R-:W3:Y:S01]  /*12ce0*/  S2R R5, SR_CTAID.X ;  /* 0x0000000000057919 */ /* 0x000ee20000002500 */
[----:B-1----:R-:W-:-:S05]  /*12cf0*/  MOV R2, c[0x0][0x4e8] ;  /* 0x00013a0000027a02 */ /* 0x002fca0000000f00 */
[----:B------:R-:W-:Y:S01]  /*12d00*/  IMAD R0, R2, c[0x0][0x388], RZ ;  /* 0x0000e20002007a24 */ /* 0x000fe200078e02ff */
[----:B---3--:R-:W-:-:S04]  /*12d10*/  LEA R5, R5, R9, 0x7 ;  /* 0x0000000905057211 */ /* 0x008fc800078e38ff */
[----:B------:R-:W-:-:S13]  /*12d20*/  ISETP.GE.AND P0, PT, R5, R0, PT ;  /* 0x000000000500720c */ /* 0x000fda0003f06270 */
[----:B------:R-:W-:Y:S05]  /*12d30*/  @P0 BRA `(.L_x_230) ;  /* 0x000001d000000947 */ /* 0x000fea0003800000 */
[----:B------:R-:W-:Y:S01]  /*12d40*/  ISETP.NE.AND P0, PT, R2, 0x1, PT ;  /* 0x000000010200780c */ /* 0x000fe20003f05270 */
[----:B------:R-:W-:Y:S01]  /*12d50*/  ULDC.64 UR4, c[0x0][0x490] ;  /* 0x0001240000047ab9 */ /* 0x000fe20000000a00 */
[----:B------:R-:W-:Y:S01]  /*12d60*/  MOV R0, R5 ;  /* 0x0000000500007202 */ /* 0x000fe20000000f00 */
[----:B------:R-:W-:Y:S01]  /*12d70*/  UIMAD UR6, UR9, UR4, URZ ;  /* 0x00000004090672a4 */ /* 0x000fe2000f8e023f */
[----:B------:R-:W-:Y:S01]  /*12d80*/  IMAD R6, R11, c[0x0][0x498], RZ ;  /* 0x000126000b067a24 */ /* 0x000fe200078e02ff */
[----:B--2---:R-:W-:Y:S02]  /*12d90*/  UIMAD.WIDE.U32 UR12, UR11, UR4, URZ ;  /* 0x000000040b0c72a5 */ /* 0x004fe4000f8e003f */
[----:B------:R-:W-:Y:S01]  /*12da0*/  UIMAD UR4, UR11, UR5, UR6 ;  /* 0x000000050b0472a4 */ /* 0x000fe2000f8e0206 */
[----:B------:R-:W-:-:S03]  /*12db0*/  IMAD R6, R10, c[0x0][0x49c], R6 ;  /* 0x000127000a067a24 */ /* 0x000fc600078e0206 */
[----:B------:R-:W-:Y:S01]  /*12dc0*/  UIADD3 UR4, UR13, UR4, URZ ;  /* 0x000000040d047290 */ /* 0x000fe2000fffe03f */
[----:B------:R-:W-:Y:S01]  /*12dd0*/  MOV R3, UR13 ;  /* 0x0000000d00037c02 */ /* 0x000fe20008000f00 */
[----:B------:R-:W-:-:S04]  /*12de0*/  @P0 IMAD.HI.U32 R2, R5, c[0x0][0x4ec], RZ ;  /* 0x00013b0005020a27 */ /* 0x000fc800078e00ff */
[----:B------:R-:W-:Y:S01]  /*12df0*/  IMAD.U32 R3, RZ, RZ, UR4 ;  /* 0x00000004ff037e24 */ /* 0x000fe2000f8e00ff */
[----:B------:R-:W-:Y:S01]  /*12e00*/  @P0 SHF.R.U32.HI R0, RZ, c[0x0][0x4f0], R2 ;  /* 0x00013c00ff000a19 */ /* 0x000fe20000011602 */
[----:B------:R-:W-:-:S03]  /*12e10*/  IMAD.U32 R2, RZ, RZ, UR12 ;  /* 0x0000000cff027e24 */ /* 0x000fc6000f8e00ff */
[----:B------:R-:W-:Y:S01]  /*12e20*/  IADD3 R4, -R0, RZ, RZ ;  /* 0x000000ff00047210 */ /* 0x000fe20007ffe1ff */
[----:B------:R-:W-:Y:S01]  /*12e30*/  IMAD.WIDE.U32 R2, R10, c[0x0][0x498], R2 ;  /* 0x000126000a027a25 */ /* 0x000fe200078e0002 */
[----:B------:R-:W-:-:S03]  /*12e40*/  SHF.R.S32.HI R7, RZ, 0x1f, R0 ;  /* 0x0000001fff077819 */ /* 0x000fc60000011400 */
[----:B------:R-:W-:Y:S01]  /*12e50*/  IMAD R4, R4, c[0x0][0x4e8], R5 ;  /* 0x00013a0004047a24 */ /* 0x000fe200078e0205 */
[----:B------:R-:W-:-:S04]  /*12e60*/  IADD3 R2, P0, R0, R2, RZ ;  /* 0x0000000200027210 */ /* 0x000fc80007f1e0ff */
[----:B------:R-:W-:Y:S02]  /*12e70*/  SHF.R.S32.HI R5, RZ, 0x1f, R4 ;  /* 0x0000001fff057819 */ /* 0x000fe40000011404 */
[----:B------:R-:W-:-:S03]  /*12e80*/  IADD3.X R3, R7, R3, R6, P0, !PT ;  /* 0x0000000307037210 */ /* 0x000fc600007fe406 */
[----:B------:R-:W-:Y:S02]  /*12e90*/  IMAD R0, R5, c[0x0][0x488], RZ ;  /* 0x0001220005007a24 */ /* 0x000fe400078e02ff */
[----:B------:R-:W-:-:S04]  /*12ea0*/  IMAD.WIDE.U32 R2, R4, c[0x0][0x488], R2 ;  /* 0x0001220004027a25 */ /* 0x000fc800078e0002 */
[----:B------:R-:W-:Y:S01]  /*12eb0*/  IMAD R0, R4, c[0x0][0x48c], R0 ;  /* 0x0001230004007a24 */ /* 0x000fe200078e0200 */
[----:B------:R-:W-:-:S04]  /*12ec0*/  LEA R4, P0, R2, c[0x0][0x450], 0x2 ;  /* 0x0001140002047a11 */ /* 0x000fc800078010ff */
[----:B------:R-:W-:-:S04]  /*12ed0*/  IADD3 R0, R3, R0, RZ ;  /* 0x0000000003007210 */ /* 0x000fc80007ffe0ff */
[----:B------:R-:W-:Y:S01]  /*12ee0*/  LEA.HI.X R5, R2, c[0x0][0x454], R0, 0x2, P0 ;  /* 0x0001150002057a11 */ /* 0x000fe200000f1400 */
[----:B------:R-:W-:-:S05]  /*12ef0*/  IMAD.MOV.U32 R0, RZ, RZ, -0x800000 ;  /* 0xff800000ff007424 */ /* 0x000fca00078e00ff */
[----:B------:R1:W-:Y:S02]  /*12f00*/  STG.E [R4.64], R0 ;  /* 0x0000000004007986 */ /* 0x0003e4000c101912 */
.L_x_230:
[----:B------:R-:W-:Y:S05]  /*12f10*/  BSYNC B0 ;  /* 0x0000000000007941 */ /* 0x000fea0003800000 */
.L_x_229:
[----:B------:R-:W3:Y:S01]  /*12f20*/  S2R R14, SR_CTAID.X ;  /* 0x00000000000e7919 */ /* 0x000ee20000002500 */
[----:B-1----:R-:W-:Y:S01]  /*12f30*/  SHF.R.S32.HI R0, RZ, 0x1f, R9 ;  /* 0x0000001fff007819 */ /* 0x002fe20000011409 */
[----:B------:R-:W-:Y:S01]  /*12f40*/  IMAD.MOV.U32 R17, RZ, RZ, c[0x0][0x4e8] ;  /* 0x00013a00ff117624 */ /* 0x000fe200078e00ff */
[----:B------:R-:W-:Y:S01]  /*12f50*/  ULDC.64 UR4, c[0x0][0x3e8] ;  /* 0x0000fa0000047ab9 */ /* 0x000fe20000000a00 */
[----:B------:R-:W-:Y:S01]  /*12f60*/  IMAD R7, R11, c[0x0][0x3f0], RZ ;  /* 0x0000fc000b077a24 */ /* 0x000fe200078e02ff */
[----:B------:R-:W-:Y:S01]  /*12f70*/  LEA.HI R0, R0, R9, RZ, 0x3 ;  /* 0x0000000900007211 */ /* 0x000fe200078f18ff */
[----:B------:R-:W-:Y:S01]  /*12f80*/  UIMAD UR9, UR9, UR4, URZ ;  /* 0x00000004090972a4 */ /* 0x000fe2000f8e023f */
[----:B------:R-:W-:Y:S01]  /*12f90*/  ISETP.NE.AND P0, PT, R17, 0x1, PT ;  /* 0x000000011100780c */ /* 0x000fe20003f05270 */
[----:B------:R-:W-:Y:S01]  /*12fa0*/  UIMAD.WIDE.U32 UR6, UR11, UR4, URZ ;  /* 0x000000040b0672a5 */ /* 0x000fe2000f8e003f */
[----:B------:R-:W-:Y:S01]  /*12fb0*/  LOP3.LUT R2, R0, 0xfffffff8, RZ, 0xc0, !PT ;  /* 0xfffffff800027812 */ /* 0x000fe200078ec0ff */
[----:B------:R-:W-:Y:S01]  /*12fc0*/  UIMAD UR4, UR11, UR5, UR9 ;  /* 0x000000050b0472a4 */ /* 0x000fe2000f8e0209 */
[----:B------:R-:W-:Y:S01]  /*12fd0*/  SHF.R.S32.HI R8, RZ, 0x3, R0 ;  /* 0x00000003ff087819 */ /* 0x000fe20000011400 */
[----:B------:R-:W-:Y:S01]  /*12fe0*/  IMAD R7, R10, c[0x0][0x3f4], R7 ;  /* 0x0000fd000a077a24 */ /* 0x000fe200078e0207 */
[----:B------:R-:W-:Y:S01]  /*12ff0*/  BSSY B0, `(.L_x_231) ;  /* 0x000003a000007945 */ /* 0x000fe20003800000 */
[----:B------:R-:W-:Y:S01]  /*13000*/  IMAD.IADD R9, R9, 0x1, -R2 ;  /* 0x0000000109097824 */ /* 0x000fe200078e0a02 */
[----:B------:R-:W-:Y:S01]  /*13010*/  UIADD3 UR4, UR7, UR4, URZ ;  /* 0x0000000407047290 */ /* 0x000fe2000fffe03f */
[----:B------:R-:W-:Y:S01]  /*13020*/  IMAD.U32 R3, RZ, RZ, UR7 ;  /* 0x00000007ff037e24 */ /* 0x000fe2000f8e00ff */
[----:B------:R-:W-:Y:S01]  /*13030*/  MOV R2, UR6 ;  /* 0x0000000600027c02 */ /* 0x000fe20008000f00 */
[----:B------:R-:W-:Y:S01]  /*13040*/  IMAD R17, R17, c[0x0][0x388], RZ ;  /* 0x0000e20011117a24 */ /* 0x000fe200078e02ff */
[----:B------:R-:W-:-:S02]  /*13050*/  LEA R0, R9, R8, 0x5 ;  /* 0x0000000809007211 */ /* 0x000fc400078e28ff */
[----:B------:R-:W-:-:S03]  /*13060*/  MOV R3, UR4 ;  /* 0x0000000400037c02 */ /* 0x000fc60008000f00 */
[C---:B---3--:R-:W-:Y:S01]  /*13070*/  IMAD R4, R14.reuse, 0x80, R0 ;  /* 0x000000800e047824 */ /* 0x048fe200078e0200 */
[----:B------:R-:W-:Y:S01]  /*13080*/  LEA R14, R14, R8, 0x7 ;  /* 0x000000080e0e7211 */ /* 0x000fe200078e38ff */
[----:B------:R-:W-:-:S04]  /*13090*/  IMAD.WIDE.U32 R2, R10, c[0x0][0x3f0], R2 ;  /* 0x0000fc000a027a25 */ /* 0x000fc800078e0002 */
[----:B------:R-:W-:-:S04]  /*130a0*/  @P0 IMAD.HI.U32 R5, R4, c[0x0][0x4ec], RZ ;  /* 0x00013b0004050a27 */ /* 0x000fc800078e00ff */
[----:B------:R-:W-:Y:S01]  /*130b0*/  IMAD.MOV.U32 R0, RZ, RZ, R4 ;  /* 0x000000ffff007224 */ /* 0x000fe200078e0004 */
[----:B------:R-:W-:Y:S01]  /*130c0*/  @P0 SHF.R.U32.HI R0, RZ, c[0x0][0x4f0], R5 ;  /* 0x00013c00ff000a19 */ /* 0x000fe20000011605 */
[----:B------:R-:W-:-:S03]  /*130d0*/  IMAD.IADD R3, R3, 0x1, R7 ;  /* 0x0000000103037824 */ /* 0x000fc600078e0207 */
[----:B------:R-:W-:Y:S01]  /*130e0*/  SHF.R.S32.HI R6, RZ, 0x1f, R0 ;  /* 0x0000001fff067819 */ /* 0x000fe20000011400 */
[C---:B------:R-:W-:Y:S01]  /*130f0*/  IMAD.WIDE.U32 R2, R0.reuse, c[0x0][0x3e0], R2 ;  /* 0x0000f80000027a25 */ /* 0x040fe200078e0002 */
[----:B------:R-:W-:-:S03]  /*13100*/  IADD3 R5, -R0, RZ, RZ ;  /* 0x000000ff00057210 */ /* 0x000fc60007ffe1ff */
[----:B------:R-:W-:Y:S02]  /*13110*/  IMAD R6, R6, c[0x0][0x3e0], RZ ;  /* 0x0000f80006067a24 */ /* 0x000fe400078e02ff */
[----:B------:R-:W-:Y:S02]  /*13120*/  IMAD R5, R5, c[0x0][0x4e8], R4 ;  /* 0x00013a0005057a24 */ /* 0x000fe400078e0204 */
[----:B------:R-:W-:-:S03]  /*13130*/  IMAD R0, R0, c[0x0][0x3e4], R6 ;  /* 0x0000f90000007a24 */ /* 0x000fc600078e0206 */
[----:B------:R-:W-:Y:S02]  /*13140*/  SHF.R.S32.HI R4, RZ, 0x1f, R5 ;  /* 0x0000001fff047819 */ /* 0x000fe40000011405 */
[----:B------:R-:W-:-:S03]  /*13150*/  IADD3 R3, R3, R0, RZ ;  /* 0x0000000003037210 */ /* 0x000fc60007ffe0ff */
[----:B------:R-:W-:Y:S02]  /*13160*/  IMAD R0, R4, c[0x0][0x3d8], RZ ;  /* 0x0000f60004007a24 */ /* 0x000fe400078e02ff */
[----:B------:R-:W-:-:S04]  /*13170*/  IMAD.WIDE.U32 R2, R5, c[0x0][0x3d8], R2 ;  /* 0x0000f60005027a25 */ /* 0x000fc800078e0002 */
[----:B------:R-:W-:Y:S01]  /*13180*/  IMAD R0, R5, c[0x0][0x3dc], R0 ;  /* 0x0000f70005007a24 */ /* 0x000fe200078e0200 */
[----:B------:R-:W-:-:S03]  /*13190*/  LEA R16, P0, R2, c[0x0][0x380], 0x1 ;  /* 0x0000e00002107a11 */ /* 0x000fc600078008ff */
[----:B------:R-:W-:-:S05]  /*131a0*/  IMAD.IADD R0, R3, 0x1, R0 ;  /* 0x0000000103007824 */ /* 0x000fca00078e0200 */
[----:B------:R-:W-:Y:S01]  /*131b0*/  LEA.HI.X R15, R2, c[0x0][0x384], R0, 0x1, P0 ;  /* 0x0000e100020f7a11 */ /* 0x000fe200000f0c00 */
[----:B------:R-:W-:Y:S01]  /*131c0*/  IMAD.SHL.U32 R0, R9, 0x8, RZ ;  /* 0x0000000809007824 */ /* 0x000fe200078e00ff */
[----:B------:R-:W-:Y:S01]  /*131d0*/  ISETP.GE.AND P0, PT, R14, R17, PT ;  /* 0x000000110e00720c */ /* 0x000fe20003f06270 */
[----:B------:R1:W3:Y:S03]  /*131e0*/  SHFL.IDX PT, R2, R16, RZ, 0x181f ;  /* 0x00181fff10027589 */ /* 0x0002e600000e0000 */
[C---:B------:R-:W-:Y:S01]  /*131f0*/  IADD3 R11, R0.reuse, 0x40, RZ ;  /* 0x00000040000b7810 */ /* 0x040fe20007ffe0ff */
[----:B------:R1:W4:Y:S01]  /*13200*/  SHFL.IDX PT, R3, R15, RZ, 0x181f ;  /* 0x00181fff0f037589 */ /* 0x00032200000e0000 */
[C---:B------:R-:W-:Y:S02]  /*13210*/  IADD3 R12, R0.reuse, 0x80, RZ ;  /* 0x00000080000c7810 */ /* 0x040fe40007ffe0ff */
[----:B------:R-:W-:-:S05]  /*13220*/  IADD3 R13, R0, 0xc0, RZ ;  /* 0x000000c0000d7810 */ /* 0x000fca0007ffe0ff */
        /* <DEDUP_REMOVED lines=22> */
.L_x_232:
[----:B------:R-:W-:Y:S05]  /*13390*/  BSYNC B0 ;  /* 0x0000000000007941 */ /* 0x000fea0003800000 */
.L_x_231:
[----:B---3--:R-:W-:Y:S01]  /*133a0*/  IADD3 R4, R14, 0x20, RZ ;  /* 0x000000200e047810 */ /* 0x008fe20007ffe0ff */
[----:B----4-:R3:W4:Y:S01]  /*133b0*/  SHFL.IDX PT, R3, R15, 0x1, 0x181f ;  /* 0x00381f000f037f89 */ /* 0x01072200000e0000 */
        /* <DEDUP_REMOVED lines=25> */
.L_x_234:
[----:B------:R-:W-:Y:S05]  /*13550*/  BSYNC B0 ;  /* 0x0000000000007941 */ /* 0x000fea0003800000 */
.L_x_233:
[----:B-1----:R-:W-:Y:S01]  /*13560*/  IADD3 R4, R14, 0x40, RZ ;  /* 0x000000400e047810 */ /* 0x002fe20007ffe0ff */
[----:B----4-:R1:W4:Y:S01]  /*13570*/  SHFL.IDX PT, R3, R15, 0x2, 0x181f ;  /* 0x00581f000f037f89 */ /* 0x01032200000e0000 */
        /* <DEDUP_REMOVED lines=25> */
.L_x_236:
[----:B------:R-:W-:Y:S05]  /*13710*/  BSYNC B0 ;  /* 0x0000000000007941 */ /* 0x000fea0003800000 */
.L_x_235:
[----:B---3--:R-:W-:Y:S01]  /*13720*/  IADD3 R4, R14, 0x60, RZ ;  /* 0x000000600e047810 */ /* 0x008fe20007ffe0ff */
[----:B----4-:R3:W4:Y:S03]  /*13730*/  SHFL.IDX PT, R3, R15, 0x3, 0x181f ;  /* 0x00781f000f037f89 */ /* 0x01072600000e0000 */
[----:B------:R-:W-:Y:S01]  /*13740*/  ISETP.GE.AND P0, PT, R4, R17, PT ;  /* 0x000000110400720c */ /* 0x000fe20003f06270 */
[----:B------:R3:W1:-:S12]  /*13750*/  SHFL.IDX PT, R2, R16, 0x3, 0x181f ;  /* 0x00781f0010027f89 */ /* 0x00065800000e0000 */
        /* <DEDUP_REMOVED lines=24> */
.L_x_172:
[----:B-1----:R-:W-:Y:S02]  /*138e0*/  MOV R3, R12 ;  /* 0x0000000c00037202 */ /* 0x002fe40000000f00 */
[----:B------:R-:W-:Y:S02]  /*138f0*/  MOV R2, 0x13910 ;  /* 0x0001391000027802 */ /* 0x000fe40000000f00 */
[----:B------:R-:W-:Y:S05]  /*13900*/  CALL.REL.NOINC `($__internal_0_$__cuda_sm70_shflsync_idx_p) ;  /* 0x000001f000007944 */ /* 0x000fea0003c00000 */
[----:B------:R-:W-:Y:S01]  /*13910*/  IMAD.MOV.U32 R7, RZ, RZ, R14 ;  /* 0x000000ffff077224 */ /* 0x000fe200078e000e */
[----:B------:R-:W-:Y:S02]  /*13920*/  MOV R3, R15 ;  /* 0x0000000f00037202 */ /* 0x000fe40000000f00 */
[----:B------:R-:W-:Y:S02]  /*13930*/  MOV R2, 0x13950 ;  /* 0x0001395000027802 */ /* 0x000fe40000000f00 */
[----:B-1---5:R-:W-:Y:S05]  /*13940*/  CALL.REL.NOINC `($__internal_0_$__cuda_sm70_shflsync_idx_p) ;  /* 0x000001b000007944 */ /* 0x022fea0003c00000 */
[----:B------:R-:W-:Y:S01]  /*13950*/  MOV R2, R14 ;  /* 0x0000000e00027202 */ /* 0x000fe20000000f00 */
[----:B-1---5:R-:W-:Y:S05]  /*13960*/  BRA `(.L_x_237) ;  /* 0xfffee83000007947 */ /* 0x022fea000383ffff */
.L_x_188:
[----:B------:R-:W-:Y:S02]  /*13970*/  MOV R2, 0x13990 ;  /* 0x0001399000027802 */ /* 0x000fe40000000f00 */
[----:B-12--5:R-:W-:Y:S05]  /*13980*/  CALL.REL.NOINC `($__internal_0_$__cuda_sm70_shflsync_idx_p) ;  /* 0x0000017000007944 */ /* 0x026fea0003c00000 */
[----:B------:R-:W-:Y:S01]  /*13990*/  MOV R3, R12 ;  /* 0x0000000c00037202 */ /* 0x000fe20000000f00 */
[----:B-----5:R-:W-:Y:S01]  /*139a0*/  IMAD.MOV.U32 R4, RZ, RZ, R14 ;  /* 0x000000ffff047224 */ /* 0x020fe200078e000e */
[----:B------:R-:W-:Y:S02]  /*139b0*/  MOV R2, 0x139d0 ;  /* 0x000139d000027802 */ /* 0x000fe40000000f00 */
[----:B-1----:R-:W-:Y:S05]  /*139c0*/  CALL.REL.NOINC `($__internal_0_$__cuda_sm70_shflsync_idx_p) ;  /* 0x0000013000007944 */ /* 0x002fea0003c00000 */
[----:B-----5:R-:W-:Y:S01]  /*139d0*/  MOV R0, R14 ;  /* 0x0000000e00007202 */ /* 0x020fe20000000f00 */
[----:B-1----:R-:W-:-:S05]  /*139e0*/  BRA `(.L_x_238) ;  /* 0xffff283000007947 */ /* 0x002fca000383ffff */
.L_x_205:
[----:B--2---:R-:W-:Y:S02]  /*139f0*/  MOV R3, R6 ;  /* 0x0000000600037202 */ /* 0x004fe40000000f00 */
[----:B------:R-:W-:Y:S02]  /*13a00*/  MOV R2, 0x13a20 ;  /* 0x00013a2000027802 */ /* 0x000fe40000000f00 */
[----:B-1---5:R-:W-:Y:S05]  /*13a10*/  CALL.REL.NOINC `($__internal_0_$__cuda_sm70_shflsync_idx_p) ;  /* 0x000000e000007944 */ /* 0x022fea0003c00000 */
[----:B------:R-:W-:Y:S01]  /*13a20*/  MOV R3, R7 ;  /* 0x0000000700037202 */ /* 0x000fe20000000f00 */
[----:B-----5:R-:W-:Y:S01]  /*13a30*/  IMAD.MOV.U32 R4, RZ, RZ, R14 ;  /* 0x000000ffff047224 */ /* 0x020fe200078e000e */
[----:B------:R-:W-:Y:S02]  /*13a40*/  MOV R2, 0x13a60 ;  /* 0x00013a6000027802 */ /* 0x000fe40000000f00 */
[----:B-1----:R-:W-:Y:S05]  /*13a50*/  CALL.REL.NOINC `($__internal_0_$__cuda_sm70_shflsync_idx_p) ;  /* 0x000000a000007944 */ /* 0x002fea0003c00000 */
[----:B------:R-:W-:Y:S01]  /*13a60*/  MOV R2, R14 ;  /* 0x0000000e00027202 */ /* 0x000fe20000000f00 */
[----:B-1---5:R-:W-:-:S05]  /*13a70*/  BRA `(.L_x_239) ;  /* 0xffff67a000007947 */ /* 0x022fca000383ffff */
.L_x_211:
[----:B------:R-:W-:Y:S02]  /*13a80*/  MOV R2, 0x13aa0 ;  /* 0x00013aa000027802 */ /* 0x000fe40000000f00 */
[----:B----45:R-:W-:Y:S05]  /*13a90*/  CALL.REL.NOINC `($__internal_0_$__cuda_sm70_shflsync_idx_p) ;  /* 0x0000006000007944 */ /* 0x030fea0003c00000 */
[----:B------:R-:W-:Y:S01]  /*13aa0*/  MOV R3, R6 ;  /* 0x0000000600037202 */ /* 0x000fe20000000f00 */
[----:B-----5:R-:W-:Y:S01]  /*13ab0*/  IMAD.MOV.U32 R4, RZ, RZ, R14 ;  /* 0x000000ffff047224 */ /* 0x020fe200078e000e */
[----:B------:R-:W-:Y:S02]  /*13ac0*/  MOV R2, 0x13ae0 ;  /* 0x00013ae000027802 */ /* 0x000fe40000000f00 */
[----:B-1----:R-:W-:Y:S05]  /*13ad0*/  CALL.REL.NOINC `($__internal_0_$__cuda_sm70_shflsync_idx_p) ;  /* 0x0000002000007944 */ /* 0x002fea0003c00000 */
[----:B-----5:R-:W-:Y:S01]  /*13ae0*/  MOV R0, R14 ;  /* 0x0000000e00007202 */ /* 0x020fe20000000f00 */
[----:B-1----:R-:W-:-:S05]  /*13af0*/  BRA `(.L_x_240) ;  /* 0xffff966000007947 */ /* 0x002fca000383ffff */
        .weak           $__internal_0_$__cuda_sm70_shflsync_idx_p
        .type           $__internal_0_$__cuda_sm70_shflsync_idx_p,@function
        .size           $__internal_0_$__cuda_sm70_shflsync_idx_p,(.L_x_1769 - $__internal_0_$__cuda_sm70_shflsync_idx_p)
$__internal_0_$__cuda_sm70_shflsync_idx_p:
[----:B------:R1:W-:Y:S01]  /*13b00*/  STL [R1+0x78], R4 ;  /* 0x0000780401007387 */ /* 0x0003e20000100800 */
[----:B------:R-:W-:-:S03]  /*13b10*/  MOV R14, 0x1 ;  /* 0x00000001000e7802 */ /* 0x000fc60000000f00 */
[----:B------:R2:W-:Y:S01]  /*13b20*/  STL [R1+0x74], R0 ;  /* 0x0000740001007387 */ /* 0x0005e20000100800 */
[----:B-1----:R-:W-:Y:S02]  /*13b30*/  IMAD.MOV.U32 R4, RZ, RZ, -0x1 ;  /* 0xffffffffff047424 */ /* 0x002fe400078e00ff */
[----:B--2---:R-:W-:Y:S02]  /*13b40*/  IMAD.MOV.U32 R0, RZ, RZ, 0x181f ;  /* 0x0000181fff007424 */ /* 0x004fe400078e00ff */
[----:B------:R-:W-:Y:S04]  /*13b50*/  WARPSYNC R4 ;  /* 0x0000000400007348 */ /* 0x000fe80003800000 */
[----:B------:R1:W2:Y:S04]  /*13b60*/  SHFL.IDX PT, R14, R3, R14, R0 ;  /* 0x0000000e030e7389 */ /* 0x0002a800000e0000 */
[----:B-1----:R1:W5:Y:S04]  /*13b70*/  LDL.LU R4, [R1+0x78] ;  /* 0x0000780001047983 */ /* 0x0023680000300800 */
[----:B------:R1:W5:Y:S01]  /*13b80*/  LDL.LU R0, [R1+0x74] ;  /* 0x0000740001007983 */ /* 0x0003620000300800 */
[----:B------:R-:W-:-:S04]  /*13b90*/  MOV R3, 0x0 ;  /* 0x0000000000037802 */ /* 0x000fc80000000f00 */
[----:B--2---:R-:W-:Y:S05]  /*13ba0*/  RET.REL.NODEC R2 `(_ZN7cutlass13device_kernelIN5flash19enable_sm80_to_sm89INS1_16FlashAttnFwdSm80INS1_25CollectiveMainloopFwdSm80ILi8ELi1ELb1EN4cute5tupleIJNS5_1CILi128EEENS7_ILi48EEENS7_ILi256EEEEEELi256ENS_10bfloat16_tEfNS_4arch4Sm80ELb0ELb1ELb0ELb0ELb1ELb0ELb1ELb0EEENS1_21CollectiveEpilogueFwdINS6_IJS8_SA_S9_EEENS6_IJNS7_ILi1EEESI_SI_EEESC_SE_Li256ELb0ELb1ELb0ELb0EEENS1_19SingleTileSchedulerILb0ELb0ELb1ELi128EEEEEEEEEvNT_6ParamsE) ;  /* 0xfffec45002007950 */ /* 0x004fea0003c3ffff */
.L_x_241:
        /* <DEDUP_REMOVED lines=13> */
.L_x_1769:


//--------------------- .text._ZN7cutlass13device_kernelIN5flash19enable_sm80_to_sm89INS1_16FlashAttnFwdSm80INS1_25CollectiveMainloopFwdSm80ILi8ELi1ELb1EN4cute5tupleIJNS5_1CILi128EEENS7_ILi48EEENS7_ILi256EEEEEELi256ENS_10bfloat16_tEfNS_4arch4Sm80ELb0ELb1ELb0ELb1ELb1ELb0ELb1ELb0EEENS1_21CollectiveEpilogueFwdINS6_IJS8_SA_S9_EEENS6_IJNS7_ILi1EEESI_SI_EEESC_SE_Li256ELb1ELb1ELb0ELb0EEENS1_19SingleTileSchedulerILb1ELb0ELb1ELi128EEEEEEEEEvNT_6ParamsE --------------------------
	.section	.text._ZN7cutlass13device_kernelIN5flash19enable_sm80_to_sm89INS1_16FlashAttnFwdSm80INS1_25CollectiveMainloopFwdSm80ILi8ELi1ELb1EN4cute5tupleIJNS5_1CILi128EEENS7_ILi48EEENS7_ILi256EEEEEELi256ENS_10bfloat16_tEfNS_4arch4Sm80ELb0ELb1ELb0ELb1ELb1ELb0ELb1ELb0EEENS1_21CollectiveEpilogueFwdINS6_IJS8_SA_S9_EEENS6_IJNS7_ILi1EEESI_SI_EEESC_SE_Li256ELb1ELb1ELb0ELb0EEENS1_19SingleTileSchedulerILb1ELb0ELb1ELi128EEEEEEEEEvNT_6ParamsE,"ax",@progbits
	.sectioninfo	@"SHI_REGISTERS=255"
	.align	128
.text._ZN7cutlass13device_kernelIN5flash19enable_sm80_to_sm89INS1_16FlashAttnFwdSm80INS1_25CollectiveMainloopFwdSm80ILi8ELi1ELb1EN4cute5tupleIJNS5_1CILi128EEENS7_ILi48EEENS7_ILi256EEEEEELi256ENS_10bfloat16_tEfNS_4arch4Sm80ELb0ELb1ELb0ELb1ELb1ELb0ELb1ELb0EEENS1_21CollectiveEpilogueFwdINS6_IJS8_SA_S9_EEENS6_IJNS7_ILi1EEESI_SI_EEESC_SE_Li256ELb1ELb1ELb0ELb0EEENS1_19SingleTileSchedulerILb1ELb0ELb1ELi128EEEEEEEEEvNT_6ParamsE:
        .type           _ZN7cutlass13device_kernelIN5flash19enable_sm80_to_sm89INS1_16FlashAttnFwdSm80INS1_25CollectiveMainloopFwdSm80ILi8ELi1ELb1EN4cute5tupleIJNS5_1CILi128EEENS7_ILi48EEENS7_ILi256EEEEEELi256ENS_10bfloat16_tEfNS_4arch4Sm80ELb0ELb1ELb0ELb1ELb1ELb0ELb1ELb0EEENS1_21CollectiveEpilogueFwdINS6_IJS8_SA_S9_EEENS6_IJNS7_ILi1EEESI_SI_EEESC_SE_Li256ELb1ELb1ELb0ELb0EEENS1_19SingleTileSchedulerILb1ELb0ELb1ELi128EEEEEEEEEvNT_6ParamsE,@function
        .size           _ZN7cutlass13device_kernelIN5flash19enable_sm80_to_sm89INS1_16FlashAttnFwdSm80INS1_25CollectiveMainloopFwdSm80ILi8ELi1ELb1EN4cute5tupleIJNS5_1CILi128EEENS7_ILi48EEENS7_ILi256EEEEEELi256ENS_10bfloat16_tEfNS_4arch4Sm80ELb0ELb1ELb0ELb1ELb1ELb0ELb1ELb0EEENS1_21CollectiveEpilogueFwdINS6_IJS8_SA_S9_EEENS6_IJNS7_ILi1EEESI_SI_EEESC_SE_Li256ELb1ELb1ELb0ELb0EEENS1_19SingleTileSchedulerILb1ELb0ELb1ELi128EEEEEEEEEvNT_6ParamsE,(.L_x_1771 - _ZN7cutlass13device_kernelIN5flash19enable_sm80_to_sm89INS1_16FlashAttnFwdSm80INS1_25CollectiveMainloopFwdSm80ILi8ELi1ELb1EN4cute5tupleIJNS5_1CILi128EEENS7_ILi48EEENS7_ILi256EEEEEELi256ENS_10bfloat16_tEfNS_4arch4Sm80ELb0ELb1ELb0ELb1ELb1ELb0ELb1ELb0EEENS1_21CollectiveEpilogueFwdINS6_IJS8_SA_S9_EEENS6_IJNS7_ILi1EEESI_SI_EEESC_SE_Li256ELb1ELb1ELb0ELb0EEENS1_19SingleTileSchedulerILb1ELb0ELb1ELi128EEEEEEEEEvNT_6ParamsE)
        .other          _ZN7cutlass13device_kernelIN5flash19enable_sm80_to_sm89INS1_16FlashAttnFwdSm80INS1_25CollectiveMainloopFwdSm80ILi8ELi1ELb1EN4cute5tupleIJNS5_1CILi128EEENS7_ILi48EEENS7_ILi256EEEEEELi256ENS_10bfloat16_tEfNS_4arch4Sm80ELb0ELb1ELb0ELb1ELb1ELb0ELb1ELb0EEENS1_21CollectiveEpilogueFwdINS6_IJS8_SA_S9_EEENS6_IJNS7_ILi1EEESI_SI_EEESC_SE_Li256ELb1ELb1ELb0ELb0EEENS1_19SingleTileSchedulerILb1ELb0ELb1ELi128EEEEEEEEEvNT_6ParamsE,@"STO_CUDA_ENTRY STV_DEFAULT"
_ZN7cutlass13device_kernelIN5flash19enable_sm80_to_sm89INS1_16FlashAttnFwdSm80INS1_25CollectiveMainloopFwdSm80ILi8ELi1ELb1EN4cute5tupleIJNS5_1CILi128EEENS7_ILi48EEENS7_ILi256EEEEEELi256ENS_10bfloat16_tEfNS_4arch4Sm80ELb0ELb1ELb0ELb1ELb1ELb0ELb1ELb0EEENS1_21CollectiveEpilogueFwdINS6_IJS8_SA_S9_EEENS6_IJNS7_ILi1EEESI_SI_EEESC_SE_Li256ELb1ELb1ELb0ELb0EEENS1_19SingleTileSchedulerILb1ELb0ELb1ELi128EEEEEEEEEvNT_6ParamsE:
        /* <DEDUP_REMOVED lines=21> */
.L_x_243:
        /* <DEDUP_REMOVED lines=13> */
.L_x_245:
[----:B------:R-:W-:Y:S02]  /*0220*/  ULDC UR5, c[0x0][0x54c] ;  /* 0x0001530000057ab9 */ /* 0x000fe40000000800 */
.L_x_244:
[----:B------:R-:W-:Y:S02]  /*0230*/  ULDC UR4, c[0x0][0x548] ;  /* 0x0001520000047ab9 */ /* 0x000fe40000000800 */
[----:B------:R-:W-:-:S02]  /*0240*/  USHF.L.U32 UR23, UR28, 0x7, URZ ;  /* 0x000000071c177899 */ /* 0x000fc4000800063f */
[----:B------:R-:W-:-:S04]  /*0250*/  UIMAD UR4, UR5, UR4, URZ ;  /* 0x00000004050472a4 */ /* 0x000fc8000f8e023f */
[----:B------:R-:W-:-:S04]  /*0260*/  UISETP.GE.AND UP0, UPT, UR23, UR4, UPT ;  /* 0x000000041700728c */ /* 0x000fc8000bf06270 */
[----:B------:R-:W-:Y:S01]  /*0270*/  USEL UR13, UR13, 0xffffffff, !UP0 ;  /* 0xffffffff0d0d7887 */ /* 0x000fe2000c000000 */
[----:B------:R-:W-:Y:S05]  /*0280*/  BRA `(.L_x_246) ;  /* 0x000001b000007947 */ /* 0x000fea0003800000 */
.L_x_242:
        /* <DEDUP_REMOVED lines=8> */
.L_x_247:
        /* <DEDUP_REMOVED lines=13> */
.L_x_249:
[----:B------:R-:W-:Y:S02]  /*03e0*/  ULDC UR5, c[0x0][0x54c] ;  /* 0x0001530000057ab9 */ /* 0x000fe40000000800 */
.L_x_248:
[----:B------:R-:W-:Y:S02]  /*03f0*/  ULDC UR4, c[0x0][0x548] ;  /* 0x0001520000047ab9 */ /* 0x000fe40000000800 */
[----:B------:R-:W-:-:S02]  /*0400*/  USHF.L.U32 UR23, UR28, 0x7, URZ ;  /* 0x000000071c177899 */ /* 0x000fc4000800063f */
[----:B------:R-:W-:-:S04]  /*0410*/  UIMAD UR4, UR5, UR4, URZ ;  /* 0x00000004050472a4 */ /* 0x000fc8000f8e023f */
[----:B------:R-:W-:-:S04]  /*0420*/  UISETP.GE.AND UP0, UPT, UR23, UR4, UPT ;  /* 0x000000041700728c */ /* 0x000fc8000bf06270 */
[----:B------:R-:W-:-:S06]  /*0430*/  USEL UR13, UR13, 0xffffffff, !UP0 ;  /* 0xffffffff0d0d7887 */ /* 0x000fcc000c000000 */
.L_x_246:
[----:B------:R-:W-:-:S13]  /*0440*/  ISETP.LE.AND P0, PT, RZ, UR13, PT ;  /* 0x0000000dff007c0c */ /* 0x000fda000bf03270 */
[----:B------:R-:W-:Y:S05]  /*0450*/  @!P0 EXIT ;  /* 0x000000000000894d */ /* 0x000fea0003800000 */
[----:B------:R-:W-:Y:S02]  /*0460*/  ULDC.64 UR8, c[0x0][0x370] ;  /* 0x0000dc0000087ab9 */ /* 0x000fe40000000a00 */
[----:B------:R-:W-:Y:S02]  /*0470*/  UISETP.NE.U32.AND UP2, UPT, URZ, UR8, UPT ;  /* 0x000000083f00728c */ /* 0x000fe4000bf45070 */
[----:B------:R-:W-:Y:S02]  /*0480*/  ULDC.64 UR4, c[0x0][0x360] ;  /* 0x0000d80000047ab9 */ /* 0x000fe40000000a00 */
[----:B------:R-:W-:Y:S02]  /*0490*/  UISETP.NE.U32.AND UP0, UPT, URZ, UR4, UPT ;  /* 0x000000043f00728c */ /* 0x000fe4000bf05070 */
[----:B------:R-:W-:Y:S02]  /*04a0*/  ULDC.64 UR6, c[0x0][0x348] ;  /* 0x0000d20000067ab9 */ /* 0x000fe40000000a00 */
[----:B------:R-:W-:-:S02]  /*04b0*/  UISETP.NE.AND.EX UP2, UPT, URZ, UR9, UPT, UP2 ;  /* 0x000000093f00728c */ /* 0x000fc4000bf45320 */
[----:B------:R-:W-:Y:S02]  /*04c0*/  UISETP.NE.U32.AND UP1, UPT, URZ, UR6, UPT ;  /* 0x000000063f00728c */ /* 0x000fe4000bf25070 */
[----:B------:R-:W-:Y:S02]  /*04d0*/  UISETP.NE.AND.EX UP0, UPT, URZ, UR5, UPT, UP0 ;  /* 0x000000053f00728c */ /* 0x000fe4000bf05300 */
[----:B------:R-:W-:Y:S01]  /*04e0*/  UISETP.NE.AND.EX UP1, UPT, URZ, UR7, UPT, UP1 ;  /* 0x000000073f00728c */ /* 0x000fe2000bf25310 */
[----:B------:R-:W-:Y:S01]  /*04f0*/  PLOP3.LUT P2, PT, PT, PT, UP2, 0x80, 0x0 ;  /* 0x000000000000781c */ /* 0x000fe20003f4f028 */
[----:B------:R-:W-:Y:S02]  /*0500*/  ULDC.64 UR8, c[0x0][0x370] ;  /* 0x0000dc0000087ab9 */ /* 0x000fe40000000a00 */
[----:B------:R-:W-:Y:S01]  /*0510*/  ULDC.64 UR6, c[0x0][0x348] ;  /* 0x0000d20000067ab9 */ /* 0x000fe20000000a00 */
[----:B------:R-:W-:Y:S01]  /*0520*/  PLOP3.LUT P0, PT, PT, PT, UP0, 0x80, 0x0 ;  /* 0x000000000000781c */ /* 0x000fe20003f0f008 */
[----:B------:R-:W-:Y:S01]  /*0530*/  ULDC.64 UR4, c[0x0][0x360] ;  /* 0x0000d80000047ab9 */ /* 0x000fe20000000a00 */
[----:B------:R-:W-:Y:S01]  /*0540*/  PLOP3.LUT P1, PT, PT, PT, UP1, 0x80, 0x0 ;  /* 0x000000000000781c */ /* 0x000fe20003f2f018 */
[----:B------:R-:W-:-:S02]  /*0550*/  @UP2 UIMAD.WIDE UR8, UR13, UR16, UR8 ;  /* 0x000000100d0822a5 */ /* 0x000fc4000f8e0208 */
[----:B------:R-:W-:Y:S02]  /*0560*/  @UP0 UIMAD.WIDE UR4, UR13, UR16, UR4 ;  /* 0x000000100d0402a5 */ /* 0x000fe4000f8e0204 */
[----:B------:R-:W-:Y:S02]  /*0570*/  UIMAD.WIDE UR6, UR13, UR16, UR6 ;  /* 0x000000100d0672a5 */ /* 0x000fe4000f8e0206 */
[----:B------:R-:W-:Y:S02]  /*0580*/  IMAD.U32 R3, RZ, RZ, UR9 ;  /* 0x00000009ff037e24 */ /* 0x000fe4000f8e00ff */
[----:B------:R-:W-:Y:S01]  /*0590*/  IMAD.U32 R2, RZ, RZ, UR8 ;  /* 0x00000008ff027e24 */ /* 0x000fe2000f8e00ff */
[----:B------:R-:W-:Y:S01]  /*05a0*/  MOV R4, UR4 ;  /* 0x0000000400047c02 */ /* 0x000fe20008000f00 */
[----:B------:R-:W-:Y:S01]  /*05b0*/  IMAD.U32 R5, RZ, RZ, UR5 ;  /* 0x00000005ff057e24 */ /* 0x000fe2000f8e00ff */
[----:B------:R-:W-:Y:S01]  /*05c0*/  MOV R6, UR6 ;  /* 0x0000000600067c02 */ /* 0x000fe20008000f00 */
[----:B------:R-:W-:Y:S01]  /*05d0*/  IMAD.U32 R7, RZ, RZ, UR7 ;  /* 0x00000007ff077e24 */ /* 0x000fe2000f8e00ff */
[----:B------:R1:W2:Y:S04]  /*05e0*/  @P2 LDG.E R3, [R2.64] ;  /* 0x0000001202032981 */ /* 0x0002a8000c1e1900 */
[----:B------:R-:W3:Y:S04]  /*05f0*/  @P0 LDG.E R0, [R4.64] ;  /* 0x0000001204000981 */ /* 0x000ee8000c1e1900 */
[----:B-1----:R-:W4:Y:S01]  /*0600*/  @P1 LDG.E R2, [R6.64] ;  /* 0x0000001206021981 */ /* 0x002f22000c1e1900 */
[----:B------:R-:W1:Y:S01]  /*0610*/  S2UR UR10, SR_CTAID.Y ;  /* 0x00000000000a79c3 */ /* 0x000e620000002600 */
[----:B------:R-:W-:-:S02]  /*0620*/  UMOV UR11, URZ ;  /* 0x0000003f000b7c82 */ /* 0x000fc40008000000 */
[----:B------:R-:W-:Y:S02]  /*0630*/  ULDC UR12, c[0x0][0x168] ;  /* 0x00005a00000c7ab9 */ /* 0x000fe40000000800 */
[----:B------:R-:W-:Y:S02]  /*0640*/  UMOV UR22, URZ ;  /* 0x0000003f00167c82 */ /* 0x000fe40008000000 */
[----:B------:R-:W-:Y:S02]  /*0650*/  ULDC UR4, c[0x0][0x2ac] ;  /* 0x0000ab0000047ab9 */ /* 0x000fe40000000800 */
[----:B------:R-:W-:Y:S02]  /*0660*/  ULDC UR8, c[0x0][0x1d0] ;  /* 0x0000740000087ab9 */ /* 0x000fe40000000800 */
[----:B------:R-:W-:Y:S02]  /*0670*/  UIMAD UR8, UR4, UR8, URZ ;  /* 0x00000008040872a4 */ /* 0x000fe4000f8e023f */
[----:B-1----:R-:W-:Y:S01]  /*0680*/  USHF.R.S32.HI UR9, URZ, 0x1f, UR10 ;  /* 0x0000001f3f097899 */ /* 0x002fe2000801140a */
[----:B--2---:R1:W2:Y:S08]  /*0690*/  @P2 R2UR UR11, R3 ;  /* 0x00000000030b23c2 */ /* 0x0042b000000e0000 */
[----:B---3--:R1:W3:Y:S08]  /*06a0*/  @P0 R2UR UR12, R0 ;  /* 0x00000000000c03c2 */ /* 0x0082f000000e0000 */
[----:B----4-:R1:W4:Y:S02]  /*06b0*/  @P1 R2UR UR22, R2 ;  /* 0x00000000021613c2 */ /* 0x01032400000e0000 */
[----:B-1--4-:R-:W-:Y:S05]  /*06c0*/  @P0 BRA `(.L_x_250) ;  /* 0x0000006000000947 */ /* 0x012fea0003800000 */
[----:B--2---:R-:W-:Y:S05]  /*06d0*/  @!P1 BRA `(.L_x_250) ;  /* 0x0000005000009947 */ /* 0x004fea0003800000 */
[----:B------:R-:W2:Y:S04]  /*06e0*/  LDG.E R2, [R6.64] ;  /* 0x0000001206027981 */ /* 0x000ea8000c1e1900 */
[----:B------:R-:W4:Y:S01]  /*06f0*/  LDG.E R0, [R6.64+0x4] ;  /* 0x0000041206007981 */ /* 0x000f22000c1e1900 */
[----:B--23--:R-:W1:Y:S08]  /*0700*/  R2UR UR12, R2 ;  /* 0x00000000020c73c2 */ /* 0x00ce7000000e0000 */
[----:B----4-:R-:W1:Y:S02]  /*0710*/  R2UR UR4, R0 ;  /* 0x00000000000473c2 */ /* 0x010e6400000e0000 */
[----:B-1----:R-:W-:-:S06]  /*0720*/  UIADD3 UR12, -UR12, UR4, URZ ;  /* 0x000000040c0c7290 */ /* 0x002fcc000fffe13f */
.L_x_250:
[----:B--2---:R-:W-:-:S04]  /*0730*/  ISETP.NE.U32.AND P0, PT, RZ, c[0x0][0x368], PT ;  /* 0x0000da00ff007a0c */ /* 0x004fc80003f05070 */
        /* <DEDUP_REMOVED lines=9> */
.L_x_251:
        /* <DEDUP_REMOVED lines=8> */
[----:B------:R-:W4:Y:S01]  /*0850*/  LDG.E R0, [R2.64+0x4] ;  /* 0x0000041202007981 */ /* 0x000f22000c1e1900 */
[----:B--2---:R-:W1:Y:S08]  /*0860*/  R2UR UR4, R4 ;  /* 0x00000000040473c2 */ /* 0x004e7000000e0000 */
[----:B----4-:R-:W1:Y:S02]  /*0870*/  R2UR UR8, R0 ;  /* 0x00000000000873c2 */ /* 0x010e6400000e0000 */
[----:B-1----:R-:W-:-:S06]  /*0880*/  UIADD3 UR8, -UR4, UR8, URZ ;  /* 0x0000000804087290 */ /* 0x002fcc000fffe13f */
.L_x_252:
[----:B------:R-:W-:Y:S02]  /*0890*/  ULDC UR4, c[0x0][0x2c4] ;  /* 0x0000b10000047ab9 */ /* 0x000fe40000000800 */
[----:B------:R-:W-:-:S02]  /*08a0*/  UISETP.NE.AND UP0, UPT, UR4, 0x1, UPT ;  /* 0x000000010400788c */ /* 0x000fc4000bf05270 */
[----:B------:R-:W-:Y:S02]  /*08b0*/  ULDC.64 UR6, c[0x0][0x2c8] ;  /* 0x0000b20000067ab9 */ /* 0x000fe40000000a00 */
[----:B------:R-:W-:Y:S02]  /*08c0*/  UIADD3 UR14, UR23, 0x7f, URZ ;  /* 0x0000007f170e7890 */ /* 0x000fe4000fffe03f */
[----:B------:R-:W-:Y:S02]  /*08d0*/  ULDC.64 UR4, c[0x0][0x328] ;  /* 0x0000ca0000047ab9 */ /* 0x000fe40000000a00 */
[----:B------:R-:W-:Y:S02]  /*08e0*/  UP2UR UR15, UPR, URZ, 0x1 ;  /* 0x000000013f0f7883 */ /* 0x000fe40008000000 */
[----:B------:R-:W-:Y:S02]  /*08f0*/  UIADD3 UR8, -UR11, UR8, URZ ;  /* 0x000000080b087290 */ /* 0x000fe4000fffe13f */
[----:B------:R-:W-:-:S04]  /*0900*/  @UP0 UIADD3 UR20, UR23, 0x7f, URZ ;  /* 0x0000007f17140890 */ /* 0x000fc8000fffe03f */
[----:B------:R-:W-:Y:S02]  /*0910*/  UIMAD.WIDE.U32 UR20, UR20, UR6, URZ ;  /* 0x00000006141472a5 */ /* 0x000fe4000f8e003f */
[----:B---3--:R-:W-:Y:S02]  /*0920*/  UIADD3 UR6, UR8, 0x1, -UR12 ;  /* 0x0000000108067890 */ /* 0x008fe4000fffe80c */
[----:B------:R-:W-:Y:S02]  /*0930*/  @UP0 USHF.R.U32.HI UR14, URZ, UR7, UR21 ;  /* 0x000000073f0e0299 */ /* 0x000fe40008011615 */
[----:B------:R-:W-:Y:S02]  /*0940*/  UISETP.GE.AND UP0, UPT, UR5, 0x1, UPT ;  /* 0x000000010500788c */ /* 0x000fe4000bf06270 */
[----:B------:R-:W-:Y:S02]  /*0950*/  UIADD3 UR6, UR6, UR14, URZ ;  /* 0x0000000e06067290 */ /* 0x000fe4000fffe03f */
[----:B------:R-:W-:-:S02]  /*0960*/  UP2UR UR14, UPR, URZ, 0x1 ;  /* 0x000000013f0e7883 */ /* 0x000fc40008000000 */
[----:B------:R-:W-:Y:S01]  /*0970*/  PLOP3.LUT P0, PT, PT, PT, UP0, 0x40, 0x0 ;  /* 0x000000000000781c */ /* 0x000fe20003f0e808 */
[----:B------:R-:W-:-:S12]  /*0980*/  UIADD3 UR4, UR6, UR4, URZ ;  /* 0x0000000406047290 */ /* 0x000fd8000fffe03f */
[----:B------:R-:W-:Y:S05]  /*0990*/  @P0 BRA `(.L_x_253) ;  /* 0x0000012000000947 */ /* 0x000fea0003800000 */
[----:B------:R-:W-:Y:S01]  /*09a0*/  ISETP.LT.AND P0, PT, RZ, UR6, PT ;  /* 0x00000006ff007c0c */ /* 0x000fe2000bf01270 */
[----:B------:R-:W-:-:S12]  /*09b0*/  UIADD3 UR17, UR6, -0x1, URZ ;  /* 0xffffffff06117890 */ /* 0x000fd8000fffe03f */
        /* <DEDUP_REMOVED lines=8> */
.L_x_254:
[----:B------:R-:W-:Y:S02]  /*0a40*/  UISETP.NE.AND UP0, UPT, UR5, 0x1, UPT ;  /* 0x000000010500788c */ /* 0x000fe4000bf05270 */
[----:B------:R-:W-:Y:S02]  /*0a50*/  ULDC.64 UR6, c[0x0][0x330] ;  /* 0x0000cc0000067ab9 */ /* 0x000fe40000000a00 */
[----:B------:R-:W-:-:S07]  /*0a60*/  UIMAD.WIDE.U32 UR20, UR17, UR6, URZ ;  /* 0x00000006111472a5 */ /* 0x000fce000f8e003f */
[----:B------:R-:W-:Y:S02]  /*0a70*/  @UP0 USHF.R.U32.HI UR17, URZ, UR7, UR21 ;  /* 0x000000073f110299 */ /* 0x000fe40008011615 */
.L_x_255:
[----:B------:R-:W-:Y:S02]  /*0a80*/  ULDC UR6, c[0x0][0x32c] ;  /* 0x0000cb0000067ab9 */ /* 0x000fe40000000800 */
[----:B------:R-:W-:-:S04]  /*0a90*/  UIMAD UR6, UR17, UR5, UR6 ;  /* 0x00000005110672a4 */ /* 0x000fc8000f8e0206 */
[----:B------:R-:W-:-:S04]  /*0aa0*/  UISETP.LT.AND UP0, UPT, UR4, UR6, UPT ;  /* 0x000000060400728c */ /* 0x000fc8000bf01270 */
[----:B------:R-:W-:Y:S02]  /*0ab0*/  USEL UR4, UR4, UR6, UP0 ;  /* 0x0000000604047287 */ /* 0x000fe40008000000 */
.L_x_253:
[----:B------:R-:W-:Y:S02]  /*0ac0*/  UISETP.NE.AND UP0, UPT, UR15, URZ, UPT ;  /* 0x0000003f0f00728c */ /* 0x000fe4000bf05270 */
[----:B------:R-:W-:Y:S02]  /*0ad0*/  ULDC.64 UR6, c[0x0][0x2c8] ;  /* 0x0000b20000067ab9 */ /* 0x000fe40000000a00 */
[----:B------:R-:W-:Y:S02]  /*0ae0*/  UIADD3 UR26, UR4, 0x2f, URZ ;  /* 0x0000002f041a7890 */ /* 0x000fe4000fffe03f */
[----:B------:R-:W-:Y:S02]  /*0af0*/  UIMAD.WIDE.U32 UR20, UR23, UR6, URZ ;  /* 0x00000006171472a5 */ /* 0x000fe4000f8e003f */
[----:B------:R-:W-:Y:S02]  /*0b00*/  UIMAD.WIDE UR26, UR26, 0x2aaaaaab, URZ ;  /* 0x2aaaaaab1a1a78a5 */ /* 0x000fe4000f8e023f */
[----:B------:R-:W-:-:S02]  /*0b10*/  UIADD3 UR24, UR8, 0x2f, URZ ;  /* 0x0000002f08187890 */ /* 0x000fc4000fffe03f */
[----:B------:R-:W-:Y:S02]  /*0b20*/  UISETP.GE.AND UP2, UPT, UR5, 0x1, UPT ;  /* 0x000000010500788c */ /* 0x000fe4000bf46270 */
[----:B------:R-:W-:Y:S02]  /*0b30*/  @UP0 UMOV UR17, UR21 ;  /* 0x0000001500110c82 */ /* 0x000fe40008000000 */
[----:B------:R-:W-:Y:S02]  /*0b40*/  UMOV UR4, UR23 ;  /* 0x0000001700047c82 */ /* 0x000fe40008000000 */
[----:B------:R-:W-:Y:S01]  /*0b50*/  UIMAD.WIDE UR24, UR24, 0x2aaaaaab, URZ ;  /* 0x2aaaaaab181878a5 */ /* 0x000fe2000f8e023f */
[----:B------:R-:W-:Y:S01]  /*0b60*/  PLOP3.LUT P0, PT, PT, PT, UP2, 0x40, 0x0 ;  /* 0x000000000000781c */ /* 0x000fe20003f0e828 */
[----:B------:R-:W-:Y:S02]  /*0b70*/  @UP0 USHF.R.U32.HI UR4, URZ, UR7, UR17 ;  /* 0x000000073f040299 */ /* 0x000fe40008011611 */
[----:B------:R-:W-:-:S02]  /*0b80*/  USHF.R.U32.HI UR7, URZ, 0x1f, UR25 ;  /* 0x0000001f3f077899 */ /* 0x000fc40008011619 */
[----:B------:R-:W-:Y:S02]  /*0b90*/  UMOV UR17, UR27 ;  /* 0x0000001b00117c82 */ /* 0x000fe40008000000 */
[----:B------:R-:W-:Y:S02]  /*0ba0*/  USHF.R.U32.HI UR21, URZ, 0x1f, UR17 ;  /* 0x0000001f3f157899 */ /* 0x000fe40008011611 */
        /* <DEDUP_REMOVED lines=13> */
[----:B------:R-:W-:Y:S02]  /*0c80*/  UISETP.NE.AND UP0, UPT, UR5, 0x1, UPT ;  /* 0x000000010500788c */ /* 0x000fe4000bf05270 */
[----:B------:R-:W-:Y:S02]  /*0c90*/  ULOP3.LUT UR7, URZ, UR7, URZ, 0x33, !UPT ;  /* 0x000000073f077292 */ /* 0x000fe4000f8e333f */
[----:B------:R-:W-:Y:S02]  /*0ca0*/  ULDC.64 UR4, c[0x0][0x330] ;  /* 0x0000cc0000047ab9 */ /* 0x000fe40000000a00 */
[----:B------:R-:W-:-:S07]  /*0cb0*/  UIMAD.WIDE.U32 UR24, UR7, UR4, URZ ;  /* 0x00000004071872a5 */ /* 0x000fce000f8e003f */
[----:B------:R-:W-:Y:S02]  /*0cc0*/  @UP0 UMOV UR17, UR25 ;  /* 0x0000001900110c82 */ /* 0x000fe40008000000 */
[----:B------:R-:W-:-:S04]  /*0cd0*/  @UP0 USHF.R.U32.HI UR7, URZ, UR5, UR17 ;  /* 0x000000053f070299 */ /* 0x000fc80008011611 */
[----:B------:R-:W-:Y:S01]  /*0ce0*/  ULOP3.LUT UR7, URZ, UR7, URZ, 0x33, !UPT ;  /* 0x000000073f077292 */ /* 0x000fe2000f8e333f */
[----:B------:R-:W-:Y:S05]  /*0cf0*/  BRA `(.L_x_258) ;  /* 0x0000005000007947 */ /* 0x000fea0003800000 */
.L_x_257:
[----:B------:R-:W-:-:S03]  /*0d00*/  UISETP.NE.AND UP0, UPT, UR5, 0x1, UPT ;  /* 0x000000010500788c */ /* 0x000fc6000bf05270 */
[----:B------:R-:W-:Y:S02]  /*0d10*/  ULDC.64 UR4, c[0x0][0x330] ;  /* 0x0000cc0000047ab9 */ /* 0x000fe40000000a00 */
[----:B------:R-:W-:-:S07]  /*0d20*/  UIMAD.WIDE.U32 UR24, UR7, UR4, URZ ;  /* 0x00000004071872a5 */ /* 0x000fce000f8e003f */
[----:B------:R-:W-:Y:S02]  /*0d30*/  @UP0 UMOV UR17, UR25 ;  /* 0x0000001900110c82 */ /* 0x000fe40008000000 */
[----:B------:R-:W-:Y:S02]  /*0d40*/  @UP0 USHF.R.U32.HI UR7, URZ, UR5, UR17 ;  /* 0x000000053f070299 */ /* 0x000fe40008011611 */
.L_x_258:
[----:B------:R-:W-:Y:S02]  /*0d50*/  ULDC UR4, c[0x0][0x32c] ;  /* 0x0000cb0000047ab9 */ /* 0x000fe40000000800 */
[----:B------:R-:W-:-:S04]  /*0d60*/  UIMAD UR4, UR7, UR4, URZ ;  /* 0x00000004070472a4 */ /* 0x000fc8000f8e023f */
[----:B------:R-:W-:-:S04]  /*0d70*/  UISETP.LT.AND UP0, UPT, UR6, UR4, UPT ;  /* 0x000000040600728c */ /* 0x000fc8000bf01270 */
[----:B------:R-:W-:-:S04]  /*0d80*/  USEL UR6, UR6, UR4, !UP0 ;  /* 0x0000000406067287 */ /* 0x000fc8000c000000 */
.L_x_256:
[----:B------:R-:W-:Y:S01]  /*0d90*/  UIMAD.WIDE UR4, UR6, 0x2aaaaaab, URZ ;  /* 0x2aaaaaab060478a5 */ /* 0x000fe2000f8e023f */
[----:B------:R-:W-:Y:S01]  /*0da0*/  PLOP3.LUT P2, PT, PT, PT, PT, 0x80, 0x0 ;  /* 0x000000000000781c */ /* 0x000fe20003f4f070 */
[----:B------:R-:W-:Y:S01]  /*0db0*/  CS2R R10, SRZ ;  /* 0x00000000000a7805 */ /* 0x000fe2000001ff00 */
[----:B------:R-:W-:Y:S01]  /*0dc0*/  IMAD.MOV.U32 R130, RZ, RZ, RZ ;  /* 0x000000ffff827224 */ /* 0x000fe200078e00ff */
[----:B------:R-:W-:Y:S01]  /*0dd0*/  USHF.R.U32.HI UR4, URZ, 0x1f, UR5 ;  /* 0x0000001f3f047899 */ /* 0x000fe20008011605 */
[----:B------:R-:W-:Y:S01]  /*0de0*/  CS2R R128, SRZ ;  /* 0x0000000000807805 */ /* 0x000fe2000001ff00 */
[----:B------:R-:W-:Y:S01]  /*0df0*/  CS2R R14, SRZ ;  /* 0x00000000000e7805 */ /* 0x000fe2000001ff00 */
[----:B------:R-:W-:Y:S01]  /*0e00*/  IMAD.MOV.U32 R126, RZ, RZ, RZ ;  /* 0x000000ffff7e7224 */ /* 0x000fe200078e00ff */
[----:B------:R-:W-:Y:S01]  /*0e10*/  ULEA.HI.SX32 UR4, UR5, UR4, 0x1d ;  /* 0x0000000405047291 */ /* 0x000fe2000f8fea3f */
[----:B------:R-:W-:Y:S01]  /*0e20*/  CS2R R124, SRZ ;  /* 0x00000000007c7805 */ /* 0x000fe2000001ff00 */
[----:B------:R-:W-:Y:S01]  /*0e30*/  MOV R122, RZ ;  /* 0x000000ff007a7202 */ /* 0x000fe20000000f00 */
[----:B------:R-:W-:Y:S01]  /*0e40*/  CS2R R120, SRZ ;  /* 0x0000000000787805 */ /* 0x000fe2000001ff00 */
[----:B------:R-:W-:Y:S01]  /*0e50*/  UISETP.LT.AND UP0, UPT, URZ, UR4, UPT ;  /* 0x000000043f00728c */ /* 0x000fe2000bf01270 */
[----:B------:R-:W-:Y:S01]  /*0e60*/  CS2R R12, SRZ ;  /* 0x00000000000c7805 */ /* 0x000fe2000001ff00 */
[----:B------:R-:W-:Y:S01]  /*0e70*/  IMAD.MOV.U32 R118, RZ, RZ, RZ ;  /* 0x000000ffff767224 */ /* 0x000fe200078e00ff */
[----:B------:R-:W-:Y:S01]  /*0e80*/  CS2R R116, SRZ ;  /* 0x0000000000747805 */ /* 0x000fe2000001ff00 */
[----:B------:R-:W-:Y:S01]  /*0e90*/  USEL UR7, URZ, UR4, !UP0 ;  /* 0x000000043f077287 */ /* 0x000fe2000c000000 */
[----:B------:R-:W-:Y:S01]  /*0ea0*/  CS2R R16, SRZ ;  /* 0x0000000000107805 */ /* 0x000fe2000001ff00 */
[----:B------:R-:W-:Y:S01]  /*0eb0*/  MOV R114, RZ ;  /* 0x000000ff00727202 */ /* 0x000fe20000000f00 */
[----:B------:R-:W-:Y:S01]  /*0ec0*/  CS2R R112, SRZ ;  /* 0x0000000000707805 */ /* 0x000fe2000001ff00 */
[----:B------:R-:W-:Y:S01]  /*0ed0*/  UISETP.GT.AND UP0, UPT, UR21, UR7, UPT ;  /* 0x000000071500728c */ /* 0x000fe2000bf04270 */
[----:B------:R-:W-:Y:S01]  /*0ee0*/  CS2R R18, SRZ ;  /* 0x0000000000127805 */ /* 0x000fe2000001ff00 */
[----:B------:R-:W-:Y:S01]  /*0ef0*/  IMAD.MOV.U32 R110, RZ, RZ, RZ ;  /* 0x000000ffff6e7224 */ /* 0x000fe200078e00ff */
[----:B------:R-:W-:Y:S01]  /*0f00*/  CS2R R108, SRZ ;  /* 0x00000000006c7805 */ /* 0x000fe2000001ff00 */
[----:B------:R-:W-:Y:S01]  /*0f10*/  CS2R R106, SRZ ;  /* 0x00000000006a7805 */ /* 0x000fe2000001ff00 */
[----:B------:R-:W-:Y:S01]  /*0f20*/  CS2R R104, SRZ ;  /* 0x0000000000687805 */ /* 0x000fe2000001ff00 */
[----:B------:R-:W-:Y:S01]  /*0f30*/  PLOP3.LUT P0, PT, PT, PT, UP0, 0x80, 0x0 ;  /* 0x000000000000781c */ /* 0x000fe20003f0f008 */
        /* <DEDUP_REMOVED lines=45> */
[----:B------:R-:W-:Y:S01]  /*1210*/  MOV R144, RZ ;  /* 0x000000ff00907202 */ /* 0x000fe20000000f00 */
        /* <DEDUP_REMOVED lines=9> */
[----:B------:R-:W-:-:S02]  /*12b0*/  UISETP.NE.U32.AND UP0, UPT, URZ, UR4, UPT ;  /* 0x000000043f00728c */ /* 0x000fc4000bf05070 */
[----:B------:R-:W-:Y:S02]  /*12c0*/  UISETP.NE.AND UP2, UPT, UR15, URZ, UPT ;  /* 0x0000003f0f00728c */ /* 0x000fe4000bf45270 */
[----:B------:R-:W-:-:S03]  /*12d0*/  UISETP.NE.AND.EX UP0, UPT, URZ, UR5, UPT, UP0 ;  /* 0x000000053f00728c */ /* 0x000fc6000bf05300 */
[----:B------:R-:W-:-:S03]  /*12e0*/  ULDC.64 UR4, c[0x0][0x340] ;  /* 0x0000d00000047ab9 */ /* 0x000fc60000000a00 */
[----:B------:R-:W-:-:S05]  /*12f0*/  PLOP3.LUT P0, PT, PT, PT, UP0, 0x80, 0x0 ;  /* 0x000000000000781c */ /* 0x000fca0003f0f008 */
[----:B------:R-:W-:-:S06]  /*1300*/  @UP0 UIMAD.WIDE UR4, UR13, UR16, UR4 ;  /* 0x000000100d0402a5 */ /* 0x000fcc000f8e0204 */
[----:B------:R-:W-:Y:S02]  /*1310*/  IMAD.U32 R2, RZ, RZ, UR4 ;  /* 0x00000004ff027e24 */ /* 0x000fe4000f8e00ff */
[----:B------:R-:W-:Y:S01]  /*1320*/  IMAD.U32 R3, RZ, RZ, UR5 ;  /* 0x00000005ff037e24 */ /* 0x000fe2000f8e00ff */
[----:B------:R-:W-:Y:S01]  /*1330*/  SHF.R.S32.HI R66, RZ, 0x1f, R44 ;  /* 0x0000001fff427819 */ /* 0x000fe2000001142c */
[----:B------:R-:W-:Y:S01]  /*1340*/  UMOV UR25, 0x30 ;  /* 0x0000003000197882 */ /* 0x000fe20000000000 */
[----:B------:R-:W-:Y:S01]  /*1350*/  IMAD.MOV.U32 R4, RZ, RZ, c[0x0][0x2b8] ;  /* 0x0000ae00ff047624 */ /* 0x000fe200078e00ff */
[----:B------:R-:W-:Y:S01]  /*1360*/  ULDC.64 UR4, c[0x0][0x2b0] ;  /* 0x0000ac0000047ab9 */ /* 0x000fe20000000a00 */
[----:B------:R-:W-:Y:S01]  /*1370*/  LEA.HI R21, R66, R44, RZ, 0x3 ;  /* 0x0000002c42157211 */ /* 0x000fe200078f18ff */
[----:B------:R-:W2:Y:S01]  /*1380*/  @P0 LDG.E R0, [R2.64] ;  /* 0x0000001202000981 */ /* 0x000ea2000c1e1900 */
[----:B------:R-:W-:Y:S01]  /*1390*/  UIMAD UR24, UR21, UR25, -0x30 ;  /* 0xffffffd0151874a4 */ /* 0x000fe2000f8e0219 */
[----:B------:R-:W-:Y:S01]  /*13a0*/  ISETP.NE.AND P1, PT, R4, 0x1, PT ;  /* 0x000000010400780c */ /* 0x000fe20003f25270 */
[----:B------:R-:W-:Y:S01]  /*13b0*/  IMAD.MOV.U32 R24, RZ, RZ, RZ ;  /* 0x000000ffff187224 */ /* 0x000fe200078e00ff */
[----:B------:R-:W-:Y:S01]  /*13c0*/  SHF.R.S32.HI R23, RZ, 0x3, R21 ;  /* 0x00000003ff177819 */ /* 0x000fe20000011415 */
[----:B------:R-:W-:Y:S01]  /*13d0*/  BAR.SYNC.DEFER_BLOCKING 0x0 ;  /* 0x0000000000007b1d */ /* 0x000fe20000010000 */
[----:B------:R-:W-:-:S05]  /*13e0*/  USEL UR27, UR13, URZ, !UP1 ;  /* 0x0000003f0d1b7287 */ /* 0x000fca000c800000 */
[----:B--2---:R1:W2:Y:S02]  /*13f0*/  @P0 R2UR UR26, R0 ;  /* 0x00000000001a03c2 */ /* 0x0042a400000e0000 */
[----:B--2---:R-:W-:Y:S02]  /*1400*/  @!UP0 UMOV UR26, UR13 ;  /* 0x0000000d001a8c82 */ /* 0x004fe40008000000 */
[----:B------:R-:W-:Y:S02]  /*1410*/  USHF.R.S32.HI UR6, URZ, 0x1f, UR26 ;  /* 0x0000001f3f067899 */ /* 0x000fe4000801141a */
[----:B------:R-:W-:Y:S02]  /*1420*/  UIMAD.WIDE.U32 UR16, UR26, UR4, URZ ;  /* 0x000000041a1072a5 */ /* 0x000fe4000f8e003f */
[----:B------:R-:W-:-:S04]  /*1430*/  UIMAD UR6, UR6, UR4, URZ ;  /* 0x00000004060672a4 */ /* 0x000fc8000f8e023f */
[----:B------:R-:W-:Y:S01]  /*1440*/  UIMAD UR6, UR26, UR5, UR6 ;  /* 0x000000051a0672a4 */ /* 0x000fe2000f8e0206 */
[----:B-1----:R-:W-:-:S03]  /*1450*/  LOP3.LUT R0, R21, 0xfffffff8, RZ, 0xc0, !PT ;  /* 0xfffffff815007812 */ /* 0x002fc600078ec0ff */
[----:B------:R-:W-:Y:S02]  /*1460*/  UIADD3 UR6, UR17, UR6, URZ ;  /* 0x0000000611067290 */ /* 0x000fe4000fffe03f */
[----:B------:R-:W-:Y:S01]  /*1470*/  USHF.R.S32.HI UR26, URZ, 0x1f, UR22 ;  /* 0x0000001f3f1a7899 */ /* 0x000fe20008011416 */
[----:B------:R-:W-:Y:S01]  /*1480*/  IMAD.IADD R17, R44, 0x1, -R0 ;  /* 0x000000012c117824 */ /* 0x000fe200078e0a00 */
[----:B------:R-:W-:-:S03]  /*1490*/  ULDC.64 UR4, c[0x0][0x178] ;  /* 0x00005e0000047ab9 */ /* 0x000fc60000000a00 */
[----:B------:R-:W-:-:S05]  /*14a0*/  IMAD R31, R17, 0x20, R23 ;  /* 0x00000020111f7824 */ /* 0x000fca00078e0217 */
[----:B------:R-:W-:Y:S01]  /*14b0*/  IADD3 R0, R31, UR24, RZ ;  /* 0x000000181f007c10 */ /* 0x000fe2000fffe0ff */
[----:B------:R-:W-:Y:S02]  /*14c0*/  UIMAD UR26, UR26, UR4, URZ ;  /* 0x000000041a1a72a4 */ /* 0x000fe4000f8e023f */
[----:B------:R-:W-:Y:S01]  /*14d0*/  UIMAD.WIDE.U32 UR30, UR22, UR4, URZ ;  /* 0x00000004161e72a5 */ /* 0x000fe2000f8e003f */
[C---:B------:R-:W-:Y:S01]  /*14e0*/  ISETP.GE.AND P0, PT, R0.reuse, UR8, PT ;  /* 0x0000000800007c0c */ /* 0x040fe2000bf06270 */
[----:B------:R-:W-:Y:S01]  /*14f0*/  IMAD.SHL.U32 R39, R17, 0x8, RZ ;  /* 0x0000000811277824 */ /* 0x000fe200078e00ff */
[----:B------:R-:W-:Y:S02]  /*1500*/  IADD3 R8, R0, UR11, RZ ;  /* 0x0000000b00087c10 */ /* 0x000fe4000fffe0ff */
[----:B------:R-:W-:Y:S01]  /*1510*/  LEA.HI R22, R66, R44, RZ, 0x4 ;  /* 0x0000002c42167211 */ /* 0x000fe200078f20ff */
[----:B------:R-:W-:Y:S01]  /*1520*/  UIMAD UR29, UR21, -0x30, UR25 ;  /* 0xffffffd0151d78a4 */ /* 0x000fe2000f8e0219 */
[C---:B------:R-:W-:Y:S01]  /*1530*/  ISETP.GT.OR P0, PT, R31.reuse, 0x2f, P0 ;  /* 0x0000002f1f00780c */ /* 0x040fe20000704670 */
[----:B------:R-:W-:Y:S01]  /*1540*/  @P1 IMAD.HI.U32 R0, R8, c[0x0][0x2bc], RZ ;  /* 0x0000af0008001a27 */ /* 0x000fe200078e00ff */
[----:B------:R-:W-:Y:S01]  /*1550*/  IADD3 R4, R31, UR23, RZ ;  /* 0x000000171f047c10 */ /* 0x000fe2000fffe0ff */
[----:B------:R-:W-:Y:S02]  /*1560*/  STL [R1+0x48], R31 ;  /* 0x0000481f01007387 */ /* 0x000fe40000100800 */
[----:B------:R-:W-:Y:S01]  /*1570*/  IMAD.MOV.U32 R7, RZ, RZ, R8 ;  /* 0x000000ffff077224 */ /* 0x000fe200078e0008 */
[----:B------:R-:W-:-:S07]  /*1580*/  @P1 SHF.R.U32.HI R7, RZ, c[0x0][0x2c0], R0 ;  /* 0x0000b000ff071a19 */ /* 0x000fce0000011600 */
[----:B------:R-:W-:-:S04]  /*1590*/  @!P0 IADD3 R0, P2, R7, UR16, RZ ;  /* 0x0000001007008c10 */ /* 0x000fc8000ff5e0ff */
[----:B------:R-:W-:Y:S02]  /*15a0*/  @!P0 LEA R2, P1, R0, c[0x0][0x2a0], 0x2 ;  /* 0x0000a80000028a11 */ /* 0x000fe400078210ff */
[----:B------:R-:W-:-:S04]  /*15b0*/  @!P0 LEA.HI.X.SX32 R3, R7, UR6, 0x1, P2 ;  /* 0x0000000607038c11 */ /* 0x000fc800090f0eff */
[----:B------:R-:W-:-:S05]  /*15c0*/  @!P0 LEA.HI.X R3, R0, c[0x0][0x2a4], R3, 0x2, P1 ;  /* 0x0000a90000038a11 */ /* 0x000fca00008f1403 */
[----:B------:R1:W2:Y:S01]  /*15d0*/  @!P0 LDG.E R24, [R2.64] ;  /* 0x0000001202188981 */ /* 0x0002a2000c1e1900 */
[----:B------:R-:W-:Y:S01]  /*15e0*/  UIMAD UR26, UR22, UR5, UR26 ;  /* 0x00000005161a72a4 */ /* 0x000fe2000f8e021a */
[----:B------:R-:W-:Y:S01]  /*15f0*/  PLOP3.LUT P1, PT, PT, PT, UP2, 0x80, 0x0 ;  /* 0x000000000000781c */ /* 0x000fe20003f2f028 */
[----:B------:R-:W-:Y:S01]  /*1600*/  IMAD.MOV.U32 R0, RZ, RZ, R4 ;  /* 0x000000ffff007224 */ /* 0x000fe200078e0004 */
[----:B------:R-:W-:Y:S01]  /*1610*/  ULDC.64 UR4, c[0x0][0x1b8] ;  /* 0x00006e0000047ab9 */ /* 0x000fe20000000a00 */
[----:B------:R-:W-:Y:S01]  /*1620*/  PLOP3.LUT P0, PT, PT, PT, UP2, 0x80, 0x0 ;  /* 0x000000000000781c */ /* 0x000fe20003f0f028 */
[----:B------:R-:W-:Y:S01]  /*1630*/  UIADD3 UR31, UR31, UR26, URZ ;  /* 0x0000001a1f1f7290 */ /* 0x000fe2000fffe03f */
[----:B------:R-:W-:Y:S01]  /*1640*/  IADD3 R15, R23, UR23, RZ ;  /* 0x00000017170f7c10 */ /* 0x000fe2000fffe0ff */
[----:B------:R-:W-:Y:S01]  /*1650*/  UIMAD UR22, UR9, UR4, URZ ;  /* 0x00000004091672a4 */ /* 0x000fe2000f8e023f */
[C---:B------:R-:W-:Y:S01]  /*1660*/  IADD3 R29, R39.reuse, 0x40, RZ ;  /* 0x00000040271d7810 */ /* 0x040fe20007ffe0ff */
[----:B------:R-:W-:Y:S01]  /*1670*/  USHF.R.S32.HI UR26, URZ, 0x1f, UR13 ;  /* 0x0000001f3f1a7899 */ /* 0x000fe2000801140d */
[C---:B------:R-:W-:Y:S01]  /*1680*/  IADD3 R30, R39.reuse, 0xc0, RZ ;  /* 0x000000c0271e7810 */ /* 0x040fe20007ffe0ff */
[----:B------:R-:W-:Y:S01]  /*1690*/  UIMAD UR22, UR10, UR5, UR22 ;  /* 0x000000050a1672a4 */ /* 0x000fe2000f8e0216 */
[C---:B------:R-:W-:Y:S01]  /*16a0*/  IADD3 R28, R39.reuse, 0x80, RZ ;  /* 0x00000080271c7810 */ /* 0x040fe20007ffe0ff */
[----:B------:R-:W-:Y:S01]  /*16b0*/  UIMAD.WIDE.U32 UR30, UR10, UR4, UR30 ;  /* 0x000000040a1e72a5 */ /* 0x000fe2000f8e001e */
[----:B------:R-:W-:Y:S01]  /*16c0*/  ISETP.GE.AND P3, PT, R39, c[0x0][0x198], PT ;  /* 0x0000660027007a0c */ /* 0x000fe20003f66270 */
[----:B------:R-:W-:Y:S01]  /*16d0*/  USEL UR26, UR26, URZ, !UP1 ;  /* 0x0000003f1a1a7287 */ /* 0x000fe2000c800000 */
[C---:B------:R-:W-:Y:S01]  /*16e0*/  ISETP.GE.AND P2, PT, R29.reuse, c[0x0][0x198], PT ;  /* 0x000066001d007a0c */ /* 0x040fe20003f46270 */
[----:B------:R-:W-:Y:S01]  /*16f0*/  ULDC.64 UR4, c[0x0][0x1c0] ;  /* 0x0000700000047ab9 */ /* 0x000fe20000000a00 */
[----:B------:R-:W-:Y:S01]  /*1700*/  ISETP.GE.AND P4, PT, R28, c[0x0][0x198], PT ;  /* 0x000066001c007a0c */ /* 0x000fe20003f86270 */
[----:B------:R-:W-:Y:S01]  /*1710*/  UIMAD UR26, UR26, UR4, URZ ;  /* 0x000000041a1a72a4 */ /* 0x000fe2000f8e023f */
[----:B------:R-:W-:Y:S01]  /*1720*/  ISETP.GE.AND P5, PT, R30, c[0x0][0x198], PT ;  /* 0x000066001e007a0c */ /* 0x000fe20003fa6270 */
[----:B------:R-:W-:Y:S01]  /*1730*/  UIADD3 UR31, UR31, UR22, URZ ;  /* 0x000000161f1f7290 */ /* 0x000fe2000fffe03f */
[----:B------:R-:W-:Y:S01]  /*1740*/  ISETP.GE.AND P6, PT, R29, c[0x0][0x1d4], PT ;  /* 0x000075001d007a0c */ /* 0x000fe20003fc6270 */
[----:B------:R-:W-:Y:S01]  /*1750*/  UIMAD UR5, UR27, UR5, UR26 ;  /* 0x000000051b0572a4 */ /* 0x000fe2000f8e021a */
[----:B-1----:R-:W-:Y:S01]  /*1760*/  @P1 IMAD.HI.U32 R2, R4, c[0x0][0x2c8], RZ ;  /* 0x0000b20004021a27 */ /* 0x002fe200078e00ff */
[----:B------:R-:W-:Y:S01]  /*1770*/  UIMAD.WIDE.U32 UR30, UR27, UR4, UR30 ;  /* 0x000000041b1e72a5 */ /* 0x000fe2000f8e001e */
[----:B------:R-:W-:Y:S01]  /*1780*/  LEA.HI R65, R66, R44, RZ, 0x5 ;  /* 0x0000002c42417211 */ /* 0x000fe200078f28ff */
[----:B------:R-:W-:Y:S01]  /*1790*/  UIADD3 UR32, UR8, UR29, URZ ;  /* 0x0000001d08207290 */ /* 0x000fe2000fffe03f */
[----:B------:R-:W-:Y:S01]  /*17a0*/  BSSY B0, `(.L_x_260) ;  /* 0x0000138000007945 */ /* 0x000fe20003800000 */
[----:B------:R-:W-:Y:S01]  /*17b0*/  @P0 SHF.R.U32.HI R0, RZ, c[0x0][0x2cc], R2 ;  /* 0x0000b300ff000a19 */ /* 0x000fe20000011602 */
[----:B------:R-:W-:Y:S01]  /*17c0*/  UIADD3 UR5, UR31, UR5, URZ ;  /* 0x000000051f057290 */ /* 0x000fe2000fffe03f */
[----:B------:R-:W-:Y:S01]  /*17d0*/  IMAD.U32 R3, RZ, RZ, UR31 ;  /* 0x0000001fff037e24 */ /* 0x000fe2000f8e00ff */
[----:B------:R-:W-:Y:S01]  /*17e0*/  UISETP.LT.AND UP0, UPT, UR32, 0x30, UPT ;  /* 0x000000302000788c */ /* 0x000fe2000bf01270 */
[--C-:B------:R-:W-:Y:S01]  /*17f0*/  SHF.R.S32.HI R6, RZ, 0x1f, R0.reuse ;  /* 0x0000001fff067819 */ /* 0x100fe20000011400 */
[----:B------:R-:W-:Y:S01]  /*1800*/  IMAD.MOV R5, RZ, RZ, -R0 ;  /* 0x000000ffff057224 */ /* 0x000fe200078e0a00 */
[----:B------:R-:W-:Y:S01]  /*1810*/  SHF.R.S32.HI R64, RZ, 0x5, R65 ;  /* 0x00000005ff407819 */ /* 0x000fe20000011441 */
[----:B------:R-:W-:Y:S01]  /*1820*/  IMAD.U32 R2, RZ, RZ, UR30 ;  /* 0x0000001eff027e24 */ /* 0x000fe2000f8e00ff */
[----:B------:R-:W-:Y:S01]  /*1830*/  ULDC UR30, c[0x0][0x2c4] ;  /* 0x0000b100001e7ab9 */ /* 0x000fe20000000800 */
[----:B------:R-:W-:Y:S01]  /*1840*/  IMAD.U32 R3, RZ, RZ, UR5 ;  /* 0x00000005ff037e24 */ /* 0x000fe2000f8e00ff */
[----:B------:R-:W-:Y:S01]  /*1850*/  UIMAD UR30, UR12, UR30, URZ ;  /* 0x0000001e0c1e72a4 */ /* 0x000fe2000f8e023f */
[----:B------:R-:W-:Y:S01]  /*1860*/  IMAD R6, R6, c[0x0][0x1b0], RZ ;  /* 0x00006c0006067a24 */ /* 0x000fe200078e02ff */
[----:B------:R-:W-:Y:S01]  /*1870*/  ULDC.64 UR4, c[0x0][0x1e8] ;  /* 0x00007a0000047ab9 */ /* 0x000fe20000000a00 */
[----:B------:R-:W-:Y:S01]  /*1880*/  IMAD R4, R5, c[0x0][0x2c4], R4 ;  /* 0x0000b10005047a24 */ /* 0x000fe200078e0204 */
[----:B------:R-:W-:Y:S01]  /*1890*/  UIMAD.WIDE.U32 UR26, UR10, UR4, URZ ;  /* 0x000000040a1a72a5 */ /* 0x000fe2000f8e003f */
[C---:B------:R-:W-:Y:S01]  /*18a0*/  IMAD R5, R0.reuse, c[0x0][0x1b4], R6 ;  /* 0x00006d0000057a24 */ /* 0x040fe200078e0206 */
[----:B------:R-:W-:Y:S01]  /*18b0*/  UIMAD UR22, UR9, UR4, URZ ;  /* 0x00000004091672a4 */ /* 0x000fe2000f8e023f */
[----:B------:R-:W-:Y:S01]  /*18c0*/  IMAD.WIDE.U32 R2, R0, c[0x0][0x1b0], R2 ;  /* 0x00006c0000027a25 */ /* 0x000fe200078e0002 */
[----:B------:R-:W-:Y:S01]  /*18d0*/  SHF.R.S32.HI R0, RZ, 0x1f, R4 ;  /* 0x0000001fff007819 */ /* 0x000fe20000011404 */
[----:B------:R-:W-:-:S02]  /*18e0*/  USEL UR4, UR32, 0x30, UP0 ;  /* 0x0000003020047887 */ /* 0x000fc40008000000 */
[----:B------:R-:W-:Y:S01]  /*18f0*/  IMAD.IADD R3, R3, 0x1, R5 ;  /* 0x0000000103037824 */ /* 0x000fe200078e0205 */
[----:B------:R-:W-:Y:S01]  /*1900*/  UIMAD UR22, UR10, UR5, UR22 ;  /* 0x000000050a1672a4 */ /* 0x000fe2000f8e0216 */
[----:B------:R-:W-:Y:S02]  /*1910*/  IMAD R0, R0, c[0x0][0x1a8], RZ ;  /* 0x00006a0000007a24 */ /* 0x000fe400078e02ff */
[----:B------:R-:W-:Y:S01]  /*1920*/  IMAD.WIDE.U32 R2, R4, c[0x0][0x1a8], R2 ;  /* 0x00006a0004027a25 */ /* 0x000fe200078e0002 */
[----:B------:R-:W-:-:S03]  /*1930*/  UIADD3 UR22, UR27, UR22, URZ ;  /* 0x000000161b167290 */ /* 0x000fc6000fffe03f */
[----:B------:R-:W-:Y:S01]  /*1940*/  IMAD R5, R4, c[0x0][0x1ac], R0 ;  /* 0x00006b0004057a24 */ /* 0x000fe200078e0200 */
[----:B------:R-:W-:Y:S01]  /*1950*/  LEA R13, P0, R2, c[0x0][0x160], 0x1 ;  /* 0x00005800020d7a11 */ /* 0x000fe200078008ff */
[----:B------:R-:W-:Y:S02]  /*1960*/  IMAD.SHL.U32 R6, R23, 0x40, RZ ;  /* 0x0000004017067824 */ /* 0x000fe400078e00ff */
[----:B------:R-:W-:Y:S01]  /*1970*/  IMAD.IADD R3, R3, 0x1, R5 ;  /* 0x0000000103037824 */ /* 0x000fe200078e0205 */
[----:B------:R-:W-:Y:S02]  /*1980*/  LEA.HI R5, R66, R44, RZ, 0x6 ;  /* 0x0000002c42057211 */ /* 0x000fe400078f30ff */
[----:B------:R-:W-:Y:S02]  /*1990*/  LOP3.LUT R0, R6, 0x1c0, RZ, 0xc0, !PT ;  /* 0x000001c006007812 */ /* 0x000fe400078ec0ff */
[----:B------:R-:W-:Y:S01]  /*19a0*/  LEA.HI.X R12, R2, c[0x0][0x164], R3, 0x1, P0 ;  /* 0x00005900020c7a11 */ /* 0x000fe200000f0c03 */
[----:B------:R-:W-:Y:S01]  /*19b0*/  IMAD.SHL.U32 R5, R5, 0x8, RZ ;  /* 0x0000000805057824 */ /* 0x000fe200078e00ff */
[----:B------:R-:W-:Y:S01]  /*19c0*/  SHFL.IDX PT, R2, R13, RZ, 0x181f ;  /* 0x00181fff0d027589 */ /* 0x000fe200000e0000 */
[----:B------:R-:W-:-:S02]  /*19d0*/  SHF.R.U32.HI R4, RZ, 0x3, R0 ;  /* 0x00000003ff047819 */ /* 0x000fc40000011600 */
[----:B------:R-:W-:Y:S01]  /*19e0*/  LOP3.LUT R0, R0, 0x38, R39, 0xf8, !PT ;  /* 0x0000003800007812 */ /* 0x000fe200078ef827 */
[----:B------:R-:W1:Y:S01]  /*19f0*/  SHFL.IDX PT, R3, R12, RZ, 0x181f ;  /* 0x00181fff0c037589 */ /* 0x000e6200000e0000 */
[----:B------:R-:W-:Y:S02]  /*1a00*/  ISETP.GE.AND P0, PT, R15, UR30, PT ;  /* 0x0000001e0f007c0c */ /* 0x000fe4000bf06270 */
[----:B------:R-:W-:Y:S01]  /*1a10*/  LOP3.LUT R4, R0, R4, RZ, 0x3c, !PT ;  /* 0x0000000400047212 */ /* 0x000fe200078e3cff */
[----:B------:R-:W-:-:S03]  /*1a20*/  IMAD.MOV R0, RZ, RZ, -R7 ;  /* 0x000000ffff007224 */ /* 0x000fc600078e0a07 */
[----:B------:R-:W-:Y:S01]  /*1a30*/  LOP3.LUT R6, R4, 0xfffffe00, R5, 0xf8, !PT ;  /* 0xfffffe0004067812 */ /* 0x000fe200078ef805 */
[----:B------:R-:W-:Y:S01]  /*1a40*/  IMAD R25, R0, c[0x0][0x2b8], R8 ;  /* 0x0000ae0000197a24 */ /* 0x000fe200078e0208 */
[----:B------:R-:W-:Y:S02]  /*1a50*/  SHF.R.S32.HI R4, RZ, 0x1f, R29 ;  /* 0x0000001fff047819 */ /* 0x000fe4000001141d */
[----:B------:R-:W-:Y:S01]  /*1a60*/  SHF.R.S32.HI R5, RZ, 0x1f, R30 ;  /* 0x0000001fff057819 */ /* 0x000fe2000001141e */
[----:B------:R-:W-:Y:S01]  /*1a70*/  IMAD.SHL.U32 R45, R6, 0x2, RZ ;  /* 0x00000002062d7824 */ /* 0x000fe200078e00ff */
[----:B------:R-:W-:Y:S02]  /*1a80*/  SHF.R.S32.HI R0, RZ, 0x1f, R28 ;  /* 0x0000001fff007819 */ /* 0x000fe4000001141c */
[----:B------:R-:W-:Y:S02]  /*1a90*/  LEA.HI R4, R4, R29, RZ, 0x3 ;  /* 0x0000001d04047211 */ /* 0x000fe400078f18ff */
[----:B------:R-:W-:-:S02]  /*1aa0*/  LEA.HI R5, R5, R30, RZ, 0x3 ;  /* 0x0000001e05057211 */ /* 0x000fc400078f18ff */
[----:B------:R-:W-:Y:S02]  /*1ab0*/  LEA.HI R0, R0, R28, RZ, 0x3 ;  /* 0x0000001c00007211 */ /* 0x000fe400078f18ff */
[----:B------:R-:W-:Y:S02]  /*1ac0*/  LOP3.LUT R38, R4, 0xfffffff8, RZ, 0xc0, !PT ;  /* 0xfffffff804267812 */ /* 0x000fe400078ec0ff */
[----:B------:R-:W-:Y:S01]  /*1ad0*/  LOP3.LUT R37, R0, 0xfffffff8, RZ, 0xc0, !PT ;  /* 0xfffffff800257812 */ /* 0x000fe200078ec0ff */
[----:B-1----:R-:W-:Y:S01]  /*1ae0*/  @!P0 IMAD.WIDE R6, R39, 0x2, R2 ;  /* 0x0000000227068825 */ /* 0x002fe200078e0202 */
[----:B------:R-:W-:Y:S01]  /*1af0*/  LOP3.LUT R36, R5, 0xfffffff8, RZ, 0xc0, !PT ;  /* 0xfffffff805247812 */ /* 0x000fe200078ec0ff */
[----:B------:R-:W-:Y:S01]  /*1b00*/  SHFL.IDX PT, R4, R13, 0x1, 0x181f ;  /* 0x00381f000d047f89 */ /* 0x000fe200000e0000 */
[----:B------:R-:W-:Y:S01]  /*1b10*/  SHF.R.S32.HI R16, RZ, 0x1f, R25 ;  /* 0x0000001fff107819 */ /* 0x000fe20000011419 */
[----:B------:R-:W-:Y:S02]  /*1b20*/  @!P0 IMAD.WIDE R8, R38, 0x2, R2 ;  /* 0x0000000226088825 */ /* 0x000fe400078e0202 */
[----:B------:R-:W1:Y:S02]  /*1b30*/  SHFL.IDX PT, R5, R12, 0x1, 0x181f ;  /* 0x00381f000c057f89 */ /* 0x000e6400000e0000 */
[----:B------:R-:W-:-:S02]  /*1b40*/  IMAD R0, R16, c[0x0][0x1e0], RZ ;  /* 0x0000780010007a24 */ /* 0x000fc400078e02ff */
[----:B------:R3:W-:Y:S02]  /*1b50*/  @!P0 LDGSTS.E.BYPASS.LTC128B.128 [R45+0x4080], [R6.64], !P3 ;  /* 0x04080000062d8fae */ /* 0x0007e4000d901d52 */
[----:B------:R-:W-:Y:S02]  /*1b60*/  IMAD R0, R25, c[0x0][0x1e4], R0 ;  /* 0x0000790019007a24 */ /* 0x000fe400078e0200 */
[----:B------:R4:W-:Y:S01]  /*1b70*/  @!P0 LDGSTS.E.BYPASS.LTC128B.128 [R45+0x8080], [R8.64], !P2 ;  /* 0x08080000082d8fae */ /* 0x0009e2000d101d52 */
[----:B---3--:R-:W-:-:S04]  /*1b80*/  @!P0 IMAD.WIDE R6, R37, 0x2, R2 ;  /* 0x0000000225068825 */ /* 0x008fc800078e0202 */
[----:B------:R-:W-:Y:S01]  /*1b90*/  @!P0 IMAD.WIDE R2, R36, 0x2, R2 ;  /* 0x0000000224028825 */ /* 0x000fe200078e0202 */
[----:B----4-:R-:W-:Y:S01]  /*1ba0*/  IADD3 R8, R15, 0x20, RZ ;  /* 0x000000200f087810 */ /* 0x010fe20007ffe0ff */
[----:B------:R3:W-:Y:S04]  /*1bb0*/  @!P0 LDGSTS.E.BYPASS.LTC128B.128 [R45+0xc080], [R6.64], !P4 ;  /* 0x0c080000062d8fae */ /* 0x0007e8000e101d52 */
[----:B------:R4:W-:Y:S01]  /*1bc0*/  @!P0 LDGSTS.E.BYPASS.LTC128B.128 [R45+0x10080], [R2.64], !P5 ;  /* 0x10080000022d8fae */ /* 0x0009e2000e901d52 */
[----:B------:R-:W-:-:S13]  /*1bd0*/  ISETP.GE.AND P0, PT, R8, UR30, PT ;  /* 0x0000001e08007c0c */ /* 0x000fda000bf06270 */
[----:B-1----:R-:W-:-:S04]  /*1be0*/  @!P0 IMAD.WIDE R10, R39, 0x2, R4 ;  /* 0x00000002270a8825 */ /* 0x002fc800078e0204 */
[--C-:B------:R-:W-:Y:S01]  /*1bf0*/  @!P0 IMAD.WIDE R8, R38, 0x2, R4.reuse ;  /* 0x0000000226088825 */ /* 0x100fe200078e0204 */
[----:B------:R1:W-:Y:S03]  /*1c00*/  @!P0 LDGSTS.E.BYPASS.LTC128B.128 [R45+0x5080], [R10.64], !P3 ;  /* 0x050800000a2d8fae */ /* 0x0003e6000d901d52 */
[----:B---3--:R-:W-:Y:S01]  /*1c10*/  @!P0 IMAD.WIDE R6, R37, 0x2, R4 ;  /* 0x0000000225068825 */ /* 0x008fe200078e0204 */
[----:B------:R3:W-:Y:S03]  /*1c20*/  @!P0 LDGSTS.E.BYPASS.LTC128B.128 [R45+0x9080], [R8.64], !P2 ;  /* 0x09080000082d8fae */ /* 0x0007e6000d101d52 */
[----:B----4-:R-:W-:Y:S01]  /*1c30*/  IMAD.WIDE.U32 R2, R25, c[0x0][0x1e0], RZ ;  /* 0x0000780019027a25 */ /* 0x010fe200078e00ff */
[----:B------:R4:W-:Y:S03]  /*1c40*/  @!P0 LDGSTS.E.BYPASS.LTC128B.128 [R45+0xd080], [R6.64], !P4 ;  /* 0x0d080000062d8fae */ /* 0x0009e6000e101d52 */
[----:B------:R-:W-:-:S02]  /*1c50*/  IMAD.IADD R3, R3, 0x1, R0 ;  /* 0x0000000103037824 */ /* 0x000fc400078e0200 */
[----:B------:R-:W-:-:S05]  /*1c60*/  @!P0 IMAD.WIDE R4, R36, 0x2, R4 ;  /* 0x0000000224048825 */ /* 0x000fca00078e0204 */
[----:B------:R5:W-:Y:S01]  /*1c70*/  @!P0 LDGSTS.E.BYPASS.LTC128B.128 [R45+0x11080], [R4.64], !P5 ;  /* 0x11080000042d8fae */ /* 0x000be2000e901d52 */
[C---:B---3--:R-:W-:Y:S02]  /*1c80*/  IADD3 R8, R15.reuse, 0x40, RZ ;  /* 0x000000400f087810 */ /* 0x048fe40007ffe0ff */
[----:B------:R-:W-:Y:S02]  /*1c90*/  SHF.R.S32.HI R9, RZ, 0x4, R22 ;  /* 0x00000004ff097819 */ /* 0x000fe40000011416 */
[----:B------:R-:W-:Y:S02]  /*1ca0*/  ISETP.GE.AND P0, PT, R8, UR30, PT ;  /* 0x0000001e08007c0c */ /* 0x000fe4000bf06270 */
[----:B------:R-:W-:Y:S01]  /*1cb0*/  IADD3 R8, R15, 0x60, RZ ;  /* 0x000000600f087810 */ /* 0x000fe20007ffe0ff */
[----:B-----5:R-:W-:Y:S01]  /*1cc0*/  IMAD.SHL.U32 R4, R17, 0x40, RZ ;  /* 0x0000004011047824 */ /* 0x020fe200078e00ff */
[----:B------:R-:W-:Y:S02]  /*1cd0*/  LEA.HI R5, R22, R9, RZ, 0x1 ;  /* 0x0000000916057211 */ /* 0x000fe400078f08ff */
[----:B--2---:R-:W-:Y:S01]  /*1ce0*/  SHF.R.S32.HI R20, RZ, 0x1f, R24 ;  /* 0x0000001fff147819 */ /* 0x004fe20000011418 */
[----:B----4-:R-:W-:Y:S01]  /*1cf0*/  IMAD.WIDE.U32 R6, R24, c[0x0][0x1f0], R2 ;  /* 0x00007c0018067a25 */ /* 0x010fe200078e0002 */
[----:B------:R-:W-:Y:S03]  /*1d00*/  STL [R1+0x24], R24 ;  /* 0x0000241801007387 */ /* 0x000fe60000100800 */
[----:B------:R-:W-:Y:S01]  /*1d10*/  IMAD R3, R20, c[0x0][0x1f0], RZ ;  /* 0x00007c0014037a24 */ /* 0x000fe200078e02ff */
[----:B------:R-:W-:Y:S01]  /*1d20*/  IADD3 R0, P1, R6, UR26, RZ ;  /* 0x0000001a06007c10 */ /* 0x000fe2000ff3e0ff */
[----:B------:R-:W-:Y:S02]  /*1d30*/  SHFL.IDX PT, R2, R13, 0x2, 0x181f ;  /* 0x00581f000d027f89 */ /* 0x000fe400000e0000 */
[----:B------:R-:W-:-:S02]  /*1d40*/  IMAD R6, R24, c[0x0][0x1f4], R3 ;  /* 0x00007d0018067a24 */ /* 0x000fc400078e0203 */
[----:B------:R-:W1:Y:S03]  /*1d50*/  SHFL.IDX PT, R3, R12, 0x2, 0x181f ;  /* 0x00581f000c037f89 */ /* 0x000e6600000e0000 */
[----:B------:R-:W-:Y:S01]  /*1d60*/  IADD3.X R6, R7, UR22, R6, P1, !PT ;  /* 0x0000001607067c10 */ /* 0x000fe20008ffe406 */
[----:B------:R-:W-:Y:S01]  /*1d70*/  STL [R1+0x30], R39 ;  /* 0x0000302701007387 */ /* 0x000fe20000100800 */
[----:B------:R-:W-:-:S03]  /*1d80*/  LEA R19, P1, R0, c[0x0][0x1c8], 0x1 ;  /* 0x0000720000137a11 */ /* 0x000fc600078208ff */
[----:B------:R-:W-:Y:S01]  /*1d90*/  SHFL.IDX PT, R7, R12, 0x3, 0x181f ;  /* 0x00781f000c077f89 */ /* 0x000fe200000e0000 */
[----:B------:R-:W-:Y:S02]  /*1da0*/  LEA.HI.X R18, R0, c[0x0][0x1cc], R6, 0x1, P1 ;  /* 0x0000730000127a11 */ /* 0x000fe400008f0c06 */
[----:B------:R-:W-:Y:S01]  /*1db0*/  LOP3.LUT R0, R4, 0x1c0, RZ, 0xc0, !PT ;  /* 0x000001c004007812 */ /* 0x000fe200078ec0ff */
[----:B------:R2:W3:Y:S01]  /*1dc0*/  SHFL.IDX PT, R6, R13, 0x3, 0x181f ;  /* 0x00781f000d067f89 */ /* 0x0004e200000e0000 */
[----:B------:R-:W-:Y:S02]  /*1dd0*/  LOP3.LUT R4, R5, 0xfffffffe, RZ, 0xc0, !PT ;  /* 0xfffffffe05047812 */ /* 0x000fe400078ec0ff */
[----:B------:R-:W-:Y:S01]  /*1de0*/  ISETP.GE.AND P1, PT, R8, UR30, PT ;  /* 0x0000001e08007c0c */ /* 0x000fe2000bf26270 */
[----:B------:R-:W-:Y:S01]  /*1df0*/  STL [R1+0x28], R25 ;  /* 0x0000281901007387 */ /* 0x000fe20000100800 */
[----:B------:R-:W-:Y:S01]  /*1e00*/  LOP3.LUT R5, R0, 0x8, R21, 0xf8, !PT ;  /* 0x0000000800057812 */ /* 0x000fe200078ef815 */
[----:B------:R-:W-:Y:S01]  /*1e10*/  IMAD.IADD R15, R9, 0x1, -R4 ;  /* 0x00000001090f7824 */ /* 0x000fe200078e0a04 */
[----:B------:R-:W-:Y:S01]  /*1e20*/  SHF.R.U32.HI R0, RZ, 0x3, R0 ;  /* 0x00000003ff007819 */ /* 0x000fe20000011600 */
[----:B------:R-:W-:Y:S03]  /*1e30*/  SHFL.IDX PT, R4, R19, RZ, 0x181f ;  /* 0x00181fff13047589 */ /* 0x000fe600000e0000 */
[----:B------:R-:W-:Y:S01]  /*1e40*/  LOP3.LUT R21, R5, R0, RZ, 0x3c, !PT ;  /* 0x0000000005157212 */ /* 0x000fe200078e3cff */
[--C-:B-1----:R-:W-:Y:S01]  /*1e50*/  @!P0 IMAD.WIDE R10, R38, 0x2, R2.reuse ;  /* 0x00000002260a8825 */ /* 0x102fe200078e0202 */
[----:B------:R-:W1:Y:S03]  /*1e60*/  SHFL.IDX PT, R5, R18, RZ, 0x181f ;  /* 0x00181fff12057589 */ /* 0x000e6600000e0000 */
[--C-:B------:R-:W-:Y:S01]  /*1e70*/  @!P0 IMAD.WIDE R8, R37, 0x2, R2.reuse ;  /* 0x0000000225088825 */ /* 0x100fe200078e0202 */
[----:B------:R-:W-:Y:S03]  /*1e80*/  STL [R1+0x8], R45 ;  /* 0x0000082d01007387 */ /* 0x000fe60000100800 */
[----:B------:R-:W-:Y:S01]  /*1e90*/  IMAD R0, R16, c[0x0][0x208], RZ ;  /* 0x0000820010007a24 */ /* 0x000fe200078e02ff */
[----:B------:R-:W-:Y:S01]  /*1ea0*/  STL [R1+0x60], R38 ;  /* 0x0000602601007387 */ /* 0x000fe20000100800 */
[----:B--2---:R-:W-:-:S03]  /*1eb0*/  @!P0 IMAD.WIDE R12, R39, 0x2, R2 ;  /* 0x00000002270c8825 */ /* 0x004fc600078e0202 */
[----:B------:R-:W-:Y:S01]  /*1ec0*/  STL [R1+0x5c], R37 ;  /* 0x00005c2501007387 */ /* 0x000fe20000100800 */
[----:B------:R-:W-:-:S03]  /*1ed0*/  IMAD R0, R25, c[0x0][0x20c], R0 ;  /* 0x0000830019007a24 */ /* 0x000fc600078e0200 */
[----:B------:R2:W-:Y:S04]  /*1ee0*/  @!P0 LDGSTS.E.BYPASS.LTC128B.128 [R45+0x6080], [R12.64], !P3 ;  /* 0x060800000c2d8fae */ /* 0x0005e8000d901d52 */
[----:B------:R3:W-:Y:S04]  /*1ef0*/  @!P0 LDGSTS.E.BYPASS.LTC128B.128 [R45+0xa080], [R10.64], !P2 ;  /* 0x0a0800000a2d8fae */ /* 0x0007e8000d101d52 */
[----:B------:R4:W-:Y:S04]  /*1f00*/  @!P0 LDGSTS.E.BYPASS.LTC128B.128 [R45+0xe080], [R8.64], !P4 ;  /* 0x0e080000082d8fae */ /* 0x0009e8000e101d52 */
[----:B------:R-:W-:Y:S01]  /*1f10*/  STL [R1+0x34], R36 ;  /* 0x0000342401007387 */ /* 0x000fe20000100800 */
[----:B--2---:R-:W-:Y:S01]  /*1f20*/  IADD3 R13, -R23, UR4, RZ ;  /* 0x00000004170d7c10 */ /* 0x004fe2000fffe1ff */
[----:B------:R-:W-:-:S02]  /*1f30*/  ULDC.64 UR4, c[0x0][0x210] ;  /* 0x0000840000047ab9 */ /* 0x000fc40000000a00 */
[----:B------:R-:W-:Y:S01]  /*1f40*/  UIMAD UR25, UR9, UR4, URZ ;  /* 0x00000004091972a4 */ /* 0x000fe2000f8e023f */
[----:B---3--:R-:W-:Y:S01]  /*1f50*/  @!P1 IMAD.WIDE R10, R39, 0x2, R6 ;  /* 0x00000002270a9825 */ /* 0x008fe200078e0206 */
[----:B------:R-:W-:Y:S02]  /*1f60*/  UIMAD.WIDE.U32 UR30, UR10, UR4, URZ ;  /* 0x000000040a1e72a5 */ /* 0x000fe4000f8e003f */
[----:B------:R-:W-:Y:S01]  /*1f70*/  UIMAD UR25, UR10, UR5, UR25 ;  /* 0x000000050a1972a4 */ /* 0x000fe2000f8e0219 */
[----:B----4-:R-:W-:Y:S01]  /*1f80*/  @!P0 IMAD.WIDE R8, R36, 0x2, R2 ;  /* 0x0000000224088825 */ /* 0x010fe200078e0202 */
[----:B------:R-:W-:Y:S02]  /*1f90*/  UIADD3 UR4, UR21, -0x1, URZ ;  /* 0xffffffff15047890 */ /* 0x000fe4000fffe03f */
[----:B------:R-:W-:Y:S01]  /*1fa0*/  UIADD3 UR25, UR31, UR25, URZ ;  /* 0x000000191f197290 */ /* 0x000fe2000fffe03f */
[----:B------:R-:W-:Y:S01]  /*1fb0*/  IMAD.WIDE.U32 R2, R25, c[0x0][0x208], RZ ;  /* 0x0000820019027a25 */ /* 0x000fe200078e00ff */
[----:B------:R2:W-:Y:S01]  /*1fc0*/  @!P0 LDGSTS.E.BYPASS.LTC128B.128 [R45+0x12080], [R8.64], !P5 ;  /* 0x12080000082d8fae */ /* 0x0005e2000e901d52 */
[----:B------:R-:W-:-:S02]  /*1fd0*/  ISETP.GE.AND P0, PT, R13, 0x1, PT ;  /* 0x000000010d00780c */ /* 0x000fc40003f06270 */
[----:B------:R-:W-:Y:S01]  /*1fe0*/  ISETP.GE.AND P5, PT, R28, c[0x0][0x1d4], PT ;  /* 0x000075001c007a0c */ /* 0x000fe20003fa6270 */
[----:B------:R3:W-:Y:S01]  /*1ff0*/  @!P1 LDGSTS.E.BYPASS.LTC128B.128 [R45+0x7080], [R10.64], !P3 ;  /* 0x070800000a2d9fae */ /* 0x0007e2000d901d52 */
[----:B------:R-:W-:Y:S01]  /*2000*/  ISETP.GE.AND P3, PT, R39, c[0x0][0x1d4], PT ;  /* 0x0000750027007a0c */ /* 0x000fe20003f66270 */
[----:B------:R-:W-:Y:S01]  /*2010*/  IMAD.IADD R3, R3, 0x1, R0 ;  /* 0x0000000103037824 */ /* 0x000fe200078e0200 */
[----:B------:R-:W-:Y:S01]  /*2020*/  LOP3.LUT R0, R22, 0xfffffff0, RZ, 0xc0, !PT ;  /* 0xfffffff016007812 */ /* 0x000fe200078ec0ff */
[----:B--2---:R-:W-:-:S04]  /*2030*/  @!P1 IMAD.WIDE R8, R38, 0x2, R6 ;  /* 0x0000000226089825 */ /* 0x004fc800078e0206 */
[--C-:B---3--:R-:W-:Y:S01]  /*2040*/  @!P1 IMAD.WIDE R10, R37, 0x2, R6.reuse ;  /* 0x00000002250a9825 */ /* 0x108fe200078e0206 */
[----:B------:R1:W-:Y:S01]  /*2050*/  @!P1 LDGSTS.E.BYPASS.LTC128B.128 [R45+0xb080], [R8.64], !P2 ;  /* 0x0b080000082d9fae */ /* 0x0003e2000d101d52 */
[----:B------:R-:W-:Y:S02]  /*2060*/  ISETP.GE.AND P2, PT, R30, c[0x0][0x198], PT ;  /* 0x000066001e007a0c */ /* 0x000fe40003f46270 */
[----:B------:R-:W-:Y:S01]  /*2070*/  @!P1 IMAD.WIDE R6, R36, 0x2, R6 ;  /* 0x0000000224069825 */ /* 0x000fe200078e0206 */
[----:B------:R2:W-:Y:S01]  /*2080*/  @!P1 LDGSTS.E.BYPASS.LTC128B.128 [R45+0xf080], [R10.64], !P4 ;  /* 0x0f0800000a2d9fae */ /* 0x0005e2000e101d52 */
[----:B------:R-:W-:-:S09]  /*2090*/  ISETP.GE.AND P4, PT, R30, c[0x0][0x1d4], PT ;  /* 0x000075001e007a0c */ /* 0x000fd20003f86270 */
[----:B------:R3:W-:Y:S01]  /*20a0*/  @!P1 LDGSTS.E.BYPASS.LTC128B.128 [R45+0x13080], [R6.64], !P2 ;  /* 0x13080000062d9fae */ /* 0x0007e2000d101d52 */
[----:B------:R-:W-:Y:S02]  /*20b0*/  LOP3.LUT P1, RZ, R17, 0x2, RZ, 0xc0, !PT ;  /* 0x0000000211ff7812 */ /* 0x000fe4000782c0ff */
[C---:B------:R-:W-:Y:S01]  /*20c0*/  ISETP.GE.AND P2, PT, R39.reuse, c[0x0][0x1d4], PT ;  /* 0x0000750027007a0c */ /* 0x040fe20003f46270 */
[----:B------:R-:W0:Y:S01]  /*20d0*/  LDGDEPBAR ;  /* 0x00000000000079af */ /* 0x000e220000000000 */
[----:B-1----:R-:W-:-:S05]  /*20e0*/  @P0 IMAD.WIDE R8, R39, 0x2, R4 ;  /* 0x0000000227080825 */ /* 0x002fca00078e0204 */
[----:B------:R1:W-:Y:S01]  /*20f0*/  @P0 LDGSTS.E.BYPASS.LTC128B.128 [R45+0x14080], [R8.64], !P3 ;  /* 0x14080000082d0fae */ /* 0x0003e2000d901d52 */
[----:B---3--:R-:W-:-:S05]  /*2100*/  @P0 IMAD.WIDE R6, R38, 0x2, R4 ;  /* 0x0000000226060825 */ /* 0x008fca00078e0204 */
[----:B------:R3:W-:Y:S01]  /*2110*/  @P0 LDGSTS.E.BYPASS.LTC128B.128 [R45+0x15880], [R6.64], !P6 ;  /* 0x15880000062d0fae */ /* 0x0007e2000f101d52 */
[----:B-1----:R-:W-:-:S04]  /*2120*/  @P0 IMAD.WIDE R8, R37, 0x2, R4 ;  /* 0x0000000225080825 */ /* 0x002fc800078e0204 */
[----:B------:R-:W-:Y:S01]  /*2130*/  @P0 IMAD.WIDE R4, R36, 0x2, R4 ;  /* 0x0000000224040825 */ /* 0x000fe200078e0204 */
[----:B------:R1:W-:Y:S04]  /*2140*/  @P0 LDGSTS.E.BYPASS.LTC128B.128 [R45+0x17080], [R8.64], !P5 ;  /* 0x17080000082d0fae */ /* 0x0003e8000e901d52 */
[----:B------:R4:W-:Y:S01]  /*2150*/  @P0 LDGSTS.E.BYPASS.LTC128B.128 [R45+0x18880], [R4.64], !P4 ;  /* 0x18880000042d0fae */ /* 0x0009e2000e101d52 */
[----:B---3--:R-:W-:-:S05]  /*2160*/  IMAD.IADD R7, R44, 0x1, -R0 ;  /* 0x000000012c077824 */ /* 0x008fca00078e0a00 */
[----:B------:R-:W-:-:S04]  /*2170*/  SHF.R.S32.HI R0, RZ, 0x1f, R7 ;  /* 0x0000001fff007819 */ /* 0x000fc80000011407 */
[----:B------:R-:W-:Y:S01]  /*2180*/  LEA.HI R12, R0, R7, RZ, 0x3 ;  /* 0x00000007000c7211 */ /* 0x000fe200078f18ff */
[----:B------:R-:W-:-:S04]  /*2190*/  IMAD R0, R20, c[0x0][0x218], RZ ;  /* 0x0000860014007a24 */ /* 0x000fc800078e02ff */
[----:B------:R-:W-:Y:S02]  /*21a0*/  IMAD R6, R24, c[0x0][0x21c], R0 ;  /* 0x0000870018067a24 */ /* 0x000fe400078e0200 */
[----:B------:R-:W-:Y:S01]  /*21b0*/  IMAD R0, R15, 0x200, R21 ;  /* 0x000002000f007824 */ /* 0x000fe200078e0215 */
[----:B-1----:R-:W-:-:S03]  /*21c0*/  LOP3.LUT R8, R12, 0xfffffff8, RZ, 0xc0, !PT ;  /* 0xfffffff80c087812 */ /* 0x002fc600078ec0ff */
[----:B------:R-:W-:Y:S02]  /*21d0*/  IMAD.SHL.U32 R236, R0, 0x2, RZ ;  /* 0x0000000200ec7824 */ /* 0x000fe400078e00ff */
[----:B----4-:R-:W-:Y:S02]  /*21e0*/  IMAD.WIDE.U32 R4, R24, c[0x0][0x218], R2 ;  /* 0x0000860018047a25 */ /* 0x010fe400078e0002 */
[----:B------:R-:W-:Y:S01]  /*21f0*/  SHFL.IDX PT, R2, R19, 0x1, 0x181f ;  /* 0x00381f0013027f89 */ /* 0x000fe200000e0000 */
[----:B------:R-:W-:Y:S01]  /*2200*/  IADD3 R243, R236, 0x140a0, RZ ;  /* 0x000140a0ecf37810 */ /* 0x000fe20007ffe0ff */
[----:B------:R-:W-:Y:S01]  /*2210*/  IMAD.IADD R9, R7, 0x1, -R8 ;  /* 0x0000000107097824 */ /* 0x000fe200078e0a08 */
[----:B--2---:R-:W-:Y:S01]  /*2220*/  IADD3 R10, P0, R4, UR30, RZ ;  /* 0x0000001e040a7c10 */ /* 0x004fe2000ff1e0ff */
[----:B------:R-:W1:Y:S01]  /*2230*/  SHFL.IDX PT, R3, R18, 0x1, 0x181f ;  /* 0x00381f0012037f89 */ /* 0x000e6200000e0000 */
[----:B------:R-:W-:Y:S01]  /*2240*/  IADD3 R4, R236, 0x14080, RZ ;  /* 0x00014080ec047810 */ /* 0x000fe20007ffe0ff */
[----:B------:R-:W-:Y:S01]  /*2250*/  IMAD.SHL.U32 R0, R9, 0x40, RZ ;  /* 0x0000004009007824 */ /* 0x000fe200078e00ff */
[----:B------:R-:W-:Y:S01]  /*2260*/  IADD3.X R11, R5, UR25, R6, P0, !PT ;  /* 0x00000019050b7c10 */ /* 0x000fe200087fe406 */
[----:B------:R-:W-:Y:S01]  /*2270*/  IMAD.SHL.U32 R5, R15, 0x8, RZ ;  /* 0x000000080f057824 */ /* 0x000fe200078e00ff */
[----:B------:R-:W-:-:S02]  /*2280*/  ISETP.GT.AND P0, PT, R13, 0x20, PT ;  /* 0x000000200d00780c */ /* 0x000fc40003f04270 */
[----:B------:R-:W-:Y:S02]  /*2290*/  LOP3.LUT R0, R0, 0x1c0, RZ, 0xc0, !PT ;  /* 0x000001c000007812 */ /* 0x000fe400078ec0ff */
[----:B------:R-:W-:Y:S02]  /*22a0*/  @P1 IADD3 R243, R4, -0x20, RZ ;  /* 0xffffffe004f31810 */ /* 0x000fe40007ffe0ff */
[----:B------:R-:W-:Y:S02]  /*22b0*/  LOP3.LUT R8, R0, 0x8, R5, 0xf8, !PT ;  /* 0x0000000800087812 */ /* 0x000fe400078ef805 */
[----:B------:R-:W-:Y:S02]  /*22c0*/  SHF.R.U32.HI R0, RZ, 0x3, R0 ;  /* 0x00000003ff007819 */ /* 0x000fe40000011600 */
[----:B------:R-:W-:Y:S02]  /*22d0*/  LEA R13, P1, R10, c[0x0][0x1f8], 0x1 ;  /* 0x00007e000a0d7a11 */ /* 0x000fe400078208ff */
[----:B------:R-:W-:-:S02]  /*22e0*/  LOP3.LUT R0, R8, R0, RZ, 0x3c, !PT ;  /* 0x0000000008007212 */ /* 0x000fc400078e3cff */
[----:B------:R-:W-:Y:S02]  /*22f0*/  LEA.HI.X R8, R10, c[0x0][0x1fc], R11, 0x1, P1 ;  /* 0x00007f000a087a11 */ /* 0x000fe400008f0c0b */
[----:B------:R-:W-:Y:S01]  /*2300*/  LOP3.LUT P1, RZ, R9, 0x4, RZ, 0xc0, !PT ;  /* 0x0000000409ff7812 */ /* 0x000fe2000782c0ff */
[----:B------:R-:W-:Y:S01]  /*2310*/  SHFL.IDX PT, R10, R13, RZ, 0x181f ;  /* 0x00181fff0d0a7589 */ /* 0x000fe200000e0000 */
[----:B-1----:R-:W-:-:S03]  /*2320*/  @P0 IMAD.WIDE R4, R39, 0x2, R2 ;  /* 0x0000000227040825 */ /* 0x002fc600078e0202 */
[----:B------:R-:W1:Y:S01]  /*2330*/  SHFL.IDX PT, R11, R8, RZ, 0x181f ;  /* 0x00181fff080b7589 */ /* 0x000e6200000e0000 */
[----:B------:R-:W-:-:S03]  /*2340*/  @P0 IMAD.WIDE R6, R38, 0x2, R2 ;  /* 0x0000000226060825 */ /* 0x000fc600078e0202 */
[----:B------:R2:W-:Y:S01]  /*2350*/  @P0 LDGSTS.E.BYPASS.LTC128B.128 [R45+0x15080], [R4.64], !P3 ;  /* 0x15080000042d0fae */ /* 0x0005e2000d901d52 */
[----:B------:R-:W-:-:S03]  /*2360*/  ISETP.GT.AND P3, PT, R31, 0x2f, PT ;  /* 0x0000002f1f00780c */ /* 0x000fc60003f64270 */
[----:B------:R3:W-:Y:S01]  /*2370*/  @P0 LDGSTS.E.BYPASS.LTC128B.128 [R45+0x16880], [R6.64], !P6 ;  /* 0x16880000062d0fae */ /* 0x0007e2000f101d52 */
[----:B--2---:R-:W-:-:S04]  /*2380*/  @P0 IMAD.WIDE R4, R37, 0x2, R2 ;  /* 0x0000000225040825 */ /* 0x004fc800078e0202 */
[----:B------:R-:W-:Y:S01]  /*2390*/  @P0 IMAD.WIDE R2, R36, 0x2, R2 ;  /* 0x0000000224020825 */ /* 0x000fe200078e0202 */
[----:B------:R2:W-:Y:S01]  /*23a0*/  @P0 LDGSTS.E.BYPASS.LTC128B.128 [R45+0x18080], [R4.64], !P5 ;  /* 0x18080000042d0fae */ /* 0x0005e2000e901d52 */
[----:B---3--:R-:W-:Y:S02]  /*23b0*/  IADD3 R7, -R23, UR32, RZ ;  /* 0x0000002017077c10 */ /* 0x008fe4000fffe1ff */
[----:B------:R-:W-:Y:S01]  /*23c0*/  IMAD.MOV.U32 R6, RZ, RZ, 0x10 ;  /* 0x00000010ff067424 */ /* 0x000fe200078e00ff */
[----:B------:R1:W-:Y:S01]  /*23d0*/  @P0 LDGSTS.E.BYPASS.LTC128B.128 [R45+0x19880], [R2.64], !P4 ;  /* 0x19880000022d0fae */ /* 0x0003e2000e101d52 */
[----:B------:R-:W-:Y:S02]  /*23e0*/  LOP3.LUT P0, RZ, R9, 0x2, RZ, 0xc0, !PT ;  /* 0x0000000209ff7812 */ /* 0x000fe4000780c0ff */
[----:B------:R-:W-:Y:S01]  /*23f0*/  SHF.R.S32.HI R9, RZ, 0x1f, R39 ;  /* 0x0000001fff097819 */ /* 0x000fe20000011427 */
[----:B------:R-:W0:Y:S01]  /*2400*/  LDGDEPBAR ;  /* 0x00000000000079af */ /* 0x000e220000000000 */
[----:B------:R-:W-:-:S02]  /*2410*/  SEL R6, R6, 0xfffffff0, !P0 ;  /* 0xfffffff006067807 */ /* 0x000fc40004000000 */
[----:B------:R-:W-:Y:S01]  /*2420*/  ISETP.LT.OR P0, PT, R7, 0x1, P2 ;  /* 0x000000010700780c */ /* 0x000fe20001701670 */
[----:B------:R3:W-:Y:S01]  /*2430*/  STL [R1+0x70], R9 ;  /* 0x0000700901007387 */ /* 0x0007e20000100800 */
[----:B------:R-:W-:Y:S01]  /*2440*/  ISETP.GE.AND P2, PT, R28, c[0x0][0x1d4], PT ;  /* 0x000075001c007a0c */ /* 0x000fe20003f46270 */
[----:B--2---:R-:W-:Y:S02]  /*2450*/  IMAD.SHL.U32 R5, R12, 0x40, RZ ;  /* 0x000000400c057824 */ /* 0x004fe400078e00ff */
[----:B------:R-:W-:Y:S02]  /*2460*/  IMAD.MOV.U32 R4, RZ, RZ, 0x20 ;  /* 0x00000020ff047424 */ /* 0x000fe400078e00ff */
[----:B-1----:R-:W-:Y:S01]  /*2470*/  IMAD.WIDE R2, R39, 0x2, R10 ;  /* 0x0000000227027825 */ /* 0x002fe200078e020a */
[----:B------:R-:W-:-:S04]  /*2480*/  DEPBAR.LE SB0, 0x1 ;  /* 0x000080400000791a */ /* 0x000fc80000000000 */
[----:B------:R-:W-:Y:S02]  /*2490*/  LOP3.LUT R5, R0, 0xfffffe00, R5, 0xf8, !PT ;  /* 0xfffffe0000057812 */ /* 0x000fe400078ef805 */
[----:B------:R-:W-:Y:S01]  /*24a0*/  SEL R0, R4, 0xffffffe0, !P1 ;  /* 0xffffffe004007807 */ /* 0x000fe20004800000 */
[----:B------:R-:W-:Y:S01]  /*24b0*/  BAR.SYNC.DEFER_BLOCKING 0x0 ;  /* 0x0000000000007b1d */ /* 0x000fe20000010000 */
[----:B------:R-:W-:Y:S01]  /*24c0*/  ISETP.GE.AND P1, PT, R29, c[0x0][0x1d4], PT ;  /* 0x000075001d007a0c */ /* 0x000fe20003f26270 */
[----:B------:R-:W-:Y:S01]  /*24d0*/  IMAD R220, R64, 0x400, R5 ;  /* 0x0000040040dc7824 */ /* 0x000fe200078e0205 */
[----:B---3--:R-:W-:-:S04]  /*24e0*/  SHF.R.S32.HI R9, RZ, 0x1f, R36 ;  /* 0x0000001fff097819 */ /* 0x008fc80000011424 */
[C---:B------:R-:W-:Y:S01]  /*24f0*/  LEA R228, R220.reuse, 0x4080, 0x1 ;  /* 0x00004080dce47811 */ /* 0x040fe200078e08ff */
[----:B------:R-:W-:-:S04]  /*2500*/  IMAD.SHL.U32 R220, R220, 0x2, RZ ;  /* 0x00000002dcdc7824 */ /* 0x000fc800078e00ff */
[--C-:B------:R-:W-:Y:S02]  /*2510*/  IMAD R224, R6, 0x2, R228.reuse ;  /* 0x0000000206e07824 */ /* 0x100fe400078e02e4 */
[C---:B------:R-:W-:Y:S02]  /*2520*/  IMAD R228, R0.reuse, 0x2, R228 ;  /* 0x0000000200e47824 */ /* 0x040fe400078e02e4 */
[----:B------:R-:W-:Y:S01]  /*2530*/  IMAD R232, R0, 0x2, R224 ;  /* 0x0000000200e87824 */ /* 0x000fe200078e02e0 */
        /* <DEDUP_REMOVED lines=39> */
[----:B------:R-:W-:-:S04]  /*27b0*/  LOP3.LUT P0, RZ, R17, 0x4, RZ, 0xc0, !PT ;  /* 0x0000000411ff7812 */ /* 0x000fc8000780c0ff */
[----:B------:R-:W-:Y:S02]  /*27c0*/  SEL R4, R4, 0xffffffe0, !P0 ;  /* 0xffffffe004047807 */ /* 0x000fe40004000000 */
        /* <DEDUP_REMOVED lines=12> */
[----:B------:R-:W2:Y:S04]  /*2890*/  SHFL.IDX PT, R8, R8, 0x1, 0x181f ;  /* 0x00381f0008087f89 */ /* 0x000ea800000e0000 */
[----:B-1----:R1:W3:Y:S02]  /*28a0*/  SHFL.IDX PT, R2, R13, 0x1, 0x181f ;  /* 0x00381f000d027f89 */ /* 0x0022e400000e0000 */
.L_x_332:
[----:B------:R-:W4:Y:S04]  /*28b0*/  LDL R10, [R1+0x5c] ;  /* 0x00005c00010a7983 */ /* 0x000f280000100800 */
[----:B------:R-:W5:Y:S04]  /*28c0*/  LDL R11, [R1+0x64] ;  /* 0x00006400010b7983 */ /* 0x000f680000100800 */
[----:B---3--:R-:W3:Y:S04]  /*28d0*/  LDL R18, [R1+0x70] ;  /* 0x0000700001127983 */ /* 0x008ee80000100800 */
[----:B--2---:R-:W2:Y:S04]  /*28e0*/  LDL R9, [R1+0x8] ;  /* 0x0000080001097983 */ /* 0x004ea80000100800 */
[----:B------:R-:W2:Y:S04]  /*28f0*/  LDL R16, [R1+0x34] ;  /* 0x0000340001107983 */ /* 0x000ea80000100800 */
[----:B------:R-:W2:Y:S04]  /*2900*/  LDL R17, [R1+0x50] ;  /* 0x0000500001117983 */ /* 0x000ea80000100800 */
[----:B------:R-:W1:Y:S01]  /*2910*/  S2R R19, SR_TID.X ;  /* 0x0000000000137919 */ /* 0x000e620000002100 */
[----:B------:R-:W-:-:S02]  /*2920*/  SHF.R.S32.HI R12, RZ, 0x1f, R29 ;  /* 0x0000001fff0c7819 */ /* 0x000fc4000001141d */
[----:B-1----:R-:W-:Y:S02]  /*2930*/  SHF.R.S32.HI R13, RZ, 0x1f, R29 ;  /* 0x0000001fff0d7819 */ /* 0x002fe4000001141d */
[-C--:B------:R-:W-:Y:S02]  /*2940*/  LEA.HI R12, R12, R29.reuse, RZ, 0x3 ;  /* 0x0000001d0c0c7211 */ /* 0x080fe400078f18ff */
[----:B------:R-:W-:Y:S02]  /*2950*/  LEA.HI R13, R13, R29, RZ, 0x3 ;  /* 0x0000001d0d0d7211 */ /* 0x000fe400078f18ff */
[----:B------:R-:W-:Y:S02]  /*2960*/  LOP3.LUT R12, R12, 0xfffffff8, RZ, 0xc0, !PT ;  /* 0xfffffff80c0c7812 */ /* 0x000fe400078ec0ff */
[----:B------:R-:W-:Y:S02]  /*2970*/  LOP3.LUT R13, R13, 0xfffffff8, RZ, 0xc0, !PT ;  /* 0xfffffff80d0d7812 */ /* 0x000fe400078ec0ff */
[----:B------:R-:W-:-:S02]  /*2980*/  LEA R14, P0, R12, R2, 0x1 ;  /* 0x000000020c0e7211 */ /* 0x000fc400078008ff */
[----:B------:R-:W-:Y:S02]  /*2990*/  SHF.R.S32.HI R13, RZ, 0x1f, R13 ;  /* 0x0000001fff0d7819 */ /* 0x000fe4000001140d */
[----:B------:R-:W-:-:S04]  /*29a0*/  LEA.HI R3, R66, R19, RZ, 0x3 ;  /* 0x0000001342037211 */ /* 0x000fc800078f18ff */
[----:B------:R-:W-:Y:S02]  /*29b0*/  LOP3.LUT R3, R3, 0xfffffff8, RZ, 0xc0, !PT ;  /* 0xfffffff803037812 */ /* 0x000fe400078ec0ff */
[----:B------:R-:W-:-:S03]  /*29c0*/  LEA.HI.X R15, R12, R8, R13, 0x1, P0 ;  /* 0x000000080c0f7211 */ /* 0x000fc600000f0c0d */
[----:B------:R-:W-:-:S04]  /*29d0*/  IMAD.IADD R3, R19, 0x1, -R3 ;  /* 0x0000000113037824 */ /* 0x000fc800078e0a03 */
[----:B------:R-:W-:Y:S01]  /*29e0*/  IMAD.SHL.U32 R3, R3, 0x8, RZ ;  /* 0x0000000803037824 */ /* 0x000fe200078e00ff */
[----:B----4-:R-:W-:-:S04]  /*29f0*/  LEA R12, P0, R10, R2, 0x1 ;  /* 0x000000020a0c7211 */ /* 0x010fc800078008ff */
[----:B-----5:R-:W-:Y:S02]  /*2a00*/  LEA.HI.X R13, R10, R8, R11, 0x1, P0 ;  /* 0x000000080a0d7211 */ /* 0x020fe400000f0c0b */
[----:B------:R-:W-:-:S04]  /*2a10*/  LEA R10, P0, R3, R2, 0x1 ;  /* 0x00000002030a7211 */ /* 0x000fc800078008ff */
[C---:B---3--:R-:W-:Y:S02]  /*2a20*/  LEA.HI.X R11, R3.reuse, R8, R18, 0x1, P0 ;  /* 0x00000008030b7211 */ /* 0x048fe400000f0c12 */
[----:B------:R-:W-:-:S04]  /*2a30*/  ISETP.GE.AND P0, PT, R3, c[0x0][0x1d4], PT ;  /* 0x0000750003007a0c */ /* 0x000fc80003f06270 */
[----:B------:R-:W-:-:S13]  /*2a40*/  ISETP.LT.OR P0, PT, R7, 0x21, P0 ;  /* 0x000000210700780c */ /* 0x000fda0000701670 */
[----:B------:R-:W-:Y:S01]  /*2a50*/  @!PT LDS RZ, [RZ] ;  /* 0x00000000fffff984 */ /* 0x000fe20000000800 */
[----:B------:R-:W-:Y:S01]  /*2a60*/  @!PT LDS RZ, [RZ] ;  /* 0x00000000fffff984 */ /* 0x000fe20000000800 */
[----:B------:R-:W-:Y:S01]  /*2a70*/  @!PT LDS RZ, [RZ] ;  /* 0x00000000fffff984 */ /* 0x000fe20000000800 */
[----:B--2---:R1:W-:Y:S01]  /*2a80*/  LDGSTS.E.BYPASS.LTC128B.128 [R9+0x5080], [R10.64], !P0 ;  /* 0x050800000a097fae */ /* 0x0043e2000c101d52 */
[----:B------:R-:W-:-:S04]  /*2a90*/  LEA R2, P0, R16, R2, 0x1 ;  /* 0x0000000210027211 */ /* 0x000fc800078008ff */
        /* <DEDUP_REMOVED lines=8> */
.L_x_261:
[----:B--234-:R-:W-:Y:S05]  /*2b20*/  BSYNC B0 ;  /* 0x0000000000007941 */ /* 0x01cfea0003800000 */
.L_x_260:
[----:B------:R-:W0:Y:S01]  /*2b30*/  LDGDEPBAR ;  /* 0x00000000000079af */ /* 0x000e220000000000 */
[----:B------:R-:W-:Y:S01]  /*2b40*/  WARPSYNC 0xffffffff ;  /* 0xffffffff00007948 */ /* 0x000fe20003800000 */
[C---:B-1----:R-:W-:Y:S01]  /*2b50*/  HMMA.16816.F32.BF16 R8, R160.reuse, R22, RZ ;  /* 0x00000016a008723c */ /* 0x042fe200000418ff */
[C---:B------:R-:W-:Y:S01]  /*2b60*/  IMAD R242, R4.reuse, 0x2, R236 ;  /* 0x0000000204f27824 */ /* 0x040fe200078e02ec */
[----:B------:R-:W-:Y:S01]  /*2b70*/  LDSM.16.M88.4 R60, [R243+0x5800] ;  /* 0x00580000f33c783b */ /* 0x000fe20000000200 */
[----:B------:R-:W-:Y:S01]  /*2b80*/  IMAD R239, R4, 0x2, R243 ;  /* 0x0000000204ef7824 */ /* 0x000fe200078e02f3 */
[----:B------:R-:W-:Y:S01]  /*2b90*/  UISETP.GT.AND UP0, UPT, UR4, UR7, UPT ;  /* 0x000000070400728c */ /* 0x000fe2000bf04270 */
[C---:B------:R-:W-:Y:S01]  /*2ba0*/  IADD3 R252, R243.reuse, 0x1800, RZ ;  /* 0x00001800f3fc7810 */ /* 0x040fe20007ffe0ff */
[----:B------:R-:W1:Y:S01]  /*2bb0*/  LDSM.16.M88.4 R36, [R242+0x14080] ;  /* 0x01408000f224783b */ /* 0x000e620000000200 */
[C---:B------:R-:W-:Y:S01]  /*2bc0*/  IADD3 R251, R243.reuse, 0x2000, RZ ;  /* 0x00002000f3fb7810 */ /* 0x040fe20007ffe0ff */
[----:B------:R-:W-:Y:S01]  /*2bd0*/  HMMA.16816.F32.BF16 R12, R160, R20, RZ ;  /* 0x00000014a00c723c */ /* 0x000fe200000418ff */
[----:B------:R-:W-:Y:S01]  /*2be0*/  IADD3 R250, R243, 0x2800, RZ ;  /* 0x00002800f3fa7810 */ /* 0x000fe20007ffe0ff */
[----:B------:R-:W2:Y:S01]  /*2bf0*/  LDSM.16.M88.4 R44, [R242+0x14880] ;  /* 0x01488000f22c783b */ /* 0x000ea20000000200 */
[----:B------:R-:W-:-:S02]  /*2c00*/  PLOP3.LUT P0, PT, PT, PT, UP0, 0x40, 0x0 ;  /* 0x000000000000781c */ /* 0x000fc40003f0e808 */
[C---:B------:R-:W-:Y:S01]  /*2c10*/  IADD3 R249, R243.reuse, 0x3000, RZ ;  /* 0x00003000f3f97810 */ /* 0x040fe20007ffe0ff */
[----:B------:R-:W3:Y:S01]  /*2c20*/  LDSM.16.M88.4 R52, [R242+0x15080] ;  /* 0x01508000f234783b */ /* 0x000ee20000000200 */
[C---:B------:R-:W-:Y:S01]  /*2c30*/  IADD3 R248, R243.reuse, 0x3800, RZ ;  /* 0x00003800f3f87810 */ /* 0x040fe20007ffe0ff */
[C---:B------:R-:W-:Y:S01]  /*2c40*/  HMMA.16816.F32.BF16 R16, R160.reuse, R24, RZ ;  /* 0x00000018a010723c */ /* 0x040fe200000418ff */
[C---:B------:R-:W-:Y:S02]  /*2c50*/  IADD3 R247, R243.reuse, 0x4000, RZ ;  /* 0x00004000f3f77810 */ /* 0x040fe40007ffe0ff */
[C---:B------:R-:W-:Y:S02]  /*2c60*/  IADD3 R246, R243.reuse, 0x4800, RZ ;  /* 0x00004800f3f67810 */ /* 0x040fe40007ffe0ff */
[C---:B------:R-:W-:Y:S02]  /*2c70*/  IADD3 R245, R243.reuse, 0x5000, RZ ;  /* 0x00005000f3f57810 */ /* 0x040fe40007ffe0ff */
[----:B------:R-:W-:Y:S01]  /*2c80*/  IADD3 R244, R243, 0x5800, RZ ;  /* 0x00005800f3f47810 */ /* 0x000fe20007ffe0ff */
[C---:B------:R-:W-:Y:S08]  /*2c90*/  HMMA.16816.F32.BF16 R20, R160.reuse, R26, RZ ;  /* 0x0000001aa014723c */ /* 0x040ff000000418ff */
        /* <DEDUP_REMOVED lines=136> */
[----:B------:R-:W1:Y:S04]  /*3520*/  S2R R75, SR_TID.X ;  /* 0x00000000004b7919 */ /* 0x000e680000002100 */
[----:B------:R2:W5:Y:S04]  /*3530*/  LDL R71, [R1+0x64] ;  /* 0x0000640001477983 */ /* 0x0005680000100800 */
[----:B------:R2:W5:Y:S04]  /*3540*/  LDL R67, [R1+0x8] ;  /* 0x0000080001437983 */ /* 0x0005680000100800 */
[----:B------:R2:W5:Y:S04]  /*3550*/  LDL R68, [R1+0x34] ;  /* 0x0000340001447983 */ /* 0x0005680000100800 */
[----:B------:R2:W5:Y:S04]  /*3560*/  LDL R69, [R1+0x50] ;  /* 0x0000500001457983 */ /* 0x0005680000100800 */
[----:B------:R2:W5:Y:S01]  /*3570*/  LDL R70, [R1+0x5c] ;  /* 0x00005c0001467983 */ /* 0x0005620000100800 */
[----:B-1----:R-:W-:-:S02]  /*3580*/  LEA.HI R73, R66, R75, RZ, 0x3 ;  /* 0x0000004b42497211 */ /* 0x002fc400078f18ff */
[----:B------:R-:W-:Y:S02]  /*3590*/  LEA.HI R74, R66, R75, RZ, 0x3 ;  /* 0x0000004b424a7211 */ /* 0x000fe400078f18ff */
[----:B------:R-:W-:Y:S02]  /*35a0*/  LOP3.LUT R73, R73, 0xfffffff8, RZ, 0xc0, !PT ;  /* 0xfffffff849497812 */ /* 0x000fe400078ec0ff */
[----:B------:R-:W-:-:S03]  /*35b0*/  SHF.R.S32.HI R74, RZ, 0x3, R74 ;  /* 0x00000003ff4a7819 */ /* 0x000fc6000001144a */
[----:B------:R-:W-:-:S04]  /*35c0*/  IMAD.IADD R73, R75, 0x1, -R73 ;  /* 0x000000014b497824 */ /* 0x000fc800078e0a49 */
[----:B------:R-:W-:Y:S02]  /*35d0*/  IMAD R73, R73, 0x20, R74 ;  /* 0x0000002049497824 */ /* 0x000fe400078e024a */
[----:B------:R-:W-:Y:S02]  /*35e0*/  IMAD.MOV.U32 R10, RZ, RZ, RZ ;  /* 0x000000ffff0a7224 */ /* 0x000fe400078e00ff */
[----:B--2---:R-:W-:Y:S02]  /*35f0*/  IMAD.MOV.U32 R72, RZ, RZ, R7 ;  /* 0x000000ffff487224 */ /* 0x004fe400078e0007 */
[----:B---3--:R-:W-:Y:S02]  /*3600*/  IMAD.MOV.U32 R7, RZ, RZ, R2 ;  /* 0x000000ffff077224 */ /* 0x008fe400078e0002 */
[----:B------:R-:W-:-:S05]  /*3610*/  IMAD.MOV.U32 R2, RZ, RZ, c[0x0][0x2b8] ;  /* 0x0000ae00ff027624 */ /* 0x000fca00078e00ff */
[----:B------:R-:W-:Y:S01]  /*3620*/  ISETP.NE.AND P1, PT, R2, 0x1, PT ;  /* 0x000000010200780c */ /* 0x000fe20003f25270 */
[----:B------:R-:W-:Y:S02]  /*3630*/  IMAD.U32 R2, RZ, RZ, UR11 ;  /* 0x0000000bff027e24 */ /* 0x000fe4000f8e00ff */
[----:B----4-:R-:W-:-:S03]  /*3640*/  IMAD.MOV.U32 R75, RZ, RZ, R3 ;  /* 0x000000ffff4b7224 */ /* 0x010fc600078e0003 */
[----:B------:R-:W-:-:S04]  /*3650*/  IADD3 R2, R73, UR24, R2 ;  /* 0x0000001849027c10 */ /* 0x000fc8000fffe002 */
[----:B------:R-:W-:-:S05]  /*3660*/  IADD3 R3, R2, -0x30, RZ ;  /* 0xffffffd002037810 */ /* 0x000fca0007ffe0ff */
[----:B------:R-:W-:-:S04]  /*3670*/  @P1 IMAD.HI.U32 R4, R3, c[0x0][0x2bc], RZ ;  /* 0x0000af0003041a27 */ /* 0x000fc800078e00ff */
[----:B------:R-:W-:Y:S01]  /*3680*/  IMAD.MOV.U32 R2, RZ, RZ, R3 ;  /* 0x000000ffff027224 */ /* 0x000fe200078e0003 */
[----:B------:R-:W-:Y:S01]  /*3690*/  @P1 SHF.R.U32.HI R2, RZ, c[0x0][0x2c0], R4 ;  /* 0x0000b000ff021a19 */ /* 0x000fe20000011604 */
[----:B------:R-:W-:-:S03]  /*36a0*/  IMAD.MOV.U32 R73, RZ, RZ, R7 ;  /* 0x000000ffff497224 */ /* 0x000fc600078e0007 */
[----:B------:R-:W-:-:S04]  /*36b0*/  @!P3 IADD3 R4, P0, R2, UR16, RZ ;  /* 0x000000100204bc10 */ /* 0x000fc8000ff1e0ff */
[----:B------:R-:W-:Y:S02]  /*36c0*/  @!P3 LEA.HI.X.SX32 R7, R2, UR6, 0x1, P0 ;  /* 0x000000060207bc11 */ /* 0x000fe400080f0eff */
[----:B------:R-:W-:-:S04]  /*36d0*/  @!P3 LEA R8, P0, R4, c[0x0][0x2a0], 0x2 ;  /* 0x0000a8000408ba11 */ /* 0x000fc800078010ff */
[----:B------:R-:W-:-:S05]  /*36e0*/  @!P3 LEA.HI.X R9, R4, c[0x0][0x2a4], R7, 0x2, P0 ;  /* 0x0000a9000409ba11 */ /* 0x000fca00000f1407 */
[----:B------:R-:W2:Y:S01]  /*36f0*/  @!P3 LDG.E R10, [R8.64] ;  /* 0x00000012080ab981 */ /* 0x000ea2000c1e1900 */
[----:B------:R-:W-:-:S04]  /*3700*/  IMAD.MOV R2, RZ, RZ, -R2 ;  /* 0x000000ffff027224 */ /* 0x000fc800078e0a02 */
[----:B------:R-:W-:Y:S01]  /*3710*/  IMAD R11, R2, c[0x0][0x2b8], R3 ;  /* 0x0000ae00020b7a24 */ /* 0x000fe200078e0203 */
[----:B------:R-:W1:Y:S04]  /*3720*/  S2R R76, SR_TID.X ;  /* 0x00000000004c7919 */ /* 0x000e680000002100 */
[----:B------:R-:W-:-:S05]  /*3730*/  SHF.R.S32.HI R2, RZ, 0x1f, R11 ;  /* 0x0000001fff027819 */ /* 0x000fca000001140b */
[----:B------:R-:W-:Y:S02]  /*3740*/  IMAD R4, R2, c[0x0][0x1e0], RZ ;  /* 0x0000780002047a24 */ /* 0x000fe400078e02ff */
[----:B------:R-:W-:-:S04]  /*3750*/  IMAD.WIDE.U32 R2, R11, c[0x0][0x1e0], RZ ;  /* 0x000078000b027a25 */ /* 0x000fc800078e00ff */
[----:B------:R-:W-:-:S04]  /*3760*/  IMAD R4, R11, c[0x0][0x1e4], R4 ;  /* 0x000079000b047a24 */ /* 0x000fc800078e0204 */
[----:B------:R-:W-:Y:S01]  /*3770*/  IMAD.IADD R3, R3, 0x1, R4 ;  /* 0x0000000103037824 */ /* 0x000fe200078e0204 */
[----:B------:R-:W-:Y:S01]  /*3780*/  STL [R1+0x28], R11 ;  /* 0x0000280b01007387 */ /* 0x000fe20000100800 */
[----:B-1----:R-:W-:-:S04]  /*3790*/  LEA.HI R74, R66, R76, RZ, 0x3 ;  /* 0x0000004c424a7211 */ /* 0x002fc800078f18ff */
[----:B------:R-:W-:-:S05]  /*37a0*/  LOP3.LUT R74, R74, 0xfffffff8, RZ, 0xc0, !PT ;  /* 0xfffffff84a4a7812 */ /* 0x000fca00078ec0ff */
[----:B------:R-:W-:Y:S01]  /*37b0*/  IMAD.IADD R74, R76, 0x1, -R74 ;  /* 0x000000014c4a7824 */ /* 0x000fe200078e0a4a */
[----:B------:R-:W-:Y:S03]  /*37c0*/  BSSY B0, `(.L_x_264) ;  /* 0x0000020000007945 */ /* 0x000fe60003800000 */
[----:B------:R-:W-:-:S05]  /*37d0*/  IMAD.SHL.U32 R74, R74, 0x8, RZ ;  /* 0x000000084a4a7824 */ /* 0x000fca00078e00ff */
[----:B------:R-:W-:Y:S02]  /*37e0*/  ISETP.GE.AND P1, PT, R74, c[0x0][0x1d4], PT ;  /* 0x000075004a007a0c */ /* 0x000fe40003f26270 */
[----:B--2---:R-:W-:Y:S01]  /*37f0*/  SHF.R.S32.HI R4, RZ, 0x1f, R10 ;  /* 0x0000001fff047819 */ /* 0x004fe2000001140a */
[----:B------:R-:W-:-:S04]  /*3800*/  IMAD.WIDE.U32 R2, R10, c[0x0][0x1f0], R2 ;  /* 0x00007c000a027a25 */ /* 0x000fc800078e0002 */
[----:B------:R-:W-:Y:S01]  /*3810*/  IMAD R4, R4, c[0x0][0x1f0], RZ ;  /* 0x00007c0004047a24 */ /* 0x000fe200078e02ff */
[----:B------:R1:W-:Y:S03]  /*3820*/  STL [R1+0x24], R10 ;  /* 0x0000240a01007387 */ /* 0x0003e60000100800 */
[----:B------:R-:W-:Y:S01]  /*3830*/  IMAD R4, R10, c[0x0][0x1f4], R4 ;  /* 0x00007d000a047a24 */ /* 0x000fe200078e0204 */
[----:B------:R-:W-:-:S04]  /*3840*/  IADD3 R2, P0, R2, UR26, RZ ;  /* 0x0000001a02027c10 */ /* 0x000fc8000ff1e0ff */
[----:B------:R-:W-:Y:S02]  /*3850*/  IADD3.X R3, R3, UR22, R4, P0, !PT ;  /* 0x0000001603037c10 */ /* 0x000fe400087fe404 */
[----:B------:R-:W-:-:S04]  /*3860*/  LEA R7, P0, R2, c[0x0][0x1c8], 0x1 ;  /* 0x0000720002077a11 */ /* 0x000fc800078008ff */
[----:B------:R-:W-:Y:S02]  /*3870*/  LEA.HI.X R4, R2, c[0x0][0x1cc], R3, 0x1, P0 ;  /* 0x0000730002047a11 */ /* 0x000fe400000f0c03 */
[----:B-1----:R-:W-:-:S04]  /*3880*/  LEA.HI R10, R66, R76, RZ, 0x3 ;  /* 0x0000004c420a7211 */ /* 0x002fc800078f18ff */
[----:B------:R-:W-:-:S04]  /*3890*/  SHF.R.S32.HI R10, RZ, 0x3, R10 ;  /* 0x00000003ff0a7819 */ /* 0x000fc8000001140a */
[----:B------:R-:W-:-:S04]  /*38a0*/  IADD3 R14, -R10, 0x30, RZ ;  /* 0x000000300a0e7810 */ /* 0x000fc80007ffe1ff */
[----:B------:R-:W-:Y:S01]  /*38b0*/  ISETP.GE.AND P0, PT, R14, 0x1, PT ;  /* 0x000000010e00780c */ /* 0x000fe20003f06270 */
[----:B------:R1:W2:Y:S04]  /*38c0*/  SHFL.IDX PT, R2, R7, RZ, 0x181f ;  /* 0x00181fff07027589 */ /* 0x0002a800000e0000 */
[----:B------:R1:W3:Y:S08]  /*38d0*/  SHFL.IDX PT, R3, R4, RZ, 0x181f ;  /* 0x00181fff04037589 */ /* 0x0002f000000e0000 */
[----:B------:R-:W-:Y:S05]  /*38e0*/  @!P0 BRA `(.L_x_265) ;  /* 0x000000d000008947 */ /* 0x000fea0003800000 */
[----:B--2---:R-:W-:-:S04]  /*38f0*/  LEA R12, P0, R74, R2, 0x1 ;  /* 0x000000024a0c7211 */ /* 0x004fc800078008ff */
[----:B---3--:R-:W-:Y:S02]  /*3900*/  LEA.HI.X R13, R74, R3, R75, 0x1, P0 ;  /* 0x000000034a0d7211 */ /* 0x008fe400000f0c4b */
[----:B------:R-:W-:-:S03]  /*3910*/  LEA R10, P0, R72, R2, 0x1 ;  /* 0x00000002480a7211 */ /* 0x000fc600078008ff */
[----:B------:R-:W-:Y:S01]  /*3920*/  @!PT LDS RZ, [RZ] ;  /* 0x00000000fffff984 */ /* 0x000fe20000000800 */
[----:B-----5:R2:W-:Y:S01]  /*3930*/  LDGSTS.E.BYPASS.LTC128B.128 [R67+0x14080], [R12.64], !P1 ;  /* 0x140800000c437fae */ /* 0x0205e2000c901d52 */
        /* <DEDUP_REMOVED lines=8> */
.L_x_265:
[----:B------:R-:W-:Y:S05]  /*39c0*/  BSYNC B0 ;  /* 0x0000000000007941 */ /* 0x000fea0003800000 */
.L_x_264:
[----:B------:R-:W-:Y:S01]  /*39d0*/  ISETP.GE.AND P0, PT, R14, 0x21, PT ;  /* 0x000000210e00780c */ /* 0x000fe20003f06270 */
[----:B--23--:R2:W3:Y:S01]  /*39e0*/  SHFL.IDX PT, R3, R4, 0x1, 0x181f ;  /* 0x00381f0004037f89 */ /* 0x00c4e200000e0000 */
[----:B------:R-:W-:Y:S03]  /*39f0*/  BSSY B0, `(.L_x_263) ;  /* 0x0000010000007945 */ /* 0x000fe60003800000 */
[----:B------:R2:W4:Y:S08]  /*3a00*/  SHFL.IDX PT, R2, R7, 0x1, 0x181f ;  /* 0x00381f0007027f89 */ /* 0x00053000000e0000 */
[----:B------:R-:W-:Y:S05]  /*3a10*/  @!P0 BRA `(.L_x_266) ;  /* 0x000000d000008947 */ /* 0x000fea0003800000 */
[----:B----4-:R-:W-:-:S04]  /*3a20*/  LEA R12, P0, R74, R2, 0x1 ;  /* 0x000000024a0c7211 */ /* 0x010fc800078008ff */
        /* <DEDUP_REMOVED lines=12> */
.L_x_266:
[----:B------:R-:W-:Y:S05]  /*3af0*/  BSYNC B0 ;  /* 0x0000000000007941 */ /* 0x000fea0003800000 */
.L_x_263:
[----:B---3--:R-:W3:Y:S01]  /*3b00*/  S2R R8, SR_TID.X ;  /* 0x0000000000087919 */ /* 0x008ee20000002100 */
[----:B----4-:R-:W-:Y:S01]  /*3b10*/  LOP3.LUT R2, R65, 0xffffffe0, RZ, 0xc0, !PT ;  /* 0xffffffe041027812 */ /* 0x010fe200078ec0ff */
[----:B------:R-:W-:Y:S01]  /*3b20*/  UISETP.NE.AND UP1, UPT, UR15, URZ, UPT ;  /* 0x0000003f0f00728c */ /* 0x000fe2000bf25270 */
[----:B-12---:R-:W-:Y:S01]  /*3b30*/  SHF.R.S32.HI R7, RZ, 0x1f, R64 ;  /* 0x0000001fff077819 */ /* 0x006fe20000011440 */
[----:B------:R-:W-:Y:S01]  /*3b40*/  UISETP.NE.AND UP0, UPT, UR14, URZ, UPT ;  /* 0x0000003f0e00728c */ /* 0x000fe2000bf05270 */
[----:B------:R-:W0:Y:S01]  /*3b50*/  LDGDEPBAR ;  /* 0x00000000000079af */ /* 0x000e220000000000 */
[----:B------:R-:W-:Y:S01]  /*3b60*/  ULDC UR24, c[0x0][0x324] ;  /* 0x0000c90000187ab9 */ /* 0x000fe20000000800 */
[----:B------:R-:W-:Y:S01]  /*3b70*/  LEA.HI R7, R7, R64, RZ, 0x3 ;  /* 0x0000004007077211 */ /* 0x000fe200078f18ff */
[----:B------:R-:W-:Y:S01]  /*3b80*/  ULOP3.LUT UR24, URZ, UR24, URZ, 0x33, !UPT ;  /* 0x000000183f187292 */ /* 0x000fe2000f8e333f */
[----:B------:R-:W-:Y:S02]  /*3b90*/  PLOP3.LUT P0, PT, PT, PT, UP1, 0x80, 0x0 ;  /* 0x000000000000781c */ /* 0x000fe40003f0f018 */
[----:B------:R-:W-:-:S05]  /*3ba0*/  LOP3.LUT R7, R7, 0xffffff8, RZ, 0xc0, !PT ;  /* 0x0ffffff807077812 */ /* 0x000fca00078ec0ff */
[----:B------:R-:W-:Y:S01]  /*3bb0*/  IMAD.IADD R9, R64, 0x1, -R7 ;  /* 0x0000000140097824 */ /* 0x000fe200078e0a07 */
[----:B---3--:R-:W-:Y:S01]  /*3bc0*/  LEA.HI R3, R66, R8, RZ, 0x2 ;  /* 0x0000000842037211 */ /* 0x008fe200078f10ff */
        /* <DEDUP_REMOVED lines=20> */
[----:B------:R-:W-:Y:S02]  /*3d10*/  IMAD.U32 R2, RZ, RZ, UR32 ;  /* 0x00000020ff027e24 */ /* 0x000fe4000f8e00ff */
[----:B------:R-:W-:-:S02]  /*3d20*/  IMAD.SHL.U32 R11, R3, 0x2, RZ ;  /* 0x00000002030b7824 */ /* 0x000fc400078e00ff */
[----:B------:R-:W-:-:S03]  /*3d30*/  IMAD.U32 R3, RZ, RZ, UR29 ;  /* 0x0000001dff037e24 */ /* 0x000fc6000f8e00ff */
[C---:B------:R-:W-:Y:S01]  /*3d40*/  IADD3 R2, -R11.reuse, 0x1, R2 ;  /* 0x000000010b027810 */ /* 0x040fe20007ffe102 */
[----:B------:R3:W-:Y:S01]  /*3d50*/  STL [R1+0x54], R11 ;  /* 0x0000540b01007387 */ /* 0x0007e20000100800 */
[----:B------:R-:W-:Y:S02]  /*3d60*/  IADD3 R9, -R11, UR8, R3 ;  /* 0x000000080b097c10 */ /* 0x000fe4000fffe103 */
[----:B------:R-:W-:-:S04]  /*3d70*/  IADD3 R2, R2, -UR12, RZ ;  /* 0x8000000c02027c10 */ /* 0x000fc8000fffe0ff */
        /* <DEDUP_REMOVED lines=9> */
[----:B------:R-:W-:-:S04]  /*3e10*/  IADD3 R4, -R12, UR8, R4 ;  /* 0x000000080c047c10 */ /* 0x000fc8000fffe104 */
[----:B------:R-:W-:-:S13]  /*3e20*/  ISETP.GT.AND P0, PT, R4, -0x1, PT ;  /* 0xffffffff0400780c */ /* 0x000fda0003f04270 */
[----:B------:R-:W-:Y:S05]  /*3e30*/  @P0 BRA `(.L_x_269) ;  /* 0x0000007000000947 */ /* 0x000fea0003800000 */
[----:B------:R-:W-:Y:S01]  /*3e40*/  IMAD.MOV.U32 R12, RZ, RZ, 0x1 ;  /* 0x00000001ff0c7424 */ /* 0x000fe200078e00ff */
[----:B------:R-:W-:-:S04]  /*3e50*/  LOP3.LUT R4, RZ, R4, RZ, 0x33, !PT ;  /* 0x00000004ff047212 */ /* 0x000fc800078e33ff */
[----:B------:R-:W-:-:S13]  /*3e60*/  ISETP.NE.AND P0, PT, R12, c[0x0][0x32c], PT ;  /* 0x0000cb000c007a0c */ /* 0x000fda0003f05270 */
[----:B------:R-:W-:-:S05]  /*3e70*/  @P0 IMAD.HI.U32 R12, R4, c[0x0][0x330], RZ ;  /* 0x0000cc00040c0a27 */ /* 0x000fca00078e00ff */
[----:B------:R-:W-:-:S04]  /*3e80*/  @P0 SHF.R.U32.HI R4, RZ, c[0x0][0x334], R12 ;  /* 0x0000cd00ff040a19 */ /* 0x000fc8000001160c */
[----:B------:R-:W-:Y:S01]  /*3e90*/  LOP3.LUT R4, RZ, R4, RZ, 0x33, !PT ;  /* 0x00000004ff047212 */ /* 0x000fe200078e33ff */
[----:B------:R-:W-:Y:S05]  /*3ea0*/  BRA `(.L_x_270) ;  /* 0x0000004000007947 */ /* 0x000fea0003800000 */
.L_x_269:
[----:B------:R-:W-:-:S04]  /*3eb0*/  MOV R12, 0x1 ;  /* 0x00000001000c7802 */ /* 0x000fc80000000f00 */
[----:B------:R-:W-:-:S13]  /*3ec0*/  ISETP.NE.AND P0, PT, R12, c[0x0][0x32c], PT ;  /* 0x0000cb000c007a0c */ /* 0x000fda0003f05270 */
[----:B------:R-:W-:-:S05]  /*3ed0*/  @P0 IMAD.HI.U32 R12, R4, c[0x0][0x330], RZ ;  /* 0x0000cc00040c0a27 */ /* 0x000fca00078e00ff */
[----:B------:R-:W-:Y:S02]  /*3ee0*/  @P0 SHF.R.U32.HI R4, RZ, c[0x0][0x334], R12 ;  /* 0x0000cd00ff040a19 */ /* 0x000fe4000001160c */
.L_x_270:
[----:B------:R-:W-:Y:S05]  /*3ef0*/  BSYNC B0 ;  /* 0x0000000000007941 */ /* 0x000fea0003800000 */
.L_x_268:
[----:B------:R-:W-:-:S05]  /*3f00*/  IMAD R4, R4, c[0x0][0x32c], R11 ;  /* 0x0000cb0004047a24 */ /* 0x000fca00078e020b */
[----:B------:R-:W-:Y:S02]  /*3f10*/  IADD3 R12, R4, c[0x0][0x32c], RZ ;  /* 0x0000cb00040c7a10 */ /* 0x000fe40007ffe0ff */
[----:B------:R-:W-:Y:S02]  /*3f20*/  IMNMX R2, R2, R4, !PT ;  /* 0x0000000402027217 */ /* 0x000fe40007800200 */
[----:B------:R-:W-:Y:S02]  /*3f30*/  IMNMX R3, R3, R12, PT ;  /* 0x0000000c03037217 */ /* 0x000fe40003800200 */
.L_x_267:
        /* <DEDUP_REMOVED lines=86> */
.L_x_273:
[----:B------:R-:W-:-:S04]  /*44a0*/  MOV R7, 0x1 ;  /* 0x0000000100077802 */ /* 0x000fc80000000f00 */
[----:B------:R-:W-:-:S13]  /*44b0*/  ISETP.NE.AND P0, PT, R7, c[0x0][0x32c], PT ;  /* 0x0000cb0007007a0c */ /* 0x000fda0003f05270 */
[----:B------:R-:W-:-:S05]  /*44c0*/  @P0 IMAD.HI.U32 R7, R4, c[0x0][0x330], RZ ;  /* 0x0000cc0004070a27 */ /* 0x000fca00078e00ff */
[----:B------:R-:W-:Y:S02]  /*44d0*/  @P0 SHF.R.U32.HI R4, RZ, c[0x0][0x334], R7 ;  /* 0x0000cd00ff040a19 */ /* 0x000fe40000011607 */
.L_x_274:
[----:B------:R-:W-:Y:S05]  /*44e0*/  BSYNC B0 ;  /* 0x0000000000007941 */ /* 0x000fea0003800000 */
.L_x_272:
[----:B------:R-:W-:-:S05]  /*44f0*/  IMAD R4, R4, c[0x0][0x32c], R11 ;  /* 0x0000cb0004047a24 */ /* 0x000fca00078e020b */
[----:B------:R-:W-:Y:S02]  /*4500*/  IADD3 R7, R4, c[0x0][0x32c], RZ ;  /* 0x0000cb0004077a10 */ /* 0x000fe40007ffe0ff */
[----:B------:R-:W-:Y:S02]  /*4510*/  IMNMX R2, R2, R4, !PT ;  /* 0x0000000402027217 */ /* 0x000fe40007800200 */
[----:B------:R-:W-:Y:S02]  /*4520*/  IMNMX R3, R3, R7, PT ;  /* 0x0000000703037217 */ /* 0x000fe40003800200 */
.L_x_271:
        /* <DEDUP_REMOVED lines=25> */
[----:B-----5:R-:W-:Y:S01]  /*46c0*/  LDSM.16.MT88.4 R68, [R238+0x4880] ;  /* 0x00488000ee44783b */ /* 0x020fe20000004200 */
[----:B------:R-:W-:Y:S01]  /*46d0*/  ISETP.GT.AND P0, PT, R2, 0x1, P0 ;  /* 0x000000010200780c */ /* 0x000fe20000704270 */
[----:B------:R-:W-:Y:S01]  /*46e0*/  IMAD R240, R0, 0x2, R238 ;  /* 0x0000000200f07824 */ /* 0x000fe200078e02ee */
[----:B------:R-:W-:Y:S01]  /*46f0*/  FMNMX.FTZ R133, R22, R133, !PT ;  /* 0x0000008516857209 */ /* 0x000fe20007810000 */
[----:B------:R-:W-:Y:S01]  /*4700*/  LDSM.16.MT88.4 R72, [R238+0x5880] ;  /* 0x00588000ee48783b */ /* 0x000fe20000004200 */
[----:B------:R-:W-:-:S02]  /*4710*/  ISETP.LT.OR P0, PT, R3, 0x2, P0 ;  /* 0x000000020300780c */ /* 0x000fc40000701670 */
[----:B------:R-:W-:Y:S01]  /*4720*/  FMNMX.FTZ R133, R91, R133, !PT ;  /* 0x000000855b857209 */ /* 0x000fe20007810000 */
[----:B------:R-:W-:Y:S01]  /*4730*/  LDSM.16.MT88.4 R64, [R237+0x5880] ;  /* 0x00588000ed40783b */ /* 0x000fe20000004200 */
[----:B------:R-:W-:Y:S02]  /*4740*/  FSEL R7, R35, -INF , !P0 ;  /* 0xff80000023077808 */ /* 0x000fe40004000000 */
[----:B------:R-:W-:Y:S01]  /*4750*/  PLOP3.LUT P0, PT, PT, PT, UP2, 0x40, 0x0 ;  /* 0x000000000000781c */ /* 0x000fe20003f0e828 */
[----:B------:R-:W-:Y:S01]  /*4760*/  UISETP.NE.AND UP2, UPT, UR33, URZ, UPT ;  /* 0x0000003f2100728c */ /* 0x000fe2000bf45270 */
[----:B------:R-:W-:Y:S01]  /*4770*/  FMNMX.FTZ R133, R90, R133, !PT ;  /* 0x000000855a857209 */ /* 0x000fe20007810000 */
[----:B------:R-:W-:Y:S01]  /*4780*/  LDSM.16.MT88.4 R32, [R238+0x4080] ;  /* 0x00408000ee20783b */ /* 0x000fe20000004200 */
[----:B------:R-:W-:Y:S02]  /*4790*/  ISETP.GT.AND P0, PT, R2, 0x8, P0 ;  /* 0x000000080200780c */ /* 0x000fe40000704270 */
        /* <DEDUP_REMOVED lines=8> */
[----:B------:R-:W-:Y:S01]  /*4820*/  LEA R241, R0, R237, 0x1 ;  /* 0x000000ed00f17211 */ /* 0x000fe200078e08ff */
[----:B------:R-:W-:Y:S01]  /*4830*/  STL [R1+0x78], R161 ;  /* 0x000078a101007387 */ /* 0x000fe20000100800 */
[----:B------:R-:W-:-:S03]  /*4840*/  ISETP.GT.AND P0, PT, R2, 0x9, P0 ;  /* 0x000000090200780c */ /* 0x000fc60000704270 */
[----:B------:R-:W-:Y:S01]  /*4850*/  STL [R1+0x74], R160 ;  /* 0x000074a001007387 */ /* 0x000fe20000100800 */
[----:B------:R-:W-:-:S04]  /*4860*/  ISETP.LT.OR P0, PT, R3, 0xa, P0 ;  /* 0x0000000a0300780c */ /* 0x000fc80000701670 */
[----:B------:R-:W-:Y:S02]  /*4870*/  FSEL R10, R47, -INF , !P0 ;  /* 0xff8000002f0a7808 */ /* 0x000fe40004000000 */
[----:B------:R-:W-:Y:S01]  /*4880*/  PLOP3.LUT P0, PT, PT, PT, UP0, 0x40, 0x0 ;  /* 0x000000000000781c */ /* 0x000fe20003f0e808 */
[----:B------:R-:W-:Y:S01]  /*4890*/  UISETP.NE.AND UP0, UPT, UR5, URZ, UPT ;  /* 0x0000003f0500728c */ /* 0x000fe2000bf05270 */
[----:B------:R-:W-:Y:S02]  /*48a0*/  LDSM.16.MT88.4 R44, [R241+0x4880] ;  /* 0x00488000f12c783b */ /* 0x000fe40000004200 */
[----:B------:R-:W-:Y:S01]  /*48b0*/  ISETP.GT.AND P0, PT, R2, 0x10, P0 ;  /* 0x000000100200780c */ /* 0x000fe20000704270 */
[----:B------:R-:W-:-:S03]  /*48c0*/  ULDC.64 UR4, c[0x0][0x2c8] ;  /* 0x0000b20000047ab9 */ /* 0x000fc60000000a00 */
[----:B------:R-:W-:-:S04]  /*48d0*/  ISETP.LT.OR P0, PT, R3, 0x11, P0 ;  /* 0x000000110300780c */ /* 0x000fc80000701670 */
[----:B------:R-:W-:Y:S02]  /*48e0*/  FSEL R9, R30, -INF , !P0 ;  /* 0xff8000001e097808 */ /* 0x000fe40004000000 */
[----:B------:R-:W-:Y:S01]  /*48f0*/  PLOP3.LUT P0, PT, PT, PT, UP6, 0x40, 0x0 ;  /* 0x000000000000781c */ /* 0x000fe20003f0e868 */
[----:B------:R-:W-:-:S03]  /*4900*/  UISETP.NE.AND UP6, UPT, UR14, URZ, UPT ;  /* 0x0000003f0e00728c */ /* 0x000fc6000bfc5270 */
[----:B------:R-:W-:-:S04]  /*4910*/  ISETP.GT.AND P0, PT, R2, 0x11, P0 ;  /* 0x000000110200780c */ /* 0x000fc80000704270 */
[----:B------:R-:W-:-:S04]  /*4920*/  ISETP.LT.OR P0, PT, R3, 0x12, P0 ;  /* 0x000000120300780c */ /* 0x000fc80000701670 */
[----:B------:R-:W-:Y:S02]  /*4930*/  FSEL R12, R31, -INF , !P0 ;  /* 0xff8000001f0c7808 */ /* 0x000fe40004000000 */
[----:B------:R-:W-:Y:S01]  /*4940*/  PLOP3.LUT P0, PT, PT, PT, UP5, 0x40, 0x0 ;  /* 0x000000000000781c */ /* 0x000fe20003f0e858 */
[----:B------:R-:W-:Y:S01]  /*4950*/  LDSM.16.MT88.4 R28, [R237+0x4880] ;  /* 0x00488000ed1c783b */ /* 0x000fe20000004200 */
[----:B------:R-:W-:Y:S02]  /*4960*/  UISETP.NE.AND UP5, UPT, UR15, URZ, UPT ;  /* 0x0000003f0f00728c */ /* 0x000fe4000bfa5270 */
[----:B------:R-:W-:-:S04]  /*4970*/  ISETP.GT.AND P0, PT, R2, 0x18, P0 ;  /* 0x000000180200780c */ /* 0x000fc80000704270 */
[----:B------:R-:W-:-:S04]  /*4980*/  ISETP.LT.OR P0, PT, R3, 0x19, P0 ;  /* 0x000000190300780c */ /* 0x000fc80000701670 */
[----:B------:R-:W-:Y:S02]  /*4990*/  FSEL R13, R42, -INF , !P0 ;  /* 0xff8000002a0d7808 */ /* 0x000fe40004000000 */
[----:B------:R-:W-:-:S04]  /*49a0*/  PLOP3.LUT P0, PT, PT, PT, UP4, 0x40, 0x0 ;  /* 0x000000000000781c */ /* 0x000fc80003f0e848 */
[----:B------:R-:W-:-:S04]  /*49b0*/  ISETP.GT.AND P0, PT, R2, 0x19, P0 ;  /* 0x000000190200780c */ /* 0x000fc80000704270 */
[----:B------:R-:W-:-:S04]  /*49c0*/  ISETP.LT.OR P0, PT, R3, 0x1a, P0 ;  /* 0x0000001a0300780c */ /* 0x000fc80000701670 */
[----:B------:R-:W-:Y:S02]  /*49d0*/  FSEL R14, R43, -INF , !P0 ;  /* 0xff8000002b0e7808 */ /* 0x000fe40004000000 */
[----:B------:R-:W-:Y:S01]  /*49e0*/  PLOP3.LUT P0, PT, PT, PT, UP3, 0x40, 0x0 ;  /* 0x000000000000781c */ /* 0x000fe20003f0e838 */
[----:B------:R-:W-:Y:S03]  /*49f0*/  LDSM.16.MT88.4 R40, [R240+0x4880] ;  /* 0x00488000f028783b */ /* 0x000fe60000004200 */
        /* <DEDUP_REMOVED lines=13> */
[----:B------:R-:W-:Y:S02]  /*4ad0*/  ISETP.GT.AND P0, PT, R2, 0x29, P0 ;  /* 0x000000290200780c */ /* 0x000fe40000704270 */
[----:B------:R-:W1:Y:S02]  /*4ae0*/  SHFL.BFLY PT, R2, R133, 0x2, 0x1f ;  /* 0x0c401f0085027f89 */ /* 0x000e6400000e0000 */
[----:B------:R-:W-:-:S04]  /*4af0*/  ISETP.LT.OR P0, PT, R3, 0x2a, P0 ;  /* 0x0000002a0300780c */ /* 0x000fc80000701670 */
[----:B------:R-:W-:Y:S02]  /*4b00*/  FSEL R85, R39, -INF , !P0 ;  /* 0xff80000027557808 */ /* 0x000fe40004000000 */
[----:B------:R-:W-:Y:S01]  /*4b10*/  LDSM.16.MT88.4 R36, [R237+0x6080] ;  /* 0x00608000ed24783b */ /* 0x000fe20000004200 */
[----:B-1----:R-:W-:-:S05]  /*4b20*/  FMNMX.FTZ R133, R133, R2, !PT ;  /* 0x0000000285857209 */ /* 0x002fca0007810000 */
[----:B------:R-:W1:Y:S02]  /*4b30*/  SHFL.BFLY PT, R2, R133, 0x1, 0x1f ;  /* 0x0c201f0085027f89 */ /* 0x000e6400000e0000 */
[----:B-1----:R-:W-:Y:S02]  /*4b40*/  FMNMX.FTZ R133, R133, R2, !PT ;  /* 0x0000000285857209 */ /* 0x002fe40007810000 */
[----:B------:R-:W-:Y:S02]  /*4b50*/  FMNMX.FTZ R2, R8, R7, !PT ;  /* 0x0000000708027209 */ /* 0x000fe40007810000 */
[C---:B------:R-:W-:Y:S01]  /*4b60*/  FSETP.NEU.FTZ.AND P0, PT, R133.reuse, -INF , PT ;  /* 0xff8000008500780b */ /* 0x040fe20003f1d000 */
[----:B------:R-:W-:Y:S01]  /*4b70*/  FMUL.FTZ R3, R133, c[0x0][0x2d0] ;  /* 0x0000b40085037a20 */ /* 0x000fe20000410000 */
[----:B------:R-:W-:-:S04]  /*4b80*/  FMNMX.FTZ R2, R4, R2, !PT ;  /* 0x0000000204027209 */ /* 0x000fc80007810000 */
[----:B------:R-:W-:Y:S02]  /*4b90*/  FMNMX.FTZ R2, R10, R2, !PT ;  /* 0x000000020a027209 */ /* 0x000fe40007810000 */
[----:B------:R-:W-:Y:S02]  /*4ba0*/  FSEL R3, R3, RZ, P0 ;  /* 0x000000ff03037208 */ /* 0x000fe40000000000 */
[----:B------:R-:W-:-:S03]  /*4bb0*/  FMNMX.FTZ R2, R9, R2, !PT ;  /* 0x0000000209027209 */ /* 0x000fc60007810000 */
[--C-:B------:R-:W-:Y:S01]  /*4bc0*/  FFMA.FTZ R16, R16, c[0x0][0x2d0], -R3.reuse ;  /* 0x0000b40010107a23 */ /* 0x100fe20000010803 */
[----:B------:R-:W-:Y:S01]  /*4bd0*/  FMNMX.FTZ R2, R12, R2, !PT ;  /* 0x000000020c027209 */ /* 0x000fe20007810000 */
[--C-:B------:R-:W-:Y:S02]  /*4be0*/  FFMA.FTZ R19, R19, c[0x0][0x2d0], -R3.reuse ;  /* 0x0000b40013137a23 */ /* 0x100fe40000010803 */
[--C-:B------:R-:W-:Y:S01]  /*4bf0*/  FFMA.FTZ R18, R18, c[0x0][0x2d0], -R3.reuse ;  /* 0x0000b40012127a23 */ /* 0x100fe20000010803 */
[----:B------:R-:W-:Y:S01]  /*4c00*/  FMNMX.FTZ R2, R13, R2, !PT ;  /* 0x000000020d027209 */ /* 0x000fe20007810000 */
[--C-:B------:R-:W-:Y:S01]  /*4c10*/  FFMA.FTZ R17, R17, c[0x0][0x2d0], -R3.reuse ;  /* 0x0000b40011117a23 */ /* 0x100fe20000010803 */
[----:B------:R-:W-:Y:S01]  /*4c20*/  MUFU.EX2 R110, R16 ;  /* 0x00000010006e7308 */ /* 0x000fe20000000800 */
[--C-:B------:R-:W-:Y:S01]  /*4c30*/  FFMA.FTZ R15, R15, c[0x0][0x2d0], -R3.reuse ;  /* 0x0000b4000f0f7a23 */ /* 0x100fe20000010803 */
[----:B------:R-:W-:Y:S01]  /*4c40*/  FMNMX.FTZ R2, R14, R2, !PT ;  /* 0x000000020e027209 */ /* 0x000fe20007810000 */
[----:B------:R-:W-:-:S02]  /*4c50*/  FFMA.FTZ R21, R21, c[0x0][0x2d0], -R3 ;  /* 0x0000b40015157a23 */ /* 0x000fc40000010803 */
[----:B------:R-:W-:Y:S01]  /*4c60*/  FFMA.FTZ R20, R20, c[0x0][0x2d0], -R3 ;  /* 0x0000b40014147a23 */ /* 0x000fe20000010803 */
[----:B------:R-:W-:Y:S02]  /*4c70*/  FMNMX.FTZ R2, R84, R2, !PT ;  /* 0x0000000254027209 */ /* 0x000fe40007810000 */
[----:B------:R-:W-:Y:S02]  /*4c80*/  MUFU.EX2 R116, R19 ;  /* 0x0000001300747308 */ /* 0x000fe40000000800 */
[----:B------:R-:W-:-:S04]  /*4c90*/  FMNMX.FTZ R2, R86, R2, !PT ;  /* 0x0000000256027209 */ /* 0x000fc80007810000 */
[----:B------:R-:W-:Y:S02]  /*4ca0*/  FMNMX.FTZ R2, R88, R2, !PT ;  /* 0x0000000258027209 */ /* 0x000fe40007810000 */
[----:B------:R-:W-:Y:S02]  /*4cb0*/  MUFU.EX2 R124, R18 ;  /* 0x00000012007c7308 */ /* 0x000fe40000000800 */
[----:B------:R-:W-:-:S05]  /*4cc0*/  FMNMX.FTZ R2, R85, R2, !PT ;  /* 0x0000000255027209 */ /* 0x000fca0007810000 */
[----:B------:R-:W1:Y:S01]  /*4cd0*/  SHFL.BFLY PT, R11, R2, 0x2, 0x1f ;  /* 0x0c401f00020b7f89 */ /* 0x000e6200000e0000 */
[----:B------:R2:W-:Y:S08]  /*4ce0*/  MUFU.EX2 R128, R17 ;  /* 0x0000001100807308 */ /* 0x0005f00000000800 */
[----:B------:R-:W-:Y:S01]  /*4cf0*/  MUFU.EX2 R109, R15 ;  /* 0x0000000f006d7308 */ /* 0x000fe20000000800 */
[----:B--2---:R-:W-:Y:S07]  /*4d00*/  LDSM.16.MT88.4 R16, [R237+0x4080] ;  /* 0x00408000ed10783b */ /* 0x004fee0000004200 */
[----:B------:R-:W-:Y:S01]  /*4d10*/  MUFU.EX2 R108, R21 ;  /* 0x00000015006c7308 */ /* 0x000fe20000000800 */
[----:B-1----:R-:W-:-:S07]  /*4d20*/  FMNMX.FTZ R2, R2, R11, !PT ;  /* 0x0000000b02027209 */ /* 0x002fce0007810000 */
[----:B------:R-:W1:Y:S01]  /*4d30*/  MUFU.EX2 R117, R20 ;  /* 0x0000001400757308 */ /* 0x000e620000000800 */
[----:B------:R-:W2:Y:S02]  /*4d40*/  SHFL.BFLY PT, R132, R2, 0x1, 0x1f ;  /* 0x0c201f0002847f89 */ /* 0x000ea400000e0000 */
[----:B--2---:R-:W-:-:S04]  /*4d50*/  FMNMX.FTZ R132, R132, R2, !PT ;  /* 0x0000000284847209 */ /* 0x004fc80007810000 */
[C---:B------:R-:W-:Y:S01]  /*4d60*/  FSETP.NEU.FTZ.AND P0, PT, R132.reuse, -INF , PT ;  /* 0xff8000008400780b */ /* 0x040fe20003f1d000 */
[----:B------:R-:W-:-:S05]  /*4d70*/  FMUL.FTZ R2, R132, c[0x0][0x2d0] ;  /* 0x0000b40084027a20 */ /* 0x000fca0000410000 */
[----:B------:R-:W-:-:S05]  /*4d80*/  FSEL R2, R2, RZ, P0 ;  /* 0x000000ff02027208 */ /* 0x000fca0000000000 */
[--C-:B------:R-:W-:Y:S02]  /*4d90*/  FFMA.FTZ R4, R4, c[0x0][0x2d0], -R2.reuse ;  /* 0x0000b40004047a23 */ /* 0x100fe40000010802 */
[--C-:B------:R-:W-:Y:S02]  /*4da0*/  FFMA.FTZ R8, R8, c[0x0][0x2d0], -R2.reuse ;  /* 0x0000b40008087a23 */ /* 0x100fe40000010802 */
[----:B------:R2:W-:Y:S01]  /*4db0*/  MUFU.EX2 R78, R4 ;  /* 0x00000004004e7308 */ /* 0x0005e20000000800 */
[--C-:B------:R-:W-:Y:S02]  /*4dc0*/  FFMA.FTZ R7, R7, c[0x0][0x2d0], -R2.reuse ;  /* 0x0000b40007077a23 */ /* 0x100fe40000010802 */
[----:B------:R-:W-:-:S05]  /*4dd0*/  FFMA.FTZ R0, R14, c[0x0][0x2d0], -R2 ;  /* 0x0000b4000e007a23 */ /* 0x000fca0000010802 */
[----:B------:R3:W-:Y:S01]  /*4de0*/  MUFU.EX2 R77, R8 ;  /* 0x00000008004d7308 */ /* 0x0007e20000000800 */
[----:B--2---:R-:W-:-:S07]  /*4df0*/  FFMA.FTZ R4, R10, c[0x0][0x2d0], -R2 ;  /* 0x0000b4000a047a23 */ /* 0x004fce0000010802 */
[----:B------:R-:W-:Y:S01]  /*4e00*/  MUFU.EX2 R76, R7 ;  /* 0x00000007004c7308 */ /* 0x000fe20000000800 */
[----:B-1----:R-:W-:Y:S02]  /*4e10*/  F2FP.BF16.PACK_AB R10, R117, R108 ;  /* 0x0000006c750a723e */ /* 0x002fe400000010ff */
[----:B---3--:R-:W-:-:S05]  /*4e20*/  F2FP.BF16.PACK_AB R8, R109, R110 ;  /* 0x0000006e6d08723e */ /* 0x008fca00000010ff */
[----:B------:R1:W2:Y:S08]  /*4e30*/  MUFU.EX2 R79, R4 ;  /* 0x00000004004f7308 */ /* 0x0002b00000000800 */
[----:B------:R-:W-:Y:S01]  /*4e40*/  MUFU.EX2 R82, R0 ;  /* 0x0000000000527308 */ /* 0x000fe20000000800 */
[----:B-1----:R-:W-:Y:S01]  /*4e50*/  FFMA.FTZ R4, R22, c[0x0][0x2d0], -R3 ;  /* 0x0000b40016047a23 */ /* 0x002fe20000010803 */
[----:B--2---:R-:W-:-:S06]  /*4e60*/  F2FP.BF16.PACK_AB R11, R79, R78 ;  /* 0x0000004e4f0b723e */ /* 0x004fcc00000010ff */
[----:B------:R1:W2:Y:S02]  /*4e70*/  MUFU.EX2 R129, R4 ;  /* 0x0000000400817308 */ /* 0x0002a40000000800 */
[----:B-1----:R-:W-:Y:S01]  /*4e80*/  FFMA.FTZ R4, R9, c[0x0][0x2d0], -R2 ;  /* 0x0000b40009047a23 */ /* 0x002fe20000010802 */
[----:B------:R-:W-:Y:S02]  /*4e90*/  F2FP.BF16.PACK_AB R9, R76, R77 ;  /* 0x0000004d4c09723e */ /* 0x000fe400000010ff */
[----:B--2---:R-:W-:-:S03]  /*4ea0*/  F2FP.BF16.PACK_AB R6, R129, R128 ;  /* 0x000000808106723e */ /* 0x004fc600000010ff */
[----:B------:R1:W-:Y:S02]  /*4eb0*/  MUFU.EX2 R80, R4 ;  /* 0x0000000400507308 */ /* 0x0003e40000000800 */
[C---:B------:R-:W-:Y:S08]  /*4ec0*/  HMMA.16816.F32.BF16 R20, R8.reuse, R16, RZ ;  /* 0x000000100814723c */ /* 0x040ff000000418ff */
[----:B------:R-:W-:Y:S01]  /*4ed0*/  HMMA.16816.F32.BF16 R16, R8, R18, RZ ;  /* 0x000000120810723c */ /* 0x000fe200000418ff */
[----:B-1----:R-:W-:-:S04]  /*4ee0*/  FFMA.FTZ R4, R12, c[0x0][0x2d0], -R2 ;  /* 0x0000b4000c047a23 */ /* 0x002fc80000010802 */
[----:B------:R1:W2:Y:S03]  /*4ef0*/  MUFU.EX2 R81, R4 ;  /* 0x0000000400517308 */ /* 0x0002a60000000800 */
[----:B------:R-:W-:Y:S01]  /*4f00*/  HMMA.16816.F32.BF16 R60, R8, R34, RZ ;  /* 0x00000022083c723c */ /* 0x000fe200000418ff */
[----:B-1----:R-:W-:Y:S01]  /*4f10*/  FFMA.FTZ R4, R13, c[0x0][0x2d0], -R2 ;  /* 0x0000b4000d047a23 */ /* 0x002fe20000010802 */
[----:B--2---:R-:W-:-:S06]  /*4f20*/  F2FP.BF16.PACK_AB R5, R81, R80 ;  /* 0x000000505105723e */ /* 0x004fcc00000010ff */
[C---:B------:R-:W-:Y:S01]  /*4f30*/  HMMA.16816.F32.BF16 R12, R8.reuse, R32, RZ ;  /* 0x00000020080c723c */ /* 0x040fe200000418ff */
[----:B------:R1:W2:Y:S07]  /*4f40*/  MUFU.EX2 R83, R4 ;  /* 0x0000000400537308 */ /* 0x0002ae0000000800 */
[----:B------:R-:W-:Y:S01]  /*4f50*/  HMMA.16816.F32.BF16 R32, R8, R26, RZ ;  /* 0x0000001a0820723c */ /* 0x000fe200000418ff */
[----:B-1----:R-:W-:Y:S02]  /*4f60*/  F2FP.BF16.PACK_AB R4, R124, R116 ;  /* 0x000000747c04723e */ /* 0x002fe400000010ff */
[----:B--2---:R-:W-:-:S07]  /*4f70*/  F2FP.BF16.PACK_AB R7, R82, R83 ;  /* 0x000000535207723e */ /* 0x004fce00000010ff */
[C---:B------:R-:W-:Y:S08]  /*4f80*/  HMMA.16816.F32.BF16 R48, R4.reuse, R30, R16 ;  /* 0x0000001e0430723c */ /* 0x040ff00000041810 */
[----:B------:R-:W-:Y:S08]  /*4f90*/  HMMA.16816.F32.BF16 R148, R4, R68, R12 ;  /* 0x000000440494723c */ /* 0x000ff0000004180c */
[----:B------:R-:W-:Y:S08]  /*4fa0*/  HMMA.16816.F32.BF16 R12, R8, R72, RZ ;  /* 0x00000048080c723c */ /* 0x000ff000000418ff */
[----:B------:R-:W-:Y:S01]  /*4fb0*/  HMMA.16816.F32.BF16 R156, R4, R28, R20 ;  /* 0x0000001c049c723c */ /* 0x000fe20000041814 */
[----:B------:R-:W-:Y:S01]  /*4fc0*/  IMAD.MOV.U32 R123, RZ, RZ, R50 ;  /* 0x000000ffff7b7224 */ /* 0x000fe200078e0032 */
[----:B------:R-:W-:Y:S01]  /*4fd0*/  MOV R122, R51 ;  /* 0x00000033007a7202 */ /* 0x000fe20000000f00 */
[----:B------:R-:W-:-:S02]  /*4fe0*/  IMAD.MOV.U32 R121, RZ, RZ, R48 ;  /* 0x000000ffff797224 */ /* 0x000fc400078e0030 */
[----:B------:R-:W-:-:S03]  /*4ff0*/  IMAD.MOV.U32 R120, RZ, RZ, R49 ;  /* 0x000000ffff787224 */ /* 0x000fc600078e0031 */
[C---:B------:R-:W-:Y:S08]  /*5000*/  HMMA.16816.F32.BF16 R20, R8.reuse, R64, RZ ;  /* 0x000000400814723c */ /* 0x040ff000000418ff */
[C---:B------:R-:W-:Y:S08]  /*5010*/  HMMA.16816.F32.BF16 R48, R8.reuse, R24, RZ ;  /* 0x000000180830723c */ /* 0x040ff000000418ff */
[C---:B------:R-:W-:Y:S08]  /*5020*/  HMMA.16816.F32.BF16 R28, R8.reuse, R56, RZ ;  /* 0x00000038081c723c */ /* 0x040ff000000418ff */
[----:B------:R-:W-:Y:S08]  /*5030*/  HMMA.16816.F32.BF16 R24, R8, R58, RZ ;  /* 0x0000003a0818723c */ /* 0x000ff000000418ff */
[----:B------:R-:W-:Y:S08]  /*5040*/  HMMA.16816.F32.BF16 R12, R4, R52, R12 ;  /* 0x00000034040c723c */ /* 0x000ff0000004180c */
[C---:B------:R-:W-:Y:S08]  /*5050*/  HMMA.16816.F32.BF16 R56, R8.reuse, R74, RZ ;  /* 0x0000004a0838723c */ /* 0x040ff000000418ff */
[----:B------:R-:W-:Y:S01]  /*5060*/  HMMA.16816.F32.BF16 R16, R8, R66, RZ ;  /* 0x000000420810723c */ /* 0x000fe200000418ff */
[----:B------:R-:W1:Y:S07]  /*5070*/  LDSM.16.MT88.4 R64, [R241+0x5880] ;  /* 0x00588000f140783b */ /* 0x000e6e0000004200 */
[----:B------:R-:W-:Y:S01]  /*5080*/  HMMA.16816.F32.BF16 R20, R4, R36, R20 ;  /* 0x000000240414723c */ /* 0x000fe20000041814 */
[----:B------:R-:W-:Y:S01]  /*5090*/  IMAD.MOV.U32 R99, RZ, RZ, R13 ;  /* 0x000000ffff637224 */ /* 0x000fe200078e000d */
[----:B------:R-:W-:Y:S01]  /*50a0*/  MOV R98, R12 ;  /* 0x0000000c00627202 */ /* 0x000fe20000000f00 */
[----:B------:R-:W-:-:S02]  /*50b0*/  IMAD.MOV.U32 R161, RZ, RZ, R14 ;  /* 0x000000ffffa17224 */ /* 0x000fc400078e000e */
[----:B------:R-:W-:-:S03]  /*50c0*/  IMAD.MOV.U32 R160, RZ, RZ, R15 ;  /* 0x000000ffffa07224 */ /* 0x000fc600078e000f */
[C---:B------:R-:W-:Y:S01]  /*50d0*/  HMMA.16816.F32.BF16 R12, R4.reuse, R54, R56 ;  /* 0x00000036040c723c */ /* 0x040fe20000041838 */
[----:B------:R-:W-:Y:S04]  /*50e0*/  LDSM.16.MT88.4 R52, [R238+0x7080] ;  /* 0x00708000ee34783b */ /* 0x000fe80000004200 */
[----:B------:R-:W-:Y:S03]  /*50f0*/  LDSM.16.MT88.4 R56, [R241+0x7080] ;  /* 0x00708000f138783b */ /* 0x000fe60000004200 */
[C---:B------:R-:W-:Y:S08]  /*5100*/  HMMA.16816.F32.BF16 R24, R4.reuse, R42, R24 ;  /* 0x0000002a0418723c */ /* 0x040ff00000041818 */
[----:B------:R-:W-:Y:S01]  /*5110*/  MOV R147, R20 ;  /* 0x0000001400937202 */ /* 0x000fe20000000f00 */
[----:B------:R-:W-:Y:S01]  /*5120*/  IMAD.MOV.U32 R146, RZ, RZ, R21 ;  /* 0x000000ffff927224 */ /* 0x000fe200078e0015 */
[----:B------:R-:W-:Y:S01]  /*5130*/  MOV R144, R23 ;  /* 0x0000001700907202 */ /* 0x000fe20000000f00 */
[----:B------:R-:W-:Y:S01]  /*5140*/  IMAD.MOV.U32 R145, RZ, RZ, R22 ;  /* 0x000000ffff917224 */ /* 0x000fe200078e0016 */
[C---:B------:R-:W-:Y:S01]  /*5150*/  HMMA.16816.F32.BF16 R16, R4.reuse, R38, R16 ;  /* 0x000000260410723c */ /* 0x040fe20000041810 */
[----:B------:R-:W2:Y:S03]  /*5160*/  LDSM.16.MT88.4 R20, [R241+0x6080] ;  /* 0x00608000f114783b */ /* 0x000ea60000004200 */
[----:B------:R-:W-:Y:S01]  /*5170*/  MOV R135, R12 ;  /* 0x0000000c00877202 */ /* 0x000fe20000000f00 */
[----:B------:R-:W-:Y:S01]  /*5180*/  IMAD.MOV.U32 R134, RZ, RZ, R13 ;  /* 0x000000ffff867224 */ /* 0x000fe200078e000d */
[----:B------:R-:W-:Y:S01]  /*5190*/  MOV R130, R15 ;  /* 0x0000000f00827202 */ /* 0x000fe20000000f00 */
[----:B------:R-:W-:Y:S01]  /*51a0*/  IMAD.MOV.U32 R131, RZ, RZ, R14 ;  /* 0x000000ffff837224 */ /* 0x000fe200078e000e */
[----:B------:R-:W-:Y:S01]  /*51b0*/  HMMA.16816.F32.BF16 R136, R4, R70, R60 ;  /* 0x000000460488723c */ /* 0x000fe2000004183c */
[----:B------:R-:W3:Y:S03]  /*51c0*/  LDSM.16.MT88.4 R60, [R240+0x5880] ;  /* 0x00588000f03c783b */ /* 0x000ee60000004200 */
[----:B------:R-:W-:Y:S01]  /*51d0*/  IMAD.MOV.U32 R168, RZ, RZ, R26 ;  /* 0x000000ffffa87224 */ /* 0x000fe200078e001a */
[----:B------:R-:W-:Y:S01]  /*51e0*/  MOV R127, R27 ;  /* 0x0000001b007f7202 */ /* 0x000fe20000000f00 */
[----:B------:R-:W-:Y:S01]  /*51f0*/  IMAD.MOV.U32 R126, RZ, RZ, R24 ;  /* 0x000000ffff7e7224 */ /* 0x000fe200078e0018 */
[----:B------:R-:W-:Y:S01]  /*5200*/  LDSM.16.MT88.4 R36, [R237+0x7880] ;  /* 0x00788000ed24783b */ /* 0x000fe20000004200 */
[----:B-1----:R-:W-:Y:S01]  /*5210*/  HMMA.16816.F32.BF16 R12, R8, R66, RZ ;  /* 0x00000042080c723c */ /* 0x002fe200000418ff */
[----:B------:R-:W-:-:S02]  /*5220*/  IMAD.MOV.U32 R125, RZ, RZ, R25 ;  /* 0x000000ffff7d7224 */ /* 0x000fc400078e0019 */
[----:B------:R-:W1:Y:S05]  /*5230*/  LDSM.16.MT88.4 R24, [R237+0x7080] ;  /* 0x00708000ed18783b */ /* 0x000e6a0000004200 */
[----:B------:R-:W-:Y:S01]  /*5240*/  IMAD.MOV.U32 R172, RZ, RZ, R18 ;  /* 0x000000ffffac7224 */ /* 0x000fe200078e0012 */
[----:B------:R-:W-:Y:S01]  /*5250*/  MOV R170, R16 ;  /* 0x0000001000aa7202 */ /* 0x000fe20000000f00 */
[----:B------:R-:W-:Y:S01]  /*5260*/  IMAD.MOV.U32 R171, RZ, RZ, R19 ;  /* 0x000000ffffab7224 */ /* 0x000fe200078e0013 */
[----:B------:R-:W-:Y:S01]  /*5270*/  HMMA.16816.F32.BF16 R92, R4, R46, R32 ;  /* 0x0000002e045c723c */ /* 0x000fe20000041820 */
[----:B------:R-:W-:-:S07]  /*5280*/  IMAD.MOV.U32 R169, RZ, RZ, R17 ;  /* 0x000000ffffa97224 */ /* 0x000fce00078e0011 */
[----:B------:R-:W-:Y:S08]  /*5290*/  HMMA.16816.F32.BF16 R16, R8, R64, RZ ;  /* 0x000000400810723c */ /* 0x000ff000000418ff */
[C---:B--2---:R-:W-:Y:S08]  /*52a0*/  HMMA.16816.F32.BF16 R12, R4.reuse, R22, R12 ;  /* 0x00000016040c723c */ /* 0x044ff0000004180c */
[----:B------:R-:W-:Y:S01]  /*52b0*/  HMMA.16816.F32.BF16 R28, R4, R40, R28 ;  /* 0x00000028041c723c */ /* 0x000fe2000004181c */
[----:B------:R-:W2:Y:S01]  /*52c0*/  LDSM.16.MT88.4 R40, [R240+0x6080] ;  /* 0x00608000f028783b */ /* 0x000ea20000004200 */
[----:B------:R-:W-:Y:S01]  /*52d0*/  MOV R155, R92 ;  /* 0x0000005c009b7202 */ /* 0x000fe20000000f00 */
[----:B------:R-:W-:Y:S01]  /*52e0*/  IMAD.MOV.U32 R154, RZ, RZ, R93 ;  /* 0x000000ffff9a7224 */ /* 0x000fe200078e005d */
[----:B------:R-:W-:Y:S01]  /*52f0*/  MOV R152, R95 ;  /* 0x0000005f00987202 */ /* 0x000fe20000000f00 */
[----:B------:R-:W-:-:S03]  /*5300*/  IMAD.MOV.U32 R153, RZ, RZ, R94 ;  /* 0x000000ffff997224 */ /* 0x000fc600078e005e */
[C---:B------:R-:W-:Y:S01]  /*5310*/  HMMA.16816.F32.BF16 R140, R4.reuse, R44, R48 ;  /* 0x0000002c048c723c */ /* 0x040fe20000041830 */
[----:B------:R-:W-:Y:S07]  /*5320*/  LDSM.16.MT88.4 R48, [R238+0x7880] ;  /* 0x00788000ee30783b */ /* 0x000fee0000004200 */
[----:B------:R-:W-:Y:S01]  /*5330*/  HMMA.16816.F32.BF16 R44, R4, R20, R16 ;  /* 0x00000014042c723c */ /* 0x000fe20000041810 */
[----:B------:R-:W-:Y:S01]  /*5340*/  IMAD.MOV.U32 R93, RZ, RZ, R14 ;  /* 0x000000ffff5d7224 */ /* 0x000fe200078e000e */
[----:B------:R-:W-:Y:S01]  /*5350*/  MOV R92, R15 ;  /* 0x0000000f005c7202 */ /* 0x000fe20000000f00 */
[----:B------:R-:W-:-:S02]  /*5360*/  IMAD.MOV.U32 R67, RZ, RZ, R13 ;  /* 0x000000ffff437224 */ /* 0x000fc400078e000d */
[----:B------:R-:W-:-:S03]  /*5370*/  IMAD.MOV.U32 R66, RZ, RZ, R12 ;  /* 0x000000ffff427224 */ /* 0x000fc600078e000c */
[----:B---3--:R-:W-:Y:S01]  /*5380*/  HMMA.16816.F32.BF16 R32, R8, R60, RZ ;  /* 0x0000003c0820723c */ /* 0x008fe200000418ff */
[----:B------:R-:W-:Y:S01]  /*5390*/  IMAD.MOV.U32 R119, RZ, RZ, R30 ;  /* 0x000000ffff777224 */ /* 0x000fe200078e001e */
[----:B------:R-:W-:Y:S01]  /*53a0*/  MOV R111, R28 ;  /* 0x0000001c006f7202 */ /* 0x000fe20000000f00 */
[----:B------:R-:W-:Y:S02]  /*53b0*/  IMAD.MOV.U32 R118, RZ, RZ, R31 ;  /* 0x000000ffff767224 */ /* 0x000fe400078e001f */
[----:B------:R-:W-:-:S03]  /*53c0*/  IMAD.MOV.U32 R103, RZ, RZ, R29 ;  /* 0x000000ffff677224 */ /* 0x000fc600078e001d */
[C---:B-1----:R-:W-:Y:S08]  /*53d0*/  HMMA.16816.F32.BF16 R12, R8.reuse, R26, RZ ;  /* 0x0000001a080c723c */ /* 0x042ff000000418ff */
[----:B------:R-:W-:Y:S01]  /*53e0*/  HMMA.16816.F32.BF16 R16, R8, R24, RZ ;  /* 0x000000180810723c */ /* 0x000fe200000418ff */
[----:B------:R-:W-:Y:S01]  /*53f0*/  IMAD.MOV.U32 R97, RZ, RZ, R45 ;  /* 0x000000ffff617224 */ /* 0x000fe200078e002d */
[----:B------:R-:W-:Y:S01]  /*5400*/  MOV R95, R47 ;  /* 0x0000002f005f7202 */ /* 0x000fe20000000f00 */
[----:B------:R-:W-:-:S02]  /*5410*/  IMAD.MOV.U32 R96, RZ, RZ, R46 ;  /* 0x000000ffff607224 */ /* 0x000fc400078e002e */
[----:B------:R-:W-:Y:S02]  /*5420*/  IMAD.MOV.U32 R94, RZ, RZ, R44 ;  /* 0x000000ffff5e7224 */ /* 0x000fe400078e002c */
[----:B------:R-:W-:Y:S01]  /*5430*/  LDSM.16.MT88.4 R44, [R241+0x7880] ;  /* 0x00788000f12c783b */ /* 0x000fe20000004200 */
[----:B------:R-:W-:Y:S03]  /*5440*/  HMMA.16816.F32.BF16 R28, R8, R62, RZ ;  /* 0x0000003e081c723c */ /* 0x000fe600000418ff */
[----:B------:R-:W1:Y:S05]  /*5450*/  LDSM.16.MT88.4 R60, [R240+0x7080] ;  /* 0x00708000f03c783b */ /* 0x000e6a0000004200 */
[----:B--2---:R-:W-:Y:S01]  /*5460*/  HMMA.16816.F32.BF16 R72, R4, R40, R32 ;  /* 0x000000280448723c */ /* 0x004fe20000041820 */
[----:B------:R-:W2:Y:S07]  /*5470*/  LDSM.16.MT88.4 R32, [R237+0x8880] ;  /* 0x00888000ed20783b */ /* 0x000eae0000004200 */
[----:B------:R-:W-:Y:S07]  /*5480*/  HMMA.16816.F32.BF16 R24, R8, R54, RZ ;  /* 0x000000360818723c */ /* 0x000fee00000418ff */
[----:B------:R-:W-:Y:S01]  /*5490*/  MOV R55, R95 ;  /* 0x0000005f00377202 */ /* 0x000fe20000000f00 */
[----:B------:R-:W-:Y:S01]  /*54a0*/  HMMA.16816.F32.BF16 R12, R4, R38, R12 ;  /* 0x00000026040c723c */ /* 0x000fe2000004180c */
[----:B------:R-:W-:-:S06]  /*54b0*/  IMAD.MOV.U32 R54, RZ, RZ, R96 ;  /* 0x000000ffff367224 */ /* 0x000fcc00078e0060 */
[----:B------:R-:W-:Y:S01]  /*54c0*/  IMAD.MOV.U32 R38, RZ, RZ, R121 ;  /* 0x000000ffff267224 */ /* 0x000fe200078e0079 */
[----:B------:R-:W-:Y:S01]  /*54d0*/  HMMA.16816.F32.BF16 R20, R4, R36, R16 ;  /* 0x000000240414723c */ /* 0x000fe20000041810 */
[----:B------:R-:W-:-:S07]  /*54e0*/  MOV R39, R120 ;  /* 0x0000007800277202 */ /* 0x000fce0000000f00 */
[----:B------:R-:W-:Y:S01]  /*54f0*/  HMMA.16816.F32.BF16 R68, R4, R42, R28 ;  /* 0x0000002a0444723c */ /* 0x000fe2000004181c */
[----:B------:R-:W3:Y:S07]  /*5500*/  LDSM.16.MT88.4 R40, [R240+0x7880] ;  /* 0x00788000f028783b */ /* 0x000eee0000004200 */
[----:B------:R-:W-:Y:S01]  /*5510*/  HMMA.16816.F32.BF16 R16, R8, R58, RZ ;  /* 0x0000003a0810723c */ /* 0x000fe200000418ff */
[----:B------:R-:W-:Y:S01]  /*5520*/  IMAD.MOV.U32 R102, RZ, RZ, R14 ;  /* 0x000000ffff667224 */ /* 0x000fe200078e000e */
[----:B------:R-:W-:Y:S01]  /*5530*/  MOV R100, R12 ;  /* 0x0000000c00647202 */ /* 0x000fe20000000f00 */
[----:B------:R-:W-:-:S02]  /*5540*/  IMAD.MOV.U32 R101, RZ, RZ, R15 ;  /* 0x000000ffff657224 */ /* 0x000fc400078e000f */
[----:B------:R-:W-:Y:S02]  /*5550*/  IMAD.MOV.U32 R0, RZ, RZ, R13 ;  /* 0x000000ffff007224 */ /* 0x000fe400078e000d */
[----:B------:R-:W-:Y:S01]  /*5560*/  IMAD.MOV.U32 R58, RZ, RZ, R93 ;  /* 0x000000ffff3a7224 */ /* 0x000fe200078e005d */
[C---:B------:R-:W-:Y:S01]  /*5570*/  HMMA.16816.F32.BF16 R28, R8.reuse, R52, RZ ;  /* 0x00000034081c723c */ /* 0x040fe200000418ff */
[----:B------:R-:W-:Y:S01]  /*5580*/  MOV R59, R92 ;  /* 0x0000005c003b7202 */ /* 0x000fe20000000f00 */
[----:B------:R-:W-:Y:S01]  /*5590*/  IMAD.MOV.U32 R64, RZ, RZ, R23 ;  /* 0x000000ffff407224 */ /* 0x000fe200078e0017 */
[----:B------:R-:W-:Y:S01]  /*55a0*/  MOV R65, R22 ;  /* 0x0000001600417202 */ /* 0x000fe20000000f00 */
[----:B------:R-:W-:Y:S01]  /*55b0*/  IMAD.MOV.U32 R37, RZ, RZ, R21 ;  /* 0x000000ffff257224 */ /* 0x000fe200078e0015 */
[----:B------:R-:W-:Y:S02]  /*55c0*/  MOV R36, R20 ;  /* 0x0000001400247202 */ /* 0x000fe40000000f00 */
[----:B------:R-:W-:Y:S01]  /*55d0*/  IMAD.MOV.U32 R52, RZ, RZ, R94 ;  /* 0x000000ffff347224 */ /* 0x000fe200078e005e */
[----:B-1----:R-:W-:Y:S01]  /*55e0*/  HMMA.16816.F32.BF16 R12, R8, R60, RZ ;  /* 0x0000003c080c723c */ /* 0x002fe200000418ff */
[----:B------:R-:W-:-:S06]  /*55f0*/  IMAD.MOV.U32 R53, RZ, RZ, R97 ;  /* 0x000000ffff357224 */ /* 0x000fcc00078e0061 */
[----:B------:R-:W-:Y:S01]  /*5600*/  IMAD.MOV.U32 R60, RZ, RZ, R66 ;  /* 0x000000ffff3c7224 */ /* 0x000fe200078e0042 */
[----:B------:R-:W-:Y:S01]  /*5610*/  HMMA.16816.F32.BF16 R92, R4, R50, R24 ;  /* 0x00000032045c723c */ /* 0x000fe20000041818 */
[----:B------:R-:W1:Y:S01]  /*5620*/  LDSM.16.MT88.4 R24, [R237+0x9080] ;  /* 0x00908000ed18783b */ /* 0x000e620000004200 */
[----:B------:R-:W-:Y:S01]  /*5630*/  IMAD.MOV.U32 R61, RZ, RZ, R67 ;  /* 0x000000ffff3d7224 */ /* 0x000fe200078e0043 */
[----:B------:R-:W-:Y:S01]  /*5640*/  MOV R66, R111 ;  /* 0x0000006f00427202 */ /* 0x000fe20000000f00 */
[----:B------:R-:W-:-:S03]  /*5650*/  IMAD.MOV.U32 R67, RZ, RZ, R103 ;  /* 0x000000ffff437224 */ /* 0x000fc600078e0067 */
[----:B------:R-:W-:Y:S01]  /*5660*/  IMAD.MOV.U32 R50, RZ, RZ, R168 ;  /* 0x000000ffff327224 */ /* 0x000fe200078e00a8 */
[----:B------:R-:W-:Y:S01]  /*5670*/  HMMA.16816.F32.BF16 R20, R8, R56, RZ ;  /* 0x000000380814723c */ /* 0x000fe200000418ff */
[----:B------:R-:W-:-:S06]  /*5680*/  MOV R51, R127 ;  /* 0x0000007f00337202 */ /* 0x000fcc0000000f00 */
[----:B------:R-:W-:Y:S01]  /*5690*/  IMAD.MOV.U32 R57, RZ, RZ, R99 ;  /* 0x000000ffff397224 */ /* 0x000fe200078e0063 */
[----:B------:R-:W-:Y:S01]  /*56a0*/  MOV R56, R98 ;  /* 0x0000006200387202 */ /* 0x000fe20000000f00 */
[C---:B------:R-:W-:Y:S07]  /*56b0*/  HMMA.16816.F32.BF16 R112, R4.reuse, R46, R16 ;  /* 0x0000002e0470723c */ /* 0x040fee0000041810 */
[----:B------:R-:W-:Y:S01]  /*56c0*/  IMAD.MOV.U32 R46, RZ, RZ, R172 ;  /* 0x000000ffff2e7224 */ /* 0x000fe200078e00ac */
[----:B------:R-:W-:Y:S01]  /*56d0*/  HMMA.16816.F32.BF16 R96, R4, R48, R28 ;  /* 0x000000300460723c */ /* 0x000fe2000004181c */
[----:B------:R-:W4:Y:S01]  /*56e0*/  LDSM.16.MT88.4 R28, [R238+0x8880] ;  /* 0x00888000ee1c783b */ /* 0x000f220000004200 */
[----:B------:R-:W-:-:S05]  /*56f0*/  IMAD.MOV.U32 R47, RZ, RZ, R171 ;  /* 0x000000ffff2f7224 */ /* 0x000fca00078e00ab */
[----:B------:R-:W-:Y:S01]  /*5700*/  IMAD.MOV.U32 R48, RZ, RZ, R126 ;  /* 0x000000ffff307224 */ /* 0x000fe200078e007e */
[----:B--2---:R-:W-:Y:S01]  /*5710*/  HMMA.16816.F32.BF16 R16, R8, R32, RZ ;  /* 0x000000200810723c */ /* 0x004fe200000418ff */
[----:B------:R-:W-:-:S06]  /*5720*/  IMAD.MOV.U32 R49, RZ, RZ, R125 ;  /* 0x000000ffff317224 */ /* 0x000fcc00078e007d */
[----:B------:R-:W-:Y:S01]  /*5730*/  IMAD.MOV.U32 R32, RZ, RZ, R102 ;  /* 0x000000ffff207224 */ /* 0x000fe200078e0066 */
[----:B---3--:R-:W-:Y:S01]  /*5740*/  HMMA.16816.F32.BF16 R104, R4, R40, R12 ;  /* 0x000000280468723c */ /* 0x008fe2000004180c */
[----:B------:R-:W-:-:S06]  /*5750*/  MOV R33, R101 ;  /* 0x0000006500217202 */ /* 0x000fcc0000000f00 */
[----:B------:R-:W-:Y:S01]  /*5760*/  MOV R40, R65 ;  /* 0x0000004100287202 */ /* 0x000fe20000000f00 */
[----:B------:R-:W-:Y:S01]  /*5770*/  HMMA.16816.F32.BF16 R12, R8, R34, RZ ;  /* 0x00000022080c723c */ /* 0x000fe200000418ff */
[----:B------:R-:W-:Y:S02]  /*5780*/  IMAD.MOV.U32 R41, RZ, RZ, R64 ;  /* 0x000000ffff297224 */ /* 0x000fe400078e0040 */
[----:B------:R-:W-:Y:S02]  /*5790*/  IMAD.MOV.U32 R64, RZ, RZ, R119 ;  /* 0x000000ffff407224 */ /* 0x000fe400078e0077 */
[----:B------:R-:W-:Y:S02]  /*57a0*/  IMAD.MOV.U32 R65, RZ, RZ, R118 ;  /* 0x000000ffff417224 */ /* 0x000fe400078e0076 */
[----:B------:R-:W-:Y:S01]  /*57b0*/  IMAD.MOV.U32 R35, RZ, RZ, R0 ;  /* 0x000000ffff237224 */ /* 0x000fe200078e0000 */
[----:B-1----:R-:W-:Y:S01]  /*57c0*/  HMMA.16816.F32.BF16 R172, R4, R24, R16 ;  /* 0x0000001804ac723c */ /* 0x002fe20000041810 */
[----:B------:R-:W1:Y:S01]  /*57d0*/  LDSM.16.MT88.4 R16, [R238+0x9080] ;  /* 0x00908000ee10783b */ /* 0x000e620000004200 */
[----:B------:R-:W-:-:S02]  /*57e0*/  FADD.FTZ R0, R110, R109 ;  /* 0x0000006d6e007221 */ /* 0x000fc40000010000 */
[----:B------:R-:W-:Y:S02]  /*57f0*/  IMAD.MOV.U32 R34, RZ, RZ, R100 ;  /* 0x000000ffff227224 */ /* 0x000fe400078e0064 */
[----:B------:R-:W-:Y:S02]  /*5800*/  FADD.FTZ R0, R108, R0 ;  /* 0x000000006c007221 */ /* 0x000fe40000010000 */
[----:B------:R-:W-:Y:S02]  /*5810*/  HMMA.16816.F32.BF16 R176, R4, R44, R20 ;  /* 0x0000002c04b0723c */ /* 0x000fe40000041814 */
[----:B------:R-:W-:-:S04]  /*5820*/  FADD.FTZ R0, R117, R0 ;  /* 0x0000000075007221 */ /* 0x000fc80000010000 */
[----:B------:R-:W-:Y:S01]  /*5830*/  FADD.FTZ R0, R116, R0 ;  /* 0x0000000074007221 */ /* 0x000fe20000010000 */
[----:B------:R-:W-:Y:S01]  /*5840*/  MOV R44, R170 ;  /* 0x000000aa002c7202 */ /* 0x000fe20000000f00 */
[----:B------:R-:W-:Y:S01]  /*5850*/  HMMA.16816.F32.BF16 R20, R8, R62, RZ ;  /* 0x0000003e0814723c */ /* 0x000fe200000418ff */
[----:B------:R-:W-:Y:S02]  /*5860*/  IMAD.MOV.U32 R45, RZ, RZ, R169 ;  /* 0x000000ffff2d7224 */ /* 0x000fe400078e00a9 */
[----:B------:R-:W-:Y:S02]  /*5870*/  FADD.FTZ R24, R124, R0 ;  /* 0x000000007c187221 */ /* 0x000fe40000010000 */
[----:B------:R-:W-:Y:S01]  /*5880*/  FADD.FTZ R0, R77, R76 ;  /* 0x0000004c4d007221 */ /* 0x000fe20000010000 */
[----:B------:R-:W-:Y:S01]  /*5890*/  MOV R76, R34 ;  /* 0x00000022004c7202 */ /* 0x000fe20000000f00 */
[----:B------:R-:W-:Y:S01]  /*58a0*/  IMAD.MOV.U32 R63, RZ, RZ, R37 ;  /* 0x000000ffff3f7224 */ /* 0x000fe200078e0025 */
[----:B------:R-:W-:Y:S01]  /*58b0*/  MOV R62, R36 ;  /* 0x00000024003e7202 */ /* 0x000fe20000000f00 */
[----:B------:R-:W-:Y:S01]  /*58c0*/  IMAD.MOV.U32 R37, RZ, RZ, R122 ;  /* 0x000000ffff257224 */ /* 0x000fe200078e007a */
[----:B------:R-:W-:Y:S01]  /*58d0*/  MOV R36, R123 ;  /* 0x0000007b00247202 */ /* 0x000fe20000000f00 */
[----:B------:R-:W-:Y:S01]  /*58e0*/  FADD.FTZ R0, R78, R0 ;  /* 0x000000004e007221 */ /* 0x000fe20000010000 */
[----:B------:R-:W-:Y:S01]  /*58f0*/  HMMA.16816.F32.BF16 R120, R4, R26, R12 ;  /* 0x0000001a0478723c */ /* 0x000fe2000004180c */
[----:B------:R-:W-:-:S02]  /*5900*/  IMAD.MOV.U32 R78, RZ, RZ, R32 ;  /* 0x000000ffff4e7224 */ /* 0x000fc400078e0020 */
[----:B------:R-:W-:Y:S01]  /*5910*/  IMAD.MOV.U32 R32, RZ, RZ, R62 ;  /* 0x000000ffff207224 */ /* 0x000fe200078e003e */
[----:B------:R-:W-:Y:S01]  /*5920*/  MOV R62, R40 ;  /* 0x00000028003e7202 */ /* 0x000fe20000000f00 */
[----:B------:R-:W-:Y:S02]  /*5930*/  IMAD.MOV.U32 R77, RZ, RZ, R35 ;  /* 0x000000ffff4d7224 */ /* 0x000fe400078e0023 */
[----:B------:R-:W-:Y:S01]  /*5940*/  FADD.FTZ R24, R128, R24 ;  /* 0x0000001880187221 */ /* 0x000fe20000010000 */
[----:B----4-:R-:W-:Y:S08]  /*5950*/  HMMA.16816.F32.BF16 R12, R8, R28, RZ ;  /* 0x0000001c080c723c */ /* 0x010ff000000418ff */
[----:B------:R-:W-:Y:S01]  /*5960*/  HMMA.16816.F32.BF16 R100, R4, R42, R20 ;  /* 0x0000002a0464723c */ /* 0x000fe20000041814 */
[----:B------:R-:W2:Y:S01]  /*5970*/  LDSM.16.MT88.4 R20, [R241+0x8880] ;  /* 0x00888000f114783b */ /* 0x000ea20000004200 */
[----:B------:R-:W-:-:S02]  /*5980*/  IMAD.MOV.U32 R34, RZ, RZ, R36 ;  /* 0x000000ffff227224 */ /* 0x000fc400078e0024 */
[----:B------:R-:W-:Y:S11]  /*5990*/  IMAD.MOV.U32 R40, RZ, RZ, R58 ;  /* 0x000000ffff287224 */ /* 0x000ff600078e003a */
[----:B------:R-:W-:Y:S01]  /*59a0*/  @!UPT UIADD3 URZ, URZ, URZ, URZ ;  /* 0x0000003f3f3ff290 */ /* 0x000fe2000fffe03f */
[----:B-1----:R-:W-:Y:S01]  /*59b0*/  HMMA.16816.F32.BF16 R108, R4, R16, R12 ;  /* 0x00000010046c723c */ /* 0x002fe2000004180c */
[----:B------:R-:W-:Y:S01]  /*59c0*/  MOV R35, R37 ;  /* 0x0000002500237202 */ /* 0x000fe20000000f00 */
[----:B------:R-:W-:Y:S01]  /*59d0*/  IMAD.MOV.U32 R28, RZ, RZ, R155 ;  /* 0x000000ffff1c7224 */ /* 0x000fe200078e009b */
[----:B------:R-:W-:Y:S02]  /*59e0*/  MOV R36, R147 ;  /* 0x0000009300247202 */ /* 0x000fe40000000f00 */
[----:B------:R-:W-:Y:S01]  /*59f0*/  MOV R29, R154 ;  /* 0x0000009a001d7202 */ /* 0x000fe20000000f00 */
[----:B------:R-:W-:Y:S02]  /*5a00*/  IMAD.MOV.U32 R43, RZ, RZ, R65 ;  /* 0x000000ffff2b7224 */ /* 0x000fe400078e0041 */
[----:B------:R-:W-:Y:S01]  /*5a10*/  HMMA.16816.F32.BF16 R12, R8, R30, RZ ;  /* 0x0000001e080c723c */ /* 0x000fe200000418ff */
[----:B------:R-:W-:Y:S01]  /*5a20*/  MOV R42, R64 ;  /* 0x00000040002a7202 */ /* 0x000fe20000000f00 */
[----:B------:R-:W-:Y:S11]  /*5a30*/  IMAD.MOV.U32 R58, RZ, RZ, R161 ;  /* 0x000000ffff3a7224 */ /* 0x000ff600078e00a1 */
[----:B------:R-:W-:Y:S11]  /*5a40*/  @!UPT UIADD3 URZ, URZ, URZ, URZ ;  /* 0x0000003f3f3ff290 */ /* 0x000ff6000fffe03f */
[----:B------:R-:W-:Y:S01]  /*5a50*/  HMMA.16816.F32.BF16 R116, R4, R18, R12 ;  /* 0x000000120474723c */ /* 0x000fe2000004180c */
[----:B------:R-:W1:Y:S01]  /*5a60*/  LDSM.16.MT88.4 R16, [R241+0x9080] ;  /* 0x00908000f110783b */ /* 0x000e620000004200 */
[----:B------:R-:W-:Y:S02]  /*5a70*/  IMAD.MOV.U32 R37, RZ, RZ, R146 ;  /* 0x000000ffff257224 */ /* 0x000fe400078e0092 */
[----:B------:R-:W-:Y:S01]  /*5a80*/  IMAD.MOV.U32 R30, RZ, RZ, R153 ;  /* 0x000000ffff1e7224 */ /* 0x000fe200078e0099 */
[----:B------:R-:W-:Y:S01]  /*5a90*/  MOV R65, R134 ;  /* 0x0000008600417202 */ /* 0x000fe20000000f00 */
[----:B------:R-:W-:Y:S01]  /*5aa0*/  IMAD.MOV.U32 R31, RZ, RZ, R152 ;  /* 0x000000ffff1f7224 */ /* 0x000fe200078e0098 */
[----:B------:R3:W5:Y:S01]  /*5ab0*/  LDL.LU R161, [R1+0x78] ;  /* 0x0000780001a17983 */ /* 0x0007620000300800 */
[----:B--2---:R-:W-:Y:S03]  /*5ac0*/  HMMA.16816.F32.BF16 R12, R8, R20, RZ ;  /* 0x00000014080c723c */ /* 0x004fe600000418ff */
[----:B------:R-:W-:Y:S04]  /*5ad0*/  LDSM.16.MT88.4 R152, [R237+0x5080] ;  /* 0x00508000ed98783b */ /* 0x000fe80000004200 */
[----:B------:R-:W-:Y:S01]  /*5ae0*/  FADD.FTZ R20, R79, R0 ;  /* 0x000000004f147221 */ /* 0x000fe20000010000 */
[----:B------:R-:W-:Y:S01]  /*5af0*/  MOV R79, R33 ;  /* 0x00000021004f7202 */ /* 0x000fe20000000f00 */
[----:B------:R-:W-:-:S02]  /*5b00*/  IMAD.MOV.U32 R33, RZ, RZ, R63 ;  /* 0x000000ffff217224 */ /* 0x000fc400078e003f */
[----:B------:R-:W-:Y:S11]  /*5b10*/  FFMA.FTZ R21, R89, c[0x0][0x2d0], -R3 ;  /* 0x0000b40059157a23 */ /* 0x000ff60000010803 */
[----:B------:R-:W-:Y:S02]  /*5b20*/  @!UPT UIADD3 URZ, URZ, URZ, URZ ;  /* 0x0000003f3f3ff290 */ /* 0x000fe4000fffe03f */
[----:B-1----:R-:W-:Y:S01]  /*5b30*/  HMMA.16816.F32.BF16 R168, R4, R16, R12 ;  /* 0x0000001004a8723c */ /* 0x002fe2000004180c */
[----:B------:R-:W-:Y:S02]  /*5b40*/  FFMA.FTZ R0, R84, c[0x0][0x2d0], -R2 ;  /* 0x0000b40054007a23 */ /* 0x000fe40000010802 */
[----:B------:R-:W-:Y:S02]  /*5b50*/  IMAD.MOV.U32 R63, RZ, RZ, R41 ;  /* 0x000000ffff3f7224 */ /* 0x000fe400078e0029 */
[----:B------:R-:W-:Y:S01]  /*5b60*/  IMAD.MOV.U32 R89, RZ, RZ, R33 ;  /* 0x000000ffff597224 */ /* 0x000fe200078e0021 */
[----:B------:R-:W-:Y:S02]  /*5b70*/  MUFU.EX2 R21, R21 ;  /* 0x0000001500157308 */ /* 0x000fe40000000800 */
[----:B------:R-:W-:Y:S01]  /*5b80*/  HMMA.16816.F32.BF16 R12, R8, R22, RZ ;  /* 0x00000016080c723c */ /* 0x000fe200000418ff */
[----:B------:R-:W-:Y:S01]  /*5b90*/  IMAD.MOV.U32 R33, RZ, RZ, R39 ;  /* 0x000000ffff217224 */ /* 0x000fe200078e0027 */
[----:B------:R-:W-:-:S05]  /*5ba0*/  MOV R41, R59 ;  /* 0x0000003b00297202 */ /* 0x000fca0000000f00 */
[--C-:B------:R-:W-:Y:S02]  /*5bb0*/  FFMA.FTZ R22, R90, c[0x0][0x2d0], -R3.reuse ;  /* 0x0000b4005a167a23 */ /* 0x100fe40000010803 */
[--C-:B------:R-:W-:Y:S11]  /*5bc0*/  FFMA.FTZ R23, R91, c[0x0][0x2d0], -R3.reuse ;  /* 0x0000b4005b177a23 */ /* 0x100ff60000010803 */
[----:B------:R-:W-:Y:S04]  /*5bd0*/  @!UPT UIADD3 URZ, URZ, URZ, URZ ;  /* 0x0000003f3f3ff290 */ /* 0x000fe8000fffe03f */
[----:B------:R-:W-:Y:S01]  /*5be0*/  HMMA.16816.F32.BF16 R124, R4, R18, R12 ;  /* 0x00000012047c723c */ /* 0x000fe2000004180c */
[----:B------:R-:W1:Y:S01]  /*5bf0*/  LDSM.16.MT88.4 R12, [R240+0x8880] ;  /* 0x00888000f00c783b */ /* 0x000e620000004200 */
[----:B------:R-:W-:Y:S01]  /*5c00*/  MOV R39, R144 ;  /* 0x0000009000277202 */ /* 0x000fe20000000f00 */
[----:B------:R-:W-:-:S05]  /*5c10*/  FFMA.FTZ R3, R87, c[0x0][0x2d0], -R3 ;  /* 0x0000b40057037a23 */ /* 0x000fca0000010803 */
[C---:B-1----:R-:W-:Y:S08]  /*5c20*/  HMMA.16816.F32.BF16 R16, R8.reuse, R12, RZ ;  /* 0x0000000c0810723c */ /* 0x042ff000000418ff */
[----:B------:R-:W-:Y:S01]  /*5c30*/  HMMA.16816.F32.BF16 R8, R8, R14, RZ ;  /* 0x0000000e0808723c */ /* 0x000fe200000418ff */
[----:B------:R-:W1:Y:S01]  /*5c40*/  LDSM.16.MT88.4 R12, [R240+0x9080] ;  /* 0x00908000f00c783b */ /* 0x000e620000004200 */
[----:B------:R-:W-:Y:S01]  /*5c50*/  IMAD.MOV.U32 R90, RZ, RZ, R62 ;  /* 0x000000ffff5a7224 */ /* 0x000fe200078e003e */
[----:B------:R-:W-:Y:S01]  /*5c60*/  MOV R91, R63 ;  /* 0x0000003f005b7202 */ /* 0x000fe20000000f00 */
[----:B------:R-:W-:Y:S11]  /*5c70*/  IMAD.MOV.U32 R62, RZ, RZ, R40 ;  /* 0x000000ffff3e7224 */ /* 0x000ff600078e0028 */
[----:B------:R-:W-:Y:S01]  /*5c80*/  @!UPT UIADD3 URZ, URZ, URZ, URZ ;  /* 0x0000003f3f3ff290 */ /* 0x000fe2000fffe03f */
[C---:B-1----:R-:W-:Y:S08]  /*5c90*/  HMMA.16816.F32.BF16 R16, R4.reuse, R12, R16 ;  /* 0x0000000c0410723c */ /* 0x042ff00000041810 */
[----:B------:R-:W-:Y:S07]  /*5ca0*/  HMMA.16816.F32.BF16 R12, R4, R14, R8 ;  /* 0x0000000e040c723c */ /* 0x000fee0000041808 */
[----:B------:R-:W-:Y:S01]  /*5cb0*/  FFMA.FTZ R4, R88, c[0x0][0x2d0], -R2 ;  /* 0x0000b40058047a23 */ /* 0x000fe20000010802 */
[----:B------:R-:W-:-:S02]  /*5cc0*/  MOV R88, R32 ;  /* 0x0000002000587202 */ /* 0x000fc40000000f00 */
[----:B------:R-:W-:Y:S01]  /*5cd0*/  MOV R32, R38 ;  /* 0x0000002600207202 */ /* 0x000fe20000000f00 */
[----:B------:R-:W-:Y:S02]  /*5ce0*/  IMAD.MOV.U32 R38, RZ, RZ, R145 ;  /* 0x000000ffff267224 */ /* 0x000fe400078e0091 */
[----:B------:R-:W1:Y:S01]  /*5cf0*/  LDSM.16.MT88.4 R144, [R238+0x5080] ;  /* 0x00508000ee90783b */ /* 0x000e620000004200 */
[----:B------:R2:W-:Y:S08]  /*5d00*/  MUFU.EX2 R7, R0 ;  /* 0x0000000000077308 */ /* 0x0005f00000000800 */
[----:B------:R-:W-:Y:S01]  /*5d10*/  MUFU.EX2 R8, R22 ;  /* 0x0000001600087308 */ /* 0x000fe20000000800 */
[----:B--2---:R-:W-:-:S02]  /*5d20*/  FFMA.FTZ R0, R86, c[0x0][0x2d0], -R2 ;  /* 0x0000b40056007a23 */ /* 0x004fc40000010802 */
[----:B------:R-:W-:-:S05]  /*5d30*/  FFMA.FTZ R2, R85, c[0x0][0x2d0], -R2 ;  /* 0x0000b40055027a23 */ /* 0x000fca0000010802 */
[----:B------:R-:W-:Y:S08]  /*5d40*/  MUFU.EX2 R5, R4 ;  /* 0x0000000400057308 */ /* 0x000ff00000000800 */
[----:B------:R-:W2:Y:S08]  /*5d50*/  MUFU.EX2 R9, R23 ;  /* 0x0000001700097308 */ /* 0x000eb00000000800 */
[----:B------:R4:W1:Y:S08]  /*5d60*/  MUFU.EX2 R22, R3 ;  /* 0x0000000300167308 */ /* 0x0008700000000800 */
[----:B------:R-:W1:Y:S08]  /*5d70*/  MUFU.EX2 R6, R0 ;  /* 0x0000000000067308 */ /* 0x000e700000000800 */
[----:B------:R-:W3:Y:S01]  /*5d80*/  MUFU.EX2 R4, R2 ;  /* 0x0000000200047308 */ /* 0x000ee20000000800 */
[----:B------:R-:W-:-:S02]  /*5d90*/  IMAD.MOV.U32 R63, RZ, RZ, R41 ;  /* 0x000000ffff3f7224 */ /* 0x000fc400078e0029 */
[----:B------:R-:W-:Y:S02]  /*5da0*/  IMAD.MOV.U32 R40, RZ, RZ, R66 ;  /* 0x000000ffff287224 */ /* 0x000fe400078e0042 */
[----:B------:R-:W-:Y:S01]  /*5db0*/  IMAD.MOV.U32 R41, RZ, RZ, R67 ;  /* 0x000000ffff297224 */ /* 0x000fe200078e0043 */
[----:B------:R-:W-:Y:S01]  /*5dc0*/  MOV R67, R130 ;  /* 0x0000008200437202 */ /* 0x000fe20000000f00 */
[----:B------:R-:W-:Y:S01]  /*5dd0*/  IMAD.MOV.U32 R66, RZ, RZ, R131 ;  /* 0x000000ffff427224 */ /* 0x000fe200078e0083 */
[----:B--2---:R-:W-:Y:S01]  /*5de0*/  F2FP.BF16.PACK_AB R128, R8, R9 ;  /* 0x000000090880723e */ /* 0x004fe200000010ff */
[----:B----4-:R-:W-:Y:S01]  /*5df0*/  FADD.FTZ R3, R129, R24 ;  /* 0x0000001881037221 */ /* 0x010fe20000010000 */
[----:B-1----:R-:W-:Y:S02]  /*5e00*/  F2FP.BF16.PACK_AB R130, R22, R21 ;  /* 0x000000151682723e */ /* 0x002fe400000010ff */
[----:B------:R-:W-:Y:S02]  /*5e10*/  F2FP.BF16.PACK_AB R129, R6, R7 ;  /* 0x000000070681723e */ /* 0x000fe400000010ff */
[----:B---3--:R-:W-:-:S07]  /*5e20*/  F2FP.BF16.PACK_AB R131, R4, R5 ;  /* 0x000000050483723e */ /* 0x008fce00000010ff */
[C---:B------:R-:W-:Y:S08]  /*5e30*/  HMMA.16816.F32.BF16 R148, R128.reuse, R144, R148 ;  /* 0x000000908094723c */ /* 0x040ff00000041894 */
[C---:B------:R-:W-:Y:S01]  /*5e40*/  HMMA.16816.F32.BF16 R144, R128.reuse, R146, R136 ;  /* 0x000000928090723c */ /* 0x040fe20000041888 */
[----:B------:R-:W1:Y:S07]  /*5e50*/  LDSM.16.MT88.4 R136, [R241+0x5080] ;  /* 0x00508000f188783b */ /* 0x000e6e0000004200 */
[C---:B------:R-:W-:Y:S08]  /*5e60*/  HMMA.16816.F32.BF16 R156, R128.reuse, R152, R156 ;  /* 0x00000098809c723c */ /* 0x040ff0000004189c */
[C---:B------:R-:W-:Y:S01]  /*5e70*/  HMMA.16816.F32.BF16 R152, R128.reuse, R154, R32 ;  /* 0x0000009a8098723c */ /* 0x040fe20000041820 */
[----:B------:R-:W2:Y:S07]  /*5e80*/  LDSM.16.MT88.4 R32, [R240+0x5080] ;  /* 0x00508000f020783b */ /* 0x000eae0000004200 */
[C---:B-1----:R-:W-:Y:S08]  /*5e90*/  HMMA.16816.F32.BF16 R140, R128.reuse, R136, R140 ;  /* 0x00000088808c723c */ /* 0x042ff0000004188c */
[C---:B------:R-:W-:Y:S08]  /*5ea0*/  HMMA.16816.F32.BF16 R136, R128.reuse, R138, R28 ;  /* 0x0000008a8088723c */ /* 0x040ff0000004181c */
[C---:B--2---:R-:W-:Y:S01]  /*5eb0*/  HMMA.16816.F32.BF16 R28, R128.reuse, R32, R40 ;  /* 0x00000020801c723c */ /* 0x044fe20000041828 */
[----:B------:R-:W1:Y:S07]  /*5ec0*/  LDSM.16.MT88.4 R40, [R237+0x6880] ;  /* 0x00688000ed28783b */ /* 0x000e6e0000004200 */
[----:B------:R-:W-:Y:S01]  /*5ed0*/  HMMA.16816.F32.BF16 R32, R128, R34, R48 ;  /* 0x000000228020723c */ /* 0x000fe20000041830 */
[----:B------:R-:W2:Y:S01]  /*5ee0*/  LDSM.16.MT88.4 R48, [R238+0x6880] ;  /* 0x00688000ee30783b */ /* 0x000ea20000004200 */
[----:B------:R-:W-:-:S02]  /*5ef0*/  IMAD.MOV.U32 R59, RZ, RZ, R160 ;  /* 0x000000ffff3b7224 */ /* 0x000fc400078e00a0 */
[----:B------:R-:W-:Y:S01]  /*5f00*/  IMAD.MOV.U32 R64, RZ, RZ, R135 ;  /* 0x000000ffff407224 */ /* 0x000fe200078e0087 */
[----:B------:R3:W5:Y:S03]  /*5f10*/  LDL.LU R160, [R1+0x74] ;  /* 0x0000740001a07983 */ /* 0x0007660000300800 */
[C---:B-1----:R-:W-:Y:S08]  /*5f20*/  HMMA.16816.F32.BF16 R36, R128.reuse, R40, R36 ;  /* 0x000000288024723c */ /* 0x042ff00000041824 */
[C---:B------:R-:W-:Y:S08]  /*5f30*/  HMMA.16816.F32.BF16 R40, R128.reuse, R42, R44 ;  /* 0x0000002a8028723c */ /* 0x040ff0000004182c */
[C---:B--2---:R-:W-:Y:S01]  /*5f40*/  HMMA.16816.F32.BF16 R44, R128.reuse, R48, R56 ;  /* 0x00000030802c723c */ /* 0x044fe20000041838 */
[----:B------:R-:W1:Y:S07]  /*5f50*/  LDSM.16.MT88.4 R56, [R241+0x6880] ;  /* 0x00688000f138783b */ /* 0x000e6e0000004200 */
[----:B------:R-:W-:Y:S01]  /*5f60*/  HMMA.16816.F32.BF16 R48, R128, R50, R64 ;  /* 0x000000328030723c */ /* 0x000fe20000041840 */
[----:B------:R-:W2:Y:S01]  /*5f70*/  LDSM.16.MT88.4 R64, [R240+0x6880] ;  /* 0x00688000f040783b */ /* 0x000ea20000004200 */
[----:B------:R-:W-:-:S04]  /*5f80*/  FADD.FTZ R0, R80, R20 ;  /* 0x0000001450007221 */ /* 0x000fc80000010000 */
[----:B------:R-:W-:-:S04]  /*5f90*/  FADD.FTZ R0, R81, R0 ;  /* 0x0000000051007221 */ /* 0x000fc80000010000 */
[----:B------:R-:W-:-:S04]  /*5fa0*/  FADD.FTZ R2, R83, R0 ;  /* 0x0000000053027221 */ /* 0x000fc80000010000 */
[----:B------:R-:W-:Y:S02]  /*5fb0*/  FADD.FTZ R2, R82, R2 ;  /* 0x0000000252027221 */ /* 0x000fe40000010000 */
[----:B------:R-:W-:Y:S01]  /*5fc0*/  LDSM.16.MT88.4 R80, [R238+0x8080] ;  /* 0x00808000ee50783b */ /* 0x000fe20000004200 */
[C---:B-1----:R-:W-:Y:S08]  /*5fd0*/  HMMA.16816.F32.BF16 R52, R128.reuse, R56, R52 ;  /* 0x000000388034723c */ /* 0x042ff00000041834 */
[C---:B------:R-:W-:Y:S08]  /*5fe0*/  HMMA.16816.F32.BF16 R56, R128.reuse, R58, R60 ;  /* 0x0000003a8038723c */ /* 0x040ff0000004183c */
[C---:B--2---:R-:W-:Y:S01]  /*5ff0*/  HMMA.16816.F32.BF16 R60, R128.reuse, R64, R72 ;  /* 0x00000040803c723c */ /* 0x044fe20000041848 */
[----:B------:R-:W1:Y:S07]  /*6000*/  LDSM.16.MT88.4 R72, [R237+0x8080] ;  /* 0x00808000ed48783b */ /* 0x000e6e0000004200 */
[C---:B------:R-:W-:Y:S08]  /*6010*/  HMMA.16816.F32.BF16 R64, R128.reuse, R66, R68 ;  /* 0x000000428040723c */ /* 0x040ff00000041844 */
[C---:B-1----:R-:W-:Y:S01]  /*6020*/  HMMA.16816.F32.BF16 R68, R128.reuse, R72, R88 ;  /* 0x000000488044723c */ /* 0x042fe20000041858 */
[----:B------:R-:W-:Y:S07]  /*6030*/  LDSM.16.MT88.4 R88, [R241+0x8080] ;  /* 0x00808000f158783b */ /* 0x000fee0000004200 */
[C---:B------:R-:W-:Y:S08]  /*6040*/  HMMA.16816.F32.BF16 R72, R128.reuse, R74, R76 ;  /* 0x0000004a8048723c */ /* 0x040ff0000004184c */
[C---:B------:R-:W-:Y:S01]  /*6050*/  HMMA.16816.F32.BF16 R76, R128.reuse, R80, R96 ;  /* 0x00000050804c723c */ /* 0x040fe20000041860 */
[----:B------:R-:W1:Y:S07]  /*6060*/  LDSM.16.MT88.4 R96, [R240+0x8080] ;  /* 0x00808000f060783b */ /* 0x000e6e0000004200 */
[C---:B------:R-:W-:Y:S08]  /*6070*/  HMMA.16816.F32.BF16 R80, R128.reuse, R82, R92 ;  /* 0x000000528050723c */ /* 0x040ff0000004185c */
[----:B-1----:R-:W-:Y:S01]  /*6080*/  HMMA.16816.F32.BF16 R92, R128, R96, R104 ;  /* 0x00000060805c723c */ /* 0x002fe20000041868 */
[----:B------:R-:W1:Y:S01]  /*6090*/  LDSM.16.MT88.4 R104, [R237+0x9880] ;  /* 0x00988000ed68783b */ /* 0x000e620000004200 */
[----:B------:R-:W-:-:S06]  /*60a0*/  FADD.FTZ R0, R9, R3 ;  /* 0x0000000309007221 */ /* 0x000fcc0000010000 */
[C---:B------:R-:W-:Y:S01]  /*60b0*/  HMMA.16816.F32.BF16 R84, R128.reuse, R88, R176 ;  /* 0x000000588054723c */ /* 0x040fe200000418b0 */
[----:B------:R-:W-:Y:S02]  /*60c0*/  FADD.FTZ R0, R8, R0 ;  /* 0x0000000008007221 */ /* 0x000fe40000010000 */
[----:B------:R-:W-:Y:S05]  /*60d0*/  LDSM.16.MT88.4 R8, [R240+0x9880] ;  /* 0x00988000f008783b */ /* 0x000fea0000004200 */
[C---:B------:R-:W-:Y:S01]  /*60e0*/  HMMA.16816.F32.BF16 R88, R128.reuse, R90, R112 ;  /* 0x0000005a8058723c */ /* 0x040fe20000041870 */
[----:B------:R-:W2:Y:S07]  /*60f0*/  LDSM.16.MT88.4 R112, [R238+0x9880] ;  /* 0x00988000ee70783b */ /* 0x000eae0000004200 */
[----:B------:R-:W-:Y:S01]  /*6100*/  HMMA.16816.F32.BF16 R96, R128, R98, R100 ;  /* 0x000000628060723c */ /* 0x000fe20000041864 */
[----:B------:R-:W-:-:S07]  /*6110*/  FADD.FTZ R7, R7, R2 ;  /* 0x0000000207077221 */ /* 0x000fce0000010000 */
[C---:B-1----:R-:W-:Y:S08]  /*6120*/  HMMA.16816.F32.BF16 R100, R128.reuse, R104, R172 ;  /* 0x000000688064723c */ /* 0x042ff000000418ac */
[----:B------:R-:W-:Y:S01]  /*6130*/  HMMA.16816.F32.BF16 R104, R128, R106, R120 ;  /* 0x0000006a8068723c */ /* 0x000fe20000041878 */
[----:B------:R-:W1:Y:S01]  /*6140*/  LDSM.16.MT88.4 R120, [R241+0x9880] ;  /* 0x00988000f178783b */ /* 0x000e620000004200 */
[----:B------:R-:W-:-:S02]  /*6150*/  FADD.FTZ R6, R6, R7 ;  /* 0x0000000706067221 */ /* 0x000fc40000010000 */
[----:B------:R-:W-:Y:S02]  /*6160*/  FADD.FTZ R0, R21, R0 ;  /* 0x0000000015007221 */ /* 0x000fe40000010000 */
[----:B------:R-:W-:Y:S02]  /*6170*/  FADD.FTZ R5, R5, R6 ;  /* 0x0000000605057221 */ /* 0x000fe40000010000 */
[----:B------:R-:W-:Y:S02]  /*6180*/  FADD.FTZ R2, R22, R0 ;  /* 0x0000000016027221 */ /* 0x000fe40000010000 */
[----:B------:R-:W-:Y:S01]  /*6190*/  FADD.FTZ R0, R4, R5 ;  /* 0x0000000504007221 */ /* 0x000fe20000010000 */
[----:B------:R-:W-:Y:S02]  /*61a0*/  @UP5 USHF.L.U32 UR28, UR28, 0x7, URZ ;  /* 0x000000071c1c5899 */ /* 0x000fe4000800063f */
[----:B------:R3:W-:Y:S04]  /*61b0*/  STL [R1+0x44], R2 ;  /* 0x0000440201007387 */ /* 0x0007e80000100800 */
[----:B------:R3:W-:Y:S01]  /*61c0*/  STL [R1+0x4c], R0 ;  /* 0x00004c0001007387 */ /* 0x0007e20000100800 */
[----:B------:R-:W-:Y:S01]  /*61d0*/  UIMAD.WIDE.U32 UR28, UR28, UR4, URZ ;  /* 0x000000041c1c72a5 */ /* 0x000fe2000f8e003f */
[----:B------:R-:W-:-:S03]  /*61e0*/  PLOP3.LUT P0, PT, PT, PT, UP6, 0x40, 0x0 ;  /* 0x000000000000781c */ /* 0x000fc60003f0e868 */
[----:B------:R-:W-:Y:S01]  /*61f0*/  @UP5 USHF.R.U32.HI UR23, URZ, UR5, UR29 ;  /* 0x000000053f175299 */ /* 0x000fe2000801161d */
[----:B--2---:R-:W-:Y:S03]  /*6200*/  HMMA.16816.F32.BF16 R108, R128, R112, R108 ;  /* 0x00000070806c723c */ /* 0x004fe6000004186c */
[----:B------:R-:W-:-:S03]  /*6210*/  UIADD3 UR4, UR20, UR23, URZ ;  /* 0x0000001714047290 */ /* 0x000fc6000fffe03f */
[----:B------:R-:W-:Y:S02]  /*6220*/  ULDC UR20, c[0x0][0x328] ;  /* 0x0000ca0000147ab9 */ /* 0x000fe40000000800 */
[----:B------:R-:W-:Y:S01]  /*6230*/  HMMA.16816.F32.BF16 R112, R128, R114, R116 ;  /* 0x000000728070723c */ /* 0x000fe20000041874 */
[----:B------:R-:W-:Y:S02]  /*6240*/  UIADD3 UR21, UR21, -0x2, URZ ;  /* 0xfffffffe15157890 */ /* 0x000fe4000fffe03f */
[----:B------:R-:W-:-:S05]  /*6250*/  UIADD3 UR20, UR4, UR20, URZ ;  /* 0x0000001404147290 */ /* 0x000fca000fffe03f */
[C---:B-1----:R-:W-:Y:S08]  /*6260*/  HMMA.16816.F32.BF16 R116, R128.reuse, R120, R168 ;  /* 0x000000788074723c */ /* 0x042ff000000418a8 */
[C---:B------:R-:W-:Y:S08]  /*6270*/  HMMA.16816.F32.BF16 R120, R128.reuse, R122, R124 ;  /* 0x0000007a8078723c */ /* 0x040ff0000004187c */
[C---:B------:R-:W-:Y:S08]  /*6280*/  HMMA.16816.F32.BF16 R124, R128.reuse, R8, R16 ;  /* 0x00000008807c723c */ /* 0x040ff00000041810 */
[----:B------:R-:W-:Y:S01]  /*6290*/  HMMA.16816.F32.BF16 R128, R128, R10, R12 ;  /* 0x0000000a8080723c */ /* 0x000fe2000004180c */
[----:B------:R-:W-:Y:S07]  /*62a0*/  @P0 BRA `(.L_x_275) ;  /* 0x0000016000000947 */ /* 0x000fee0003800000 */
[----:B---3--:R-:W-:Y:S01]  /*62b0*/  ISETP.LT.AND P0, PT, RZ, UR4, PT ;  /* 0x00000004ff007c0c */ /* 0x008fe2000bf01270 */
[----:B------:R-:W-:-:S12]  /*62c0*/  UIADD3 UR23, UR4, -0x1, URZ ;  /* 0xffffffff04177890 */ /* 0x000fd8000fffe03f */
[----:B------:R-:W-:Y:S05]  /*62d0*/  @P0 BRA `(.L_x_276) ;  /* 0x0000009000000947 */ /* 0x000fea0003800000 */
[----:B------:R-:W-:Y:S02]  /*62e0*/  UMOV UR23, 0x1 ;  /* 0x0000000100177882 */ /* 0x000fe40000000000 */
[----:B------:R-:W-:Y:S02]  /*62f0*/  ULDC UR5, c[0x0][0x32c] ;  /* 0x0000cb0000057ab9 */ /* 0x000fe40000000800 */
[----:B------:R-:W-:Y:S02]  /*6300*/  UISETP.NE.AND UP0, UPT, UR23, UR5, UPT ;  /* 0x000000051700728c */ /* 0x000fe4000bf05270 */
[----:B------:R-:W-:-:S03]  /*6310*/  UIADD3 UR23, -UR4, URZ, URZ ;  /* 0x0000003f04177290 */ /* 0x000fc6000fffe13f */
[----:B------:R-:W-:Y:S02]  /*6320*/  ULDC.64 UR4, c[0x0][0x330] ;  /* 0x0000cc0000047ab9 */ /* 0x000fe40000000a00 */
[----:B------:R-:W-:-:S04]  /*6330*/  UIMAD.WIDE.U32 UR28, UR23, UR4, URZ ;  /* 0x00000004171c72a5 */ /* 0x000fc8000f8e003f */
[----:B------:R-:W-:-:S04]  /*6340*/  @UP0 USHF.R.U32.HI UR23, URZ, UR5, UR29 ;  /* 0x000000053f170299 */ /* 0x000fc8000801161d */
[----:B------:R-:W-:Y:S01]  /*6350*/  ULOP3.LUT UR23, URZ, UR23, URZ, 0x33, !UPT ;  /* 0x000000173f177292 */ /* 0x000fe2000f8e333f */
[----:B------:R-:W-:Y:S05]  /*6360*/  BRA `(.L_x_277) ;  /* 0x0000006000007947 */ /* 0x000fea0003800000 */
.L_x_276:
[----:B------:R-:W-:Y:S02]  /*6370*/  UMOV UR5, 0x1 ;  /* 0x0000000100057882 */ /* 0x000fe40000000000 */
[----:B------:R-:W-:Y:S02]  /*6380*/  ULDC UR4, c[0x0][0x32c] ;  /* 0x0000cb0000047ab9 */ /* 0x000fe40000000800 */
[----:B------:R-:W-:-:S03]  /*6390*/  UISETP.NE.AND UP0, UPT, UR5, UR4, UPT ;  /* 0x000000040500728c */ /* 0x000fc6000bf05270 */
[----:B------:R-:W-:Y:S02]  /*63a0*/  ULDC.64 UR4, c[0x0][0x330] ;  /* 0x0000cc0000047ab9 */ /* 0x000fe40000000a00 */
[----:B------:R-:W-:-:S06]  /*63b0*/  UIMAD.WIDE.U32 UR28, UR23, UR4, URZ ;  /* 0x00000004171c72a5 */ /* 0x000fcc000f8e003f */
[----:B------:R-:W-:Y:S02]  /*63c0*/  @UP0 USHF.R.U32.HI UR23, URZ, UR5, UR29 ;  /* 0x000000053f170299 */ /* 0x000fe4000801161d */
.L_x_277:
[----:B------:R-:W-:Y:S02]  /*63d0*/  ULDC UR4, c[0x0][0x32c] ;  /* 0x0000cb0000047ab9 */ /* 0x000fe40000000800 */
[----:B------:R-:W-:-:S04]  /*63e0*/  UIMAD UR4, UR23, UR4, UR4 ;  /* 0x00000004170472a4 */ /* 0x000fc8000f8e0204 */
[----:B------:R-:W-:-:S04]  /*63f0*/  UISETP.LT.AND UP0, UPT, UR20, UR4, UPT ;  /* 0x000000041400728c */ /* 0x000fc8000bf01270 */
[----:B------:R-:W-:-:S04]  /*6400*/  USEL UR20, UR20, UR4, UP0 ;  /* 0x0000000414147287 */ /* 0x000fc80008000000 */
.L_x_275:
        /* <DEDUP_REMOVED lines=29> */
.L_x_291:
        /* <DEDUP_REMOVED lines=63> */
.L_x_333:
        /* <DEDUP_REMOVED lines=24> */
.L_x_280:
[----:B------:R-:W-:Y:S05]  /*6b50*/  BSYNC B0 ;  /* 0x0000000000007941 */ /* 0x000fea0003800000 */
.L_x_279:
        /* <DEDUP_REMOVED lines=228> */
.L_x_282:
        /* <DEDUP_REMOVED lines=16> */
[----:B---3--:R-:W-:Y:S04]  /*7aa0*/  IADD3 R0, -R170, 0x1, R0 ;  /* 0x00000001aa007810 */ /* 0x008fe80007ffe100 */
[----:B------:R-:W-:Y:S04]  /*7ab0*/  IADD3 R0, -R2, UR8, R0 ;  /* 0x0000000802007c10 */ /* 0x000fe8000fffe100 */
[C---:B------:R-:W-:Y:S02]  /*7ac0*/  IADD3 R169, R0.reuse, c[0x0][0x328], RZ ;  /* 0x0000ca0000a97a10 */ /* 0x040fe40007ffe0ff */
[----:B------:R-:W-:Y:S03]  /*7ad0*/  IADD3 R133, R0, UR24, RZ ;  /* 0x0000001800857c10 */ /* 0x000fe6000fffe0ff */
[--C-:B-1----:R-:W-:Y:S02]  /*7ae0*/  IMAD.IADD R2, R169, 0x1, R3.reuse ;  /* 0x00000001a9027824 */ /* 0x102fe400078e0203 */
[----:B------:R-:W-:Y:S01]  /*7af0*/  IMAD.IADD R0, R133, 0x1, R3 ;  /* 0x0000000185007824 */ /* 0x000fe200078e0203 */
[----:B------:R-:W-:-:S05]  /*7b00*/  @P0 BRA `(.L_x_283) ;  /* 0x0000019000000947 */ /* 0x000fca0003800000 */
[----:B------:R-:W-:Y:S01]  /*7b10*/  IMAD.U32 R168, RZ, RZ, UR12 ;  /* 0x0000000cffa87e24 */ /* 0x000fe2000f8e00ff */
[----:B------:R-:W-:Y:S04]  /*7b20*/  BSSY B0, `(.L_x_284) ;  /* 0x0000012000007945 */ /* 0x000fe80003800000 */
[----:B------:R-:W-:Y:S04]  /*7b30*/  IADD3 R3, -R168, UR8, R3 ;  /* 0x00000008a8037c10 */ /* 0x000fe8000fffe103 */
        /* <DEDUP_REMOVED lines=11> */
.L_x_285:
[----:B------:R-:W-:Y:S04]  /*7bf0*/  MOV R168, 0x1 ;  /* 0x0000000100a87802 */ /* 0x000fe80000000f00 */
[----:B------:R-:W-:Y:S11]  /*7c00*/  ISETP.NE.AND P0, PT, R168, c[0x0][0x32c], PT ;  /* 0x0000cb00a8007a0c */ /* 0x000ff60003f05270 */
[----:B------:R-:W-:Y:S02]  /*7c10*/  @!UPT UIADD3 URZ, URZ, URZ, URZ ;  /* 0x0000003f3f3ff290 */ /* 0x000fe4000fffe03f */
[----:B------:R-:W-:Y:S05]  /*7c20*/  @P0 IMAD.HI.U32 R168, R3, c[0x0][0x330], RZ ;  /* 0x0000cc0003a80a27 */ /* 0x000fea00078e00ff */
[----:B------:R-:W-:Y:S02]  /*7c30*/  @P0 SHF.R.U32.HI R3, RZ, c[0x0][0x334], R168 ;  /* 0x0000cd00ff030a19 */ /* 0x000fe400000116a8 */
.L_x_286:
[----:B------:R-:W-:Y:S05]  /*7c40*/  BSYNC B0 ;  /* 0x0000000000007941 */ /* 0x000fea0003800000 */
.L_x_284:
[----:B------:R-:W-:Y:S05]  /*7c50*/  IADD3 R168, -R170, UR20, RZ ;  /* 0x00000014aaa87c10 */ /* 0x000fea000fffe1ff */
[----:B------:R-:W-:Y:S05]  /*7c60*/  IMAD R3, R3, c[0x0][0x32c], R168 ;  /* 0x0000cb0003037a24 */ /* 0x000fea00078e02a8 */
[----:B------:R-:W-:Y:S02]  /*7c70*/  IMNMX R0, R0, R3, !PT ;  /* 0x0000000300007217 */ /* 0x000fe40007800200 */
[----:B------:R-:W-:Y:S04]  /*7c80*/  IADD3 R3, R3, c[0x0][0x32c], RZ ;  /* 0x0000cb0003037a10 */ /* 0x000fe80007ffe0ff */
[----:B------:R-:W-:Y:S02]  /*7c90*/  IMNMX R2, R2, R3, PT ;  /* 0x0000000302027217 */ /* 0x000fe40003800200 */
.L_x_283:
        /* <DEDUP_REMOVED lines=87> */
.L_x_289:
[----:B------:R-:W-:Y:S04]  /*8210*/  MOV R4, 0x1 ;  /* 0x0000000100047802 */ /* 0x000fe80000000f00 */
[----:B------:R-:W-:Y:S11]  /*8220*/  ISETP.NE.AND P0, PT, R4, c[0x0][0x32c], PT ;  /* 0x0000cb0004007a0c */ /* 0x000ff60003f05270 */
[----:B------:R-:W-:Y:S02]  /*8230*/  @!UPT UIADD3 URZ, URZ, URZ, URZ ;  /* 0x0000003f3f3ff290 */ /* 0x000fe4000fffe03f */
[----:B------:R-:W-:Y:S05]  /*8240*/  @P0 IMAD.HI.U32 R4, R0, c[0x0][0x330], RZ ;  /* 0x0000cc0000040a27 */ /* 0x000fea00078e00ff */
[----:B------:R-:W-:Y:S02]  /*8250*/  @P0 SHF.R.U32.HI R0, RZ, c[0x0][0x334], R4 ;  /* 0x0000cd00ff000a19 */ /* 0x000fe40000011604 */
.L_x_290:
[----:B------:R-:W-:Y:S05]  /*8260*/  BSYNC B0 ;  /* 0x0000000000007941 */ /* 0x000fea0003800000 */
.L_x_288:
[----:B------:R-:W-:Y:S05]  /*8270*/  IADD3 R4, -R170, UR20, RZ ;  /* 0x00000014aa047c10 */ /* 0x000fea000fffe1ff */
[----:B------:R-:W-:Y:S05]  /*8280*/  IMAD R0, R0, c[0x0][0x32c], R4 ;  /* 0x0000cb0000007a24 */ /* 0x000fea00078e0204 */
[----:B------:R-:W-:Y:S02]  /*8290*/  IMNMX R2, R2, R0, !PT ;  /* 0x0000000002027217 */ /* 0x000fe40007800200 */
[----:B------:R-:W-:Y:S04]  /*82a0*/  IADD3 R0, R0, c[0x0][0x32c], RZ ;  /* 0x0000cb0000007a10 */ /* 0x000fe80007ffe0ff */
[----:B------:R-:W-:Y:S02]  /*82b0*/  IMNMX R3, R3, R0, PT ;  /* 0x0000000003037217 */ /* 0x000fe40003800200 */
.L_x_287:
        /* <DEDUP_REMOVED lines=16> */
[----:B------:R-:W-:Y:S03]  /*83c0*/  UIADD3 UR21, UR5, -0x1, URZ ;  /* 0xffffffff05157890 */ /* 0x000fe6000fffe03f */
        /* <DEDUP_REMOVED lines=19> */
[--C-:B------:R-:W-:Y:S02]  /*8500*/  FFMA.FTZ R168, R168, c[0x0][0x2d0], -R4.reuse ;  /* 0x0000b400a8a87a23 */ /* 0x100fe40000010804 */
        /* <DEDUP_REMOVED lines=455> */
.L_x_278:
[----:B------:R-:W1:Y:S01]  /*a180*/  S2UR UR20, SR_CTAID.X ;  /* 0x00000000001479c3 */ /* 0x000e620000002500 */
[----:B------:R-:W-:-:S02]  /*a190*/  UISETP.NE.AND UP1, UPT, UR15, URZ, UPT ;  /* 0x0000003f0f00728c */ /* 0x000fc4000bf25270 */
[----:B------:R-:W-:Y:S02]  /*a1a0*/  ULDC.64 UR4, c[0x0][0x2c8] ;  /* 0x0000b20000047ab9 */ /* 0x000fe40000000a00 */
[----:B------:R-:W-:-:S06]  /*a1b0*/  UISETP.NE.AND UP0, UPT, UR14, URZ, UPT ;  /* 0x0000003f0e00728c */ /* 0x000fcc000bf05270 */
[----:B------:R-:W-:Y:S01]  /*a1c0*/  PLOP3.LUT P0, PT, PT, PT, UP0, 0x40, 0x0 ;  /* 0x000000000000781c */ /* 0x000fe20003f0e808 */
[----:B-1----:R-:W-:-:S04]  /*a1d0*/  ULEA UR20, UR20, 0x7f, 0x7 ;  /* 0x0000007f14147891 */ /* 0x002fc8000f8e383f */
[----:B------:R-:W-:Y:S02]  /*a1e0*/  UIMAD.WIDE.U32 UR28, UR20, UR4, URZ ;  /* 0x00000004141c72a5 */ /* 0x000fe4000f8e003f */
[----:B------:R-:W-:-:S05]  /*a1f0*/  UIADD3 UR4, UR8, 0x1, -UR12 ;  /* 0x0000000108047890 */ /* 0x000fca000fffe80c */
[----:B------:R-:W-:Y:S02]  /*a200*/  @UP1 UMOV UR23, UR29 ;  /* 0x0000001d00171c82 */ /* 0x000fe40008000000 */
[----:B------:R-:W-:-:S04]  /*a210*/  @UP1 USHF.R.U32.HI UR20, URZ, UR5, UR23 ;  /* 0x000000053f141299 */ /* 0x000fc80008011617 */
[----:B------:R-:W-:-:S03]  /*a220*/  UIADD3 UR23, UR4, UR20, URZ ;  /* 0x0000001404177290 */ /* 0x000fc6000fffe03f */
[----:B------:R-:W-:Y:S02]  /*a230*/  ULDC UR20, c[0x0][0x324] ;  /* 0x0000c90000147ab9 */ /* 0x000fe40000000800 */
[----:B------:R-:W-:Y:S01]  /*a240*/  UIADD3 UR20, UR23, -UR20, URZ ;  /* 0x8000001417147290 */ /* 0x000fe2000fffe03f */
[----:B------:R-:W-:Y:S05]  /*a250*/  @P0 BRA `(.L_x_292) ;  /* 0x0000016000000947 */ /* 0x000fea0003800000 */
[----:B------:R-:W-:-:S06]  /*a260*/  UISETP.GT.AND UP0, UPT, UR23, -0x1, UPT ;  /* 0xffffffff1700788c */ /* 0x000fcc000bf04270 */
[----:B------:R-:W-:-:S13]  /*a270*/  PLOP3.LUT P0, PT, PT, PT, UP0, 0x80, 0x0 ;  /* 0x000000000000781c */ /* 0x000fda0003f0f008 */
[----:B------:R-:W-:Y:S05]  /*a280*/  @P0 BRA `(.L_x_293) ;  /* 0x0000009000000947 */ /* 0x000fea0003800000 */
[----:B------:R-:W-:Y:S02]  /*a290*/  UMOV UR5, 0x1 ;  /* 0x0000000100057882 */ /* 0x000fe40000000000 */
[----:B------:R-:W-:Y:S02]  /*a2a0*/  ULDC UR4, c[0x0][0x32c] ;  /* 0x0000cb0000047ab9 */ /* 0x000fe40000000800 */
[----:B------:R-:W-:Y:S02]  /*a2b0*/  UISETP.NE.AND UP0, UPT, UR5, UR4, UPT ;  /* 0x000000040500728c */ /* 0x000fe4000bf05270 */
[----:B------:R-:W-:Y:S02]  /*a2c0*/  ULOP3.LUT UR23, URZ, UR23, URZ, 0x33, !UPT ;  /* 0x000000173f177292 */ /* 0x000fe4000f8e333f */
[----:B------:R-:W-:Y:S02]  /*a2d0*/  ULDC.64 UR4, c[0x0][0x330] ;  /* 0x0000cc0000047ab9 */ /* 0x000fe40000000a00 */
[----:B------:R-:W-:-:S05]  /*a2e0*/  UIMAD.WIDE.U32 UR28, UR23, UR4, URZ ;  /* 0x00000004171c72a5 */ /* 0x000fca000f8e003f */
[----:B------:R-:W-:-:S04]  /*a2f0*/  @UP0 USHF.R.U32.HI UR23, URZ, UR5, UR29 ;  /* 0x000000053f170299 */ /* 0x000fc8000801161d */
[----:B------:R-:W-:Y:S01]  /*a300*/  ULOP3.LUT UR23, URZ, UR23, URZ, 0x33, !UPT ;  /* 0x000000173f177292 */ /* 0x000fe2000f8e333f */
[----:B------:R-:W-:Y:S05]  /*a310*/  BRA `(.L_x_294) ;  /* 0x0000006000007947 */ /* 0x000fea0003800000 */
.L_x_293:
[----:B------:R-:W-:Y:S02]  /*a320*/  UMOV UR5, 0x1 ;  /* 0x0000000100057882 */ /* 0x000fe40000000000 */
[----:B------:R-:W-:Y:S02]  /*a330*/  ULDC UR4, c[0x0][0x32c] ;  /* 0x0000cb0000047ab9 */ /* 0x000fe40000000800 */
[----:B------:R-:W-:-:S03]  /*a340*/  UISETP.NE.AND UP0, UPT, UR5, UR4, UPT ;  /* 0x000000040500728c */ /* 0x000fc6000bf05270 */
[----:B------:R-:W-:Y:S02]  /*a350*/  ULDC.64 UR4, c[0x0][0x330] ;  /* 0x0000cc0000047ab9 */ /* 0x000fe40000000a00 */
[----:B------:R-:W-:-:S06]  /*a360*/  UIMAD.WIDE.U32 UR28, UR23, UR4, URZ ;  /* 0x00000004171c72a5 */ /* 0x000fcc000f8e003f */
[----:B------:R-:W-:Y:S02]  /*a370*/  @UP0 USHF.R.U32.HI UR23, URZ, UR5, UR29 ;  /* 0x000000053f170299 */ /* 0x000fe4000801161d */
.L_x_294:
[----:B------:R-:W-:Y:S02]  /*a380*/  ULDC UR4, c[0x0][0x32c] ;  /* 0x0000cb0000047ab9 */ /* 0x000fe40000000800 */
[----:B------:R-:W-:-:S04]  /*a390*/  UIMAD UR4, UR23, UR4, URZ ;  /* 0x00000004170472a4 */ /* 0x000fc8000f8e023f */
[----:B------:R-:W-:-:S04]  /*a3a0*/  UISETP.LT.AND UP0, UPT, UR20, UR4, UPT ;  /* 0x000000041400728c */ /* 0x000fc8000bf01270 */
[----:B------:R-:W-:-:S04]  /*a3b0*/  USEL UR20, UR20, UR4, !UP0 ;  /* 0x0000000414147287 */ /* 0x000fc8000c000000 */
.L_x_292:
        /* <DEDUP_REMOVED lines=27> */
.L_x_300:
        /* <DEDUP_REMOVED lines=28> */
[C---:B------:R-:W-:Y:S01]  /*a730*/  IMAD.WIDE.U32 R2, R5.reuse, c[0x0][0x208], RZ ;  /* 0x0000820005027a25 */ /* 0x040fe200078e00ff */
        /* <DEDUP_REMOVED lines=22> */
[C---:B------:R-:W-:Y:S02]  /*a8a0*/  IMAD.X R5, R3.reuse, 0x1, R14, P0 ;  /* 0x0000000103057824 */ /* 0x040fe400000e060e */
        /* <DEDUP_REMOVED lines=12> */
.L_x_334:
        /* <DEDUP_REMOVED lines=24> */
.L_x_297:
[----:B------:R-:W-:Y:S05]  /*aaf0*/  BSYNC B0 ;  /* 0x0000000000007941 */ /* 0x000fea0003800000 */
.L_x_296:
        /* <DEDUP_REMOVED lines=224> */
.L_x_299:
        /* <DEDUP_REMOVED lines=419> */
.L_x_295:
        /* <DEDUP_REMOVED lines=16> */
.L_x_314:
[----:B------:R-:W2:Y:S01]  /*d430*/  LDL R4, [R1+0x28] ;  /* 0x0000280001047983 */ /* 0x000ea20000100800 */
[----:B------:R-:W-:Y:S04]  /*d440*/  DEPBAR.LE SB0, 0x0 ;  /* 0x000080000000791a */ /* 0x000fe80000000000 */
[----:B------:R-:W3:Y:S01]  /*d450*/  LDL R8, [R1+0x38] ;  /* 0x0000380001087983 */ /* 0x000ee20000100800 */
[----:B------:R-:W-:Y:S03]  /*d460*/  BSSY B0, `(.L_x_302) ;  /* 0x000005f000007945 */ /* 0x000fe60003800000 */
[----:B------:R-:W4:Y:S04]  /*d470*/  LDL R6, [R1+0x24] ;  /* 0x0000240001067983 */ /* 0x000f280000100800 */
[----:B------:R-:W2:Y:S04]  /*d480*/  LDL R132, [R1+0x4] ;  /* 0x0000040001847983 */ /* 0x000ea80000100800 */
[----:B------:R-:W3:Y:S04]  /*d490*/  LDL R133, [R1+0x30] ;  /* 0x0000300001857983 */ /* 0x000ee80000100800 */
[----:B------:R-:W4:Y:S04]  /*d4a0*/  LDL R23, [R1] ;  /* 0x0000000001177983 */ /* 0x000f280000100800 */
[----:B------:R-:W4:Y:S04]  /*d4b0*/  LDL R5, [R1+0x40] ;  /* 0x0000400001057983 */ /* 0x000f280000100800 */
[----:B------:R-:W4:Y:S04]  /*d4c0*/  LDL R7, [R1+0x8] ;  /* 0x0000080001077983 */ /* 0x000f280000100800 */
        /* <DEDUP_REMOVED lines=9> */
[----:B------:R-:W-:Y:S04]  /*d560*/  LDSM.16.M88.4 R168, [R243] ;  /* 0x00000000f3a8783b */ /* 0x000fe80000000200 */
[----:B--2---:R-:W-:Y:S01]  /*d570*/  LDSM.16.M88.4 R172, [R132] ;  /* 0x0000000084ac783b */ /* 0x004fe20000000200 */
[----:B-1----:R-:W-:Y:S01]  /*d580*/  SHF.R.S32.HI R0, RZ, 0x1f, R4 ;  /* 0x0000001fff007819 */ /* 0x002fe20000011404 */
[----:B------:R-:W-:Y:S01]  /*d590*/  IMAD.WIDE.U32 R2, R4, c[0x0][0x208], RZ ;  /* 0x0000820004027a25 */ /* 0x000fe200078e00ff */
[----:B---3--:R-:W-:Y:S03]  /*d5a0*/  ISETP.GE.AND P1, PT, R133, c[0x0][0x1d4], PT ;  /* 0x0000750085007a0c */ /* 0x008fe60003f26270 */
[----:B------:R-:W-:Y:S01]  /*d5b0*/  IMAD R0, R0, c[0x0][0x208], RZ ;  /* 0x0000820000007a24 */ /* 0x000fe200078e02ff */
[----:B----4-:R-:W-:Y:S03]  /*d5c0*/  LDSM.16.M88.4 R176, [R23] ;  /* 0x0000000017b0783b */ /* 0x010fe60000000200 */
[----:B------:R-:W-:Y:S01]  /*d5d0*/  IMAD R0, R4, c[0x0][0x20c], R0 ;  /* 0x0000830004007a24 */ /* 0x000fe200078e0200 */
[----:B------:R-:W-:Y:S03]  /*d5e0*/  SHF.R.S32.HI R4, RZ, 0x1f, R6 ;  /* 0x0000001fff047819 */ /* 0x000fe60000011406 */
[----:B------:R-:W-:Y:S02]  /*d5f0*/  IMAD.IADD R3, R3, 0x1, R0 ;  /* 0x0000000103037824 */ /* 0x000fe400078e0200 */
[----:B------:R-:W-:Y:S02]  /*d600*/  IMAD R4, R4, c[0x0][0x218], RZ ;  /* 0x0000860004047a24 */ /* 0x000fe400078e02ff */
[C---:B------:R-:W-:Y:S04]  /*d610*/  IMAD.WIDE.U32 R2, R6.reuse, c[0x0][0x218], R2 ;  /* 0x0000860006027a25 */ /* 0x040fe800078e0002 */
[----:B------:R-:W-:Y:S01]  /*d620*/  IMAD R4, R6, c[0x0][0x21c], R4 ;  /* 0x0000870006047a24 */ /* 0x000fe200078e0204 */
[----:B------:R-:W-:Y:S01]  /*d630*/  IADD3 R0, P0, R2, UR30, RZ ;  /* 0x0000001e02007c10 */ /* 0x000fe2000ff1e0ff */
[C---:B------:R-:W-:Y:S01]  /*d640*/  IMAD.SHL.U32 R21, R14.reuse, 0x2, RZ ;  /* 0x000000020e157824 */ /* 0x040fe200078e00ff */
[----:B------:R-:W-:Y:S02]  /*d650*/  SHF.L.U64.HI R14, R14, 0x1, R22 ;  /* 0x000000010e0e7819 */ /* 0x000fe40000010216 */
[----:B------:R-:W-:Y:S02]  /*d660*/  IADD3.X R3, R3, UR25, R4, P0, !PT ;  /* 0x0000001903037c10 */ /* 0x000fe400087fe404 */
[----:B------:R-:W-:Y:S01]  /*d670*/  STL [R1+0x18], R21 ;  /* 0x0000181501007387 */ /* 0x000fe20000100800 */
[C---:B------:R-:W-:Y:S03]  /*d680*/  LEA R6, P0, R0.reuse, c[0x0][0x1f8], 0x1 ;  /* 0x00007e0000067a11 */ /* 0x040fe600078008ff */
[----:B------:R-:W-:Y:S01]  /*d690*/  STL [R1+0x1c], R14 ;  /* 0x00001c0e01007387 */ /* 0x000fe20000100800 */
[----:B------:R-:W-:Y:S03]  /*d6a0*/  LEA.HI.X R3, R0, c[0x0][0x1fc], R3, 0x1, P0 ;  /* 0x00007f0000037a11 */ /* 0x000fe600000f0c03 */
        /* <DEDUP_REMOVED lines=32> */
.L_x_335:
        /* <DEDUP_REMOVED lines=26> */
.L_x_303:
[----:B-1----:R-:W-:Y:S05]  /*da50*/  BSYNC B0 ;  /* 0x0000000000007941 */ /* 0x002fea0003800000 */
.L_x_302:
        /* <DEDUP_REMOVED lines=225> */
.L_x_305:
        /* <DEDUP_REMOVED lines=37> */
.L_x_308:
[----:B------:R-:W-:Y:S04]  /*eac0*/  MOV R168, 0x1 ;  /* 0x0000000100a87802 */ /* 0x000fe80000000f00 */
[----:B------:R-:W-:Y:S11]  /*ead0*/  ISETP.NE.AND P0, PT, R168, c[0x0][0x32c], PT ;  /* 0x0000cb00a8007a0c */ /* 0x000ff60003f05270 */
[----:B------:R-:W-:Y:S02]  /*eae0*/  @!UPT UIADD3 URZ, URZ, URZ, URZ ;  /* 0x0000003f3f3ff290 */ /* 0x000fe4000fffe03f */
[----:B------:R-:W-:Y:S05]  /*eaf0*/  @P0 IMAD.HI.U32 R168, R3, c[0x0][0x330], RZ ;  /* 0x0000cc0003a80a27 */ /* 0x000fea00078e00ff */
[----:B------:R-:W-:Y:S02]  /*eb00*/  @P0 SHF.R.U32.HI R3, RZ, c[0x0][0x334], R168 ;  /* 0x0000cd00ff030a19 */ /* 0x000fe400000116a8 */
.L_x_309:
[----:B------:R-:W-:Y:S05]  /*eb10*/  BSYNC B0 ;  /* 0x0000000000007941 */ /* 0x000fea0003800000 */
.L_x_307:
[----:B------:R-:W-:Y:S05]  /*eb20*/  IMAD R3, R3, c[0x0][0x32c], R170 ;  /* 0x0000cb0003037a24 */ /* 0x000fea00078e02aa */
[----:B------:R-:W-:Y:S02]  /*eb30*/  IMNMX R0, R0, R3, !PT ;  /* 0x0000000300007217 */ /* 0x000fe40007800200 */
[----:B------:R-:W-:Y:S04]  /*eb40*/  IADD3 R3, R3, c[0x0][0x32c], RZ ;  /* 0x0000cb0003037a10 */ /* 0x000fe80007ffe0ff */
[----:B------:R-:W-:Y:S02]  /*eb50*/  IMNMX R2, R2, R3, PT ;  /* 0x0000000302027217 */ /* 0x000fe40003800200 */
.L_x_306:
        /* <DEDUP_REMOVED lines=87> */
.L_x_312:
[----:B------:R-:W-:Y:S04]  /*f0d0*/  MOV R4, 0x1 ;  /* 0x0000000100047802 */ /* 0x000fe80000000f00 */
[----:B------:R-:W-:Y:S11]  /*f0e0*/  ISETP.NE.AND P0, PT, R4, c[0x0][0x32c], PT ;  /* 0x0000cb0004007a0c */ /* 0x000ff60003f05270 */
[----:B------:R-:W-:Y:S02]  /*f0f0*/  @!UPT UIADD3 URZ, URZ, URZ, URZ ;  /* 0x0000003f3f3ff290 */ /* 0x000fe4000fffe03f */
[----:B------:R-:W-:Y:S05]  /*f100*/  @P0 IMAD.HI.U32 R4, R0, c[0x0][0x330], RZ ;  /* 0x0000cc0000040a27 */ /* 0x000fea00078e00ff */
[----:B------:R-:W-:Y:S02]  /*f110*/  @P0 SHF.R.U32.HI R0, RZ, c[0x0][0x334], R4 ;  /* 0x0000cd00ff000a19 */ /* 0x000fe40000011604 */
.L_x_313:
[----:B------:R-:W-:Y:S05]  /*f120*/  BSYNC B0 ;  /* 0x0000000000007941 */ /* 0x000fea0003800000 */
.L_x_311:
[----:B------:R-:W-:Y:S05]  /*f130*/  IMAD R0, R0, c[0x0][0x32c], R170 ;  /* 0x0000cb0000007a24 */ /* 0x000fea00078e02aa */
[----:B------:R-:W-:Y:S02]  /*f140*/  IMNMX R2, R2, R0, !PT ;  /* 0x0000000002027217 */ /* 0x000fe40007800200 */
[----:B------:R-:W-:Y:S04]  /*f150*/  IADD3 R0, R0, c[0x0][0x32c], RZ ;  /* 0x0000cb0000007a10 */ /* 0x000fe80007ffe0ff */
[----:B------:R-:W-:Y:S02]  /*f160*/  IMNMX R3, R3, R0, PT ;  /* 0x0000000003037217 */ /* 0x000fe40003800200 */
.L_x_310:
        /* <DEDUP_REMOVED lines=492> */
.L_x_301:
        /* <DEDUP_REMOVED lines=47> */
[----:B------:R-:W-:Y:S01]  /*11320*/  MOV R56, 0xff800000 ;  /* 0xff80000000387802 */ /* 0x000fe20000000f00 */
[C---:B------:R-:W-:Y:S01]  /*11330*/  FMUL.FTZ R16, R2.reuse, R57 ;  /* 0x0000003902107220 */ /* 0x040fe20000410000 */
[----:B------:R-:W-:Y:S01]  /*11340*/  MOV R57, 0xff800000 ;  /* 0xff80000000397802 */ /* 0x000fe20000000f00 */
        /* <DEDUP_REMOVED lines=35> */
[----:B------:R-:W-:Y:S01]  /*11580*/  FMUL.FTZ R129, R2, R129 ;  /* 0x0000008102817220 */ /* 0x000fe20000410000 */
[----:B------:R-:W-:Y:S01]  /*11590*/  @P0 MOV R2, 0x3f317218 ;  /* 0x3f31721800020802 */ /* 0x000fe20000000f00 */
[----:B------:R-:W-:Y:S02]  /*115a0*/  @P1 FMUL.FTZ R4, R3, c[0x0][0x2d0] ;  /* 0x0000b40003041a20 */ /* 0x000fe40000410000 */
[----:B--2---:R-:W-:Y:S02]  /*115b0*/  @P1 FMUL.FTZ R5, R5, 0.69314718246459960938 ;  /* 0x3f31721805051820 */ /* 0x004fe40000410000 */
[----:B---3--:R-:W-:-:S02]  /*115c0*/  @P0 FMUL.FTZ R3, R6, 0.69314718246459960938 ;  /* 0x3f31721806030820 */ /* 0x008fc40000410000 */
[----:B------:R-:W-:Y:S02]  /*115d0*/  @P0 FMUL.FTZ R2, R2, c[0x0][0x2d0] ;  /* 0x0000b40002020a20 */ /* 0x000fe40000410000 */
[C---:B----4-:R-:W-:Y:S02]  /*115e0*/  FMUL.FTZ R158, R0.reuse, R158 ;  /* 0x0000009e009e7220 */ /* 0x050fe40000410000 */
        /* <DEDUP_REMOVED lines=62> */
[----:B------:R-:W-:Y:S02]  /*119d0*/  FMUL.FTZ R10, R0, R131 ;  /* 0x00000083000a7220 */ /* 0x000fe40000410000 */
[----:B------:R-:W-:-:S02]  /*119e0*/  @P1 FFMA.FTZ R56, R4, R133, R5 ;  /* 0x0000008504381223 */ /* 0x000fc40000010005 */
[----:B------:R-:W-:Y:S02]  /*119f0*/  @P0 FFMA.FTZ R57, R2, R132, R3 ;  /* 0x0000008402390223 */ /* 0x000fe40000010003 */
.L_x_259:
        /* <DEDUP_REMOVED lines=10> */
[----:B------:R-:W-:Y:S02]  /*11aa0*/  F2FP.BF16.PACK_AB R37, R12, R22 ;  /* 0x000000160c25723e */ /* 0x000fe400000010ff */
[----:B------:R-:W-:Y:S01]  /*11ab0*/  F2FP.BF16.PACK_AB R38, R9, R40 ;  /* 0x000000280926723e */ /* 0x000fe200000010ff */
[----:B------:R-:W-:Y:S01]  /*11ac0*/  ULDC.64 UR4, c[0x0][0x500] ;  /* 0x0001400000047ab9 */ /* 0x000fe20000000a00 */
[----:B------:R-:W-:Y:S01]  /*11ad0*/  F2FP.BF16.PACK_AB R8, R8, R156 ;  /* 0x0000009c0808723e */ /* 0x000fe200000010ff */
[----:B------:R-:W-:Y:S01]  /*11ae0*/  UIMAD.WIDE UR4, UR13, UR6, UR4 ;  /* 0x000000060d0472a5 */ /* 0x000fe2000f8e0204 */
[----:B------:R-:W-:-:S02]  /*11af0*/  F2FP.BF16.PACK_AB R158, R159, R158 ;  /* 0x0000009e9f9e723e */ /* 0x000fc400000010ff */
[----:B------:R-:W-:Y:S02]  /*11b00*/  F2FP.BF16.PACK_AB R6, R153, R152 ;  /* 0x000000989906723e */ /* 0x000fe400000010ff */
[----:B------:R-:W-:Y:S02]  /*11b10*/  F2FP.BF16.PACK_AB R154, R155, R154 ;  /* 0x0000009a9b9a723e */ /* 0x000fe400000010ff */
[----:B------:R-:W-:Y:S02]  /*11b20*/  F2FP.BF16.PACK_AB R5, R149, R148 ;  /* 0x000000949505723e */ /* 0x000fe400000010ff */
[----:B------:R-:W-:Y:S02]  /*11b30*/  F2FP.BF16.PACK_AB R150, R151, R150 ;  /* 0x000000969796723e */ /* 0x000fe400000010ff */
[----:B-1----:R-:W-:Y:S02]  /*11b40*/  SHF.R.S32.HI R47, RZ, 0x1f, R65 ;  /* 0x0000001fff2f7819 */ /* 0x002fe40000011441 */
[----:B------:R-:W-:-:S02]  /*11b50*/  F2FP.BF16.PACK_AB R7, R7, R144 ;  /* 0x000000900707723e */ /* 0x000fc400000010ff */
[CC--:B------:R-:W-:Y:S02]  /*11b60*/  LEA.HI R2, R47.reuse, R65.reuse, RZ, 0x2 ;  /* 0x000000412f027211 */ /* 0x0c0fe400078f10ff */
[----:B------:R-:W-:Y:S02]  /*11b70*/  LEA.HI R43, R47, R65, RZ, 0x5 ;  /* 0x000000412f2b7211 */ /* 0x000fe400078f28ff */
[--C-:B------:R-:W-:Y:S02]  /*11b80*/  SHF.R.S32.HI R4, RZ, 0x2, R2.reuse ;  /* 0x00000002ff047819 */ /* 0x100fe40000011402 */
[----:B------:R-:W-:Y:S02]  /*11b90*/  SHF.R.S32.HI R0, RZ, 0x1f, R2 ;  /* 0x0000001fff007819 */ /* 0x000fe40000011402 */
[----:B------:R-:W-:Y:S02]  /*11ba0*/  SHF.R.S32.HI R40, RZ, 0x5, R43 ;  /* 0x00000005ff287819 */ /* 0x000fe4000001142b */
[----:B------:R-:W-:-:S02]  /*11bb0*/  LEA.HI R0, R0, R4, RZ, 0x3 ;  /* 0x0000000400007211 */ /* 0x000fc400078f18ff */
[----:B------:R-:W-:Y:S02]  /*11bc0*/  F2FP.BF16.PACK_AB R146, R147, R146 ;  /* 0x000000929392723e */ /* 0x000fe400000010ff */
[----:B------:R-:W-:Y:S02]  /*11bd0*/  LOP3.LUT R0, R0, 0xfffffff8, RZ, 0xc0, !PT ;  /* 0xfffffff800007812 */ /* 0x000fe400078ec0ff */
[----:B------:R-:W-:Y:S02]  /*11be0*/  F2FP.BF16.PACK_AB R53, R141, R140 ;  /* 0x0000008c8d35723e */ /* 0x000fe400000010ff */
[----:B------:R-:W-:Y:S01]  /*11bf0*/  F2FP.BF16.PACK_AB R142, R143, R142 ;  /* 0x0000008e8f8e723e */ /* 0x000fe200000010ff */
[----:B------:R-:W-:Y:S01]  /*11c00*/  IMAD.IADD R4, R4, 0x1, -R0 ;  /* 0x0000000104047824 */ /* 0x000fe200078e0a00 */
[----:B------:R-:W-:Y:S02]  /*11c10*/  LOP3.LUT R0, R2, 0xfffffffc, RZ, 0xc0, !PT ;  /* 0xfffffffc02007812 */ /* 0x000fe400078ec0ff */
[----:B------:R-:W-:Y:S01]  /*11c20*/  F2FP.BF16.PACK_AB R52, R137, R136 ;  /* 0x000000888934723e */ /* 0x000fe200000010ff */
[C---:B------:R-:W-:Y:S01]  /*11c30*/  IMAD.SHL.U32 R2, R4.reuse, 0x40, RZ ;  /* 0x0000004004027824 */ /* 0x040fe200078e00ff */
[----:B------:R-:W-:Y:S01]  /*11c40*/  LOP3.LUT R3, R4, 0x1, RZ, 0xc0, !PT ;  /* 0x0000000104037812 */ /* 0x000fe200078ec0ff */
[----:B------:R-:W-:Y:S01]  /*11c50*/  IMAD.IADD R22, R65, 0x1, -R0 ;  /* 0x0000000141167824 */ /* 0x000fe200078e0a00 */
[----:B------:R-:W-:-:S02]  /*11c60*/  F2FP.BF16.PACK_AB R138, R139, R138 ;  /* 0x0000008a8b8a723e */ /* 0x000fc400000010ff */
[----:B------:R-:W-:Y:S01]  /*11c70*/  LOP3.LUT R0, R2, 0x1c0, RZ, 0xc0, !PT ;  /* 0x000001c002007812 */ /* 0x000fe200078ec0ff */
[----:B------:R-:W-:Y:S01]  /*11c80*/  IMAD R2, R40, 0x200, R22 ;  /* 0x0000020028027824 */ /* 0x000fe200078e0216 */
[----:B------:R-:W-:Y:S02]  /*11c90*/  ISETP.NE.U32.AND P0, PT, R3, 0x1, PT ;  /* 0x000000010300780c */ /* 0x000fe40003f05070 */
[----:B------:R-:W-:Y:S02]  /*11ca0*/  LEA.HI R0, R0, R0, RZ, 0x1d ;  /* 0x0000000000007211 */ /* 0x000fe400078fe8ff */
[----:B------:R-:W-:Y:S01]  /*11cb0*/  R2P PR, R4, 0x6 ;  /* 0x0000000604007804 */ /* 0x000fe20000000000 */
[----:B------:R-:W-:Y:S01]  /*11cc0*/  IMAD.MOV.U32 R4, RZ, RZ, 0x20 ;  /* 0x00000020ff047424 */ /* 0x000fe200078e00ff */
[----:B------:R-:W-:Y:S01]  /*11cd0*/  F2FP.BF16.PACK_AB R49, R29, R18 ;  /* 0x000000121d31723e */ /* 0x000fe200000010ff */
[----:B------:R-:W-:Y:S01]  /*11ce0*/  IMAD.U32 R0, R2, 0x2, R0 ;  /* 0x0000000202007824 */ /* 0x000fe200078e0000 */
[----:B------:R-:W-:-:S02]  /*11cf0*/  F2FP.BF16.PACK_AB R48, R31, R30 ;  /* 0x0000001e1f30723e */ /* 0x000fc400000010ff */
[----:B------:R-:W-:Y:S01]  /*11d00*/  SEL R4, R4, 0xffffffe0, !P1 ;  /* 0xffffffe004047807 */ /* 0x000fe20004800000 */
[----:B------:R-:W-:Y:S01]  /*11d10*/  IMAD.SHL.U32 R0, R0, 0x2, RZ ;  /* 0x0000000200007824 */ /* 0x000fe200078e00ff */
[----:B------:R-:W-:Y:S01]  /*11d20*/  BAR.SYNC.DEFER_BLOCKING 0x1, 0x100 ;  /* 0x0044000000007b1d */ /* 0x000fe20000010000 */
[----:B------:R-:W-:Y:S02]  /*11d30*/  F2FP.BF16.PACK_AB R45, R33, R20 ;  /* 0x00000014212d723e */ /* 0x000fe400000010ff */
[----:B------:R-:W-:Y:S02]  /*11d40*/  F2FP.BF16.PACK_AB R44, R35, R34 ;  /* 0x00000022232c723e */ /* 0x000fe400000010ff */
[C---:B------:R-:W-:Y:S02]  /*11d50*/  IADD3 R3, R0.reuse, 0x80, RZ ;  /* 0x0000008000037810 */ /* 0x040fe40007ffe0ff */
[C---:B------:R-:W-:Y:S02]  /*11d60*/  IADD3 R2, R0.reuse, 0x70, RZ ;  /* 0x0000007000027810 */ /* 0x040fe40007ffe0ff */
[----:B------:R-:W-:Y:S01]  /*11d70*/  @P0 IADD3 R2, R3, 0x10, RZ ;  /* 0x0000001003020810 */ /* 0x000fe20007ffe0ff */
[----:B------:R-:W-:Y:S01]  /*11d80*/  IMAD.IADD R3, R0, 0x1, R4 ;  /* 0x0000000100037824 */ /* 0x000fe200078e0204 */
[----:B------:R-:W-:-:S02]  /*11d90*/  F2FP.BF16.PACK_AB R36, R36, R23 ;  /* 0x000000172424723e */ /* 0x000fc400000010ff */
[----:B------:R-:W-:Y:S02]  /*11da0*/  F2FP.BF16.PACK_AB R50, R51, R50 ;  /* 0x000000323332723e */ /* 0x000fe400000010ff */
        /* <DEDUP_REMOVED lines=48> */
[----:B------:R-:W-:Y:S01]  /*120b0*/  F2FP.BF16.PACK_AB R13, R13, R118 ;  /* 0x000000760d0d723e */ /* 0x000fe200000010ff */
        /* <DEDUP_REMOVED lines=88> */
.L_x_316:
        /* <DEDUP_REMOVED lines=9> */
[----:B------:R-:W-:Y:S01]  /*126d0*/  USHF.R.S32.HI UR11, URZ, 0x1f, UR13 ;  /* 0x0000001f3f0b7899 */ /* 0x000fe2000801140d */
[----:B------:R-:W-:Y:S01]  /*126e0*/  LEA.HI R6, R47, R65, RZ, 0x3 ;  /* 0x000000412f067211 */ /* 0x000fe200078f18ff */
[----:B------:R-:W-:Y:S01]  /*126f0*/  ULDC.64 UR4, c[0x0][0x3a0] ;  /* 0x0000e80000047ab9 */ /* 0x000fe20000000a00 */
[----:B------:R-:W-:Y:S01]  /*12700*/  SHF.R.S32.HI R2, RZ, 0x1f, R3 ;  /* 0x0000001fff027819 */ /* 0x000fe20000011403 */
[----:B------:R-:W-:Y:S01]  /*12710*/  IMAD.IADD R4, R40, 0x1, -R0 ;  /* 0x0000000128047824 */ /* 0x000fe200078e0a00 */
[----:B------:R-:W-:Y:S01]  /*12720*/  LEA.HI R0, R22, R22, RZ, 0x1 ;  /* 0x0000001616007211 */ /* 0x000fe200078f08ff */
[----:B------:R-:W-:Y:S01]  /*12730*/  UIMAD UR8, UR9, UR6, URZ ;  /* 0x00000006090872a4 */ /* 0x000fe2000f8e023f */
[----:B------:R-:W-:Y:S01]  /*12740*/  LEA.HI R2, R2, R3, RZ, 0x2 ;  /* 0x0000000302027211 */ /* 0x000fe200078f10ff */
[----:B------:R-:W-:Y:S01]  /*12750*/  UMOV UR14, UR20 ;  /* 0x00000014000e7c82 */ /* 0x000fe20008000000 */
[----:B------:R-:W-:Y:S01]  /*12760*/  LOP3.LUT R0, R0, 0x1ffffffe, RZ, 0xc0, !PT ;  /* 0x1ffffffe00007812 */ /* 0x000fe200078ec0ff */
[----:B------:R-:W-:Y:S01]  /*12770*/  UMOV UR15, UR21 ;  /* 0x00000015000f7c82 */ /* 0x000fe20008000000 */
[----:B------:R-:W-:Y:S01]  /*12780*/  SHF.R.S32.HI R2, RZ, 0x2, R2 ;  /* 0x00000002ff027819 */ /* 0x000fe20000011402 */
[----:B------:R-:W-:Y:S01]  /*12790*/  UIMAD UR12, UR21, UR4, URZ ;  /* 0x00000004150c72a4 */ /* 0x000fe2000f8e023f */
[----:B------:R-:W-:Y:S01]  /*127a0*/  LOP3.LUT P2, RZ, R3, 0x3, RZ, 0xc0, !PT ;  /* 0x0000000303ff7812 */ /* 0x000fe2000784c0ff */
[----:B------:R-:W-:Y:S01]  /*127b0*/  IMAD.IADD R0, R22, 0x1, -R0 ;  /* 0x0000000116007824 */ /* 0x000fe200078e0a00 */
[----:B------:R-:W-:Y:S01]  /*127c0*/  USEL UR11, UR11, URZ, !UP1 ;  /* 0x0000003f0b0b7287 */ /* 0x000fe2000c800000 */
[----:B------:R-:W-:Y:S01]  /*127d0*/  IMAD R15, R4, 0x10, R2 ;  /* 0x00000010040f7824 */ /* 0x000fe200078e0202 */
[----:B------:R-:W-:Y:S01]  /*127e0*/  UIMAD.WIDE.U32 UR14, UR10, UR6, UR14 ;  /* 0x000000060a0e72a5 */ /* 0x000fe2000f8e000e */
[----:B------:R-:W-:Y:S01]  /*127f0*/  LOP3.LUT R4, R6, 0xfffffff8, RZ, 0xc0, !PT ;  /* 0xfffffff806047812 */ /* 0x000fe200078ec0ff */
[----:B------:R-:W-:Y:S01]  /*12800*/  UIMAD UR8, UR10, UR7, UR8 ;  /* 0x000000070a0872a4 */ /* 0x000fe2000f8e0208 */
[----:B------:R-:W-:Y:S01]  /*12810*/  IMAD R0, R0, 0x8, R15 ;  /* 0x0000000800007824 */ /* 0x000fe200078e020f */
[----:B------:R-:W-:Y:S01]  /*12820*/  UIMAD.WIDE.U32 UR16, UR20, UR4, URZ ;  /* 0x00000004141072a5 */ /* 0x000fe2000f8e003f */
[----:B------:R-:W-:Y:S01]  /*12830*/  SHF.R.S32.HI R14, RZ, 0x3, R6 ;  /* 0x00000003ff0e7819 */ /* 0x000fe20000011406 */
[----:B------:R-:W-:Y:S01]  /*12840*/  ULDC.64 UR6, c[0x0][0x498] ;  /* 0x0001260000067ab9 */ /* 0x000fe20000000a00 */
[----:B------:R-:W-:Y:S01]  /*12850*/  IMAD.IADD R7, R65, 0x1, -R4 ;  /* 0x0000000141077824 */ /* 0x000fe200078e0a04 */
[----:B-1----:R-:W-:Y:S01]  /*12860*/  LEA R0, R28, R0, 0x7 ;  /* 0x000000001c007211 */ /* 0x002fe200078e38ff */
[----:B------:R-:W-:Y:S01]  /*12870*/  UIMAD UR12, UR20, UR5, UR12 ;  /* 0x00000005140c72a4 */ /* 0x000fe2000f8e020c */
        /* <DEDUP_REMOVED lines=121> */
.L_x_318:
[----:B--234-:R-:W-:Y:S05]  /*13010*/  BSYNC B0 ;  /* 0x0000000000007941 */ /* 0x01cfea0003800000 */
.L_x_317:
        /* <DEDUP_REMOVED lines=30> */
.L_x_320:
[----:B------:R-:W-:Y:S05]  /*13200*/  BSYNC B0 ;  /* 0x0000000000007941 */ /* 0x000fea0003800000 */
.L_x_319:
        /* <DEDUP_REMOVED lines=30> */
.L_x_322:
[----:B------:R-:W-:Y:S05]  /*133f0*/  BSYNC B0 ;  /* 0x0000000000007941 */ /* 0x000fea0003800000 */
.L_x_321:
        /* <DEDUP_REMOVED lines=31> */
.L_x_315:
        /* <DEDUP_REMOVED lines=31> */
.L_x_323:
[----:B-1----:R-:W1:Y:S01]  /*137e0*/  S2R R8, SR_TID.X ;  /* 0x0000000000087919 */ /* 0x002e620000002100 */
[----:B------:R-:W-:Y:S01]  /*137f0*/  USHF.R.S32.HI UR6, URZ, 0x1f, UR13 ;  /* 0x0000001f3f067899 */ /* 0x000fe2000801140d */
[----:B------:R-:W-:Y:S01]  /*13800*/  BSSY B0, `(.L_x_324) ;  /* 0x0000029000007945 */ /* 0x000fe20003800000 */
[----:B------:R-:W-:-:S02]  /*13810*/  USEL UR13, UR13, URZ, !UP1 ;  /* 0x0000003f0d0d7287 */ /* 0x000fc4000c800000 */
[----:B------:R-:W-:Y:S01]  /*13820*/  USEL UR6, UR6, URZ, !UP1 ;  /* 0x0000003f06067287 */ /* 0x000fe2000c800000 */
[----:B-1----:R-:W-:-:S13]  /*13830*/  ISETP.GT.AND P0, PT, R8, 0x7f, PT ;  /* 0x0000007f0800780c */ /* 0x002fda0003f04270 */
        /* <DEDUP_REMOVED lines=37> */
.L_x_325:
[----:B------:R-:W-:Y:S05]  /*13a90*/  BSYNC B0 ;  /* 0x0000000000007941 */ /* 0x000fea0003800000 */
.L_x_324:
        /* <DEDUP_REMOVED lines=17> */
[----:B------:R-:W-:Y:S02]  /*13bb0*/  LEA R0, R8, R7, 0x5 ;  /* 0x0000000708007211 */ /* 0x000fe400078e28ff */
[----:B------:R-:W-:Y:S02]  /*13bc0*/  UIMAD UR7, UR10, UR5, UR7 ;  /* 0x000000050a0772a4 */ /* 0x000fe4000f8e0207 */
[----:B------:R-:W-:Y:S01]  /*13bd0*/  UIMAD.WIDE.U32 UR10, UR10, UR4, UR16 ;  /* 0x000000040a0a72a5 */ /* 0x000fe2000f8e0010 */
[C---:B--2---:R-:W-:Y:S02]  /*13be0*/  IMAD R0, R14.reuse, 0x80, R0 ;  /* 0x000000800e007824 */ /* 0x044fe400078e0200 */
        /* <DEDUP_REMOVED lines=56> */
.L_x_327:
[----:B------:R-:W-:Y:S05]  /*13f70*/  BSYNC B0 ;  /* 0x0000000000007941 */ /* 0x000fea0003800000 */
.L_x_326:
        /* <DEDUP_REMOVED lines=27> */
.L_x_329:
[----:B------:R-:W-:Y:S05]  /*14130*/  BSYNC B0 ;  /* 0x0000000000007941 */ /* 0x000fea0003800000 */
.L_x_328:
        /* <DEDUP_REMOVED lines=27> */
.L_x_331:
[----:B------:R-:W-:Y:S05]  /*142f0*/  BSYNC B0 ;  /* 0x0000000000007941 */ /* 0x000fea0003800000 */
.L_x_330:
        /* <DEDUP_REMOVED lines=28> */
.L_x_262:
[----:B-1----:R-:W-:Y:S01]  /*144c0*/  IMAD.MOV.U32 R3, RZ, RZ, R8 ;  /* 0x000000ffff037224 */ /* 0x002fe200078e0008 */
[----:B------:R-:W-:Y:S01]  /*144d0*/  MOV R15, 0x1 ;  /* 0x00000001000f7802 */ /* 0x000fe20000000f00 */
[----:B------:R-:W-:Y:S01]  /*144e0*/  IMAD.MOV.U32 R14, RZ, RZ, 0x181f ;  /* 0x0000181fff0e7424 */ /* 0x000fe200078e00ff */
[----:B------:R-:W-:Y:S02]  /*144f0*/  MOV R2, 0x14510 ;  /* 0x0001451000027802 */ /* 0x000fe40000000f00 */
[----:B------:R-:W-:Y:S05]  /*14500*/  CALL.REL.NOINC `($__internal_1_$__cuda_sm70_shflsync_idx_p) ;  /* 0x000002d000007944 */ /* 0x000fea0003c00000 */
[----:B------:R-:W-:Y:S01]  /*14510*/  IMAD.MOV.U32 R8, RZ, RZ, R14 ;  /* 0x000000ffff087224 */ /* 0x000fe200078e000e */
[----:B------:R-:W-:Y:S01]  /*14520*/  MOV R15, 0x1 ;  /* 0x00000001000f7802 */ /* 0x000fe20000000f00 */
[----:B------:R-:W-:Y:S01]  /*14530*/  IMAD.MOV.U32 R3, RZ, RZ, R13 ;  /* 0x000000ffff037224 */ /* 0x000fe200078e000d */
[----:B------:R-:W-:Y:S02]  /*14540*/  MOV R14, 0x181f ;  /* 0x0000181f000e7802 */ /* 0x000fe40000000f00 */
[----:B------:R-:W-:Y:S02]  /*14550*/  MOV R2, 0x14570 ;  /* 0x0001457000027802 */ /* 0x000fe40000000f00 */
[----:B-1---5:R-:W-:Y:S05]  /*14560*/  CALL.REL.NOINC `($__internal_1_$__cuda_sm70_shflsync_idx_p) ;  /* 0x0000027000007944 */ /* 0x022fea0003c00000 */
[----:B------:R-:W-:Y:S01]  /*14570*/  MOV R2, R14 ;  /* 0x0000000e00027202 */ /* 0x000fe20000000f00 */
[----:B-1---5:R-:W-:Y:S05]  /*14580*/  BRA `(.L_x_332) ;  /* 0xfffee32000007947 */ /* 0x022fea000383ffff */
.L_x_281:
[----:B--2---:R-:W-:Y:S01]  /*14590*/  MOV R14, 0x181f ;  /* 0x0000181f000e7802 */ /* 0x004fe20000000f00 */
[----:B------:R-:W-:Y:S01]  /*145a0*/  IMAD.MOV.U32 R15, RZ, RZ, 0x1 ;  /* 0x00000001ff0f7424 */ /* 0x000fe200078e00ff */
[----:B------:R-:W-:Y:S02]  /*145b0*/  MOV R2, 0x145d0 ;  /* 0x000145d000027802 */ /* 0x000fe40000000f00 */
[----:B-1---5:R-:W-:Y:S05]  /*145c0*/  CALL.REL.NOINC `($__internal_1_$__cuda_sm70_shflsync_idx_p) ;  /* 0x0000021000007944 */ /* 0x022fea0003c00000 */
[----:B------:R-:W-:Y:S01]  /*145d0*/  MOV R15, 0x1 ;  /* 0x00000001000f7802 */ /* 0x000fe20000000f00 */
[----:B------:R-:W-:Y:S01]  /*145e0*/  IMAD.MOV.U32 R4, RZ, RZ, R14 ;  /* 0x000000ffff047224 */ /* 0x000fe200078e000e */
[----:B------:R-:W-:Y:S01]  /*145f0*/  MOV R14, 0x181f ;  /* 0x0000181f000e7802 */ /* 0x000fe20000000f00 */
[----:B------:R-:W-:Y:S01]  /*14600*/  IMAD.MOV.U32 R3, RZ, RZ, R12 ;  /* 0x000000ffff037224 */ /* 0x000fe200078e000c */
[----:B------:R-:W-:Y:S02]  /*14610*/  MOV R2, 0x14630 ;  /* 0x0001463000027802 */ /* 0x000fe40000000f00 */
[----:B-1---5:R-:W-:Y:S05]  /*14620*/  CALL.REL.NOINC `($__internal_1_$__cuda_sm70_shflsync_idx_p) ;  /* 0x000001b000007944 */ /* 0x022fea0003c00000 */
[----:B-----5:R-:W-:Y:S01]  /*14630*/  MOV R0, R14 ;  /* 0x0000000e00007202 */ /* 0x020fe20000000f00 */
[----:B-1----:R-:W-:-:S05]  /*14640*/  BRA `(.L_x_333) ;  /* 0xffff238000007947 */ /* 0x002fca000383ffff */
.L_x_298:
[----:B------:R-:W-:Y:S01]  /*14650*/  MOV R15, 0x1 ;  /* 0x00000001000f7802 */ /* 0x000fe20000000f00 */
[----:B--2---:R-:W-:Y:S01]  /*14660*/  IMAD.MOV.U32 R3, RZ, RZ, R6 ;  /* 0x000000ffff037224 */ /* 0x004fe200078e0006 */
[----:B------:R-:W-:Y:S01]  /*14670*/  MOV R2, 0x146a0 ;  /* 0x000146a000027802 */ /* 0x000fe20000000f00 */
[----:B------:R-:W-:Y:S02]  /*14680*/  IMAD.MOV.U32 R14, RZ, RZ, 0x181f ;  /* 0x0000181fff0e7424 */ /* 0x000fe400078e00ff */
[----:B-1---5:R-:W-:Y:S05]  /*14690*/  CALL.REL.NOINC `($__internal_1_$__cuda_sm70_shflsync_idx_p) ;  /* 0x0000014000007944 */ /* 0x022fea0003c00000 */
[----:B------:R-:W-:Y:S01]  /*146a0*/  MOV R15, 0x1 ;  /* 0x00000001000f7802 */ /* 0x000fe20000000f00 */
[----:B------:R-:W-:Y:S01]  /*146b0*/  IMAD.MOV.U32 R4, RZ, RZ, R14 ;  /* 0x000000ffff047224 */ /* 0x000fe200078e000e */
[----:B------:R-:W-:Y:S01]  /*146c0*/  MOV R14, 0x181f ;  /* 0x0000181f000e7802 */ /* 0x000fe20000000f00 */
[----:B------:R-:W-:Y:S01]  /*146d0*/  IMAD.MOV.U32 R3, RZ, RZ, R7 ;  /* 0x000000ffff037224 */ /* 0x000fe200078e0007 */
[----:B------:R-:W-:Y:S02]  /*146e0*/  MOV R2, 0x14700 ;  /* 0x0001470000027802 */ /* 0x000fe40000000f00 */
[----:B-1---5:R-:W-:Y:S05]  /*146f0*/  CALL.REL.NOINC `($__internal_1_$__cuda_sm70_shflsync_idx_p) ;  /* 0x000000e000007944 */ /* 0x022fea0003c00000 */
[----:B------:R-:W-:Y:S01]  /*14700*/  MOV R2, R14 ;  /* 0x0000000e00027202 */ /* 0x000fe20000000f00 */
[----:B-1---5:R-:W-:-:S05]  /*14710*/  BRA `(.L_x_334) ;  /* 0xffff625000007947 */ /* 0x022fca000383ffff */
.L_x_304:
[----:B----4-:R-:W-:Y:S01]  /*14720*/  MOV R14, 0x181f ;  /* 0x0000181f000e7802 */ /* 0x010fe20000000f00 */
[----:B------:R-:W-:Y:S01]  /*14730*/  IMAD.MOV.U32 R15, RZ, RZ, 0x1 ;  /* 0x00000001ff0f7424 */ /* 0x000fe200078e00ff */
[----:B------:R-:W-:Y:S02]  /*14740*/  MOV R2, 0x14760 ;  /* 0x0001476000027802 */ /* 0x000fe40000000f00 */
[----:B-----5:R-:W-:Y:S05]  /*14750*/  CALL.REL.NOINC `($__internal_1_$__cuda_sm70_shflsync_idx_p) ;  /* 0x0000008000007944 */ /* 0x020fea0003c00000 */
        /* <DEDUP_REMOVED lines=8> */
        .weak           $__internal_1_$__cuda_sm70_shflsync_idx_p
        .type           $__internal_1_$__cuda_sm70_shflsync_idx_p,@function
        .size           $__internal_1_$__cuda_sm70_shflsync_idx_p,(.L_x_1771 - $__internal_1_$__cuda_sm70_shflsync_idx_p)
$__internal_1_$__cuda_sm70_shflsync_idx_p:
[----:B------:R1:W-:Y:S02]  /*147e0*/  STL [R1+0x74], R0 ;  /* 0x0000740001007387 */ /* 0x0003e40000100800 */
[----:B-1----:R-:W-:-:S04]  /*147f0*/  MOV R0, 0xffffffff ;  /* 0xffffffff00007802 */ /* 0x002fc80000000f00 */
[----:B------:R-:W-:Y:S04]  /*14800*/  WARPSYNC R0 ;  /* 0x0000000000007348 */ /* 0x000fe80003800000 */
[----:B------:R1:W2:Y:S04]  /*14810*/  SHFL.IDX PT, R14, R3, R15, R14 ;  /* 0x0000000f030e7389 */ /* 0x0002a800000e000e */
[----:B-1----:R1:W5:Y:S01]  /*14820*/  LDL.LU R0, [R1+0x74] ;  /* 0x0000740001007983 */ /* 0x0023620000300800 */
[----:B------:R-:W-:-:S04]  /*14830*/  MOV R3, 0x0 ;  /* 0x0000000000037802 */ /* 0x000fc80000000f00 */
[----:B--2---:R-:W-:Y:S05]  /*14840*/  RET.REL.NODEC R2 `(_ZN7cutlass13device_kernelIN5flash19enable_sm80_to_sm89INS1_16FlashAttnFwdSm80INS1_25CollectiveMainloopFwdSm80ILi8ELi1ELb1EN4cute5tupleIJNS5_1CILi128EEENS7_ILi48EEENS7_ILi256EEEEEELi256ENS_10bfloat16_tEfNS_4arch4Sm80ELb0ELb1ELb0ELb1ELb1ELb0ELb1ELb0EEENS1_21CollectiveEpilogueFwdINS6_IJS8_SA_S9_EEENS6_IJNS7_ILi1EEESI_SI_EEESC_SE_Li256ELb1ELb1ELb0ELb0EEENS1_19SingleTileSchedulerILb1ELb0ELb1ELi128EEEEEEEEEvNT_6ParamsE) ;  /* 0xfffeb7b002007950 */ /* 0x004fea0003c3ffff */
.L_x_336:
        /* <DEDUP_REMOVED lines=11> */
.L_x_1771:


//--------------------- .text._ZN7cutlass13device_kernelIN5flash19enable_sm80_to_sm89INS1_16FlashAttnFwdSm80INS1_25CollectiveMainloopFwdSm80ILi8ELi1ELb0EN4cute5tupleIJNS5_1CILi128EEENS7_ILi32EEENS7_ILi256EEEEEELi256ENS_10bfloat16_tEfNS_4arch4Sm80ELb0ELb1ELb0ELb1ELb1ELb1ELb1ELb0EEENS1_21CollectiveEpilogueFwdINS6_IJS8_SA_S9_EEENS6_IJNS7_ILi1EEESI_SI_EEESC_SE_Li256ELb1ELb1ELb0ELb0EEENS1_19SingleTileSchedulerILb1ELb0ELb1ELi128EEEEEEEEEvNT_6ParamsE --------------------------
	.section	.text._ZN7cutlass13device_kernelIN5flash19enable_sm80_to_sm89INS1_16FlashAttnFwdSm80INS1_25CollectiveMainloopFwdSm80ILi8ELi1ELb0EN4cute5tupleIJNS5_1CILi128EEENS7_ILi32EEENS7_ILi256EEEEEELi256ENS_10bfloat16_tEfNS_4arch4Sm80ELb0ELb1ELb0ELb1ELb1ELb1ELb1ELb0EEENS1_21CollectiveEpilogueFwdINS6_IJS8_SA_S9_EEENS6_IJNS7_ILi1EEESI_SI_EEESC_SE_Li256ELb1ELb1ELb0ELb0EEENS1_19SingleTileSchedulerILb1ELb0ELb1ELi128EEEEEEEEEvNT_6ParamsE,"ax",@progbits
	.sectioninfo	@"SHI_REGISTERS=249"
	.align	128
.text._ZN7cutlass13device_kernelIN5flash19enable_sm80_to_sm89INS1_16FlashAttnFwdSm80INS1_25CollectiveMainloopFwdSm80ILi8ELi1ELb0EN4cute5tupleIJNS5_1CILi128EEENS7_ILi32EEENS7_ILi256EEEEEELi256ENS_10bfloat16_tEfNS_4arch4Sm80ELb0ELb1ELb0ELb1ELb1ELb1ELb1ELb0EEENS1_21CollectiveEpilogueFwdINS6_IJS8_SA_S9_EEENS6_IJNS7_ILi1EEESI_SI_EEESC_SE_Li256ELb1ELb1ELb0ELb0EEENS1_19SingleTileSchedulerILb1ELb0ELb1ELi128EEEEEEEEEvNT_6ParamsE:
        .type           _ZN7cutlass13device_kernelIN5flash19enable_sm80_to_sm89INS1_16FlashAttnFwdSm80INS1_25CollectiveMainloopFwdSm80ILi8ELi1ELb0EN4cute5tupleIJNS5_1CILi128EEENS7_ILi32EEENS7_ILi256EEEEEELi256ENS_10bfloat16_tEfNS_4arch4Sm80ELb0ELb1ELb0ELb1ELb1ELb1ELb1ELb0EEENS1_21CollectiveEpilogueFwdINS6_IJS8_SA_S9_EEENS6_IJNS7_ILi1EEESI_SI_EEESC_SE_Li256ELb1ELb1ELb0ELb0EEENS1_19SingleTileSchedulerILb1ELb0ELb1ELi128EEEEEEEEEvNT_6ParamsE,@function
        .size           _ZN7cutlass13device_kernelIN5flash19enable_sm80_to_sm89INS1_16FlashAttnFwdSm80INS1_25CollectiveMainloopFwdSm80ILi8ELi1ELb0EN4cute5tupleIJNS5_1CILi128EEENS7_ILi32EEENS7_ILi256EEEEEELi256ENS_10bfloat16_tEfNS_4arch4Sm80ELb0ELb1ELb0ELb1ELb1ELb1ELb1ELb0EEENS1_21CollectiveEpilogueFwdINS6_IJS8_SA_S9_EEENS6_IJNS7_ILi1EEESI_SI_EEESC_SE_Li256ELb1ELb1ELb0ELb0EEENS1_19SingleTileSchedulerILb1ELb0ELb1ELi128EEEEEEEEEvNT_6ParamsE,(.L_x_1773 - _ZN7cutlass13device_kernelIN5flash19enable_sm80_to_sm89INS1_16FlashAttnFwdSm80INS1_25CollectiveMainloopFwdSm80ILi8ELi1ELb0EN4cute5tupleIJNS5_1CILi128EEENS7_ILi32EEENS7_ILi256EEEEEELi256ENS_10bfloat16_tEfNS_4arch4Sm80ELb0ELb1ELb0ELb1ELb1ELb1ELb1ELb0EEENS1_21CollectiveEpilogueFwdINS6_IJS8_SA_S9_EEENS6_IJNS7_ILi1EEESI_SI_EEESC_SE_Li256ELb1ELb1ELb0ELb0EEENS1_19SingleTileSchedulerILb1ELb0ELb1ELi128EEEEEEEEEvNT_6ParamsE)
        .other          _ZN7cutlass13device_kernelIN5flash19enable_sm80_to_sm89INS1_16FlashAttnFwdSm80INS1_25CollectiveMainloopFwdSm80ILi8ELi1ELb0EN4cute5tupleIJNS5_1CILi128EEENS7_ILi32EEENS7_ILi256EEEEEELi256ENS_10bfloat16_tEfNS_4arch4Sm80ELb0ELb1ELb0ELb1ELb1ELb1ELb1ELb0EEENS1_21CollectiveEpilogueFwdINS6_IJS8_SA_S9_EEENS6_IJNS7_ILi1EEESI_SI_EEESC_SE_Li256ELb1ELb1ELb0ELb0EEENS1_19SingleTileSchedulerILb1ELb0ELb1ELi128EEEEEEEEEvNT_6ParamsE,@"STO_CUDA_ENTRY STV_DEFAULT"
_ZN7cutlass13device_kernelIN5flash19enable_sm80_to_sm89INS1_16FlashAttnFwdSm80INS1_25CollectiveMainloopFwdSm80ILi8ELi1ELb0EN4cute5tupleIJNS5_1CILi128EEENS7_ILi32EEENS7_ILi256EEEEEELi256ENS_10bfloat16_tEfNS_4arch4Sm80ELb0ELb1ELb0ELb1ELb1ELb1ELb1ELb0EEENS1_21CollectiveEpilogueFwdINS6_IJS8_SA_S9_EEENS6_IJNS7_ILi1EEESI_SI_EEESC_SE_Li256ELb1ELb1ELb0ELb0EEENS1_19SingleTileSchedulerILb1ELb0ELb1ELi128EEEEEEEEEvNT_6ParamsE:
        /* <DEDUP_REMOVED lines=20> */
.L_x_338:
        /* <DEDUP_REMOVED lines=13> */
.L_x_340:
[----:B------:R-:W-:Y:S02]  /*0210*/  ULDC UR5, c[0x0][0x54c] ;  /* 0x0001530000057ab9 */ /* 0x000fe40000000800 */
.L_x_339:
[----:B------:R-:W-:Y:S02]  /*0220*/  ULDC UR4, c[0x0][0x548] ;  /* 0x0001520000047ab9 */ /* 0x000fe40000000800 */
[----:B------:R-:W-:-:S02]  /*0230*/  USHF.L.U32 UR15, UR14, 0x7, URZ ;  /* 0x000000070e0f7899 */ /* 0x000fc4000800063f */
[----:B------:R-:W-:-:S04]  /*0240*/  UIMAD UR4, UR5, UR4, URZ ;  /* 0x00000004050472a4 */ /* 0x000fc8000f8e023f */
[----:B------:R-:W-:-:S04]  /*0250*/  UISETP.GE.AND UP0, UPT, UR15, UR4, UPT ;  /* 0x000000040f00728c */ /* 0x000fc8000bf06270 */
[----:B------:R-:W-:Y:S01]  /*0260*/  USEL UR21, UR21, 0xffffffff, !UP0 ;  /* 0xffffffff15157887 */ /* 0x000fe2000c000000 */
[----:B------:R-:W-:Y:S05]  /*0270*/  BRA `(.L_x_341) ;  /* 0x000001b000007947 */ /* 0x000fea0003800000 */
.L_x_337:
        /* <DEDUP_REMOVED lines=8> */
.L_x_342:
        /* <DEDUP_REMOVED lines=13> */
.L_x_344:
[----:B------:R-:W-:Y:S02]  /*03d0*/  ULDC UR5, c[0x0][0x54c] ;  /* 0x0001530000057ab9 */ /* 0x000fe40000000800 */
.L_x_343:
[----:B------:R-:W-:Y:S02]  /*03e0*/  ULDC UR4, c[0x0][0x548] ;  /* 0x0001520000047ab9 */ /* 0x000fe40000000800 */
[----:B------:R-:W-:-:S02]  /*03f0*/  USHF.L.U32 UR15, UR14, 0x7, URZ ;  /* 0x000000070e0f7899 */ /* 0x000fc4000800063f */
[----:B------:R-:W-:-:S04]  /*0400*/  UIMAD UR4, UR5, UR4, URZ ;  /* 0x00000004050472a4 */ /* 0x000fc8000f8e023f */
[----:B------:R-:W-:-:S04]  /*0410*/  UISETP.GE.AND UP0, UPT, UR15, UR4, UPT ;  /* 0x000000040f00728c */ /* 0x000fc8000bf06270 */
[----:B------:R-:W-:-:S06]  /*0420*/  USEL UR21, UR21, 0xffffffff, !UP0 ;  /* 0xffffffff15157887 */ /* 0x000fcc000c000000 */
.L_x_341:
        /* <DEDUP_REMOVED lines=16> */
[----:B------:R-:W-:-:S03]  /*0530*/  UIMAD.WIDE UR6, UR21, UR22, UR6 ;  /* 0x00000016150672a5 */ /* 0x000fc6000f8e0206 */
[----:B------:R-:W-:Y:S01]  /*0540*/  @UP1 UIMAD.WIDE UR8, UR21, UR22, UR8 ;  /* 0x00000016150812a5 */ /* 0x000fe2000f8e0208 */
[----:B------:R-:W-:Y:S01]  /*0550*/  IMAD.U32 R6, RZ, RZ, UR4 ;  /* 0x00000004ff067e24 */ /* 0x000fe2000f8e00ff */
[----:B------:R-:W-:Y:S01]  /*0560*/  MOV R7, UR5 ;  /* 0x0000000500077c02 */ /* 0x000fe20008000f00 */
[----:B------:R-:W-:Y:S01]  /*0570*/  ULDC.64 UR4, c[0x0][0x358] ;  /* 0x0000d60000047ab9 */ /* 0x000fe20000000a00 */
[----:B------:R-:W-:Y:S01]  /*0580*/  ISETP.NE.U32.AND P4, PT, RZ, c[0x0][0x350], PT ;  /* 0x0000d400ff007a0c */ /* 0x000fe20003f85070 */
[----:B------:R-:W-:Y:S01]  /*0590*/  UISETP.NE.U32.AND UP1, UPT, URZ, UR4, UPT ;  /* 0x000000043f00728c */ /* 0x000fe2000bf25070 */
[----:B------:R-:W-:Y:S01]  /*05a0*/  IMAD.U32 R10, RZ, RZ, UR6 ;  /* 0x00000006ff0a7e24 */ /* 0x000fe2000f8e00ff */
[----:B------:R1:W2:Y:S01]  /*05b0*/  @P1 LDG.E R2, [R6.64] ;  /* 0x0000001806021981 */ /* 0x0002a2000c1e1900 */
[----:B------:R-:W-:Y:S01]  /*05c0*/  IMAD.U32 R11, RZ, RZ, UR7 ;  /* 0x00000007ff0b7e24 */ /* 0x000fe2000f8e00ff */
[----:B------:R-:W-:Y:S01]  /*05d0*/  UISETP.NE.AND.EX UP1, UPT, URZ, UR5, UPT, UP1 ;  /* 0x000000053f00728c */ /* 0x000fe2000bf25310 */
[----:B------:R-:W-:Y:S01]  /*05e0*/  IMAD.U32 R4, RZ, RZ, UR8 ;  /* 0x00000008ff047e24 */ /* 0x000fe2000f8e00ff */
[----:B------:R-:W-:Y:S01]  /*05f0*/  ULDC.64 UR6, c[0x0][0x350] ;  /* 0x0000d40000067ab9 */ /* 0x000fe20000000a00 */
[----:B------:R-:W-:Y:S01]  /*0600*/  ISETP.NE.AND.EX P4, PT, RZ, c[0x0][0x354], PT, P4 ;  /* 0x0000d500ff007a0c */ /* 0x000fe20003f85340 */
[----:B------:R-:W-:Y:S01]  /*0610*/  ULDC.64 UR4, c[0x0][0x358] ;  /* 0x0000d60000047ab9 */ /* 0x000fe20000000a00 */
[----:B------:R-:W-:Y:S01]  /*0620*/  IMAD.U32 R5, RZ, RZ, UR9 ;  /* 0x00000009ff057e24 */ /* 0x000fe2000f8e00ff */
        /* <DEDUP_REMOVED lines=32> */
.L_x_345:
        /* <DEDUP_REMOVED lines=10> */
.L_x_346:
[----:B------:R-:W-:Y:S05]  /*08d0*/  @!P4 BRA `(.L_x_347) ;  /* 0x000000500000c947 */ /* 0x000fea0003800000 */
[----:B-1--4-:R-:W4:Y:S04]  /*08e0*/  LDG.E R2, [R8.64] ;  /* 0x0000001808027981 */ /* 0x012f28000c1e1900 */
[----:B---3--:R-:W3:Y:S01]  /*08f0*/  LDG.E R3, [R8.64+0x4] ;  /* 0x0000041808037981 */ /* 0x008ee2000c1e1900 */
[----:B----4-:R-:W1:Y:S08]  /*0900*/  R2UR UR19, R2 ;  /* 0x00000000021373c2 */ /* 0x010e7000000e0000 */
[----:B---3--:R-:W1:Y:S02]  /*0910*/  R2UR UR4, R3 ;  /* 0x00000000030473c2 */ /* 0x008e6400000e0000 */
[----:B-1----:R-:W-:-:S06]  /*0920*/  UIADD3 UR19, -UR19, UR4, URZ ;  /* 0x0000000413137290 */ /* 0x002fcc000fffe13f */
.L_x_347:
[----:B-1--4-:R-:W4:Y:S01]  /*0930*/  @P0 LDG.E R2, [R6.64] ;  /* 0x0000001806020981 */ /* 0x012f22000c1e1900 */
[----:B------:R-:W-:-:S03]  /*0940*/  ULDC.64 UR4, c[0x0][0x378] ;  /* 0x0000de0000047ab9 */ /* 0x000fc60000000a00 */
[----:B---3--:R-:W3:Y:S01]  /*0950*/  @P0 LDG.E R3, [R6.64+0x4] ;  /* 0x0000041806030981 */ /* 0x008ee2000c1e1900 */
[----:B------:R-:W-:Y:S01]  /*0960*/  UISETP.NE.U32.AND UP0, UPT, URZ, UR4, UPT ;  /* 0x000000043f00728c */ /* 0x000fe2000bf05070 */
[----:B------:R-:W-:-:S03]  /*0970*/  IMAD.U32 R67, RZ, RZ, UR19 ;  /* 0x00000013ff437e24 */ /* 0x000fc6000f8e00ff */
[----:B------:R-:W-:-:S03]  /*0980*/  UISETP.NE.AND.EX UP0, UPT, URZ, UR5, UPT, UP0 ;  /* 0x000000053f00728c */ /* 0x000fc6000bf05300 */
[----:B------:R-:W-:Y:S02]  /*0990*/  ULDC.64 UR4, c[0x0][0x378] ;  /* 0x0000de0000047ab9 */ /* 0x000fe40000000a00 */
[----:B------:R-:W-:Y:S01]  /*09a0*/  UIADD3 UR23, -UR16, UR19, URZ ;  /* 0x0000001310177290 */ /* 0x000fe2000fffe13f */
[----:B------:R-:W-:-:S05]  /*09b0*/  PLOP3.LUT P1, PT, PT, PT, UP0, 0x80, 0x0 ;  /* 0x000000000000781c */ /* 0x000fca0003f2f008 */
[----:B------:R-:W-:-:S06]  /*09c0*/  @UP0 UIMAD.WIDE UR4, UR21, UR22, UR4 ;  /* 0x00000016150402a5 */ /* 0x000fcc000f8e0204 */
[----:B------:R-:W-:Y:S01]  /*09d0*/  IMAD.U32 R4, RZ, RZ, UR4 ;  /* 0x00000004ff047e24 */ /* 0x000fe2000f8e00ff */
[----:B------:R-:W-:Y:S01]  /*09e0*/  ULDC UR4, c[0x0][0x2c4] ;  /* 0x0000b10000047ab9 */ /* 0x000fe20000000800 */
[----:B------:R-:W-:Y:S01]  /*09f0*/  MOV R5, UR5 ;  /* 0x0000000500057c02 */ /* 0x000fe20008000f00 */
[----:B------:R-:W-:-:S03]  /*0a00*/  UISETP.NE.AND UP3, UPT, UR4, 0x1, UPT ;  /* 0x000000010400788c */ /* 0x000fc6000bf65270 */
[----:B------:R-:W-:Y:S01]  /*0a10*/  ULDC.64 UR4, c[0x0][0x2c8] ;  /* 0x0000b20000047ab9 */ /* 0x000fe20000000a00 */
[----:B------:R1:W5:Y:S07]  /*0a20*/  @P1 LDG.E R67, [R4.64] ;  /* 0x0000001804431981 */ /* 0x00036e000c1e1900 */
[----:B------:R-:W-:-:S04]  /*0a30*/  @UP3 UIADD3 UR8, UR15, 0x7f, URZ ;  /* 0x0000007f0f083890 */ /* 0x000fc8000fffe03f */
[----:B------:R-:W-:Y:S01]  /*0a40*/  UIMAD.WIDE.U32 UR8, UR8, UR4, URZ ;  /* 0x00000004080872a5 */ /* 0x000fe2000f8e003f */
[----:B----4-:R-:W4:Y:S08]  /*0a50*/  @P0 R2UR UR6, R2 ;  /* 0x00000000020603c2 */ /* 0x010f3000000e0000 */
[----:B---3--:R-:W4:Y:S02]  /*0a60*/  @P0 R2UR UR7, R3 ;  /* 0x00000000030703c2 */ /* 0x008f2400000e0000 */
[----:B----4-:R-:W-:-:S02]  /*0a70*/  @UP1 UIADD3 UR18, -UR6, UR7, URZ ;  /* 0x0000000706121290 */ /* 0x010fc4000fffe13f */
[----:B------:R-:W-:Y:S02]  /*0a80*/  UIADD3 UR6, UR15, 0x7f, URZ ;  /* 0x0000007f0f067890 */ /* 0x000fe4000fffe03f */
[----:B------:R-:W-:Y:S02]  /*0a90*/  @UP3 USHF.R.U32.HI UR6, URZ, UR5, UR9 ;  /* 0x000000053f063299 */ /* 0x000fe40008011609 */
[----:B------:R-:W-:Y:S02]  /*0aa0*/  UIADD3 UR11, UR23, UR18, URZ ;  /* 0x00000012170b7290 */ /* 0x000fe4000fffe03f */
[----:B------:R-:W-:Y:S02]  /*0ab0*/  ULDC.64 UR4, c[0x0][0x328] ;  /* 0x0000ca0000047ab9 */ /* 0x000fe40000000a00 */
[----:B------:R-:W-:Y:S02]  /*0ac0*/  UISETP.GE.AND UP2, UPT, UR5, 0x1, UPT ;  /* 0x000000010500788c */ /* 0x000fe4000bf46270 */
[----:B--2---:R-:W-:-:S04]  /*0ad0*/  UIADD3 UR10, UR11, 0x1, -UR20 ;  /* 0x000000010b0a7890 */ /* 0x004fc8000fffe814 */
[----:B------:R-:W-:Y:S01]  /*0ae0*/  PLOP3.LUT P0, PT, PT, PT, UP2, 0x40, 0x0 ;  /* 0x000000000000781c */ /* 0x000fe20003f0e828 */
[----:B------:R-:W-:-:S04]  /*0af0*/  UIADD3 UR6, UR10, UR6, URZ ;  /* 0x000000060a067290 */ /* 0x000fc8000fffe03f */
[----:B------:R-:W-:-:S06]  /*0b00*/  UIADD3 UR4, UR6, UR4, URZ ;  /* 0x0000000406047290 */ /* 0x000fcc000fffe03f */
[----:B-1----:R-:W-:Y:S02]  /*0b10*/  IMAD.U32 R4, RZ, RZ, UR4 ;  /* 0x00000004ff047e24 */ /* 0x002fe4000f8e00ff */
        /* <DEDUP_REMOVED lines=11> */
.L_x_349:
[----:B------:R-:W-:Y:S02]  /*0bd0*/  UISETP.NE.AND UP0, UPT, UR5, 0x1, UPT ;  /* 0x000000010500788c */ /* 0x000fe4000bf05270 */
[----:B------:R-:W-:Y:S02]  /*0be0*/  ULDC.64 UR6, c[0x0][0x330] ;  /* 0x0000cc0000067ab9 */ /* 0x000fe40000000a00 */
[----:B------:R-:W-:-:S07]  /*0bf0*/  UIMAD.WIDE.U32 UR8, UR4, UR6, URZ ;  /* 0x00000006040872a5 */ /* 0x000fce000f8e003f */
[----:B------:R-:W-:Y:S02]  /*0c00*/  @UP0 USHF.R.U32.HI UR4, URZ, UR7, UR9 ;  /* 0x000000073f040299 */ /* 0x000fe40008011609 */
.L_x_350:
[----:B------:R-:W-:Y:S02]  /*0c10*/  ULDC UR6, c[0x0][0x32c] ;  /* 0x0000cb0000067ab9 */ /* 0x000fe40000000800 */
[----:B------:R-:W-:-:S06]  /*0c20*/  UIMAD UR6, UR4, UR5, UR6 ;  /* 0x00000005040672a4 */ /* 0x000fcc000f8e0206 */
[----:B------:R-:W-:Y:S02]  /*0c30*/  IMNMX R4, R4, UR6, PT ;  /* 0x0000000604047c17 */ /* 0x000fe4000b800200 */
.L_x_348:
[----:B------:R-:W-:Y:S01]  /*0c40*/  ULDC.64 UR6, c[0x0][0x2c8] ;  /* 0x0000b20000067ab9 */ /* 0x000fe20000000a00 */
[----:B------:R-:W-:Y:S01]  /*0c50*/  PLOP3.LUT P0, PT, PT, PT, UP2, 0x40, 0x0 ;  /* 0x000000000000781c */ /* 0x000fe20003f0e828 */
[----:B------:R-:W-:Y:S02]  /*0c60*/  UIMAD.WIDE.U32 UR26, UR15, UR6, URZ ;  /* 0x000000060f1a72a5 */ /* 0x000fe4000f8e003f */
[----:B------:R-:W-:Y:S02]  /*0c70*/  UIADD3 UR9, UR11, -UR20, URZ ;  /* 0x800000140b097290 */ /* 0x000fe4000fffe03f */
[----:B------:R-:W-:Y:S02]  /*0c80*/  UMOV UR6, UR15 ;  /* 0x0000000f00067c82 */ /* 0x000fe40008000000 */
[----:B------:R-:W-:Y:S02]  /*0c90*/  @UP3 USHF.R.U32.HI UR6, URZ, UR7, UR27 ;  /* 0x000000073f063299 */ /* 0x000fe4000801161b */
[----:B------:R-:W-:-:S02]  /*0ca0*/  UIADD3 UR4, UR11, 0x1f, URZ ;  /* 0x0000001f0b047890 */ /* 0x000fc4000fffe03f */
[----:B------:R-:W-:Y:S02]  /*0cb0*/  UIADD3 UR6, UR9, UR6, URZ ;  /* 0x0000000609067290 */ /* 0x000fe4000fffe03f */
[----:B------:R-:W-:Y:S02]  /*0cc0*/  ULDC UR7, c[0x0][0x324] ;  /* 0x0000c90000077ab9 */ /* 0x000fe40000000800 */
[----:B------:R-:W-:Y:S02]  /*0cd0*/  USHF.R.S32.HI UR8, URZ, 0x1f, UR4 ;  /* 0x0000001f3f087899 */ /* 0x000fe40008011404 */
[----:B------:R-:W-:Y:S02]  /*0ce0*/  UIADD3 UR7, UR6, -UR7, URZ ;  /* 0x8000000706077290 */ /* 0x000fe4000fffe03f */
[----:B------:R-:W-:-:S04]  /*0cf0*/  ULEA.HI UR8, UR8, UR4, URZ, 0x5 ;  /* 0x0000000408087291 */ /* 0x000fc8000f8f283f */
[----:B------:R-:W-:Y:S01]  /*0d00*/  USHF.R.S32.HI UR8, URZ, 0x5, UR8 ;  /* 0x000000053f087899 */ /* 0x000fe20008011408 */
[----:B------:R-:W-:Y:S01]  /*0d10*/  MOV R5, UR7 ;  /* 0x0000000700057c02 */ /* 0x000fe20008000f00 */
[----:B------:R-:W-:Y:S05]  /*0d20*/  @P0 BRA `(.L_x_351) ;  /* 0x0000013000000947 */ /* 0x000fea0003800000 */
        /* <DEDUP_REMOVED lines=11> */
.L_x_352:
[----:B------:R-:W-:-:S03]  /*0de0*/  UISETP.NE.AND UP0, UPT, UR5, 0x1, UPT ;  /* 0x000000010500788c */ /* 0x000fc6000bf05270 */
[----:B------:R-:W-:Y:S02]  /*0df0*/  ULDC.64 UR4, c[0x0][0x330] ;  /* 0x0000cc0000047ab9 */ /* 0x000fe40000000a00 */
[----:B------:R-:W-:-:S07]  /*0e00*/  UIMAD.WIDE.U32 UR26, UR6, UR4, URZ ;  /* 0x00000004061a72a5 */ /* 0x000fce000f8e003f */
[----:B------:R-:W-:Y:S02]  /*0e10*/  @UP0 UMOV UR7, UR27 ;  /* 0x0000001b00070c82 */ /* 0x000fe40008000000 */
[----:B------:R-:W-:Y:S02]  /*0e20*/  @UP0 USHF.R.U32.HI UR6, URZ, UR5, UR7 ;  /* 0x000000053f060299 */ /* 0x000fe40008011607 */
.L_x_353:
[----:B------:R-:W-:Y:S02]  /*0e30*/  ULDC UR4, c[0x0][0x32c] ;  /* 0x0000cb0000047ab9 */ /* 0x000fe40000000800 */
[----:B------:R-:W-:-:S06]  /*0e40*/  UIMAD UR4, UR6, UR4, URZ ;  /* 0x00000004060472a4 */ /* 0x000fcc000f8e023f */
[----:B------:R-:W-:Y:S02]  /*0e50*/  IMNMX R5, R5, UR4, !PT ;  /* 0x0000000405057c17 */ /* 0x000fe4000f800200 */
.L_x_351:
[----:B------:R-:W-:Y:S02]  /*0e60*/  IADD3 R4, R4, 0x1f, RZ ;  /* 0x0000001f04047810 */ /* 0x000fe40007ffe0ff */
[----:B------:R-:W-:Y:S02]  /*0e70*/  SHF.R.S32.HI R2, RZ, 0x1f, R5 ;  /* 0x0000001fff027819 */ /* 0x000fe40000011405 */
[----:B------:R-:W-:Y:S02]  /*0e80*/  SHF.R.S32.HI R3, RZ, 0x1f, R4 ;  /* 0x0000001fff037819 */ /* 0x000fe40000011404 */
[----:B------:R-:W-:Y:S02]  /*0e90*/  LEA.HI R2, R2, R5, RZ, 0x5 ;  /* 0x0000000502027211 */ /* 0x000fe400078f28ff */
[----:B------:R-:W-:Y:S02]  /*0ea0*/  LEA.HI R3, R3, R4, RZ, 0x5 ;  /* 0x0000000403037211 */ /* 0x000fe400078f28ff */
[----:B------:R-:W-:-:S02]  /*0eb0*/  SHF.R.S32.HI R80, RZ, 0x5, R2 ;  /* 0x00000005ff507819 */ /* 0x000fc40000011402 */
[----:B------:R-:W-:Y:S02]  /*0ec0*/  SHF.R.S32.HI R2, RZ, 0x5, R3 ;  /* 0x00000005ff027819 */ /* 0x000fe40000011403 */
[----:B------:R-:W-:Y:S02]  /*0ed0*/  IMNMX R80, RZ, R80, !PT ;  /* 0x00000050ff507217 */ /* 0x000fe40007800200 */
[----:B------:R-:W-:Y:S02]  /*0ee0*/  IMNMX R2, R2, UR8, PT ;  /* 0x0000000802027c17 */ /* 0x000fe4000b800200 */
[----:B------:R-:W-:Y:S02]  /*0ef0*/  LEA R80, R80, -UR23, 0x5 ;  /* 0x8000001750507c11 */ /* 0x000fe4000f8e28ff */
[----:B------:R-:W-:Y:S02]  /*0f00*/  LEA R2, R2, -UR23, 0x5 ;  /* 0x8000001702027c11 */ /* 0x000fe4000f8e28ff */
[----:B------:R-:W-:-:S02]  /*0f10*/  IMNMX R80, RZ, R80, !PT ;  /* 0x00000050ff507217 */ /* 0x000fc40007800200 */
[----:B------:R-:W-:-:S04]  /*0f20*/  IMNMX R5, R2, UR18, PT ;  /* 0x0000001202057c17 */ /* 0x000fc8000b800200 */
[----:B------:R-:W-:Y:S02]  /*0f30*/  ISETP.GT.AND P0, PT, R5, R80, PT ;  /* 0x000000500500720c */ /* 0x000fe40003f04270 */
[----:B------:R-:W-:-:S05]  /*0f40*/  SHF.R.U32.HI R80, RZ, 0x5, R80 ;  /* 0x00000005ff507819 */ /* 0x000fca0000011650 */
[----:B------:R-:W-:-:S06]  /*0f50*/  IMAD.MOV.U32 R3, RZ, RZ, R80 ;  /* 0x000000ffff037224 */ /* 0x000fcc00078e0050 */
[----:B------:R-:W-:-:S04]  /*0f60*/  @P0 IADD3 R5, R5, 0x1f, RZ ;  /* 0x0000001f05050810 */ /* 0x000fc80007ffe0ff */
[----:B------:R-:W-:-:S04]  /*0f70*/  @P0 SHF.R.S32.HI R2, RZ, 0x1f, R5 ;  /* 0x0000001fff020819 */ /* 0x000fc80000011405 */
[----:B------:R-:W-:-:S04]  /*0f80*/  @P0 LEA.HI R2, R2, R5, RZ, 0x5 ;  /* 0x0000000502020211 */ /* 0x000fc800078f28ff */
[----:B------:R-:W-:-:S04]  /*0f90*/  @P0 SHF.R.S32.HI R3, RZ, 0x5, R2 ;  /* 0x00000005ff030819 */ /* 0x000fc80000011402 */
[----:B------:R-:W-:-:S13]  /*0fa0*/  ISETP.GT.AND P0, PT, R3, R80, PT ;  /* 0x000000500300720c */ /* 0x000fda0003f04270 */
[----:B------:R-:W-:Y:S05]  /*0fb0*/  @!P0 BRA `(.L_x_354) ;  /* 0x00003e4000008947 */ /* 0x000fea0003800000 */
[----:B------:R-:W-:Y:S02]  /*0fc0*/  ULDC.64 UR4, c[0x0][0x340] ;  /* 0x0000d00000047ab9 */ /* 0x000fe40000000a00 */
[----:B------:R-:W-:Y:S01]  /*0fd0*/  UISETP.NE.U32.AND UP0, UPT, URZ, UR4, UPT ;  /* 0x000000043f00728c */ /* 0x000fe2000bf05070 */
[----:B------:R-:W-:Y:S01]  /*0fe0*/  SHF.R.S32.HI R105, RZ, 0x1f, R66 ;  /* 0x0000001fff697819 */ /* 0x000fe20000011442 */
[----:B------:R-:W-:Y:S02]  /*0ff0*/  UMOV UR26, 0x5 ;  /* 0x00000005001a7882 */ /* 0x000fe40000000000 */
[----:B------:R-:W-:Y:S01]  /*1000*/  UISETP.NE.AND.EX UP0, UPT, URZ, UR5, UPT, UP0 ;  /* 0x000000053f00728c */ /* 0x000fe2000bf05300 */
[----:B------:R-:W-:Y:S01]  /*1010*/  IADD3 R103, R3, -0x1, RZ ;  /* 0xffffffff03677810 */ /* 0x000fe20007ffe0ff */
[----:B------:R-:W-:Y:S02]  /*1020*/  ULDC.64 UR6, c[0x0][0x238] ;  /* 0x00008e0000067ab9 */ /* 0x000fe40000000a00 */
[----:B------:R-:W-:-:S02]  /*1030*/  ULDC.64 UR4, c[0x0][0x340] ;  /* 0x0000d00000047ab9 */ /* 0x000fc40000000a00 */
[----:B------:R-:W-:-:S05]  /*1040*/  PLOP3.LUT P1, PT, PT, PT, UP0, 0x80, 0x0 ;  /* 0x000000000000781c */ /* 0x000fca0003f2f008 */
[----:B------:R-:W-:-:S06]  /*1050*/  @UP0 UIMAD.WIDE UR4, UR21, UR22, UR4 ;  /* 0x00000016150402a5 */ /* 0x000fcc000f8e0204 */
[----:B------:R-:W-:Y:S02]  /*1060*/  IMAD.U32 R8, RZ, RZ, UR4 ;  /* 0x00000004ff087e24 */ /* 0x000fe4000f8e00ff */
[----:B------:R-:W-:Y:S01]  /*1070*/  IMAD.U32 R9, RZ, RZ, UR5 ;  /* 0x00000005ff097e24 */ /* 0x000fe2000f8e00ff */
[----:B------:R-:W-:Y:S01]  /*1080*/  LEA.HI R7, R105, R66, RZ, 0x3 ;  /* 0x0000004269077211 */ /* 0x000fe200078f18ff */
[----:B------:R-:W-:-:S03]  /*1090*/  ULDC.64 UR4, c[0x0][0x240] ;  /* 0x0000900000047ab9 */ /* 0x000fc60000000a00 */
[----:B------:R-:W2:Y:S01]  /*10a0*/  @P1 LDG.E R5, [R8.64] ;  /* 0x0000001808051981 */ /* 0x000ea2000c1e1900 */
        /* <DEDUP_REMOVED lines=9> */
[----:B------:R-:W-:Y:S01]  /*1140*/  IMAD.U32 R122, RZ, RZ, UR13 ;  /* 0x0000000dff7a7e24 */ /* 0x000fe2000f8e00ff */
[----:B------:R-:W-:Y:S01]  /*1150*/  LEA.HI.X.SX32 R125, R0, R2, 0x1, P0 ;  /* 0x00000002007d7211 */ /* 0x000fe200000f0eff */
[C---:B------:R-:W-:Y:S01]  /*1160*/  IMAD.SHL.U32 R16, R4.reuse, 0x8, RZ ;  /* 0x0000000804107824 */ /* 0x040fe200078e00ff */
[----:B------:R-:W-:Y:S01]  /*1170*/  USHF.R.S32.HI UR6, URZ, 0x1f, UR21 ;  /* 0x0000001f3f067899 */ /* 0x000fe20008011415 */
[----:B------:R-:W-:Y:S01]  /*1180*/  IMAD.SHL.U32 R14, R4, 0x4, RZ ;  /* 0x00000004040e7824 */ /* 0x000fe200078e00ff */
[----:B------:R-:W-:Y:S01]  /*1190*/  UIMAD UR7, UR13, UR5, UR4 ;  /* 0x000000050d0772a4 */ /* 0x000fe2000f8e0204 */
[----:B------:R-:W-:Y:S01]  /*11a0*/  IMAD R7, R125, c[0x0][0x238], RZ ;  /* 0x00008e007d077a24 */ /* 0x000fe200078e02ff */
[--C-:B------:R-:W-:Y:S01]  /*11b0*/  SHF.R.S32.HI R17, RZ, 0x1f, R16.reuse ;  /* 0x0000001fff117819 */ /* 0x100fe20000011410 */
[----:B------:R-:W-:Y:S01]  /*11c0*/  IMAD R3, R103, -0x20, R81 ;  /* 0xffffffe067037824 */ /* 0x000fe200078e0251 */
[----:B------:R-:W-:Y:S01]  /*11d0*/  IADD3 R12, R14, 0x40, RZ ;  /* 0x000000400e0c7810 */ /* 0x000fe20007ffe0ff */
[C---:B------:R-:W-:Y:S01]  /*11e0*/  IMAD R0, R124.reuse, c[0x0][0x23c], R7 ;  /* 0x00008f007c007a24 */ /* 0x040fe200078e0207 */
[----:B------:R-:W-:Y:S01]  /*11f0*/  LEA.HI R105, R105, R66, RZ, 0x6 ;  /* 0x0000004269697211 */ /* 0x000fe200078f30ff */
[----:B------:R-:W-:Y:S01]  /*1200*/  IMAD.WIDE.U32 R6, R124, c[0x0][0x238], R16 ;  /* 0x00008e007c067a25 */ /* 0x000fe200078e0010 */
[----:B------:R-:W-:Y:S01]  /*1210*/  USEL UR32, UR21, URZ, !UP1 ;  /* 0x0000003f15207287 */ /* 0x000fe2000c800000 */
[----:B------:R-:W-:Y:S01]  /*1220*/  ISETP.GT.AND P3, PT, R3, RZ, PT ;  /* 0x000000ff0300720c */ /* 0x000fe20003f64270 */
[----:B------:R-:W-:Y:S01]  /*1230*/  USEL UR31, UR6, URZ, !UP1 ;  /* 0x0000003f061f7287 */ /* 0x000fe2000c800000 */
[----:B------:R-:W-:Y:S01]  /*1240*/  IMAD.IADD R11, R14, 0x1, R12 ;  /* 0x000000010e0b7824 */ /* 0x000fe200078e020c */
[----:B------:R-:W-:Y:S01]  /*1250*/  ULDC.64 UR4, c[0x0][0x248] ;  /* 0x0000920000047ab9 */ /* 0x000fe20000000a00 */
[----:B------:R-:W-:Y:S01]  /*1260*/  IMAD.IADD R7, R7, 0x1, R0 ;  /* 0x0000000107077824 */ /* 0x000fe200078e0200 */
[----:B------:R-:W-:Y:S01]  /*1270*/  ISETP.GE.AND P2, PT, R16, c[0x0][0x1d4], PT ;  /* 0x0000750010007a0c */ /* 0x000fe20003f46270 */
[----:B------:R-:W-:Y:S01]  /*1280*/  IMAD.SHL.U32 R107, R111, 0x40, RZ ;  /* 0x000000406f6b7824 */ /* 0x000fe200078e00ff */
[----:B------:R-:W-:Y:S01]  /*1290*/  ISETP.GE.AND P0, PT, R11, c[0x0][0x1d4], PT ;  /* 0x000075000b007a0c */ /* 0x000fe20003f06270 */
[----:B------:R-:W-:Y:S01]  /*12a0*/  IMAD.WIDE.U32 R122, R122, c[0x0][0x240], R6 ;  /* 0x000090007a7a7a25 */ /* 0x000fe200078e0006 */
[----:B------:R-:W-:Y:S01]  /*12b0*/  UIMAD UR4, UR31, UR4, URZ ;  /* 0x000000041f0472a4 */ /* 0x000fe2000f8e023f */
[----:B------:R-:W-:Y:S01]  /*12c0*/  IADD3 R109, R16, 0x80, RZ ;  /* 0x00000080106d7810 */ /* 0x000fe20007ffe0ff */
[----:B------:R-:W-:Y:S01]  /*12d0*/  BSSY B0, `(.L_x_355) ;  /* 0x0000034000007945 */ /* 0x000fe20003800000 */
[----:B------:R-:W-:Y:S01]  /*12e0*/  SEL R0, RZ, 0xffffffff, P0 ;  /* 0xffffffffff007807 */ /* 0x000fe20000000000 */
[----:B------:R-:W-:Y:S01]  /*12f0*/  IMAD.SHL.U32 R105, R105, 0x8, RZ ;  /* 0x0000000869697824 */ /* 0x000fe200078e00ff */
[----:B------:R-:W-:Y:S01]  /*1300*/  IADD3 R123, R123, UR7, RZ ;  /* 0x000000077b7b7c10 */ /* 0x000fe2000fffe0ff */
[----:B------:R-:W-:Y:S01]  /*1310*/  IMAD.U32 R120, RZ, RZ, UR32 ;  /* 0x00000020ff787e24 */ /* 0x000fe2000f8e00ff */
[----:B------:R-:W-:Y:S01]  /*1320*/  LOP3.LUT R107, R107, 0x1c0, RZ, 0xc0, !PT ;  /* 0x000001c06b6b7812 */ /* 0x000fe200078ec0ff */
[----:B------:R-:W-:Y:S01]  /*1330*/  IMAD.SHL.U32 R0, R0, 0x2, RZ ;  /* 0x0000000200007824 */ /* 0x000fe200078e00ff */
[----:B------:R-:W-:Y:S01]  /*1340*/  IADD3 R108, R16, 0xc0, RZ ;  /* 0x000000c0106c7810 */ /* 0x000fe20007ffe0ff */
[----:B------:R-:W-:Y:S01]  /*1350*/  UIMAD UR5, UR32, UR5, UR4 ;  /* 0x00000005200572a4 */ /* 0x000fe2000f8e0204 */
[----:B------:R-:W-:Y:S01]  /*1360*/  SEL R3, RZ, 0x1, P2 ;  /* 0x00000001ff037807 */ /* 0x000fe20001000000 */
[----:B------:R-:W-:Y:S01]  /*1370*/  IMAD.WIDE.U32 R122, R120, c[0x0][0x248], R122 ;  /* 0x00009200787a7a25 */ /* 0x000fe200078e007a */
[----:B------:R-:W-:-:S02]  /*1380*/  LOP3.LUT R105, R105, 0xfffffe00, RZ, 0xc0, !PT ;  /* 0xfffffe0069697812 */ /* 0x000fc400078ec0ff */
[----:B------:R-:W-:Y:S02]  /*1390*/  LOP3.LUT R104, R107, 0x38, R16, 0xf8, !PT ;  /* 0x000000386b687812 */ /* 0x000fe400078ef810 */
[----:B------:R-:W-:Y:S02]  /*13a0*/  SHF.R.U32.HI R106, RZ, 0x3, R107 ;  /* 0x00000003ff6a7819 */ /* 0x000fe4000001166b */
[----:B------:R-:W-:Y:S02]  /*13b0*/  ISETP.GE.AND P0, PT, R108, c[0x0][0x1d4], PT ;  /* 0x000075006c007a0c */ /* 0x000fe40003f06270 */
[----:B------:R-:W-:Y:S02]  /*13c0*/  LOP3.LUT R0, R0, 0x2, R3, 0xe2, !PT ;  /* 0x0000000200007812 */ /* 0x000fe400078ee203 */
[----:B------:R-:W-:Y:S02]  /*13d0*/  LOP3.LUT R104, R105, R104, R106, 0xf6, !PT ;  /* 0x0000006869687212 */ /* 0x000fe400078ef66a */
[----:B------:R-:W-:-:S02]  /*13e0*/  SEL R98, RZ, 0x8, P0 ;  /* 0x00000008ff627807 */ /* 0x000fc40000000000 */
[----:B------:R-:W-:Y:S01]  /*13f0*/  IADD3 R127, R123, UR5, RZ ;  /* 0x000000057b7f7c10 */ /* 0x000fe2000fffe0ff */
[----:B------:R-:W-:Y:S01]  /*1400*/  IMAD.SHL.U32 R104, R104, 0x2, RZ ;  /* 0x0000000268687824 */ /* 0x000fe200078e00ff */
[----:B--2---:R-:W1:Y:S01]  /*1410*/  @P1 R2UR UR28, R5 ;  /* 0x00000000051c13c2 */ /* 0x004e6200000e0000 */
        /* <DEDUP_REMOVED lines=14> */
[----:B------:R-:W-:Y:S01]  /*1500*/  IMAD.SHL.U32 R6, R3, 0x8, RZ ;  /* 0x0000000803067824 */ /* 0x000fe200078e00ff */
        /* <DEDUP_REMOVED lines=16> */
.L_x_356:
[----:B------:R-:W-:Y:S05]  /*1610*/  BSYNC B0 ;  /* 0x0000000000007941 */ /* 0x000fea0003800000 */
.L_x_355:
[----:B------:R-:W-:Y:S01]  /*1620*/  IMAD.U32 R3, RZ, RZ, UR13 ;  /* 0x0000000dff037e24 */ /* 0x000fe2000f8e00ff */
[----:B------:R-:W-:Y:S01]  /*1630*/  ISETP.GE.AND P3, PT, R16, c[0x0][0x27c], PT ;  /* 0x00009f0010007a0c */ /* 0x000fe20003f66270 */
[----:B------:R-:W-:Y:S01]  /*1640*/  ULDC.64 UR4, c[0x0][0x260] ;  /* 0x0000980000047ab9 */ /* 0x000fe20000000a00 */
[----:B------:R-:W-:Y:S01]  /*1650*/  ISETP.GE.AND P4, PT, R11, c[0x0][0x27c], PT ;  /* 0x00009f000b007a0c */ /* 0x000fe20003f86270 */
[----:B------:R-:W-:Y:S01]  /*1660*/  IMAD.WIDE.U32 R8, R3, c[0x0][0x260], R16 ;  /* 0x0000980003087a25 */ /* 0x000fe200078e0010 */
[----:B------:R-:W-:Y:S01]  /*1670*/  SEL R3, RZ, c[0x0][0x27c], !P3 ;  /* 0x00009f00ff037a07 */ /* 0x000fe20005800000 */
[----:B------:R-:W-:Y:S01]  /*1680*/  UIMAD UR4, UR12, UR4, URZ ;  /* 0x000000040c0472a4 */ /* 0x000fe2000f8e023f */
[----:B-1----:R-:W-:Y:S01]  /*1690*/  SEL R6, RZ, c[0x0][0x27c], !P4 ;  /* 0x00009f00ff067a07 */ /* 0x002fe20006000000 */
[----:B------:R-:W-:Y:S01]  /*16a0*/  IMAD R114, R2, c[0x0][0x290], RZ ;  /* 0x0000a40002727a24 */ /* 0x000fe200078e02ff */
[----:B------:R-:W-:Y:S01]  /*16b0*/  ULDC.64 UR6, c[0x0][0x290] ;  /* 0x0000a40000067ab9 */ /* 0x000fe20000000a00 */
[----:B------:R-:W-:Y:S01]  /*16c0*/  IMAD.IADD R0, R16, 0x1, R3 ;  /* 0x0000000110007824 */ /* 0x000fe200078e0203 */
[----:B------:R-:W-:Y:S01]  /*16d0*/  UIMAD UR33, UR13, UR5, UR4 ;  /* 0x000000050d2172a4 */ /* 0x000fe2000f8e0204 */
[----:B------:R-:W-:Y:S01]  /*16e0*/  IMAD.IADD R6, R11, 0x1, R6 ;  /* 0x000000010b067824 */ /* 0x000fe200078e0206 */
[----:B------:R-:W-:Y:S01]  /*16f0*/  USHF.L.U64.HI UR27, UR6, UR26, UR7 ;  /* 0x0000001a061b7299 */ /* 0x000fe20008010207 */
[----:B------:R-:W-:Y:S01]  /*1700*/  IMAD R112, R2, c[0x0][0x280], RZ ;  /* 0x0000a00002707a24 */ /* 0x000fe200078e02ff */
[----:B------:R-:W-:Y:S01]  /*1710*/  SHF.R.S32.HI R3, RZ, 0x1f, R0 ;  /* 0x0000001fff037819 */ /* 0x000fe20000011400 */
[----:B------:R-:W-:Y:S01]  /*1720*/  ULDC.64 UR4, c[0x0][0x268] ;  /* 0x00009a0000047ab9 */ /* 0x000fe20000000a00 */
[----:B------:R-:W-:Y:S01]  /*1730*/  SHF.R.S32.HI R89, RZ, 0x1f, R6 ;  /* 0x0000001fff597819 */ /* 0x000fe20000011406 */
[----:B------:R-:W-:Y:S01]  /*1740*/  UIMAD UR4, UR31, UR4, URZ ;  /* 0x000000041f0472a4 */ /* 0x000fe2000f8e023f */
[CC--:B------:R-:W-:Y:S01]  /*1750*/  LEA.HI R2, R3.reuse, R0.reuse, RZ, 0x3 ;  /* 0x0000000003027211 */ /* 0x0c0fe200078f18ff */
[----:B------:R-:W-:Y:S01]  /*1760*/  USHF.L.U32 UR30, UR6, 0x5, URZ ;  /* 0x00000005061e7899 */ /* 0x000fe2000800063f */
[----:B------:R-:W-:Y:S01]  /*1770*/  LEA.HI R3, R3, R0, RZ, 0x6 ;  /* 0x0000000003037211 */ /* 0x000fe200078f30ff */
[----:B------:R-:W-:Y:S01]  /*1780*/  UIMAD UR32, UR32, UR5, UR4 ;  /* 0x00000005202072a4 */ /* 0x000fe2000f8e0204 */
[CC--:B------:R-:W-:Y:S01]  /*1790*/  LEA.HI R0, R89.reuse, R6.reuse, RZ, 0x3 ;  /* 0x0000000659007211 */ /* 0x0c0fe200078f18ff */
[----:B------:R-:W-:Y:S01]  /*17a0*/  ULDC.64 UR6, c[0x0][0x280] ;  /* 0x0000a00000067ab9 */ /* 0x000fe20000000a00 */
[----:B------:R-:W-:Y:S01]  /*17b0*/  LEA.HI R89, R89, R6, RZ, 0x6 ;  /* 0x0000000659597211 */ /* 0x000fe200078f30ff */
[----:B------:R-:W-:Y:S01]  /*17c0*/  ULDC.64 UR4, c[0x0][0x210] ;  /* 0x0000840000047ab9 */ /* 0x000fe20000000a00 */
[----:B------:R-:W-:Y:S01]  /*17d0*/  LOP3.LUT R5, R107, 0x38, R0, 0xf8, !PT ;  /* 0x000000386b057812 */ /* 0x000fe200078ef800 */
[----:B------:R-:W0:Y:S01]  /*17e0*/  LDGDEPBAR ;  /* 0x00000000000079af */ /* 0x000e220000000000 */
[----:B------:R-:W-:Y:S01]  /*17f0*/  USHF.L.U64.HI UR7, UR6, UR26, UR7 ;  /* 0x0000001a06077299 */ /* 0x000fe20008010207 */
[----:B------:R-:W-:Y:S01]  /*1800*/  IMAD.SHL.U32 R89, R89, 0x20, RZ ;  /* 0x0000002059597824 */ /* 0x000fe200078e00ff */
[-C--:B------:R-:W-:Y:S01]  /*1810*/  LOP3.LUT R6, R5, R106.reuse, RZ, 0x3c, !PT ;  /* 0x0000006a05067212 */ /* 0x080fe200078e3cff */
[----:B------:R-:W-:Y:S01]  /*1820*/  UIMAD UR26, UR12, UR4, URZ ;  /* 0x000000040c1a72a4 */ /* 0x000fe2000f8e023f */
[----:B------:R-:W-:Y:S01]  /*1830*/  SHF.R.S32.HI R15, RZ, 0x1f, R14 ;  /* 0x0000001fff0f7819 */ /* 0x000fe2000001140e */
[----:B------:R-:W-:Y:S01]  /*1840*/  IMAD R99, R4, 0x20, R111 ;  /* 0x0000002004637824 */ /* 0x000fe200078e026f */
[----:B------:R-:W-:Y:S01]  /*1850*/  LOP3.LUT R89, R89, 0x7ffff800, RZ, 0xc0, !PT ;  /* 0x7ffff80059597812 */ /* 0x000fe200078ec0ff */
[----:B------:R-:W-:Y:S01]  /*1860*/  UIMAD.WIDE.U32 UR34, UR13, UR4, URZ ;  /* 0x000000040d2272a5 */ /* 0x000fe2000f8e003f */
[----:B------:R-:W-:Y:S01]  /*1870*/  SHF.R.S32.HI R4, RZ, 0x1f, R67 ;  /* 0x0000001fff047819 */ /* 0x000fe20000011443 */
[----:B------:R-:W-:Y:S01]  /*1880*/  UIMAD UR26, UR13, UR5, UR26 ;  /* 0x000000050d1a72a4 */ /* 0x000fe2000f8e021a */
[----:B------:R-:W-:Y:S01]  /*1890*/  IADD3 R89, R6, R89, R105 ;  /* 0x0000005906597210 */ /* 0x000fe20007ffe069 */
[----:B------:R-:W-:Y:S01]  /*18a0*/  IMAD.SHL.U32 R3, R3, 0x20, RZ ;  /* 0x0000002003037824 */ /* 0x000fe200078e00ff */
[----:B------:R-:W-:Y:S01]  /*18b0*/  SHF.R.S32.HI R6, RZ, 0x1f, R11 ;  /* 0x0000001fff067819 */ /* 0x000fe2000001140b */
[----:B------:R-:W-:Y:S01]  /*18c0*/  ULDC.64 UR4, c[0x0][0x1e8] ;  /* 0x00007a0000047ab9 */ /* 0x000fe20000000a00 */
[----:B------:R-:W-:Y:S01]  /*18d0*/  IMAD.WIDE.U32 R118, R111, c[0x0][0x290], R16 ;  /* 0x0000a4006f767a25 */ /* 0x000fe200078e0010 */
[----:B------:R-:W-:Y:S01]  /*18e0*/  LOP3.LUT R7, R107, 0x38, R2, 0xf8, !PT ;  /* 0x000000386b077812 */ /* 0x000fe200078ef802 */
[----:B------:R-:W-:Y:S01]  /*18f0*/  UIMAD UR31, UR12, UR4, URZ ;  /* 0x000000040c1f72a4 */ /* 0x000fe2000f8e023f */
[----:B------:R-:W-:Y:S01]  /*1900*/  SHF.R.S32.HI R96, RZ, 0x1f, R109 ;  /* 0x0000001fff607819 */ /* 0x000fe2000001146d */
[C---:B------:R-:W-:Y:S01]  /*1910*/  IMAD R114, R111.reuse, c[0x0][0x294], R114 ;  /* 0x0000a5006f727a24 */ /* 0x040fe200078e0272 */
[----:B------:R-:W-:Y:S01]  /*1920*/  SHF.R.S32.HI R95, RZ, 0x1f, R108 ;  /* 0x0000001fff5f7819 */ /* 0x000fe2000001146c */
[----:B------:R-:W-:Y:S01]  /*1930*/  IMAD.WIDE.U32 R116, R111, c[0x0][0x280], R16 ;  /* 0x0000a0006f747a25 */ /* 0x000fe200078e0010 */
[----:B------:R-:W-:Y:S01]  /*1940*/  LEA.HI R97, R6, R11, RZ, 0x3 ;  /* 0x0000000b06617211 */ /* 0x000fe200078f18ff */
[----:B------:R-:W-:Y:S01]  /*1950*/  UIMAD.WIDE.U32 UR36, UR13, UR4, URZ ;  /* 0x000000040d2472a5 */ /* 0x000fe2000f8e003f */
[----:B------:R-:W-:Y:S01]  /*1960*/  IADD3 R9, R9, UR33, RZ ;  /* 0x0000002109097c10 */ /* 0x000fe2000fffe0ff */
[----:B------:R-:W-:Y:S01]  /*1970*/  IMAD R112, R111, c[0x0][0x284], R112 ;  /* 0x0000a1006f707a24 */ /* 0x000fe200078e0270 */
[----:B------:R-:W-:Y:S01]  /*1980*/  LOP3.LUT R3, R3, 0x7ffff800, RZ, 0xc0, !PT ;  /* 0x7ffff80003037812 */ /* 0x000fe200078ec0ff */
[--C-:B------:R-:W-:Y:S01]  /*1990*/  IMAD.WIDE.U32 R20, R111, c[0x0][0x290], R14.reuse ;  /* 0x0000a4006f147a25 */ /* 0x100fe200078e000e */
[----:B------:R-:W-:Y:S01]  /*19a0*/  LOP3.LUT R90, R7, R106, RZ, 0x3c, !PT ;  /* 0x0000006a075a7212 */ /* 0x000fe200078e3cff */
[----:B------:R-:W-:Y:S01]  /*19b0*/  UIMAD UR31, UR13, UR5, UR31 ;  /* 0x000000050d1f72a4 */ /* 0x000fe2000f8e021f */
[----:B------:R-:W-:Y:S01]  /*19c0*/  LOP3.LUT R83, R2, 0xfffffff8, RZ, 0xc0, !PT ;  /* 0xfffffff802537812 */ /* 0x000fe200078ec0ff */
[----:B------:R-:W-:Y:S01]  /*19d0*/  IMAD.WIDE.U32 R18, R111, c[0x0][0x280], R14 ;  /* 0x0000a0006f127a25 */ /* 0x000fe200078e000e */
[----:B------:R-:W-:Y:S01]  /*19e0*/  LOP3.LUT R85, R0, 0xfffffff8, RZ, 0xc0, !PT ;  /* 0xfffffff800557812 */ /* 0x000fe200078ec0ff */
[----:B------:R-:W-:Y:S01]  /*19f0*/  ULDC.64 UR4, c[0x0][0x2b0] ;  /* 0x0000ac0000047ab9 */ /* 0x000fe20000000a00 */
[----:B------:R-:W-:Y:S01]  /*1a00*/  LEA.HI R96, R96, R109, RZ, 0x3 ;  /* 0x0000006d60607211 */ /* 0x000fe200078f18ff */
[C---:B------:R-:W-:Y:S01]  /*1a10*/  IMAD.SHL.U32 R102, R98.reuse, 0x10, RZ ;  /* 0x0000001062667824 */ /* 0x040fe200078e00ff */
[----:B------:R-:W-:Y:S01]  /*1a20*/  LOP3.LUT R98, R98, 0xff, RZ, 0xc0, !PT ;  /* 0x000000ff62627812 */ /* 0x000fe200078ec0ff */
[----:B------:R-:W-:Y:S01]  /*1a30*/  IMAD R6, R4, c[0x0][0x290], RZ ;  /* 0x0000a40004067a24 */ /* 0x000fe200078e02ff */
[----:B------:R-:W-:Y:S01]  /*1a40*/  LEA.HI R95, R95, R108, RZ, 0x3 ;  /* 0x0000006c5f5f7211 */ /* 0x000fe200078f18ff */
[----:B------:R-:W-:Y:S01]  /*1a50*/  IMAD.IADD R119, R119, 0x1, R114 ;  /* 0x0000000177777824 */ /* 0x000fe200078e0272 */
[----:B------:R-:W-:Y:S01]  /*1a60*/  SHF.R.S32.HI R94, RZ, 0x3, R2 ;  /* 0x00000003ff5e7819 */ /* 0x000fe20000011402 */
[----:B------:R-:W-:Y:S01]  /*1a70*/  IMAD.IADD R117, R117, 0x1, R112 ;  /* 0x0000000175757824 */ /* 0x000fe200078e0270 */
[----:B------:R-:W-:Y:S01]  /*1a80*/  SHF.R.S32.HI R93, RZ, 0x3, R0 ;  /* 0x00000003ff5d7819 */ /* 0x000fe20000011400 */
[----:B------:R-:W-:Y:S01]  /*1a90*/  IMAD.IADD R115, R114, 0x1, R21 ;  /* 0x0000000172737824 */ /* 0x000fe200078e0215 */
[----:B------:R-:W-:Y:S01]  /*1aa0*/  UIMAD UR29, UR29, UR4, URZ ;  /* 0x000000041d1d72a4 */ /* 0x000fe2000f8e023f */
[----:B------:R-:W-:Y:S01]  /*1ab0*/  IMAD.IADD R113, R112, 0x1, R19 ;  /* 0x0000000170717824 */ /* 0x000fe200078e0213 */
[----:B------:R-:W-:Y:S01]  /*1ac0*/  IADD3 R90, R90, R3, R105 ;  /* 0x000000035a5a7210 */ /* 0x000fe20007ffe069 */
[----:B------:R-:W-:Y:S01]  /*1ad0*/  IMAD R4, R4, c[0x0][0x280], RZ ;  /* 0x0000a00004047a24 */ /* 0x000fe200078e02ff */
[----:B------:R-:W-:Y:S01]  /*1ae0*/  SHF.R.S32.HI R82, RZ, 0x1f, R83 ;  /* 0x0000001fff527819 */ /* 0x000fe20000011453 */
[----:B------:R-:W-:Y:S01]  /*1af0*/  IMAD.MOV.U32 R114, RZ, RZ, R20 ;  /* 0x000000ffff727224 */ /* 0x000fe200078e0014 */
[----:B------:R-:W-:Y:S01]  /*1b00*/  SHF.R.S32.HI R84, RZ, 0x1f, R85 ;  /* 0x0000001fff547819 */ /* 0x000fe20000011455 */
[----:B------:R-:W-:Y:S01]  /*1b10*/  IMAD.MOV.U32 R112, RZ, RZ, R18 ;  /* 0x000000ffff707224 */ /* 0x000fe200078e0012 */
[----:B------:R-:W-:Y:S01]  /*1b20*/  LOP3.LUT R97, R97, 0xfffffff8, RZ, 0xc0, !PT ;  /* 0xfffffff861617812 */ /* 0x000fe200078ec0ff */
[----:B------:R-:W-:Y:S01]  /*1b30*/  IMAD.SHL.U32 R101, R98, 0x8, RZ ;  /* 0x0000000862657824 */ /* 0x000fe200078e00ff */
[----:B------:R-:W-:Y:S01]  /*1b40*/  LOP3.LUT R96, R96, 0xfffffff8, RZ, 0xc0, !PT ;  /* 0xfffffff860607812 */ /* 0x000fe200078ec0ff */
[----:B------:R-:W-:Y:S01]  /*1b50*/  IMAD.SHL.U32 R100, R98, 0x4, RZ ;  /* 0x0000000462647824 */ /* 0x000fe200078e00ff */
[----:B------:R-:W-:Y:S01]  /*1b60*/  LOP3.LUT R95, R95, 0xfffffff8, RZ, 0xc0, !PT ;  /* 0xfffffff85f5f7812 */ /* 0x000fe200078ec0ff */
[----:B------:R-:W-:Y:S01]  /*1b70*/  IMAD.WIDE.U32 R120, R120, c[0x0][0x268], R8 ;  /* 0x00009a0078787a25 */ /* 0x000fe200078e0008 */
[----:B------:R-:W-:Y:S01]  /*1b80*/  UIMAD.WIDE.U32 UR38, UR28, UR4, URZ ;  /* 0x000000041c2672a5 */ /* 0x000fe2000f8e003f */
[----:B------:R-:W-:Y:S01]  /*1b90*/  SHF.L.U64.HI R82, R83, 0x1, R82 ;  /* 0x0000000153527819 */ /* 0x000fe20000010252 */
[----:B------:R-:W-:Y:S01]  /*1ba0*/  UIMAD UR29, UR28, UR5, UR29 ;  /* 0x000000051c1d72a4 */ /* 0x000fe2000f8e021d */
[----:B------:R-:W-:Y:S01]  /*1bb0*/  IMAD.SHL.U32 R98, R98, 0x2, RZ ;  /* 0x0000000262627824 */ /* 0x000fe200078e00ff */
[----:B------:R-:W-:Y:S01]  /*1bc0*/  SHF.L.U64.HI R84, R85, 0x1, R84 ;  /* 0x0000000155547819 */ /* 0x000fe20000010254 */
[----:B------:R-:W-:Y:S01]  /*1bd0*/  IMAD R73, R67, c[0x0][0x284], R4 ;  /* 0x0000a10043497a24 */ /* 0x000fe200078e0204 */
[----:B------:R-:W-:Y:S01]  /*1be0*/  IADD3 R77, R77, UR19, RZ ;  /* 0x000000134d4d7c10 */ /* 0x000fe2000fffe0ff */
[----:B------:R-:W-:Y:S01]  /*1bf0*/  IMAD.WIDE.U32 R116, R67, c[0x0][0x280], R116 ;  /* 0x0000a00043747a25 */ /* 0x000fe200078e0074 */
[C---:B------:R-:W-:Y:S01]  /*1c00*/  IADD3 R10, R14.reuse, 0x20, RZ ;  /* 0x000000200e0a7810 */ /* 0x040fe20007ffe0ff */
[----:B------:R-:W-:Y:S01]  /*1c10*/  USHF.L.U32 UR6, UR6, 0x5, URZ ;  /* 0x0000000506067899 */ /* 0x000fe2000800063f */
[----:B------:R-:W-:Y:S01]  /*1c20*/  IADD3 R9, R14, 0x60, RZ ;  /* 0x000000600e097810 */ /* 0x000fe20007ffe0ff */
[----:B------:R-:W-:Y:S01]  /*1c30*/  IMAD.MOV.U32 R2, RZ, RZ, c[0x0][0x2b8] ;  /* 0x0000ae00ff027624 */ /* 0x000fe200078e00ff */
[----:B------:R-:W-:Y:S01]  /*1c40*/  LOP3.LUT R102, R102, 0x10, RZ, 0xc0, !PT ;  /* 0x0000001066667812 */ /* 0x000fe200078ec0ff */
[----:B------:R-:W-:Y:S01]  /*1c50*/  IMAD.MOV.U32 R0, RZ, RZ, c[0x0][0x27c] ;  /* 0x00009f00ff007624 */ /* 0x000fe200078e00ff */
[----:B------:R-:W-:Y:S01]  /*1c60*/  LOP3.LUT R101, R101, 0x10, RZ, 0xc0, !PT ;  /* 0x0000001065657812 */ /* 0x000fe200078ec0ff */
[----:B------:R-:W-:Y:S01]  /*1c70*/  IMAD.MOV.U32 R91, RZ, RZ, c[0x0][0x27c] ;  /* 0x00009f00ff5b7624 */ /* 0x000fe200078e00ff */
[----:B------:R-:W-:Y:S01]  /*1c80*/  LOP3.LUT R100, R100, 0x10, RZ, 0xc0, !PT ;  /* 0x0000001064647812 */ /* 0x000fe200078ec0ff */
[C---:B------:R-:W-:Y:S01]  /*1c90*/  IMAD R3, R67.reuse, c[0x0][0x294], R6 ;  /* 0x0000a50043037a24 */ /* 0x040fe200078e0206 */
[----:B------:R-:W-:Y:S01]  /*1ca0*/  LOP3.LUT R98, R98, 0x10, RZ, 0xc0, !PT ;  /* 0x0000001062627812 */ /* 0x000fe200078ec0ff */
[C---:B------:R-:W-:Y:S01]  /*1cb0*/  IMAD.WIDE.U32 R118, R67.reuse, c[0x0][0x290], R118 ;  /* 0x0000a40043767a25 */ /* 0x040fe200078e0076 */
[----:B------:R-:W-:Y:S01]  /*1cc0*/  SHF.R.S32.HI R88, RZ, 0x1f, R97 ;  /* 0x0000001fff587819 */ /* 0x000fe20000011461 */
[----:B------:R-:W-:Y:S01]  /*1cd0*/  UIADD3 UR26, UR35, UR26, URZ ;  /* 0x0000001a231a7290 */ /* 0x000fe2000fffe03f */
[----:B------:R-:W-:Y:S01]  /*1ce0*/  SHF.R.S32.HI R87, RZ, 0x1f, R96 ;  /* 0x0000001fff577819 */ /* 0x000fe20000011460 */
[----:B------:R-:W-:Y:S01]  /*1cf0*/  IMAD.WIDE.U32 R114, R67, c[0x0][0x290], R114 ;  /* 0x0000a40043727a25 */ /* 0x000fe200078e0072 */
[----:B------:R-:W-:Y:S01]  /*1d00*/  SHF.R.S32.HI R86, RZ, 0x1f, R95 ;  /* 0x0000001fff567819 */ /* 0x000fe2000001145f */
[----:B------:R-:W-:Y:S01]  /*1d10*/  UIADD3 UR31, UR37, UR31, URZ ;  /* 0x0000001f251f7290 */ /* 0x000fe2000fffe03f */
[----:B------:R-:W-:Y:S01]  /*1d20*/  IADD3 R79, R121, UR32, RZ ;  /* 0x00000020794f7c10 */ /* 0x000fe2000fffe0ff */
[----:B------:R-:W-:Y:S01]  /*1d30*/  IMAD.WIDE.U32 R112, R67, c[0x0][0x280], R112 ;  /* 0x0000a00043707a25 */ /* 0x000fe200078e0070 */
[----:B------:R-:W-:Y:S01]  /*1d40*/  ISETP.NE.AND P5, PT, R2, 0x1, PT ;  /* 0x000000010200780c */ /* 0x000fe20003fa5270 */
[----:B------:R-:W-:Y:S01]  /*1d50*/  UIADD3 UR29, UR39, UR29, URZ ;  /* 0x0000001d271d7290 */ /* 0x000fe2000fffe03f */
[----:B------:R-:W-:Y:S01]  /*1d60*/  ISETP.GE.AND P6, PT, R0, 0x1, PT ;  /* 0x000000010000780c */ /* 0x000fe20003fc6270 */
[----:B------:R-:W-:Y:S01]  /*1d70*/  IMAD.IADD R75, R117, 0x1, R73 ;  /* 0x00000001754b7824 */ /* 0x000fe200078e0249 */
[----:B------:R-:W-:Y:S01]  /*1d80*/  ULDC.U8 UR4, c[0x0][0x298] ;  /* 0x0000a60000047ab9 */ /* 0x000fe20000000000 */
[----:B------:R-:W-:-:S02]  /*1d90*/  IMAD.SHL.U32 R91, R91, 0x2, RZ ;  /* 0x000000025b5b7824 */ /* 0x000fc400078e00ff */
[----:B------:R-:W-:Y:S02]  /*1da0*/  IMAD.IADD R76, R119, 0x1, R3 ;  /* 0x00000001774c7824 */ /* 0x000fe400078e0203 */
[----:B------:R-:W-:Y:S02]  /*1db0*/  IMAD.IADD R74, R3, 0x1, R115 ;  /* 0x00000001034a7824 */ /* 0x000fe400078e0273 */
[----:B------:R-:W-:Y:S02]  /*1dc0*/  IMAD.IADD R73, R73, 0x1, R113 ;  /* 0x0000000149497824 */ /* 0x000fe400078e0271 */
[----:B------:R-:W-:Y:S02]  /*1dd0*/  IMAD.SHL.U32 R83, R83, 0x2, RZ ;  /* 0x0000000253537824 */ /* 0x000fe400078e00ff */
[----:B------:R-:W-:Y:S02]  /*1de0*/  IMAD.SHL.U32 R85, R85, 0x2, RZ ;  /* 0x0000000255557824 */ /* 0x000fe400078e00ff */
[----:B------:R-:W-:-:S02]  /*1df0*/  IMAD.SHL.U32 R90, R90, 0x2, RZ ;  /* 0x000000025a5a7824 */ /* 0x000fc400078e00ff */
[----:B------:R-:W-:Y:S01]  /*1e00*/  IMAD.SHL.U32 R89, R89, 0x2, RZ ;  /* 0x0000000259597824 */ /* 0x000fe200078e00ff */
[----:B------:R-:W-:Y:S06]  /*1e10*/  BAR.SYNC.DEFER_BLOCKING 0x0 ;  /* 0x0000000000007b1d */ /* 0x000fec0000010000 */
.L_x_375:
        /* <DEDUP_REMOVED lines=19> */
[----:B--2---:R-:W2:Y:S04]  /*1f50*/  @!P0 LDG.E R92, [R4.64] ;  /* 0x00000018045c8981 */ /* 0x004ea8000c1e1900 */
[----:B------:R-:W-:Y:S01]  /*1f60*/  IMAD R0, R70, c[0x0][0x1e0], RZ ;  /* 0x0000780046007a24 */ /* 0x000fe200078e02ff */
[----:B------:R-:W-:Y:S03]  /*1f70*/  BAR.SYNC.DEFER_BLOCKING 0x0 ;  /* 0x0000000000007b1d */ /* 0x000fe60000010000 */
[----:B------:R-:W-:Y:S05]  /*1f80*/  IMAD R0, R71, c[0x0][0x1e4], R0 ;  /* 0x0000790047007a24 */ /* 0x000fea00078e0200 */
[----:B------:R-:W-:Y:S02]  /*1f90*/  IADD3 R3, R3, R0, RZ ;  /* 0x0000000003037210 */ /* 0x000fe40007ffe0ff */
[----:B--2---:R-:W-:Y:S03]  /*1fa0*/  SHF.R.S32.HI R69, RZ, 0x1f, R92 ;  /* 0x0000001fff457819 */ /* 0x004fe6000001145c */
[----:B------:R-:W-:Y:S04]  /*1fb0*/  IMAD.WIDE.U32 R2, R92, c[0x0][0x1f0], R2 ;  /* 0x00007c005c027a25 */ /* 0x000fe800078e0002 */
[----:B------:R-:W-:Y:S01]  /*1fc0*/  IMAD R0, R69, c[0x0][0x1f0], RZ ;  /* 0x00007c0045007a24 */ /* 0x000fe200078e02ff */
[----:B------:R-:W-:Y:S03]  /*1fd0*/  IADD3 R55, P1, R2, UR36, RZ ;  /* 0x0000002402377c10 */ /* 0x000fe6000ff3e0ff */
[----:B------:R-:W-:Y:S01]  /*1fe0*/  IMAD R0, R92, c[0x0][0x1f4], R0 ;  /* 0x00007d005c007a24 */ /* 0x000fe200078e0200 */
[----:B------:R-:W-:Y:S04]  /*1ff0*/  LEA R54, P0, R55, c[0x0][0x1c8], 0x1 ;  /* 0x0000720037367a11 */ /* 0x000fe800078008ff */
[----:B------:R-:W-:Y:S04]  /*2000*/  IADD3.X R0, R3, UR31, R0, P1, !PT ;  /* 0x0000001f03007c10 */ /* 0x000fe80008ffe400 */
[----:B------:R-:W-:Y:S01]  /*2010*/  LEA.HI.X R55, R55, c[0x0][0x1cc], R0, 0x1, P0 ;  /* 0x0000730037377a11 */ /* 0x000fe200000f0c00 */
[----:B-1----:R-:W-:-:S05]  /*2020*/  @!P6 BRA `(.L_x_358) ;  /* 0x000026a00000e947 */ /* 0x002fca0003800000 */
[C---:B------:R-:W-:Y:S01]  /*2030*/  IMAD R13, R103.reuse, UR7, RZ ;  /* 0x00000007670d7c24 */ /* 0x040fe2000f8e02ff */
[----:B------:R-:W-:Y:S01]  /*2040*/  ISETP.NE.AND P0, PT, RZ, UR4, PT ;  /* 0x00000004ff007c0c */ /* 0x000fe2000bf05270 */
[C---:B------:R-:W-:Y:S01]  /*2050*/  IMAD R3, R103.reuse, UR27, RZ ;  /* 0x0000001b67037c24 */ /* 0x040fe2000f8e02ff */
[----:B------:R-:W-:Y:S01]  /*2060*/  SHF.R.S32.HI R0, RZ, 0x1f, R103 ;  /* 0x0000001fff007819 */ /* 0x000fe20000011467 */
[C---:B------:R-:W-:Y:S01]  /*2070*/  IMAD.WIDE.U32 R6, R103.reuse, UR6, RZ ;  /* 0x0000000667067c25 */ /* 0x040fe2000f8e00ff */
        /* <DEDUP_REMOVED lines=47> */
.L_x_361:
[----:B------:R-:W-:Y:S05]  /*2370*/  BSYNC B0 ;  /* 0x0000000000007941 */ /* 0x000fea0003800000 */
.L_x_360:
[----:B------:R-:W2:Y:S04]  /*2380*/  SHFL.IDX PT, R55, R55, RZ, 0x181f ;  /* 0x00181fff37377589 */ /* 0x000ea800000e0000 */
[----:B------:R-:W3:Y:S01]  /*2390*/  SHFL.IDX PT, R54, R54, RZ, 0x181f ;  /* 0x00181fff36367589 */ /* 0x000ee200000e0000 */
[----:B------:R-:W-:-:S05]  /*23a0*/  @P2 BRA `(.L_x_362) ;  /* 0x000024d000002947 */ /* 0x000fca0003800000 */
[----:B------:R-:W-:Y:S01]  /*23b0*/  ISETP.GE.AND P0, PT, R16, c[0x0][0x1d4], PT ;  /* 0x0000750010007a0c */ /* 0x000fe20003f06270 */
[----:B-1---5:R-:W-:Y:S01]  /*23c0*/  IMAD.MOV.U32 R2, RZ, RZ, R26 ;  /* 0x000000ffff027224 */ /* 0x022fe200078e001a */
[----:B------:R-:W-:Y:S01]  /*23d0*/  BSSY B0, `(.L_x_363) ;  /* 0x0000052000007945 */ /* 0x000fe20003800000 */
[----:B------:R-:W-:Y:S02]  /*23e0*/  IMAD.MOV.U32 R0, RZ, RZ, R27 ;  /* 0x000000ffff007224 */ /* 0x000fe400078e001b */
        /* <DEDUP_REMOVED lines=27> */
[C---:B---3--:R-:W-:Y:S01]  /*25a0*/  LEA R62, P1, R16.reuse, R54, 0x1 ;  /* 0x00000036103e7211 */ /* 0x048fe200078208ff */
[----:B------:R-:W-:Y:S02]  /*25b0*/  IMAD.MOV.U32 R25, RZ, RZ, R31 ;  /* 0x000000ffff197224 */ /* 0x000fe400078e001f */
[----:B------:R-:W-:Y:S01]  /*25c0*/  IMAD.MOV.U32 R39, RZ, RZ, R53 ;  /* 0x000000ffff277224 */ /* 0x000fe200078e0035 */
[----:B--2---:R-:W-:Y:S05]  /*25d0*/  LEA.HI.X R63, R16, R55, R17, 0x1, P1 ;  /* 0x00000037103f7211 */ /* 0x004fea00008f0c11 */
        /* <DEDUP_REMOVED lines=49> */
.L_x_364:
[----:B------:R-:W-:Y:S05]  /*28f0*/  BSYNC B0 ;  /* 0x0000000000007941 */ /* 0x000fea0003800000 */
.L_x_363:
[----:B------:R-:W-:Y:S01]  /*2900*/  ISETP.GE.AND P0, PT, R11, c[0x0][0x1d4], PT ;  /* 0x000075000b007a0c */ /* 0x000fe20003f06270 */
[----:B------:R-:W-:Y:S01]  /*2910*/  @!UPT UIADD3 URZ, URZ, URZ, URZ ;  /* 0x0000003f3f3ff290 */ /* 0x000fe2000fffe03f */
[----:B------:R-:W-:Y:S11]  /*2920*/  BSSY B0, `(.L_x_365) ;  /* 0x0000037000007945 */ /* 0x000ff60003800000 */
[----:B------:R-:W-:-:S05]  /*2930*/  @P0 BRA `(.L_x_366) ;  /* 0x0000035000000947 */ /* 0x000fca0003800000 */
[----:B------:R-:W-:Y:S01]  /*2940*/  ISETP.GE.AND P0, PT, R10, c[0x0][0x27c], PT ;  /* 0x00009f000a007a0c */ /* 0x000fe20003f06270 */
[----:B-1----:R-:W1:Y:S01]  /*2950*/  LDS.128 R20, [R104+0xd080] ;  /* 0x00d0800068147984 */ /* 0x002e620000000c00 */
[C---:B---3--:R-:W-:Y:S04]  /*2960*/  LEA R58, P1, R97.reuse, R54, 0x1 ;  /* 0x00000036613a7211 */ /* 0x048fe800078208ff */
[----:B--2---:R-:W-:Y:S07]  /*2970*/  LEA.HI.X R59, R97, R55, R88, 0x1, P1 ;  /* 0x00000037613b7211 */ /* 0x004fee00008f0c58 */
        /* <DEDUP_REMOVED lines=49> */
.L_x_366:
[----:B------:R-:W-:Y:S05]  /*2c90*/  BSYNC B0 ;  /* 0x0000000000007941 */ /* 0x000fea0003800000 */
.L_x_365:
        /* <DEDUP_REMOVED lines=57> */
.L_x_368:
[----:B------:R-:W-:Y:S05]  /*3030*/  BSYNC B0 ;  /* 0x0000000000007941 */ /* 0x000fea0003800000 */
.L_x_367:
[----:B------:R-:W-:Y:S11]  /*3040*/  ISETP.GE.AND P0, PT, R108, c[0x0][0x1d4], PT ;  /* 0x000075006c007a0c */ /* 0x000ff60003f06270 */
[----:B------:R-:W-:Y:S02]  /*3050*/  @!UPT UIADD3 URZ, URZ, URZ, URZ ;  /* 0x0000003f3f3ff290 */ /* 0x000fe4000fffe03f */
        /* <DEDUP_REMOVED lines=55> */
.L_x_359:
        /* <DEDUP_REMOVED lines=29> */
.L_x_370:
[----:B------:R-:W-:Y:S05]  /*35a0*/  BSYNC B0 ;  /* 0x0000000000007941 */ /* 0x000fea0003800000 */
.L_x_369:
[----:B------:R2:W3:Y:S04]  /*35b0*/  SHFL.IDX PT, R129, R55, RZ, 0x181f ;  /* 0x00181fff37817589 */ /* 0x0004e800000e0000 */
[----:B------:R2:W4:Y:S01]  /*35c0*/  SHFL.IDX PT, R128, R54, RZ, 0x181f ;  /* 0x00181fff36807589 */ /* 0x00052200000e0000 */
[----:B------:R-:W-:-:S05]  /*35d0*/  @P2 BRA `(.L_x_362) ;  /* 0x000012a000002947 */ /* 0x000fca0003800000 */
[----:B------:R-:W-:Y:S01]  /*35e0*/  ISETP.GE.AND P0, PT, R16, c[0x0][0x1d4], PT ;  /* 0x0000750010007a0c */ /* 0x000fe20003f06270 */
[----:B-----5:R-:W-:Y:S01]  /*35f0*/  IMAD.MOV.U32 R4, RZ, RZ, R26 ;  /* 0x000000ffff047224 */ /* 0x020fe200078e001a */
[----:B------:R-:W-:Y:S01]  /*3600*/  IADD3 R110, -R91, c[0x0][0x1d4], RZ ;  /* 0x000075005b6e7a10 */ /* 0x000fe20007ffe1ff */
[----:B------:R-:W-:Y:S01]  /*3610*/  IMAD.MOV.U32 R3, RZ, RZ, R27 ;  /* 0x000000ffff037224 */ /* 0x000fe200078e001b */
[----:B------:R-:W-:Y:S01]  /*3620*/  BSSY B0, `(.L_x_371) ;  /* 0x000008e000007945 */ /* 0x000fe20003800000 */
[----:B------:R-:W-:Y:S01]  /*3630*/  IMAD.MOV.U32 R2, RZ, RZ, R24 ;  /* 0x000000ffff027224 */ /* 0x000fe200078e0018 */
        /* <DEDUP_REMOVED lines=8> */
[----:B--2---:R-:W-:Y:S01]  /*36c0*/  PRMT R55, R8, 0x7610, R55 ;  /* 0x0000761008377816 */ /* 0x004fe20000000037 */
        /* <DEDUP_REMOVED lines=26> */
[----:B------:R-:W-:Y:S02]  /*3870*/  @!P0 SHF.R.U64 R42, R42, 0x10, R43 ;  /* 0x000000102a2a8819 */ /* 0x000fe4000000122b */
        /* <DEDUP_REMOVED lines=84> */
[----:B------:R-:W-:Y:S01]  /*3dc0*/  @!P0 F2FP.BF16.PACK_AB R131, R4, R3 ;  /* 0x000000030483823e */ /* 0x000fe200000010ff */
[----:B------:R-:W-:Y:S02]  /*3dd0*/  @!P0 FMUL.FTZ R8, R32, R29 ;  /* 0x0000001d20088220 */ /* 0x000fe40000410000 */
[----:B------:R-:W-:Y:S02]  /*3de0*/  @!P0 FFMA.FTZ R6, R47, R49, R6 ;  /* 0x000000312f068223 */ /* 0x000fe40000010006 */
[----:B------:R-:W-:Y:S01]  /*3df0*/  @!P0 IMAD.MOV.U32 R62, RZ, RZ, R134 ;  /* 0x000000ffff3e8224 */ /* 0x000fe200078e0086 */
[----:B----4-:R-:W-:Y:S01]  /*3e00*/  IADD3 R134, P2, R128, R83, RZ ;  /* 0x0000005380867210 */ /* 0x010fe20007f5e0ff */
[----:B------:R-:W-:Y:S01]  /*3e10*/  @!P0 FFMA.FTZ R7, R50, R51, R7 ;  /* 0x0000003332078223 */ /* 0x000fe20000010007 */
[----:B------:R-:W-:Y:S01]  /*3e20*/  @!P0 F2FP.BF16.PACK_AB R132, R6, R5 ;  /* 0x000000050684823e */ /* 0x000fe200000010ff */
[----:B------:R-:W-:Y:S01]  /*3e30*/  @!P0 FFMA.FTZ R8, R53, R52, R8 ;  /* 0x0000003435088223 */ /* 0x000fe20000010008 */
[----:B---3--:R-:W-:Y:S01]  /*3e40*/  IADD3.X R135, R129, R82, RZ, P2, !PT ;  /* 0x0000005281877210 */ /* 0x008fe200017fe4ff */
[----:B------:R-:W-:Y:S01]  /*3e50*/  @!P0 IMAD.MOV.U32 R60, RZ, RZ, R130 ;  /* 0x000000ffff3c8224 */ /* 0x000fe200078e0082 */
[----:B------:R-:W-:Y:S01]  /*3e60*/  @!P0 F2FP.BF16.PACK_AB R130, R2, R0 ;  /* 0x000000000282823e */ /* 0x000fe200000010ff */
[----:B------:R-:W-:Y:S01]  /*3e70*/  @!P0 IMAD.MOV.U32 R63, RZ, RZ, R137 ;  /* 0x000000ffff3f8224 */ /* 0x000fe200078e0089 */
[----:B------:R-:W-:Y:S01]  /*3e80*/  @!P0 F2FP.BF16.PACK_AB R133, R8, R7 ;  /* 0x000000070885823e */ /* 0x000fe200000010ff */
[----:B------:R-:W-:Y:S01]  /*3e90*/  @!P1 IMAD.WIDE R136, R78, 0x2, R128 ;  /* 0x000000024e889825 */ /* 0x000fe200078e0280 */
[----:B------:R-:W-:Y:S02]  /*3ea0*/  @!P0 MOV R22, R132 ;  /* 0x0000008400168202 */ /* 0x000fe40000000f00 */
[----:B------:R1:W-:Y:S01]  /*3eb0*/  ST.E.128 [R134.64], R60 ;  /* 0x0000003c86007985 */ /* 0x0003e2000c101d18 */
[----:B------:R-:W-:Y:S02]  /*3ec0*/  @!P0 IMAD.MOV.U32 R20, RZ, RZ, R130 ;  /* 0x000000ffff148224 */ /* 0x000fe400078e0082 */
[----:B------:R-:W-:Y:S02]  /*3ed0*/  @!P0 IMAD.MOV.U32 R21, RZ, RZ, R131 ;  /* 0x000000ffff158224 */ /* 0x000fe400078e0083 */
[----:B------:R-:W-:Y:S05]  /*3ee0*/  @!P0 IMAD.MOV.U32 R23, RZ, RZ, R133 ;  /* 0x000000ffff178224 */ /* 0x000fea00078e0085 */
[----:B------:R1:W-:Y:S02]  /*3ef0*/  @!P1 ST.E.128 [R136.64], R20 ;  /* 0x0000001488009985 */ /* 0x0003e4000c101d18 */
.L_x_372:
[----:B------:R-:W-:Y:S05]  /*3f00*/  BSYNC B0 ;  /* 0x0000000000007941 */ /* 0x000fea0003800000 */
.L_x_371:
[----:B------:R-:W-:Y:S11]  /*3f10*/  ISETP.GE.AND P0, PT, R11, c[0x0][0x1d4], PT ;  /* 0x000075000b007a0c */ /* 0x000ff60003f06270 */
[----:B------:R-:W-:Y:S02]  /*3f20*/  @!UPT UIADD3 URZ, URZ, URZ, URZ ;  /* 0x0000003f3f3ff290 */ /* 0x000fe4000fffe03f */
[----:B------:R-:W-:-:S05]  /*3f30*/  @P0 BRA `(.L_x_362) ;  /* 0x0000094000000947 */ /* 0x000fca0003800000 */
[----:B------:R-:W-:Y:S01]  /*3f40*/  SEL R110, R91, R110, !P4 ;  /* 0x0000006e5b6e7207 */ /* 0x000fe20006000000 */
[----:B------:R-:W2:Y:S01]  /*3f50*/  LDS.128 R48, [R89+0xc080] ;  /* 0x00c0800059307984 */ /* 0x000ea20000000c00 */
        /* <DEDUP_REMOVED lines=21> */
[C---:B--2---:R-:W-:Y:S01]  /*40b0*/  @!P0 LOP3.LUT R36, R49.reuse, 0xffff0000, RZ, 0xc0, !PT ;  /* 0xffff000031248812 */ /* 0x044fe200078ec0ff */
        /* <DEDUP_REMOVED lines=44> */
[----:B----4-:R-:W-:Y:S01]  /*4380*/  IADD3 R52, P1, R128, R85, RZ ;  /* 0x0000005580347210 */ /* 0x010fe20007f3e0ff */
        /* <DEDUP_REMOVED lines=19> */
[----:B---3--:R-:W-:Y:S01]  /*44c0*/  IMAD.X R53, R129, 0x1, R84, P1 ;  /* 0x0000000181357824 */ /* 0x008fe200008e0654 */
        /* <DEDUP_REMOVED lines=32> */
.L_x_358:
[----:B------:R-:W1:Y:S01]  /*46d0*/  SHFL.IDX PT, R55, R55, RZ, 0x181f ;  /* 0x00181fff37377589 */ /* 0x000e6200000e0000 */
[----:B------:R-:W-:Y:S03]  /*46e0*/  IADD3 R68, -R72, UR18, RZ ;  /* 0x0000001248447c10 */ /* 0x000fe6000fffe1ff */
[----:B------:R-:W2:Y:S01]  /*46f0*/  SHFL.IDX PT, R54, R54, RZ, 0x181f ;  /* 0x00181fff36367589 */ /* 0x000ea200000e0000 */
[----:B------:R-:W-:Y:S04]  /*4700*/  IMNMX R68, R68, 0x20, PT ;  /* 0x0000002044447817 */ /* 0x000fe80003800200 */
[----:B------:R-:W-:Y:S11]  /*4710*/  ISETP.GT.AND P0, PT, R68, R111, PT ;  /* 0x0000006f4400720c */ /* 0x000ff60003f04270 */
[----:B------:R-:W-:Y:S02]  /*4720*/  @!UPT UIADD3 URZ, URZ, URZ, URZ ;  /* 0x0000003f3f3ff290 */ /* 0x000fe4000fffe03f */
[----:B------:R-:W-:-:S05]  /*4730*/  @!P0 BRA `(.L_x_362) ;  /* 0x0000014000008947 */ /* 0x000fca0003800000 */
[C---:B------:R-:W-:Y:S02]  /*4740*/  ISETP.GE.AND P0, PT, R16.reuse, c[0x0][0x1d4], PT ;  /* 0x0000750010007a0c */ /* 0x040fe40003f06270 */
[----:B------:R-:W-:Y:S11]  /*4750*/  ISETP.GE.AND P2, PT, R11, c[0x0][0x1d4], PT ;  /* 0x000075000b007a0c */ /* 0x000ff60003f46270 */
[----:B------:R-:W3:Y:S01]  /*4760*/  @!P0 LDS.128 R4, [R104+0xc080] ;  /* 0x00c0800068048984 */ /* 0x000ee20000000c00 */
[CC--:B--2---:R-:W-:Y:S04]  /*4770*/  @!P0 LEA R28, P1, R16.reuse, R54.reuse, 0x1 ;  /* 0x00000036101c8211 */ /* 0x0c4fe800078208ff */
[-C--:B-1----:R-:W-:Y:S02]  /*4780*/  @!P0 LEA.HI.X R29, R16, R55.reuse, R17, 0x1, P1 ;  /* 0x00000037101d8211 */ /* 0x082fe400008f0c11 */
[----:B------:R-:W-:Y:S03]  /*4790*/  ISETP.GE.AND P1, PT, R109, c[0x0][0x1d4], PT ;  /* 0x000075006d007a0c */ /* 0x000fe60003f26270 */
[----:B---3--:R-:W-:Y:S01]  /*47a0*/  @!P0 ST.E.128 [R28.64], R4 ;  /* 0x000000041c008985 */ /* 0x008fe2000c101d18 */
[CC--:B------:R-:W-:Y:S03]  /*47b0*/  @!P2 LEA R18, P0, R97.reuse, R54.reuse, 0x1 ;  /* 0x000000366112a211 */ /* 0x0c0fe600078008ff */
[----:B------:R-:W1:Y:S01]  /*47c0*/  @!P2 LDS.128 R24, [R104+0xd080] ;  /* 0x00d080006818a984 */ /* 0x000e620000000c00 */
[-C--:B------:R-:W-:Y:S02]  /*47d0*/  @!P2 LEA.HI.X R19, R97, R55.reuse, R88, 0x1, P0 ;  /* 0x000000376113a211 */ /* 0x080fe400000f0c58 */
[----:B------:R-:W-:Y:S03]  /*47e0*/  ISETP.GE.AND P0, PT, R108, c[0x0][0x1d4], PT ;  /* 0x000075006c007a0c */ /* 0x000fe60003f06270 */
[----:B-1----:R-:W-:Y:S01]  /*47f0*/  @!P2 ST.E.128 [R18.64], R24 ;  /* 0x000000181200a985 */ /* 0x002fe2000c101d18 */
[CC--:B------:R-:W-:Y:S03]  /*4800*/  @!P1 LEA R2, P2, R96.reuse, R54.reuse, 0x1 ;  /* 0x0000003660029211 */ /* 0x0c0fe600078408ff */
[----:B------:R-:W1:Y:S01]  /*4810*/  @!P1 LDS.128 R20, [R104+0xe080] ;  /* 0x00e0800068149984 */ /* 0x000e620000000c00 */
[-C--:B------:R-:W-:Y:S05]  /*4820*/  @!P1 LEA.HI.X R3, R96, R55.reuse, R87, 0x1, P2 ;  /* 0x0000003760039211 */ /* 0x080fea00010f0c57 */
[----:B-1----:R-:W-:Y:S01]  /*4830*/  @!P1 ST.E.128 [R2.64], R20 ;  /* 0x0000001402009985 */ /* 0x002fe2000c101d18 */
[C---:B------:R-:W-:Y:S03]  /*4840*/  @!P0 LEA R54, P1, R95.reuse, R54, 0x1 ;  /* 0x000000365f368211 */ /* 0x040fe600078208ff */
[----:B------:R-:W1:Y:S01]  /*4850*/  @!P0 LDS.128 R4, [R104+0xf080] ;  /* 0x00f0800068048984 */ /* 0x000e620000000c00 */
[----:B------:R-:W-:Y:S05]  /*4860*/  @!P0 LEA.HI.X R55, R95, R55, R86, 0x1, P1 ;  /* 0x000000375f378211 */ /* 0x000fea00008f0c56 */
[----:B-1----:R1:W-:Y:S04]  /*4870*/  @!P0 ST.E.128 [R54.64], R4 ;  /* 0x0000000436008985 */ /* 0x0023e8000c101d18 */
.L_x_362:
[----:B------:R-:W-:Y:S05]  /*4880*/  BSYNC B1 ;  /* 0x0000000000017941 */ /* 0x000fea0003800000 */
.L_x_357:
[----:B------:R-:W-:Y:S01]  /*4890*/  IMAD.IADD R72, R81, 0x1, -R72 ;  /* 0x0000000151487824 */ /* 0x000fe200078e0a48 */
[----:B------:R-:W-:Y:S04]  /*48a0*/  BSSY B0, `(.L_x_373) ;  /* 0x000003c000007945 */ /* 0x000fe80003800000 */
[----:B------:R-:W-:Y:S11]  /*48b0*/  ISETP.GE.AND P0, PT, R72, 0x1, PT ;  /* 0x000000014800780c */ /* 0x000ff60003f06270 */
[----:B------:R-:W-:Y:S02]  /*48c0*/  @!UPT UIADD3 URZ, URZ, URZ, URZ ;  /* 0x0000003f3f3ff290 */ /* 0x000fe4000fffe03f */
[----:B-1----:R-:W-:Y:S01]  /*48d0*/  @P0 IMAD.WIDE R4, R103, 0x20, R124 ;  /* 0x0000002067040825 */ /* 0x002fe200078e027c */
[----:B------:R-:W-:Y:S03]  /*48e0*/  @P0 ISETP.NE.U32.AND P2, PT, R102, RZ, PT ;  /* 0x000000ff6600020c */ /* 0x000fe60003f45070 */
[----:B------:R-:W-:Y:S02]  /*48f0*/  @P0 IMAD.MOV.U32 R78, RZ, RZ, R120 ;  /* 0x000000ffff4e0224 */ /* 0x000fe400078e0078 */
[----:B------:R-:W-:Y:S02]  /*4900*/  @P0 IMAD R0, R5, c[0x0][0x258], RZ ;  /* 0x0000960005000a24 */ /* 0x000fe400078e02ff */
[C---:B------:R-:W-:Y:S04]  /*4910*/  @P0 IMAD.WIDE.U32 R2, R4.reuse, c[0x0][0x258], R78 ;  /* 0x0000960004020a25 */ /* 0x040fe800078e004e */
[----:B------:R-:W-:Y:S01]  /*4920*/  @P0 IMAD R0, R4, c[0x0][0x25c], R0 ;  /* 0x0000970004000a24 */ /* 0x000fe200078e0200 */
[C---:B------:R-:W-:Y:S04]  /*4930*/  @P0 LEA R6, P1, R2.reuse, c[0x0][0x250], 0x1 ;  /* 0x0000940002060a11 */ /* 0x040fe800078208ff */
[----:B------:R-:W-:Y:S04]  /*4940*/  @P0 IADD3 R0, R3, R0, RZ ;  /* 0x0000000003000210 */ /* 0x000fe80007ffe0ff */
[----:B------:R-:W-:Y:S01]  /*4950*/  @P0 LEA.HI.X R7, R2, c[0x0][0x254], R0, 0x1, P1 ;  /* 0x0000950002070a11 */ /* 0x000fe200008f0c00 */
[----:B------:R-:W-:Y:S01]  /*4960*/  IMAD R0, R70, c[0x0][0x208], RZ ;  /* 0x0000820046007a24 */ /* 0x000fe200078e02ff */
[----:B------:R-:W-:Y:S01]  /*4970*/  @P0 ISETP.NE.U32.AND P1, PT, R101, RZ, PT ;  /* 0x000000ff6500020c */ /* 0x000fe20003f25070 */
[C---:B------:R-:W-:Y:S02]  /*4980*/  IMAD.WIDE.U32 R2, R71.reuse, c[0x0][0x208], RZ ;  /* 0x0000820047027a25 */ /* 0x040fe400078e00ff */
        /* <DEDUP_REMOVED lines=10> */
[C---:B-----5:R-:W-:Y:S02]  /*4a30*/  IMAD.WIDE.U32 R18, R92.reuse, c[0x0][0x218], R2 ;  /* 0x000086005c127a25 */ /* 0x060fe400078e0002 */
        /* <DEDUP_REMOVED lines=8> */
[----:B------:R1:W4:Y:S01]  /*4ac0*/  SHFL.IDX PT, R0, R2, RZ, 0x181f ;  /* 0x00181fff02007589 */ /* 0x00032200000e0000 */
[----:B------:R-:W-:Y:S03]  /*4ad0*/  ISETP.GT.AND P0, PT, R68, R111, PT ;  /* 0x0000006f4400720c */ /* 0x000fe60003f04270 */
[----:B------:R1:W3:Y:S01]  /*4ae0*/  SHFL.IDX PT, R3, R4, RZ, 0x181f ;  /* 0x00181fff04037589 */ /* 0x0002e200000e0000 */
[----:B------:R-:W-:Y:S04]  /*4af0*/  DEPBAR.LE SB0, 0x0 ;  /* 0x000080000000791a */ /* 0x000fe80000000000 */
[----:B------:R-:W-:Y:S06]  /*4b00*/  BAR.SYNC.DEFER_BLOCKING 0x0 ;  /* 0x0000000000007b1d */ /* 0x000fec0000010000 */
[----:B------:R-:W-:-:S05]  /*4b10*/  @!P0 BRA `(.L_x_374) ;  /* 0x0000014000008947 */ /* 0x000fca0003800000 */
[C---:B----4-:R-:W-:Y:S02]  /*4b20*/  ISETP.GE.AND P0, PT, R16.reuse, c[0x0][0x1d4], PT ;  /* 0x0000750010007a0c */ /* 0x050fe40003f06270 */
[----:B------:R-:W-:Y:S11]  /*4b30*/  ISETP.GE.AND P2, PT, R11, c[0x0][0x1d4], PT ;  /* 0x000075000b007a0c */ /* 0x000ff60003f46270 */
[----:B-1----:R-:W1:Y:S01]  /*4b40*/  @!P0 LDS.128 R4, [R104+0x8080] ;  /* 0x0080800068048984 */ /* 0x002e620000000c00 */
[CC--:B------:R-:W-:Y:S04]  /*4b50*/  @!P0 LEA R30, P1, R16.reuse, R0.reuse, 0x1 ;  /* 0x00000000101e8211 */ /* 0x0c0fe800078208ff */
[-C--:B---3--:R-:W-:Y:S02]  /*4b60*/  @!P0 LEA.HI.X R31, R16, R3.reuse, R17, 0x1, P1 ;  /* 0x00000003101f8211 */ /* 0x088fe400008f0c11 */
[----:B------:R-:W-:Y:S03]  /*4b70*/  ISETP.GE.AND P1, PT, R109, c[0x0][0x1d4], PT ;  /* 0x000075006d007a0c */ /* 0x000fe60003f26270 */
[----:B-1----:R-:W-:Y:S01]  /*4b80*/  @!P0 ST.E.128 [R30.64], R4 ;  /* 0x000000041e008985 */ /* 0x002fe2000c101d18 */
        /* <DEDUP_REMOVED lines=13> */
.L_x_374:
[----:B----4-:R-:W-:Y:S05]  /*4c60*/  BSYNC B0 ;  /* 0x0000000000007941 */ /* 0x010fea0003800000 */
.L_x_373:
[C---:B------:R-:W-:Y:S02]  /*4c70*/  ISETP.GT.AND P0, PT, R103.reuse, R80, PT ;  /* 0x000000506700720c */ /* 0x040fe40003f04270 */
[----:B------:R-:W-:Y:S11]  /*4c80*/  IADD3 R103, R103, -0x1, RZ ;  /* 0xffffffff67677810 */ /* 0x000ff60007ffe0ff */
[----:B-1-3--:R-:W-:Y:S01]  /*4c90*/  @P0 SHF.R.S32.HI R3, RZ, 0x1f, R103 ;  /* 0x0000001fff030819 */ /* 0x00afe20000011467 */
        /* <DEDUP_REMOVED lines=22> */
.L_x_354:
[----:B------:R-:W-:Y:S01]  /*4e00*/  UIADD3 UR6, UR15, 0x7f, URZ ;  /* 0x0000007f0f067890 */ /* 0x000fe2000fffe03f */
[----:B------:R-:W-:Y:S01]  /*4e10*/  PLOP3.LUT P0, PT, PT, PT, UP2, 0x40, 0x0 ;  /* 0x000000000000781c */ /* 0x000fe20003f0e828 */
[----:B------:R-:W-:-:S02]  /*4e20*/  ULDC.64 UR4, c[0x0][0x2c8] ;  /* 0x0000b20000047ab9 */ /* 0x000fc40000000a00 */
[----:B------:R-:W-:Y:S02]  /*4e30*/  UIMAD.WIDE.U32 UR18, UR6, UR4, URZ ;  /* 0x00000004061272a5 */ /* 0x000fe4000f8e003f */
[----:B------:R-:W-:Y:S02]  /*4e40*/  ULDC UR7, c[0x0][0x328] ;  /* 0x0000ca0000077ab9 */ /* 0x000fe40000000800 */
[----:B------:R-:W-:-:S04]  /*4e50*/  @UP3 USHF.R.U32.HI UR6, URZ, UR5, UR19 ;  /* 0x000000053f063299 */ /* 0x000fc80008011613 */
[----:B------:R-:W-:-:S04]  /*4e60*/  UIADD3 UR4, UR10, UR6, URZ ;  /* 0x000000060a047290 */ /* 0x000fc8000fffe03f */
[----:B------:R-:W-:Y:S01]  /*4e70*/  UIADD3 UR7, UR4, UR7, URZ ;  /* 0x0000000704077290 */ /* 0x000fe2000fffe03f */
[----:B------:R-:W-:Y:S05]  /*4e80*/  @P0 BRA `(.L_x_376) ;  /* 0x0000013000000947 */ /* 0x000fea0003800000 */
[----:B------:R-:W-:Y:S01]  /*4e90*/  ISETP.LT.AND P0, PT, RZ, UR4, PT ;  /* 0x00000004ff007c0c */ /* 0x000fe2000bf01270 */
[----:B------:R-:W-:Y:S02]  /*4ea0*/  UIADD3 UR10, UR4, -0x1, URZ ;  /* 0xffffffff040a7890 */ /* 0x000fe4000fffe03f */
        /* <DEDUP_REMOVED lines=9> */
.L_x_377:
[----:B------:R-:W-:Y:S02]  /*4f40*/  UISETP.NE.AND UP0, UPT, UR6, 0x1, UPT ;  /* 0x000000010600788c */ /* 0x000fe4000bf05270 */
[----:B------:R-:W-:Y:S02]  /*4f50*/  ULDC.64 UR4, c[0x0][0x330] ;  /* 0x0000cc0000047ab9 */ /* 0x000fe40000000a00 */
[----:B------:R-:W-:-:S07]  /*4f60*/  UIMAD.WIDE.U32 UR18, UR10, UR4, URZ ;  /* 0x000000040a1272a5 */ /* 0x000fce000f8e003f */
[----:B------:R-:W-:Y:S02]  /*4f70*/  @UP0 USHF.R.U32.HI UR10, URZ, UR5, UR19 ;  /* 0x000000053f0a0299 */ /* 0x000fe40008011613 */
.L_x_378:
[----:B------:R-:W-:Y:S02]  /*4f80*/  ULDC UR4, c[0x0][0x32c] ;  /* 0x0000cb0000047ab9 */ /* 0x000fe40000000800 */
[----:B------:R-:W-:-:S04]  /*4f90*/  UIMAD UR4, UR10, UR6, UR4 ;  /* 0x000000060a0472a4 */ /* 0x000fc8000f8e0204 */
[----:B------:R-:W-:-:S04]  /*4fa0*/  UISETP.LT.AND UP0, UPT, UR7, UR4, UPT ;  /* 0x000000040700728c */ /* 0x000fc8000bf01270 */
[----:B------:R-:W-:-:S04]  /*4fb0*/  USEL UR7, UR7, UR4, UP0 ;  /* 0x0000000407077287 */ /* 0x000fc80008000000 */
.L_x_376:
[----:B------:R-:W-:Y:S01]  /*4fc0*/  UIADD3 UR6, UR7, 0x1f, URZ ;  /* 0x0000001f07067890 */ /* 0x000fe2000fffe03f */
[----:B------:R-:W-:Y:S01]  /*4fd0*/  PLOP3.LUT P0, PT, PT, PT, UP2, 0x40, 0x0 ;  /* 0x000000000000781c */ /* 0x000fe20003f0e828 */
[----:B------:R-:W-:Y:S02]  /*4fe0*/  ULDC.64 UR4, c[0x0][0x2c8] ;  /* 0x0000b20000047ab9 */ /* 0x000fe40000000a00 */
[----:B------:R-:W-:Y:S02]  /*4ff0*/  USHF.R.S32.HI UR10, URZ, 0x1f, UR6 ;  /* 0x0000001f3f0a7899 */ /* 0x000fe40008011406 */
[----:B------:R-:W-:Y:S02]  /*5000*/  UIMAD.WIDE.U32 UR18, UR15, UR4, URZ ;  /* 0x000000040f1272a5 */ /* 0x000fe4000f8e003f */
[----:B------:R-:W-:Y:S02]  /*5010*/  ULEA.HI UR10, UR10, UR6, URZ, 0x5 ;  /* 0x000000060a0a7291 */ /* 0x000fe4000f8f283f */
[----:B------:R-:W-:-:S02]  /*5020*/  ULDC UR4, c[0x0][0x324] ;  /* 0x0000c90000047ab9 */ /* 0x000fc40000000800 */
[----:B------:R-:W-:Y:S02]  /*5030*/  UMOV UR6, UR15 ;  /* 0x0000000f00067c82 */ /* 0x000fe40008000000 */
[----:B------:R-:W-:Y:S02]  /*5040*/  USHF.R.S32.HI UR10, URZ, 0x5, UR10 ;  /* 0x000000053f0a7899 */ /* 0x000fe4000801140a */
[----:B------:R-:W-:Y:S02]  /*5050*/  @UP3 USHF.R.U32.HI UR6, URZ, UR5, UR19 ;  /* 0x000000053f063299 */ /* 0x000fe40008011613 */
[----:B------:R-:W-:Y:S02]  /*5060*/  UISETP.LT.AND UP0, UPT, UR10, UR8, UPT ;  /* 0x000000080a00728c */ /* 0x000fe4000bf01270 */
[----:B------:R-:W-:Y:S02]  /*5070*/  UIADD3 UR5, UR9, UR6, URZ ;  /* 0x0000000609057290 */ /* 0x000fe4000fffe03f */
[----:B------:R-:W-:-:S02]  /*5080*/  USEL UR10, UR10, UR8, UP0 ;  /* 0x000000080a0a7287 */ /* 0x000fc40008000000 */
[----:B------:R-:W-:Y:S01]  /*5090*/  UIADD3 UR6, UR5, -UR4, URZ ;  /* 0x8000000405067290 */ /* 0x000fe2000fffe03f */
        /* <DEDUP_REMOVED lines=13> */
.L_x_380:
[----:B------:R-:W-:Y:S02]  /*5170*/  ULDC UR4, c[0x0][0x32c] ;  /* 0x0000cb0000047ab9 */ /* 0x000fe40000000800 */
[----:B------:R-:W-:-:S03]  /*5180*/  UISETP.NE.AND UP0, UPT, UR4, 0x1, UPT ;  /* 0x000000010400788c */ /* 0x000fc6000bf05270 */
[----:B------:R-:W-:Y:S02]  /*5190*/  ULDC.64 UR4, c[0x0][0x330] ;  /* 0x0000cc0000047ab9 */ /* 0x000fe40000000a00 */
[----:B------:R-:W-:-:S06]  /*51a0*/  UIMAD.WIDE.U32 UR18, UR7, UR4, URZ ;  /* 0x00000004071272a5 */ /* 0x000fcc000f8e003f */
[----:B------:R-:W-:Y:S02]  /*51b0*/  @UP0 USHF.R.U32.HI UR7, URZ, UR5, UR19 ;  /* 0x000000053f070299 */ /* 0x000fe40008011613 */
.L_x_381:
[----:B------:R-:W-:Y:S02]  /*51c0*/  ULDC UR4, c[0x0][0x32c] ;  /* 0x0000cb0000047ab9 */ /* 0x000fe40000000800 */
[----:B------:R-:W-:-:S04]  /*51d0*/  UIMAD UR4, UR7, UR4, URZ ;  /* 0x00000004070472a4 */ /* 0x000fc8000f8e023f */
[----:B------:R-:W-:-:S04]  /*51e0*/  UISETP.LT.AND UP0, UPT, UR6, UR4, UPT ;  /* 0x000000040600728c */ /* 0x000fc8000bf01270 */
[----:B------:R-:W-:-:S04]  /*51f0*/  USEL UR6, UR6, UR4, !UP0 ;  /* 0x0000000406067287 */ /* 0x000fc8000c000000 */
.L_x_379:
[----:B------:R-:W-:Y:S01]  /*5200*/  USHF.R.S32.HI UR4, URZ, 0x1f, UR6 ;  /* 0x0000001f3f047899 */ /* 0x000fe20008011406 */
[----:B------:R-:W-:Y:S01]  /*5210*/  PLOP3.LUT P2, PT, PT, PT, PT, 0x80, 0x0 ;  /* 0x000000000000781c */ /* 0x000fe20003f4f070 */
[----:B------:R-:W-:Y:S01]  /*5220*/  IMAD.MOV.U32 R3, RZ, RZ, RZ ;  /* 0x000000ffff037224 */ /* 0x000fe200078e00ff */
[----:B------:R-:W-:Y:S01]  /*5230*/  CS2R R128, SRZ ;  /* 0x0000000000807805 */ /* 0x000fe2000001ff00 */
[----:B------:R-:W-:Y:S01]  /*5240*/  ULEA.HI UR4, UR4, UR6, URZ, 0x5 ;  /* 0x0000000604047291 */ /* 0x000fe2000f8f283f */
[----:B------:R-:W-:Y:S01]  /*5250*/  IMAD.MOV.U32 R130, RZ, RZ, RZ ;  /* 0x000000ffff827224 */ /* 0x000fe200078e00ff */
[----:B------:R-:W-:Y:S01]  /*5260*/  CS2R R126, SRZ ;  /* 0x00000000007e7805 */ /* 0x000fe2000001ff00 */
[----:B------:R-:W-:Y:S01]  /*5270*/  CS2R R124, SRZ ;  /* 0x00000000007c7805 */ /* 0x000fe2000001ff00 */
[----:B------:R-:W-:Y:S01]  /*5280*/  USHF.R.S32.HI UR8, URZ, 0x5, UR4 ;  /* 0x000000053f087899 */ /* 0x000fe20008011404 */
[----:B------:R-:W-:Y:S01]  /*5290*/  CS2R R122, SRZ ;  /* 0x00000000007a7805 */ /* 0x000fe2000001ff00 */
[----:B------:R-:W-:Y:S01]  /*52a0*/  CS2R R120, SRZ ;  /* 0x0000000000787805 */ /* 0x000fe2000001ff00 */
[----:B------:R-:W-:Y:S01]  /*52b0*/  CS2R R118, SRZ ;  /* 0x0000000000767805 */ /* 0x000fe2000001ff00 */
[----:B------:R-:W-:Y:S01]  /*52c0*/  UISETP.LT.AND UP0, UPT, URZ, UR8, UPT ;  /* 0x000000083f00728c */ /* 0x000fe2000bf01270 */
[----:B------:R-:W-:Y:S01]  /*52d0*/  CS2R R116, SRZ ;  /* 0x0000000000747805 */ /* 0x000fe2000001ff00 */
[----:B------:R-:W-:Y:S01]  /*52e0*/  CS2R R114, SRZ ;  /* 0x0000000000727805 */ /* 0x000fe2000001ff00 */
[----:B------:R-:W-:Y:S01]  /*52f0*/  CS2R R112, SRZ ;  /* 0x0000000000707805 */ /* 0x000fe2000001ff00 */
[----:B------:R-:W-:Y:S01]  /*5300*/  USEL UR8, URZ, UR8, !UP0 ;  /* 0x000000083f087287 */ /* 0x000fe2000c000000 */
[----:B------:R-:W-:Y:S01]  /*5310*/  CS2R R110, SRZ ;  /* 0x00000000006e7805 */ /* 0x000fe2000001ff00 */
[----:B------:R-:W-:Y:S01]  /*5320*/  CS2R R108, SRZ ;  /* 0x00000000006c7805 */ /* 0x000fe2000001ff00 */
[----:B------:R-:W-:Y:S01]  /*5330*/  CS2R R106, SRZ ;  /* 0x00000000006a7805 */ /* 0x000fe2000001ff00 */
[----:B------:R-:W-:Y:S01]  /*5340*/  UISETP.GT.AND UP0, UPT, UR10, UR8, UPT ;  /* 0x000000080a00728c */ /* 0x000fe2000bf04270 */
[----:B-1----:R-:W-:Y:S01]  /*5350*/  CS2R R104, SRZ ;  /* 0x0000000000687805 */ /* 0x002fe2000001ff00 */
[----:B------:R-:W-:Y:S01]  /*5360*/  CS2R R102, SRZ ;  /* 0x0000000000667805 */ /* 0x000fe2000001ff00 */
        /* <DEDUP_REMOVED lines=25> */
[----:B--2---:R-:W-:Y:S01]  /*5500*/  CS2R R54, SRZ ;  /* 0x0000000000367805 */ /* 0x004fe2000001ff00 */
        /* <DEDUP_REMOVED lines=36> */
[----:B------:R-:W-:Y:S01]  /*5750*/  SHF.R.S32.HI R45, RZ, 0x1f, R66 ;  /* 0x0000001fff2d7819 */ /* 0x000fe20000011442 */
[----:B------:R-:W-:Y:S02]  /*5760*/  USHF.R.S32.HI UR6, URZ, 0x1f, UR17 ;  /* 0x0000001f3f067899 */ /* 0x000fe40008011411 */
[----:B------:R-:W-:Y:S01]  /*5770*/  ULDC.64 UR4, c[0x0][0x178] ;  /* 0x00005e0000047ab9 */ /* 0x000fe20000000a00 */
[----:B------:R1:W2:Y:S01]  /*5780*/  @P2 LDG.E R2, [R2.64] ;  /* 0x0000001802022981 */ /* 0x0002a2000c1e1900 */
[CC--:B------:R-:W-:Y:S01]  /*5790*/  LEA.HI R31, R45.reuse, R66.reuse, RZ, 0x3 ;  /* 0x000000422d1f7211 */ /* 0x0c0fe200078f18ff */
[----:B------:R-:W-:Y:S01]  /*57a0*/  UIMAD UR6, UR6, UR4, URZ ;  /* 0x00000004060672a4 */ /* 0x000fe2000f8e023f */
[----:B------:R-:W-:Y:S01]  /*57b0*/  PLOP3.LUT P1, PT, PT, PT, UP3, 0x80, 0x0 ;  /* 0x000000000000781c */ /* 0x000fe20003f2f038 */
[----:B------:R-:W-:Y:S01]  /*57c0*/  UIMAD.WIDE.U32 UR18, UR17, UR4, URZ ;  /* 0x00000004111272a5 */ /* 0x000fe2000f8e003f */
[----:B------:R-:W-:Y:S01]  /*57d0*/  PLOP3.LUT P0, PT, PT, PT, UP3, 0x80, 0x0 ;  /* 0x000000000000781c */ /* 0x000fe20003f0f038 */
[----:B------:R-:W-:Y:S01]  /*57e0*/  UIMAD UR17, UR17, UR5, UR6 ;  /* 0x00000005111172a4 */ /* 0x000fe2000f8e0206 */
[CC--:B------:R-:W-:Y:S01]  /*57f0*/  LEA.HI R51, R45.reuse, R66.reuse, RZ, 0x4 ;  /* 0x000000422d337211 */ /* 0x0c0fe200078f20ff */
[----:B------:R-:W-:Y:S01]  /*5800*/  ULDC UR29, c[0x0][0x2c4] ;  /* 0x0000b100001d7ab9 */ /* 0x000fe20000000800 */
[----:B------:R-:W-:Y:S01]  /*5810*/  LEA.HI R145, R45, R66, RZ, 0x6 ;  /* 0x000000422d917211 */ /* 0x000fe200078f30ff */
[----:B------:R-:W-:Y:S01]  /*5820*/  ULDC.64 UR6, c[0x0][0x348] ;  /* 0x0000d20000067ab9 */ /* 0x000fe20000000a00 */
[----:B------:R-:W-:Y:S01]  /*5830*/  BSSY B0, `(.L_x_383) ;  /* 0x0000061000007945 */ /* 0x000fe20003800000 */
[----:B------:R-:W-:-:S02]  /*5840*/  UISETP.NE.U32.AND UP0, UPT, URZ, UR6, UPT ;  /* 0x000000063f00728c */ /* 0x000fc4000bf05070 */
[----:B------:R-:W-:Y:S01]  /*5850*/  ULDC.64 UR4, c[0x0][0x1b8] ;  /* 0x00006e0000047ab9 */ /* 0x000fe20000000a00 */
[----:B------:R-:W-:Y:S01]  /*5860*/  IMAD.SHL.U32 R145, R145, 0x8, RZ ;  /* 0x0000000891917824 */ /* 0x000fe200078e00ff */
[----:B------:R-:W-:Y:S02]  /*5870*/  UISETP.NE.AND.EX UP0, UPT, URZ, UR7, UPT, UP0 ;  /* 0x000000073f00728c */ /* 0x000fe4000bf05300 */
[----:B------:R-:W-:Y:S02]  /*5880*/  UIADD3 UR19, UR19, UR17, URZ ;  /* 0x0000001113137290 */ /* 0x000fe4000fffe03f */
[----:B------:R-:W-:Y:S01]  /*5890*/  UIMAD UR6, UR12, UR4, URZ ;  /* 0x000000040c0672a4 */ /* 0x000fe2000f8e023f */
[----:B------:R-:W-:Y:S01]  /*58a0*/  LOP3.LUT R145, R145, 0xfffffe00, RZ, 0xc0, !PT ;  /* 0xfffffe0091917812 */ /* 0x000fe200078ec0ff */
[----:B------:R-:W-:Y:S02]  /*58b0*/  USHF.R.S32.HI UR7, URZ, 0x1f, UR21 ;  /* 0x0000001f3f077899 */ /* 0x000fe40008011415 */
[----:B------:R-:W-:Y:S01]  /*58c0*/  UIMAD UR6, UR13, UR5, UR6 ;  /* 0x000000050d0672a4 */ /* 0x000fe2000f8e0206 */
[----:B-1----:R-:W-:Y:S01]  /*58d0*/  LOP3.LUT R3, R31, 0xfffffff8, RZ, 0xc0, !PT ;  /* 0xfffffff81f037812 */ /* 0x002fe200078ec0ff */
[----:B------:R-:W-:Y:S01]  /*58e0*/  UIMAD.WIDE.U32 UR18, UR13, UR4, UR18 ;  /* 0x000000040d1272a5 */ /* 0x000fe2000f8e0012 */
[----:B------:R-:W-:Y:S01]  /*58f0*/  SHF.R.S32.HI R31, RZ, 0x3, R31 ;  /* 0x00000003ff1f7819 */ /* 0x000fe2000001141f */
[----:B------:R-:W-:-:S02]  /*5900*/  USEL UR7, UR7, URZ, !UP0 ;  /* 0x0000003f07077287 */ /* 0x000fc4000c000000 */
[----:B------:R-:W-:Y:S01]  /*5910*/  IMAD.IADD R0, R66, 0x1, -R3 ;  /* 0x0000000142007824 */ /* 0x000fe200078e0a03 */
[----:B------:R-:W-:Y:S01]  /*5920*/  ULDC.64 UR4, c[0x0][0x1c0] ;  /* 0x0000700000047ab9 */ /* 0x000fe20000000a00 */
[----:B------:R-:W-:Y:S01]  /*5930*/  IMAD.SHL.U32 R148, R31, 0x40, RZ ;  /* 0x000000401f947824 */ /* 0x000fe200078e00ff */
[----:B------:R-:W-:Y:S01]  /*5940*/  USEL UR17, UR21, URZ, !UP0 ;  /* 0x0000003f15117287 */ /* 0x000fe2000c000000 */
[C---:B------:R-:W-:Y:S01]  /*5950*/  IMAD R216, R0.reuse, 0x20, R31 ;  /* 0x0000002000d87824 */ /* 0x040fe200078e021f */
[----:B------:R-:W-:Y:S01]  /*5960*/  UIMAD UR7, UR7, UR4, URZ ;  /* 0x00000004070772a4 */ /* 0x000fe2000f8e023f */
[----:B------:R-:W-:Y:S01]  /*5970*/  IMAD.SHL.U32 R225, R0, 0x8, RZ ;  /* 0x0000000800e17824 */ /* 0x000fe200078e00ff */
[----:B------:R-:W-:Y:S01]  /*5980*/  UIADD3 UR19, UR19, UR6, URZ ;  /* 0x0000000613137290 */ /* 0x000fe2000fffe03f */
[----:B------:R-:W-:Y:S01]  /*5990*/  LOP3.LUT R148, R148, 0x1c0, RZ, 0xc0, !PT ;  /* 0x000001c094947812 */ /* 0x000fe200078ec0ff */
[----:B------:R-:W-:Y:S01]  /*59a0*/  UIMAD UR5, UR17, UR5, UR7 ;  /* 0x00000005110572a4 */ /* 0x000fe2000f8e0207 */
[----:B------:R-:W-:Y:S01]  /*59b0*/  IADD3 R3, R216, UR15, RZ ;  /* 0x0000000fd8037c10 */ /* 0x000fe2000fffe0ff */
[----:B------:R-:W-:Y:S01]  /*59c0*/  UIMAD.WIDE.U32 UR18, UR17, UR4, UR18 ;  /* 0x00000004111272a5 */ /* 0x000fe2000f8e0012 */
[C---:B------:R-:W-:Y:S01]  /*59d0*/  IADD3 R29, R225.reuse, 0x80, RZ ;  /* 0x00000080e11d7810 */ /* 0x040fe20007ffe0ff */
[----:B------:R-:W-:Y:S01]  /*59e0*/  UIMAD UR29, UR20, UR29, URZ ;  /* 0x0000001d141d72a4 */ /* 0x000fe2000f8e023f */
[----:B------:R-:W-:Y:S01]  /*59f0*/  IADD3 R28, R225, 0xc0, RZ ;  /* 0x000000c0e11c7810 */ /* 0x000fe20007ffe0ff */
[----:B------:R-:W-:Y:S01]  /*5a00*/  @P1 IMAD.HI.U32 R4, R3, c[0x0][0x2c8], RZ ;  /* 0x0000b20003041a27 */ /* 0x000fe200078e00ff */
[----:B------:R-:W-:Y:S01]  /*5a10*/  UIADD3 UR5, UR19, UR5, URZ ;  /* 0x0000000513057290 */ /* 0x000fe2000fffe03f */
[----:B------:R-:W-:-:S02]  /*5a20*/  IADD3 R219, R225, 0x40, RZ ;  /* 0x00000040e1db7810 */ /* 0x000fc40007ffe0ff */
[--C-:B------:R-:W-:Y:S01]  /*5a30*/  IMAD.MOV.U32 R8, RZ, RZ, R3.reuse ;  /* 0x000000ffff087224 */ /* 0x100fe200078e0003 */
[----:B------:R-:W-:Y:S01]  /*5a40*/  @P0 SHF.R.U32.HI R8, RZ, c[0x0][0x2cc], R4 ;  /* 0x0000b300ff080a19 */ /* 0x000fe20000011604 */
[----:B------:R-:W-:Y:S01]  /*5a50*/  IMAD.U32 R7, RZ, RZ, UR19 ;  /* 0x00000013ff077e24 */ /* 0x000fe2000f8e00ff */
[----:B------:R-:W-:Y:S01]  /*5a60*/  SHF.R.U32.HI R146, RZ, 0x3, R148 ;  /* 0x00000003ff927819 */ /* 0x000fe20000011694 */
[----:B------:R-:W-:Y:S01]  /*5a70*/  IMAD.U32 R6, RZ, RZ, UR18 ;  /* 0x00000012ff067e24 */ /* 0x000fe2000f8e00ff */
[--C-:B------:R-:W-:Y:S01]  /*5a80*/  SHF.R.S32.HI R5, RZ, 0x1f, R8.reuse ;  /* 0x0000001fff057819 */ /* 0x100fe20000011408 */
[----:B------:R-:W-:Y:S01]  /*5a90*/  IMAD.MOV R4, RZ, RZ, -R8 ;  /* 0x000000ffff047224 */ /* 0x000fe200078e0a08 */
[----:B------:R-:W-:Y:S01]  /*5aa0*/  ISETP.GE.AND P4, PT, R225, c[0x0][0x198], PT ;  /* 0x00006600e1007a0c */ /* 0x000fe20003f86270 */
[----:B------:R-:W-:Y:S01]  /*5ab0*/  IMAD.U32 R7, RZ, RZ, UR5 ;  /* 0x00000005ff077e24 */ /* 0x000fe2000f8e00ff */
        /* <DEDUP_REMOVED lines=8> */
[----:B------:R-:W-:Y:S02]  /*5b40*/  IMAD.IADD R3, R66, 0x1, -R3 ;  /* 0x0000000142037824 */ /* 0x000fe400078e0a03 */
[----:B------:R-:W-:Y:S02]  /*5b50*/  IMAD R7, R7, c[0x0][0x1a8], RZ ;  /* 0x00006a0007077a24 */ /* 0x000fe400078e02ff */
[----:B------:R-:W-:Y:S01]  /*5b60*/  IMAD.IADD R9, R9, 0x1, R5 ;  /* 0x0000000109097824 */ /* 0x000fe200078e0205 */
[----:B------:R-:W-:Y:S01]  /*5b70*/  SHF.R.S32.HI R6, RZ, 0x1f, R3 ;  /* 0x0000001fff067819 */ /* 0x000fe20000011403 */
[C---:B------:R-:W-:Y:S02]  /*5b80*/  IMAD R7, R4.reuse, c[0x0][0x1ac], R7 ;  /* 0x00006b0004077a24 */ /* 0x040fe400078e0207 */
[----:B------:R-:W-:Y:S01]  /*5b90*/  IMAD.WIDE.U32 R4, R4, c[0x0][0x1a8], R8 ;  /* 0x00006a0004047a25 */ /* 0x000fe200078e0008 */
[----:B------:R-:W-:-:S03]  /*5ba0*/  LEA.HI R47, R6, R3, RZ, 0x3 ;  /* 0x00000003062f7211 */ /* 0x000fc600078f18ff */
[----:B------:R-:W-:Y:S01]  /*5bb0*/  IMAD.IADD R7, R5, 0x1, R7 ;  /* 0x0000000105077824 */ /* 0x000fe200078e0207 */
[----:B------:R-:W-:Y:S02]  /*5bc0*/  IADD3 R5, R31, UR15, RZ ;  /* 0x0000000f1f057c10 */ /* 0x000fe4000fffe0ff */
[----:B------:R-:W-:Y:S02]  /*5bd0*/  LOP3.LUT R46, R47, 0xfffffff8, RZ, 0xc0, !PT ;  /* 0xfffffff82f2e7812 */ /* 0x000fe400078ec0ff */
[----:B------:R-:W-:Y:S02]  /*5be0*/  ISETP.GE.AND P6, PT, R5, UR29, PT ;  /* 0x0000001d05007c0c */ /* 0x000fe4000bfc6270 */
[----:B------:R-:W-:Y:S01]  /*5bf0*/  LEA R13, P0, R4, c[0x0][0x160], 0x1 ;  /* 0x00005800040d7a11 */ /* 0x000fe200078008ff */
[----:B------:R-:W-:Y:S01]  /*5c00*/  IMAD.IADD R46, R3, 0x1, -R46 ;  /* 0x00000001032e7824 */ /* 0x000fe200078e0a2e */
[----:B------:R-:W-:Y:S02]  /*5c10*/  LOP3.LUT R3, R148, 0x38, R225, 0xf8, !PT ;  /* 0x0000003894037812 */ /* 0x000fe400078ef8e1 */
[----:B------:R-:W-:Y:S01]  /*5c20*/  LEA.HI.X R7, R4, c[0x0][0x164], R7, 0x1, P0 ;  /* 0x0000590004077a11 */ /* 0x000fe200000f0c07 */
[----:B------:R1:W3:Y:S01]  /*5c30*/  SHFL.IDX PT, R14, R13, RZ, 0x181f ;  /* 0x00181fff0d0e7589 */ /* 0x0002e200000e0000 */
[----:B------:R-:W-:-:S02]  /*5c40*/  ISETP.GE.AND P0, PT, R219, c[0x0][0x198], PT ;  /* 0x00006600db007a0c */ /* 0x000fc40003f06270 */
[----:B------:R-:W-:Y:S01]  /*5c50*/  LOP3.LUT R30, R3, R146, RZ, 0x3c, !PT ;  /* 0x00000092031e7212 */ /* 0x000fe200078e3cff */
[----:B------:R-:W-:Y:S01]  /*5c60*/  IMAD.MOV.U32 R3, RZ, RZ, 0x20 ;  /* 0x00000020ff037424 */ /* 0x000fe200078e00ff */
[----:B------:R1:W4:Y:S01]  /*5c70*/  SHFL.IDX PT, R15, R7, RZ, 0x181f ;  /* 0x00181fff070f7589 */ /* 0x00032200000e0000 */
[----:B------:R-:W-:Y:S02]  /*5c80*/  P2R R6, PR, RZ, 0x40 ;  /* 0x00000040ff067803 */ /* 0x000fe40000000000 */
[----:B------:R-:W-:Y:S01]  /*5c90*/  IMAD.IADD R30, R30, 0x1, R145 ;  /* 0x000000011e1e7824 */ /* 0x000fe200078e0291 */
[----:B--2---:R2:W5:Y:S01]  /*5ca0*/  @P2 R2UR UR7, R2 ;  /* 0x00000000020723c2 */ /* 0x00456200000e0000 */
[----:B------:R-:W-:Y:S01]  /*5cb0*/  R2P PR, R46, 0x6 ;  /* 0x000000062e007804 */ /* 0x000fe20000000000 */
[----:B-----5:R-:W-:-:S04]  /*5cc0*/  @!UP1 UMOV UR7, UR21 ;  /* 0x0000001500079c82 */ /* 0x020fc80008000000 */
[----:B------:R-:W-:Y:S01]  /*5cd0*/  SEL R3, R3, 0xffffffe0, !P2 ;  /* 0xffffffe003037807 */ /* 0x000fe20005000000 */
[----:B--2---:R-:W-:-:S05]  /*5ce0*/  IMAD.MOV.U32 R2, RZ, RZ, 0x10 ;  /* 0x00000010ff027424 */ /* 0x004fca00078e00ff */
[----:B------:R-:W-:Y:S01]  /*5cf0*/  SEL R2, R2, 0xfffffff0, !P1 ;  /* 0xfffffff002027807 */ /* 0x000fe20004800000 */
[----:B------:R-:W-:Y:S05]  /*5d00*/  @P6 BRA `(.L_x_384) ;  /* 0x0000013000006947 */ /* 0x000fea0003800000 */
[----:B-1-34-:R-:W-:Y:S01]  /*5d10*/  SHF.R.S32.HI R4, RZ, 0x1f, R219 ;  /* 0x0000001fff047819 */ /* 0x01afe200000114db */
        /* <DEDUP_REMOVED lines=18> */
.L_x_384:
[----:B-1-34-:R-:W-:Y:S05]  /*5e40*/  BSYNC B0 ;  /* 0x0000000000007941 */ /* 0x01afea0003800000 */
.L_x_383:
[----:B------:R-:W-:Y:S01]  /*5e50*/  IADD3 R4, R5, 0x20, RZ ;  /* 0x0000002005047810 */ /* 0x000fe20007ffe0ff */
[----:B------:R1:W2:Y:S01]  /*5e60*/  SHFL.IDX PT, R15, R7, 0x1, 0x181f ;  /* 0x00381f00070f7f89 */ /* 0x0002a200000e0000 */
[----:B------:R-:W-:Y:S02]  /*5e70*/  BSSY B0, `(.L_x_385) ;  /* 0x0000018000007945 */ /* 0x000fe40003800000 */
[----:B------:R-:W-:Y:S01]  /*5e80*/  ISETP.GE.AND P1, PT, R4, UR29, PT ;  /* 0x0000001d04007c0c */ /* 0x000fe2000bf26270 */
[----:B------:R1:W3:Y:S03]  /*5e90*/  SHFL.IDX PT, R14, R13, 0x1, 0x181f ;  /* 0x00381f000d0e7f89 */ /* 0x0002e600000e0000 */
[----:B------:R-:W-:-:S09]  /*5ea0*/  P2R R9, PR, RZ, 0x2 ;  /* 0x00000002ff097803 */ /* 0x000fd20000000000 */
[----:B------:R-:W-:Y:S05]  /*5eb0*/  @P1 BRA `(.L_x_386) ;  /* 0x0000013000001947 */ /* 0x000fea0003800000 */
[----:B------:R-:W-:Y:S01]  /*5ec0*/  SHF.R.S32.HI R10, RZ, 0x1f, R219 ;  /* 0x0000001fff0a7819 */ /* 0x000fe200000114db */
[----:B--23--:R-:W-:Y:S01]  /*5ed0*/  IMAD.WIDE R16, R225, 0x2, R14 ;  /* 0x00000002e1107825 */ /* 0x00cfe200078e020e */
[----:B------:R-:W-:Y:S02]  /*5ee0*/  SHF.R.S32.HI R8, RZ, 0x1f, R29 ;  /* 0x0000001fff087819 */ /* 0x000fe4000001141d */
[----:B------:R-:W-:Y:S02]  /*5ef0*/  SHF.R.S32.HI R11, RZ, 0x1f, R28 ;  /* 0x0000001fff0b7819 */ /* 0x000fe4000001141c */
[----:B------:R-:W-:Y:S02]  /*5f00*/  LEA.HI R10, R10, R219, RZ, 0x3 ;  /* 0x000000db0a0a7211 */ /* 0x000fe400078f18ff */
[----:B------:R-:W-:Y:S02]  /*5f10*/  LEA.HI R8, R8, R29, RZ, 0x3 ;  /* 0x0000001d08087211 */ /* 0x000fe400078f18ff */
[----:B------:R-:W-:Y:S01]  /*5f20*/  LEA.HI R4, R11, R28, RZ, 0x3 ;  /* 0x0000001c0b047211 */ /* 0x000fe200078f18ff */
[----:B------:R-:W-:Y:S01]  /*5f30*/  IMAD.SHL.U32 R11, R30, 0x2, RZ ;  /* 0x000000021e0b7824 */ /* 0x000fe200078e00ff */
[----:B------:R-:W-:-:S02]  /*5f40*/  LOP3.LUT R10, R10, 0xfffffff8, RZ, 0xc0, !PT ;  /* 0xfffffff80a0a7812 */ /* 0x000fc400078ec0ff */
[----:B------:R-:W-:Y:S02]  /*5f50*/  LOP3.LUT R8, R8, 0xfffffff8, RZ, 0xc0, !PT ;  /* 0xfffffff808087812 */ /* 0x000fe400078ec0ff */
[----:B------:R-:W-:Y:S01]  /*5f60*/  LOP3.LUT R4, R4, 0xfffffff8, RZ, 0xc0, !PT ;  /* 0xfffffff804047812 */ /* 0x000fe200078ec0ff */
[--C-:B------:R-:W-:Y:S01]  /*5f70*/  IMAD.WIDE R18, R10, 0x2, R14.reuse ;  /* 0x000000020a127825 */ /* 0x100fe200078e020e */
[----:B------:R-:W-:Y:S01]  /*5f80*/  @!PT LDS RZ, [RZ] ;  /* 0x00000000fffff984 */ /* 0x000fe20000000800 */
[----:B------:R2:W-:Y:S03]  /*5f90*/  LDGSTS.E.BYPASS.LTC128B.128 [R11+0x11080], [R16.64], !P4 ;  /* 0x11080000100b7fae */ /* 0x0005e6000e101d58 */
[--C-:B------:R-:W-:Y:S01]  /*5fa0*/  IMAD.WIDE R20, R8, 0x2, R14.reuse ;  /* 0x0000000208147825 */ /* 0x100fe200078e020e */
[----:B------:R2:W-:Y:S03]  /*5fb0*/  LDGSTS.E.BYPASS.LTC128B.128 [R11+0x15080], [R18.64], !P0 ;  /* 0x15080000120b7fae */ /* 0x0005e6000c101d58 */
[----:B------:R-:W-:Y:S01]  /*5fc0*/  IMAD.WIDE R14, R4, 0x2, R14 ;  /* 0x00000002040e7825 */ /* 0x000fe200078e020e */
[----:B------:R2:W-:Y:S04]  /*5fd0*/  LDGSTS.E.BYPASS.LTC128B.128 [R11+0x19080], [R20.64], !P3 ;  /* 0x19080000140b7fae */ /* 0x0005e8000d901d58 */
[----:B------:R2:W-:Y:S02]  /*5fe0*/  LDGSTS.E.BYPASS.LTC128B.128 [R11+0x1d080], [R14.64], !P5 ;  /* 0x1d0800000e0b7fae */ /* 0x0005e4000e901d58 */
.L_x_386:
[----:B------:R-:W-:Y:S05]  /*5ff0*/  BSYNC B0 ;  /* 0x0000000000007941 */ /* 0x000fea0003800000 */
.L_x_385:
[----:B------:R-:W-:Y:S01]  /*6000*/  IADD3 R4, R5, 0x40, RZ ;  /* 0x0000004005047810 */ /* 0x000fe20007ffe0ff */
[----:B--2---:R2:W4:Y:S01]  /*6010*/  SHFL.IDX PT, R15, R7, 0x2, 0x181f ;  /* 0x00581f00070f7f89 */ /* 0x00452200000e0000 */
[----:B------:R-:W-:Y:S02]  /*6020*/  BSSY B0, `(.L_x_387) ;  /* 0x0000018000007945 */ /* 0x000fe40003800000 */
[----:B------:R-:W-:Y:S01]  /*6030*/  ISETP.GE.AND P1, PT, R4, UR29, PT ;  /* 0x0000001d04007c0c */ /* 0x000fe2000bf26270 */
[----:B---3--:R2:W3:Y:S03]  /*6040*/  SHFL.IDX PT, R14, R13, 0x2, 0x181f ;  /* 0x00581f000d0e7f89 */ /* 0x0084e600000e0000 */
[----:B------:R-:W-:-:S09]  /*6050*/  P2R R4, PR, RZ, 0x2 ;  /* 0x00000002ff047803 */ /* 0x000fd20000000000 */
[----:B------:R-:W-:Y:S05]  /*6060*/  @P1 BRA `(.L_x_388) ;  /* 0x0000013000001947 */ /* 0x000fea0003800000 */
[----:B------:R-:W-:Y:S01]  /*6070*/  SHF.R.S32.HI R8, RZ, 0x1f, R219 ;  /* 0x0000001fff087819 */ /* 0x000fe200000114db */
[----:B------:R-:W-:Y:S01]  /*6080*/  IMAD.SHL.U32 R12, R30, 0x2, RZ ;  /* 0x000000021e0c7824 */ /* 0x000fe200078e00ff */
[----:B------:R-:W-:Y:S02]  /*6090*/  SHF.R.S32.HI R10, RZ, 0x1f, R29 ;  /* 0x0000001fff0a7819 */ /* 0x000fe4000001141d */
[----:B------:R-:W-:Y:S02]  /*60a0*/  SHF.R.S32.HI R17, RZ, 0x1f, R28 ;  /* 0x0000001fff117819 */ /* 0x000fe4000001141c */
[----:B------:R-:W-:Y:S02]  /*60b0*/  LEA.HI R11, R8, R219, RZ, 0x3 ;  /* 0x000000db080b7211 */ /* 0x000fe400078f18ff */
[----:B------:R-:W-:Y:S02]  /*60c0*/  LEA.HI R10, R10, R29, RZ, 0x3 ;  /* 0x0000001d0a0a7211 */ /* 0x000fe400078f18ff */
[----:B------:R-:W-:Y:S01]  /*60d0*/  LEA.HI R8, R17, R28, RZ, 0x3 ;  /* 0x0000001c11087211 */ /* 0x000fe200078f18ff */
[----:B---34-:R-:W-:Y:S01]  /*60e0*/  IMAD.WIDE R16, R225, 0x2, R14 ;  /* 0x00000002e1107825 */ /* 0x018fe200078e020e */
        /* <DEDUP_REMOVED lines=11> */
.L_x_388:
[----:B------:R-:W-:Y:S05]  /*61a0*/  BSYNC B0 ;  /* 0x0000000000007941 */ /* 0x000fea0003800000 */
.L_x_387:
[----:B------:R-:W-:Y:S01]  /*61b0*/  IADD3 R8, R5, 0x60, RZ ;  /* 0x0000006005087810 */ /* 0x000fe20007ffe0ff */
[----:B---3--:R-:W-:Y:S01]  /*61c0*/  SHFL.IDX PT, R14, R13, 0x3, 0x181f ;  /* 0x00781f000d0e7f89 */ /* 0x008fe200000e0000 */
[----:B------:R-:W-:Y:S01]  /*61d0*/  UIADD3 UR17, UR10, -0x1, URZ ;  /* 0xffffffff0a117890 */ /* 0x000fe2000fffe03f */
[----:B------:R-:W-:Y:S01]  /*61e0*/  IMAD.MOV.U32 R215, RZ, RZ, c[0x0][0x2b8] ;  /* 0x0000ae00ffd77624 */ /* 0x000fe200078e00ff */
[----:B------:R-:W-:Y:S01]  /*61f0*/  ISETP.GE.AND P6, PT, R8, UR29, PT ;  /* 0x0000001d08007c0c */ /* 0x000fe2000bfc6270 */
[----:B----4-:R3:W4:Y:S01]  /*6200*/  SHFL.IDX PT, R15, R7, 0x3, 0x181f ;  /* 0x00781f00070f7f89 */ /* 0x01072200000e0000 */
[----:B------:R-:W-:Y:S01]  /*6210*/  USHF.L.U32 UR28, UR17, 0x5, URZ ;  /* 0x00000005111c7899 */ /* 0x000fe2000800063f */
[----:B------:R-:W-:Y:S01]  /*6220*/  LOP3.LUT R12, R12, 0xfffffff7, RZ, 0xc0, !PT ;  /* 0xfffffff70c0c7812 */ /* 0x000fe200078ec0ff */
[----:B------:R-:W-:Y:S01]  /*6230*/  USHF.R.S32.HI UR6, URZ, 0x1f, UR7 ;  /* 0x0000001f3f067899 */ /* 0x000fe20008011407 */
[----:B------:R-:W-:Y:S01]  /*6240*/  ISETP.NE.AND P1, PT, R215, 0x1, PT ;  /* 0x00000001d700780c */ /* 0x000fe20003f25270 */
[----:B------:R-:W-:Y:S01]  /*6250*/  ULDC.64 UR4, c[0x0][0x2b0] ;  /* 0x0000ac0000047ab9 */ /* 0x000fe20000000a00 */
[----:B------:R-:W-:Y:S01]  /*6260*/  IMAD.MOV.U32 R217, RZ, RZ, RZ ;  /* 0x000000ffffd97224 */ /* 0x000fe200078e00ff */
[----:B------:R-:W-:Y:S01]  /*6270*/  IADD3 R218, R216, UR28, RZ ;  /* 0x0000001cd8da7c10 */ /* 0x000fe2000fffe0ff */
[----:B------:R-:W-:-:S02]  /*6280*/  UIMAD UR6, UR6, UR4, URZ ;  /* 0x00000004060672a4 */ /* 0x000fc4000f8e023f */
[----:B------:R-:W-:Y:S02]  /*6290*/  UIMAD.WIDE.U32 UR18, UR7, UR4, URZ ;  /* 0x00000004071272a5 */ /* 0x000fe4000f8e003f */
[----:B------:R-:W-:Y:S01]  /*62a0*/  @!P6 SHF.R.S32.HI R8, RZ, 0x1f, R219 ;  /* 0x0000001fff08e819 */ /* 0x000fe200000114db */
[----:B------:R-:W-:Y:S01]  /*62b0*/  @!P6 IMAD.SHL.U32 R10, R30, 0x2, RZ ;  /* 0x000000021e0ae824 */ /* 0x000fe200078e00ff */
[----:B------:R-:W-:Y:S02]  /*62c0*/  UIMAD UR6, UR7, UR5, UR6 ;  /* 0x00000005070672a4 */ /* 0x000fe4000f8e0206 */
[----:B------:R-:W-:Y:S01]  /*62d0*/  @!P6 LEA.HI R19, R8, R219, RZ, 0x3 ;  /* 0x000000db0813e211 */ /* 0x000fe200078f18ff */
[----:B------:R-:W-:Y:S01]  /*62e0*/  ULDC.64 UR4, c[0x0][0x1e8] ;  /* 0x00007a0000047ab9 */ /* 0x000fe20000000a00 */
[----:B------:R-:W-:Y:S01]  /*62f0*/  @!P6 SHF.R.S32.HI R8, RZ, 0x1f, R29 ;  /* 0x0000001fff08e819 */ /* 0x000fe2000001141d */
[----:B------:R-:W-:Y:S01]  /*6300*/  UIADD3 UR6, UR19, UR6, URZ ;  /* 0x0000000613067290 */ /* 0x000fe2000fffe03f */
[----:B------:R-:W-:-:S02]  /*6310*/  @!P6 LOP3.LUT R19, R19, 0xfffffff8, RZ, 0xc0, !PT ;  /* 0xfffffff81313e812 */ /* 0x000fc400078ec0ff */
[----:B------:R-:W-:Y:S02]  /*6320*/  @!P6 LEA.HI R17, R8, R29, RZ, 0x3 ;  /* 0x0000001d0811e211 */ /* 0x000fe400078f18ff */
[----:B-123--:R-:W-:Y:S01]  /*6330*/  @!P6 SHF.R.S32.HI R7, RZ, 0x1f, R28 ;  /* 0x0000001fff07e819 */ /* 0x00efe2000001141c */
[--C-:B----4-:R-:W-:Y:S01]  /*6340*/  @!P6 IMAD.WIDE R20, R225, 0x2, R14.reuse ;  /* 0x00000002e114e825 */ /* 0x110fe200078e020e */
[----:B------:R-:W-:Y:S02]  /*6350*/  @!P6 LOP3.LUT R17, R17, 0xfffffff8, RZ, 0xc0, !PT ;  /* 0xfffffff81111e812 */ /* 0x000fe400078ec0ff */
[----:B------:R-:W-:Y:S01]  /*6360*/  @!P6 LEA.HI R8, R7, R28, RZ, 0x3 ;  /* 0x0000001c0708e211 */ /* 0x000fe200078f18ff */
[--C-:B------:R-:W-:Y:S01]  /*6370*/  @!P6 IMAD.WIDE R18, R19, 0x2, R14.reuse ;  /* 0x000000021312e825 */ /* 0x100fe200078e020e */
[----:B------:R-:W-:Y:S01]  /*6380*/  @!PT LDS RZ, [RZ] ;  /* 0x00000000fffff984 */ /* 0x000fe20000000800 */
[----:B------:R1:W-:Y:S01]  /*6390*/  @!P6 LDGSTS.E.BYPASS.LTC128B.128 [R10+0x13080], [R20.64], !P4 ;  /* 0x13080000140aefae */ /* 0x0003e2000e101d58 */
[----:B------:R-:W-:Y:S02]  /*63a0*/  @P1 LOP3.LUT R12, R12, 0x8, RZ, 0xfc, !PT ;  /* 0x000000080c0c1812 */ /* 0x000fe400078efcff */
[----:B------:R-:W-:Y:S01]  /*63b0*/  @!P6 IMAD.WIDE R16, R17, 0x2, R14 ;  /* 0x000000021110e825 */ /* 0x000fe200078e020e */
[----:B------:R-:W-:Y:S01]  /*63c0*/  @!P6 LOP3.LUT R8, R8, 0xfffffff8, RZ, 0xc0, !PT ;  /* 0xfffffff80808e812 */ /* 0x000fe200078ec0ff */
[----:B------:R1:W-:Y:S01]  /*63d0*/  @!P6 LDGSTS.E.BYPASS.LTC128B.128 [R10+0x17080], [R18.64], !P0 ;  /* 0x17080000120aefae */ /* 0x0003e2000c101d58 */
[----:B------:R-:W-:-:S02]  /*63e0*/  ISETP.GE.AND P0, PT, R218, UR11, PT ;  /* 0x0000000bda007c0c */ /* 0x000fc4000bf06270 */
[----:B------:R-:W-:Y:S01]  /*63f0*/  IADD3 R218, R218, UR16, RZ ;  /* 0x00000010dada7c10 */ /* 0x000fe2000fffe0ff */
[----:B------:R2:W-:Y:S01]  /*6400*/  @!P6 LDGSTS.E.BYPASS.LTC128B.128 [R10+0x1b080], [R16.64], !P3 ;  /* 0x1b080000100aefae */ /* 0x0005e2000d901d58 */
[----:B------:R-:W-:-:S03]  /*6410*/  ISETP.GT.OR P0, PT, R216, 0x1f, P0 ;  /* 0x0000001fd800780c */ /* 0x000fc60000704670 */
[----:B------:R-:W-:-:S04]  /*6420*/  @P1 IMAD.HI.U32 R11, R218, c[0x0][0x2bc], RZ ;  /* 0x0000af00da0b1a27 */ /* 0x000fc800078e00ff */
[----:B------:R-:W-:Y:S01]  /*6430*/  IMAD.MOV.U32 R7, RZ, RZ, R218 ;  /* 0x000000ffff077224 */ /* 0x000fe200078e00da */
[----:B------:R-:W-:-:S05]  /*6440*/  @P1 SHF.R.U32.HI R7, RZ, c[0x0][0x2c0], R11 ;  /* 0x0000b000ff071a19 */ /* 0x000fca000001160b */
[----:B------:R-:W-:Y:S01]  /*6450*/  @!P0 IADD3 R11, P1, R7, UR18, RZ ;  /* 0x00000012070b8c10 */ /* 0x000fe2000ff3e0ff */
[----:B--2---:R-:W-:-:S03]  /*6460*/  @!P6 IMAD.WIDE R16, R8, 0x2, R14 ;  /* 0x000000020810e825 */ /* 0x004fc600078e020e */
[----:B------:R-:W-:Y:S02]  /*6470*/  @!P0 LEA.HI.X.SX32 R8, R7, UR6, 0x1, P1 ;  /* 0x0000000607088c11 */ /* 0x000fe400088f0eff */
[C---:B------:R-:W-:Y:S01]  /*6480*/  @!P0 LEA R14, P1, R11.reuse, c[0x0][0x2a0], 0x2 ;  /* 0x0000a8000b0e8a11 */ /* 0x040fe200078210ff */
[----:B------:R1:W-:Y:S03]  /*6490*/  @!P6 LDGSTS.E.BYPASS.LTC128B.128 [R10+0x1f080], [R16.64], !P5 ;  /* 0x1f080000100aefae */ /* 0x0003e6000e901d58 */
[----:B------:R-:W-:Y:S01]  /*64a0*/  @!P0 LEA.HI.X R15, R11, c[0x0][0x2a4], R8, 0x2, P1 ;  /* 0x0000a9000b0f8a11 */ /* 0x000fe200008f1408 */
[----:B------:R-:W0:Y:S04]  /*64b0*/  LDGDEPBAR ;  /* 0x00000000000079af */ /* 0x000e280000000000 */
[----:B------:R-:W-:Y:S06]  /*64c0*/  BAR.SYNC.DEFER_BLOCKING 0x0 ;  /* 0x0000000000007b1d */ /* 0x000fec0000010000 */
[----:B------:R-:W2:Y:S01]  /*64d0*/  @!P0 LDG.E R217, [R14.64] ;  /* 0x000000180ed98981 */ /* 0x000ea2000c1e1900 */
[----:B------:R-:W-:Y:S01]  /*64e0*/  IMAD.MOV R7, RZ, RZ, -R7 ;  /* 0x000000ffff077224 */ /* 0x000fe200078e0a07 */
[----:B------:R-:W-:Y:S01]  /*64f0*/  UIMAD UR7, UR12, UR4, URZ ;  /* 0x000000040c0772a4 */ /* 0x000fe2000f8e023f */
[----:B------:R-:W-:Y:S01]  /*6500*/  ISETP.GE.AND P5, PT, R225, c[0x0][0x1d4], PT ;  /* 0x00007500e1007a0c */ /* 0x000fe20003fa6270 */
[----:B------:R-:W-:Y:S01]  /*6510*/  UIMAD.WIDE.U32 UR22, UR13, UR4, URZ ;  /* 0x000000040d1672a5 */ /* 0x000fe2000f8e003f */
[----:B------:R-:W-:Y:S01]  /*6520*/  IMAD R218, R7, c[0x0][0x2b8], R218 ;  /* 0x0000ae0007da7a24 */ /* 0x000fe200078e02da */
[----:B------:R-:W-:Y:S01]  /*6530*/  UIMAD UR7, UR13, UR5, UR7 ;  /* 0x000000050d0772a4 */ /* 0x000fe2000f8e0207 */
[----:B------:R-:W-:Y:S01]  /*6540*/  ISETP.GE.AND P2, PT, R219, c[0x0][0x1d4], PT ;  /* 0x00007500db007a0c */ /* 0x000fe20003f46270 */
[----:B------:R-:W-:Y:S01]  /*6550*/  UIADD3 UR30, UR11, -UR28, URZ ;  /* 0x8000001c0b1e7290 */ /* 0x000fe2000fffe03f */
[----:B-1----:R-:W-:Y:S01]  /*6560*/  IMAD.WIDE.U32 R10, R218, c[0x0][0x1e0], RZ ;  /* 0x00007800da0a7a25 */ /* 0x002fe200078e00ff */
[----:B------:R-:W-:Y:S01]  /*6570*/  SHF.R.S32.HI R50, RZ, 0x1f, R218 ;  /* 0x0000001fff327819 */ /* 0x000fe200000114da */
[----:B------:R-:W-:Y:S01]  /*6580*/  UIADD3 UR7, UR23, UR7, URZ ;  /* 0x0000000717077290 */ /* 0x000fe2000fffe03f */
[----:B------:R-:W-:Y:S01]  /*6590*/  ISETP.GE.AND P4, PT, R29, c[0x0][0x1d4], PT ;  /* 0x000075001d007a0c */ /* 0x000fe20003f86270 */
[----:B------:R-:W-:Y:S01]  /*65a0*/  ULDC.64 UR4, c[0x0][0x210] ;  /* 0x0000840000047ab9 */ /* 0x000fe20000000a00 */
[----:B------:R-:W-:Y:S01]  /*65b0*/  ISETP.GE.AND P3, PT, R28, c[0x0][0x1d4], PT ;  /* 0x000075001c007a0c */ /* 0x000fe20003f66270 */
[----:B------:R-:W-:Y:S01]  /*65c0*/  IMAD R7, R50, c[0x0][0x1e0], RZ ;  /* 0x0000780032077a24 */ /* 0x000fe200078e02ff */
[----:B------:R-:W-:Y:S01]  /*65d0*/  UIMAD UR12, UR12, UR4, URZ ;  /* 0x000000040c0c72a4 */ /* 0x000fe2000f8e023f */
[----:B------:R-:W-:Y:S01]  /*65e0*/  LOP3.LUT R12, R12, 0xfffffffe, RZ, 0xc0, !PT ;  /* 0xfffffffe0c0c7812 */ /* 0x000fe200078ec0ff */
[----:B------:R-:W-:Y:S01]  /*65f0*/  UIMAD.WIDE.U32 UR26, UR13, UR4, URZ ;  /* 0x000000040d1a72a5 */ /* 0x000fe2000f8e003f */
[----:B------:R-:W-:Y:S01]  /*6600*/  IMAD R7, R218, c[0x0][0x1e4], R7 ;  /* 0x00007900da077a24 */ /* 0x000fe200078e0207 */
[----:B------:R-:W-:Y:S01]  /*6610*/  UIMAD UR12, UR13, UR5, UR12 ;  /* 0x000000050d0c72a4 */ /* 0x000fe2000f8e020c */
[----:B------:R-:W-:-:S02]  /*6620*/  LEA.HI R48, R45, R66, RZ, 0x5 ;  /* 0x000000422d307211 */ /* 0x000fc400078f28ff */
[----:B------:R-:W-:Y:S01]  /*6630*/  IMAD.IADD R11, R11, 0x1, R7 ;  /* 0x000000010b0b7824 */ /* 0x000fe200078e0207 */
[----:B------:R-:W-:Y:S01]  /*6640*/  UIADD3 UR12, UR27, UR12, URZ ;  /* 0x0000000c1b0c7290 */ /* 0x000fe2000fffe03f */
[----:B------:R-:W-:Y:S01]  /*6650*/  IMAD.U32 R7, RZ, RZ, UR13 ;  /* 0x0000000dff077e24 */ /* 0x000fe2000f8e00ff */
[----:B------:R-:W-:Y:S02]  /*6660*/  @P2 LOP3.LUT R12, R12, 0x1, RZ, 0xfc, !PT ;  /* 0x000000010c0c2812 */ /* 0x000fe400078efcff */
[----:B------:R-:W-:Y:S02]  /*6670*/  SHF.R.S32.HI R44, RZ, 0x5, R48 ;  /* 0x00000005ff2c7819 */ /* 0x000fe40000011430 */
[----:B--2---:R-:W-:Y:S01]  /*6680*/  SHF.R.S32.HI R49, RZ, 0x1f, R217 ;  /* 0x0000001fff317819 */ /* 0x004fe200000114d9 */
[----:B------:R-:W-:-:S04]  /*6690*/  IMAD.WIDE.U32 R14, R217, c[0x0][0x1f0], R10 ;  /* 0x00007c00d90e7a25 */ /* 0x000fc800078e000a */
[----:B------:R-:W-:Y:S01]  /*66a0*/  IMAD R8, R49, c[0x0][0x1f0], RZ ;  /* 0x00007c0031087a24 */ /* 0x000fe200078e02ff */
[----:B------:R-:W-:Y:S01]  /*66b0*/  IADD3 R10, P0, R14, UR22, RZ ;  /* 0x000000160e0a7c10 */ /* 0x000fe2000ff1e0ff */
[----:B------:R-:W-:Y:S02]  /*66c0*/  IMAD R7, R7, c[0x0][0x1e8], R14 ;  /* 0x00007a0007077a24 */ /* 0x000fe400078e020e */
[----:B------:R-:W-:Y:S01]  /*66d0*/  IMAD R8, R217, c[0x0][0x1f4], R8 ;  /* 0x00007d00d9087a24 */ /* 0x000fe200078e0208 */
[----:B------:R-:W-:Y:S02]  /*66e0*/  LEA RZ, P1, R10, c[0x0][0x1c8], 0x1 ;  /* 0x000072000aff7a11 */ /* 0x000fe400078208ff */
[----:B------:R-:W-:Y:S01]  /*66f0*/  LEA R16, R7, c[0x0][0x1c8], 0x1 ;  /* 0x0000720007107a11 */ /* 0x000fe200078e08ff */
[----:B------:R-:W-:-:S04]  /*6700*/  IMAD.IADD R8, R15, 0x1, R8 ;  /* 0x000000010f087824 */ /* 0x000fc800078e0208 */
[----:B------:R-:W-:Y:S01]  /*6710*/  SHFL.IDX PT, R14, R16, RZ, 0x181f ;  /* 0x00181fff100e7589 */ /* 0x000fe200000e0000 */
[----:B------:R-:W-:Y:S02]  /*6720*/  IADD3.X R11, R8, UR7, RZ, P0, !PT ;  /* 0x00000007080b7c10 */ /* 0x000fe400087fe4ff */
[----:B------:R-:W-:Y:S02]  /*6730*/  IADD3 R8, -R31, UR30, RZ ;  /* 0x0000001e1f087c10 */ /* 0x000fe4000fffe1ff */
[----:B------:R-:W-:Y:S02]  /*6740*/  LEA.HI.X R13, R10, c[0x0][0x1cc], R11, 0x1, P1 ;  /* 0x000073000a0d7a11 */ /* 0x000fe400008f0c0b */
[----:B------:R-:W-:-:S03]  /*6750*/  ISETP.GE.AND P0, PT, R8, 0x1, PT ;  /* 0x000000010800780c */ /* 0x000fc60003f06270 */
[----:B------:R-:W1:Y:S10]  /*6760*/  SHFL.IDX PT, R15, R13, RZ, 0x181f ;  /* 0x00181fff0d0f7589 */ /* 0x000e7400000e0000 */
[----:B------:R-:W-:Y:S01]  /*6770*/  @P0 SHF.R.S32.HI R10, RZ, 0x1f, R219 ;  /* 0x0000001fff0a0819 */ /* 0x000fe200000114db */
[----:B------:R-:W-:Y:S01]  /*6780*/  @P0 IMAD.SHL.U32 R11, R30, 0x2, RZ ;  /* 0x000000021e0b0824 */ /* 0x000fe200078e00ff */
[----:B------:R-:W-:-:S02]  /*6790*/  @P0 SHF.R.S32.HI R8, RZ, 0x1f, R29 ;  /* 0x0000001fff080819 */ /* 0x000fc4000001141d */
[----:B------:R-:W-:Y:S02]  /*67a0*/  @P0 SHF.R.S32.HI R7, RZ, 0x1f, R28 ;  /* 0x0000001fff070819 */ /* 0x000fe4000001141c */
[----:B------:R-:W-:Y:S02]  /*67b0*/  @P0 LEA.HI R10, R10, R219, RZ, 0x3 ;  /* 0x000000db0a0a0211 */ /* 0x000fe400078f18ff */
[----:B------:R-:W-:Y:S02]  /*67c0*/  @P0 LEA.HI R8, R8, R29, RZ, 0x3 ;  /* 0x0000001d08080211 */ /* 0x000fe400078f18ff */
[----:B------:R-:W-:Y:S02]  /*67d0*/  @P0 LEA.HI R7, R7, R28, RZ, 0x3 ;  /* 0x0000001c07070211 */ /* 0x000fe400078f18ff */
[----:B------:R-:W-:Y:S02]  /*67e0*/  @P0 LOP3.LUT R10, R10, 0xfffffff8, RZ, 0xc0, !PT ;  /* 0xfffffff80a0a0812 */ /* 0x000fe400078ec0ff */
[----:B------:R-:W-:Y:S01]  /*67f0*/  @P0 LOP3.LUT R8, R8, 0xfffffff8, RZ, 0xc0, !PT ;  /* 0xfffffff808080812 */ /* 0x000fe200078ec0ff */
[----:B-1----:R-:W-:Y:S01]  /*6800*/  @P0 IMAD.WIDE R16, R225, 0x2, R14 ;  /* 0x00000002e1100825 */ /* 0x002fe200078e020e */
[----:B------:R-:W-:-:S03]  /*6810*/  @P0 LOP3.LUT R7, R7, 0xfffffff8, RZ, 0xc0, !PT ;  /* 0xfffffff807070812 */ /* 0x000fc600078ec0ff */
[--C-:B------:R-:W-:Y:S01]  /*6820*/  @P0 IMAD.WIDE R18, R10, 0x2, R14.reuse ;  /* 0x000000020a120825 */ /* 0x100fe200078e020e */
[----:B------:R-:W-:Y:S01]  /*6830*/  @!PT LDS RZ, [RZ] ;  /* 0x00000000fffff984 */ /* 0x000fe20000000800 */
[----:B------:R1:W-:Y:S03]  /*6840*/  @P0 LDGSTS.E.BYPASS.LTC128B.128 [R11+0xc080], [R16.64], !P5 ;  /* 0x0c080000100b0fae */ /* 0x0003e6000e901d58 */
[--C-:B------:R-:W-:Y:S01]  /*6850*/  @P0 IMAD.WIDE R20, R8, 0x2, R14.reuse ;  /* 0x0000000208140825 */ /* 0x100fe200078e020e */
[----:B------:R1:W-:Y:S01]  /*6860*/  @P0 LDGSTS.E.BYPASS.LTC128B.128 [R11+0xd080], [R18.64], !P2 ;  /* 0x0d080000120b0fae */ /* 0x0003e2000d101d58 */
[----:B------:R-:W-:Y:S02]  /*6870*/  ISETP.GT.AND P2, PT, R216, 0x1f, PT ;  /* 0x0000001fd800780c */ /* 0x000fe40003f44270 */
        /* <DEDUP_REMOVED lines=8> */
.L_x_389:
[----:B------:R-:W-:Y:S01]  /*6900*/  ULDC.U8 UR4, c[0x0][0x298] ;  /* 0x0000a60000047ab9 */ /* 0x000fe20000000000 */
[----:B------:R-:W-:Y:S01]  /*6910*/  SHF.R.S32.HI R8, RZ, 0x1f, R67 ;  /* 0x0000001fff087819 */ /* 0x000fe20000011443 */
[C---:B-1----:R-:W-:Y:S01]  /*6920*/  IMAD.WIDE.U32 R10, R67.reuse, c[0x0][0x280], RZ ;  /* 0x0000a000430a7a25 */ /* 0x042fe200078e00ff */
[----:B------:R-:W-:Y:S01]  /*6930*/  ISETP.NE.AND P0, PT, RZ, UR4, PT ;  /* 0x00000004ff007c0c */ /* 0x000fe2000bf05270 */
[----:B------:R-:W-:Y:S01]  /*6940*/  BSSY B2, `(.L_x_390) ;  /* 0x00009a1000027945 */ /* 0x000fe20003800000 */
[----:B------:R-:W-:Y:S01]  /*6950*/  LEA R5, R0, R5, 0x5 ;  /* 0x0000000500057211 */ /* 0x000fe200078e28ff */
[----:B------:R-:W-:Y:S01]  /*6960*/  IMAD R12, R8, c[0x0][0x280], RZ ;  /* 0x0000a000080c7a24 */ /* 0x000fe200078e02ff */
[----:B------:R-:W-:Y:S01]  /*6970*/  SHF.L.U32 R147, R30, 0x1, RZ ;  /* 0x000000011e937819 */ /* 0x000fe200000006ff */
[----:B------:R-:W-:Y:S02]  /*6980*/  IMAD R8, R8, c[0x0][0x290], RZ ;  /* 0x0000a40008087a24 */ /* 0x000fe400078e02ff */
[----:B------:R-:W-:-:S02]  /*6990*/  IMAD R7, R67, c[0x0][0x284], R12 ;  /* 0x0000a10043077a24 */ /* 0x000fc400078e020c */
[C---:B------:R-:W-:Y:S02]  /*69a0*/  IMAD R15, R67.reuse, c[0x0][0x294], R8 ;  /* 0x0000a500430f7a24 */ /* 0x040fe400078e0208 */
[----:B------:R-:W-:Y:S01]  /*69b0*/  IMAD.WIDE.U32 R12, R67, c[0x0][0x290], RZ ;  /* 0x0000a400430c7a25 */ /* 0x000fe200078e00ff */
[----:B------:R-:W-:-:S04]  /*69c0*/  IADD3 R7, R7, R11, RZ ;  /* 0x0000000b07077210 */ /* 0x000fc80007ffe0ff */
[----:B------:R-:W-:Y:S01]  /*69d0*/  IADD3 R15, R15, R13, RZ ;  /* 0x0000000d0f0f7210 */ /* 0x000fe20007ffe0ff */
[----:B------:R-:W-:Y:S05]  /*69e0*/  @!P0 BRA `(.L_x_391) ;  /* 0x00004ae000008947 */ /* 0x000fea0003800000 */
[----:B------:R-:W-:Y:S01]  /*69f0*/  PLOP3.LUT P0, PT, PT, PT, UP3, 0x80, 0x0 ;  /* 0x000000000000781c */ /* 0x000fe20003f0f038 */
[----:B------:R-:W-:Y:S01]  /*6a00*/  BSSY B0, `(.L_x_392) ;  /* 0x000004b000007945 */ /* 0x000fe20003800000 */
[----:B------:R-:W-:Y:S01]  /*6a10*/  ISETP.NE.AND P1, PT, R6, RZ, PT ;  /* 0x000000ff0600720c */ /* 0x000fe20003f25270 */
[----:B------:R-:W-:Y:S01]  /*6a20*/  IMAD.SHL.U32 R16, R0, 0x4, RZ ;  /* 0x0000000400107824 */ /* 0x000fe200078e00ff */
        /* <DEDUP_REMOVED lines=9> */
[----:B------:R-:W-:Y:S01]  /*6ac0*/  @P0 IMAD.HI.U32 R6, R5, c[0x0][0x2c8], RZ ;  /* 0x0000b20005060a27 */ /* 0x000fe200078e00ff */
[----:B------:R-:W-:-:S13]  /*6ad0*/  PLOP3.LUT P0, PT, PT, PT, UP3, 0x80, 0x0 ;  /* 0x000000000000781c */ /* 0x000fda0003f0f038 */
[----:B------:R-:W-:Y:S01]  /*6ae0*/  @P0 SHF.R.U32.HI R5, RZ, c[0x0][0x2cc], R6 ;  /* 0x0000b300ff050a19 */ /* 0x000fe20000011606 */
[----:B------:R-:W-:-:S03]  /*6af0*/  IMAD.MOV.U32 R6, RZ, RZ, R10 ;  /* 0x000000ffff067224 */ /* 0x000fc600078e000a */
[----:B------:R-:W-:Y:S01]  /*6b00*/  SHF.R.S32.HI R8, RZ, 0x1f, R5 ;  /* 0x0000001fff087819 */ /* 0x000fe20000011405 */
[----:B------:R-:W-:-:S04]  /*6b10*/  IMAD.WIDE.U32 R6, R5, c[0x0][0x280], R6 ;  /* 0x0000a00005067a25 */ /* 0x000fc800078e0006 */
[----:B------:R-:W-:Y:S01]  /*6b20*/  IMAD R14, R8, c[0x0][0x280], RZ ;  /* 0x0000a000080e7a24 */ /* 0x000fe200078e02ff */
[----:B------:R-:W-:Y:S01]  /*6b30*/  LEA R10, P0, R6, c[0x0][0x270], 0x1 ;  /* 0x00009c00060a7a11 */ /* 0x000fe200078008ff */
[----:B------:R-:W-:Y:S02]  /*6b40*/  IMAD R8, R8, c[0x0][0x290], RZ ;  /* 0x0000a40008087a24 */ /* 0x000fe400078e02ff */
[----:B------:R-:W-:Y:S02]  /*6b50*/  IMAD R13, R5, c[0x0][0x284], R14 ;  /* 0x0000a100050d7a24 */ /* 0x000fe400078e020e */
[----:B------:R-:W-:Y:S01]  /*6b60*/  IMAD.MOV.U32 R14, RZ, RZ, R12 ;  /* 0x000000ffff0e7224 */ /* 0x000fe200078e000c */
[----:B------:R1:W2:Y:S02]  /*6b70*/  SHFL.IDX PT, R18, R10, RZ, 0x181f ;  /* 0x00181fff0a127589 */ /* 0x0002a400000e0000 */
[----:B------:R-:W-:Y:S01]  /*6b80*/  IADD3 R13, R7, R13, RZ ;  /* 0x0000000d070d7210 */ /* 0x000fe20007ffe0ff */
[----:B------:R-:W-:-:S03]  /*6b90*/  IMAD.WIDE.U32 R14, R5, c[0x0][0x290], R14 ;  /* 0x0000a400050e7a25 */ /* 0x000fc600078e000e */
[----:B------:R-:W-:Y:S01]  /*6ba0*/  LEA.HI.X R13, R6, c[0x0][0x274], R13, 0x1, P0 ;  /* 0x00009d00060d7a11 */ /* 0x000fe200000f0c0d */
[----:B------:R-:W-:Y:S01]  /*6bb0*/  IMAD R5, R5, c[0x0][0x294], R8 ;  /* 0x0000a50005057a24 */ /* 0x000fe200078e0208 */
[----:B------:R-:W-:-:S03]  /*6bc0*/  LEA R8, P0, R14, c[0x0][0x288], 0x1 ;  /* 0x0000a2000e087a11 */ /* 0x000fc600078008ff */
[----:B------:R1:W3:Y:S01]  /*6bd0*/  SHFL.IDX PT, R19, R13, RZ, 0x181f ;  /* 0x00181fff0d137589 */ /* 0x0002e200000e0000 */
[----:B------:R-:W-:-:S04]  /*6be0*/  IADD3 R5, R15, R5, RZ ;  /* 0x000000050f057210 */ /* 0x000fc80007ffe0ff */
[----:B------:R-:W-:Y:S02]  /*6bf0*/  LEA.HI.X R12, R14, c[0x0][0x28c], R5, 0x1, P0 ;  /* 0x0000a3000e0c7a11 */ /* 0x000fe400000f0c05 */
[----:B------:R1:W4:Y:S04]  /*6c00*/  SHFL.IDX PT, R14, R8, RZ, 0x181f ;  /* 0x00181fff080e7589 */ /* 0x00032800000e0000 */
[----:B------:R1:W1:Y:S01]  /*6c10*/  SHFL.IDX PT, R15, R12, RZ, 0x181f ;  /* 0x00181fff0c0f7589 */ /* 0x00026200000e0000 */
[----:B------:R-:W-:Y:S05]  /*6c20*/  @P1 BRA `(.L_x_393) ;  /* 0x0000028000001947 */ /* 0x000fea0003800000 */
[C---:B------:R-:W-:Y:S01]  /*6c30*/  ISETP.GE.AND P0, PT, R16.reuse, c[0x0][0x27c], PT ;  /* 0x00009f0010007a0c */ /* 0x040fe20003f06270 */
[----:B------:R-:W-:Y:S01]  /*6c40*/  CS2R R134, SRZ ;  /* 0x0000000000867805 */ /* 0x000fe2000001ff00 */
[----:B------:R-:W-:Y:S01]  /*6c50*/  CS2R R130, SRZ ;  /* 0x0000000000827805 */ /* 0x000fe2000001ff00 */
[----:B------:R-:W-:-:S10]  /*6c60*/  IADD3 R5, R16, 0x20, RZ ;  /* 0x0000002010057810 */ /* 0x000fd40007ffe0ff */
[----:B--23--:R-:W-:-:S04]  /*6c70*/  @!P0 IMAD.WIDE R22, R16, 0x2, R18 ;  /* 0x0000000210168825 */ /* 0x00cfc800078e0212 */
[----:B-1--4-:R-:W-:Y:S01]  /*6c80*/  @!P0 IMAD.WIDE R20, R16, 0x2, R14 ;  /* 0x0000000210148825 */ /* 0x012fe200078e020e */
[----:B------:R1:W5:Y:S04]  /*6c90*/  @!P0 LD.E.64 R134, [R22.64] ;  /* 0x0000001816868980 */ /* 0x000368000c101b00 */
[----:B------:R2:W5:Y:S01]  /*6ca0*/  @!P0 LD.E.64 R130, [R20.64] ;  /* 0x0000001814828980 */ /* 0x000562000c101b00 */
[----:B------:R-:W-:Y:S01]  /*6cb0*/  ISETP.GE.AND P0, PT, R5, c[0x0][0x27c], PT ;  /* 0x00009f0005007a0c */ /* 0x000fe20003f06270 */
[----:B------:R-:W-:Y:S01]  /*6cc0*/  CS2R R156, SRZ ;  /* 0x00000000009c7805 */ /* 0x000fe2000001ff00 */
[----:B------:R-:W-:-:S11]  /*6cd0*/  CS2R R154, SRZ ;  /* 0x00000000009a7805 */ /* 0x000fd6000001ff00 */
[----:B------:R-:W-:-:S04]  /*6ce0*/  @!P0 SHF.R.S32.HI R6, RZ, 0x1f, R5 ;  /* 0x0000001fff068819 */ /* 0x000fc80000011405 */
[----:B------:R-:W-:-:S04]  /*6cf0*/  @!P0 LEA.HI R5, R6, R5, RZ, 0x2 ;  /* 0x0000000506058211 */ /* 0x000fc800078f10ff */
[----:B------:R-:W-:-:S05]  /*6d00*/  @!P0 LOP3.LUT R5, R5, 0xfffffffc, RZ, 0xc0, !PT ;  /* 0xfffffffc05058812 */ /* 0x000fca00078ec0ff */
[----:B------:R-:W-:-:S04]  /*6d10*/  @!P0 IMAD.WIDE R24, R5, 0x2, R18 ;  /* 0x0000000205188825 */ /* 0x000fc800078e0212 */
[----:B------:R-:W-:Y:S01]  /*6d20*/  @!P0 IMAD.WIDE R26, R5, 0x2, R14 ;  /* 0x00000002051a8825 */ /* 0x000fe200078e020e */
[----:B------:R-:W-:Y:S01]  /*6d30*/  IADD3 R5, R16, 0x40, RZ ;  /* 0x0000004010057810 */ /* 0x000fe20007ffe0ff */
        /* <DEDUP_REMOVED lines=8> */
[----:B--2---:R-:W-:-:S04]  /*6dc0*/  @!P0 IMAD.WIDE R20, R5, 0x2, R18 ;  /* 0x0000000205148825 */ /* 0x004fc800078e0212 */
[----:B-1----:R-:W-:Y:S01]  /*6dd0*/  @!P0 IMAD.WIDE R22, R5, 0x2, R14 ;  /* 0x0000000205168825 */ /* 0x002fe200078e020e */
        /* <DEDUP_REMOVED lines=11> */
[----:B------:R3:W5:Y:S04]  /*6e90*/  @!P0 LD.E.64 R148, [R18.64] ;  /* 0x0000001812948980 */ /* 0x000768000c101b00 */
[----:B------:R3:W5:Y:S02]  /*6ea0*/  @!P0 LD.E.64 R144, [R14.64] ;  /* 0x000000180e908980 */ /* 0x000764000c101b00 */
.L_x_393:
[----:B------:R-:W-:Y:S05]  /*6eb0*/  BSYNC B0 ;  /* 0x0000000000007941 */ /* 0x000fea0003800000 */
.L_x_392:
[----:B------:R-:W-:Y:S01]  /*6ec0*/  ISETP.NE.AND P0, PT, R9, RZ, PT ;  /* 0x000000ff0900720c */ /* 0x000fe20003f05270 */
[----:B-----5:R-:W-:Y:S01]  /*6ed0*/  IMAD.MOV.U32 R9, RZ, RZ, R148 ;  /* 0x000000ffff097224 */ /* 0x020fe200078e0094 */
[----:B---3--:R3:W4:Y:S01]  /*6ee0*/  SHFL.IDX PT, R19, R13, 0x1, 0x181f ;  /* 0x00381f000d137f89 */ /* 0x00872200000e0000 */
[----:B------:R-:W-:Y:S01]  /*6ef0*/  IMAD.MOV.U32 R7, RZ, RZ, R149 ;  /* 0x000000ffff077224 */ /* 0x000fe200078e0095 */
[----:B------:R-:W-:Y:S01]  /*6f00*/  BSSY B0, `(.L_x_394) ;  /* 0x0000052000007945 */ /* 0x000fe20003800000 */
        /* <DEDUP_REMOVED lines=25> */
[----:B--2---:R3:W2:Y:S01]  /*70a0*/  SHFL.IDX PT, R18, R10, 0x1, 0x181f ;  /* 0x00381f000a127f89 */ /* 0x0046a200000e0000 */
[----:B------:R-:W-:Y:S01]  /*70b0*/  IMAD.MOV.U32 R5, RZ, RZ, R131 ;  /* 0x000000ffff057224 */ /* 0x000fe200078e0083 */
[----:B------:R-:W-:Y:S01]  /*70c0*/  PRMT R119, R9, 0x7610, R119 ;  /* 0x0000761009777816 */ /* 0x000fe20000000077 */
[----:B------:R-:W-:Y:S01]  /*70d0*/  CS2R R116, SRZ ;  /* 0x0000000000747805 */ /* 0x000fe2000001ff00 */
[----:B-1----:R3:W1:Y:S01]  /*70e0*/  SHFL.IDX PT, R15, R12, 0x1, 0x181f ;  /* 0x00381f000c0f7f89 */ /* 0x00266200000e0000 */
[----:B------:R-:W-:Y:S01]  /*70f0*/  PRMT R118, R7, 0x7610, R118 ;  /* 0x0000761007767816 */ /* 0x000fe20000000076 */
[----:B------:R-:W-:Y:S01]  /*7100*/  CS2R R124, SRZ ;  /* 0x00000000007c7805 */ /* 0x000fe2000001ff00 */
[----:B------:R-:W-:Y:S01]  /*7110*/  PRMT R127, R6, 0x7610, R127 ;  /* 0x00007610067f7816 */ /* 0x000fe2000000007f */
[----:B----4-:R3:W4:Y:S01]  /*7120*/  SHFL.IDX PT, R14, R8, 0x1, 0x181f ;  /* 0x00381f00080e7f89 */ /* 0x01072200000e0000 */
[----:B------:R-:W-:Y:S01]  /*7130*/  PRMT R126, R5, 0x7610, R126 ;  /* 0x00007610057e7816 */ /* 0x000fe2000000007e */
[----:B------:R-:W-:Y:S01]  /*7140*/  CS2R R138, SRZ ;  /* 0x00000000008a7805 */ /* 0x000fe2000001ff00 */
[----:B------:R-:W-:Y:S01]  /*7150*/  CS2R R106, SRZ ;  /* 0x00000000006a7805 */ /* 0x000fe2000001ff00 */
[----:B------:R-:W-:Y:S01]  /*7160*/  CS2R R114, SRZ ;  /* 0x0000000000727805 */ /* 0x000fe2000001ff00 */
[----:B------:R-:W-:Y:S01]  /*7170*/  CS2R R122, SRZ ;  /* 0x00000000007a7805 */ /* 0x000fe2000001ff00 */
[----:B------:R-:W-:Y:S01]  /*7180*/  CS2R R132, SRZ ;  /* 0x0000000000847805 */ /* 0x000fe2000001ff00 */
[----:B------:R-:W-:Y:S05]  /*7190*/  @P0 BRA `(.L_x_395) ;  /* 0x0000028000000947 */ /* 0x000fea0003800000 */
[C---:B------:R-:W-:Y:S01]  /*71a0*/  ISETP.GE.AND P0, PT, R16.reuse, c[0x0][0x27c], PT ;  /* 0x00009f0010007a0c */ /* 0x040fe20003f06270 */
[----:B------:R-:W-:Y:S01]  /*71b0*/  CS2R R138, SRZ ;  /* 0x00000000008a7805 */ /* 0x000fe2000001ff00 */
[----:B------:R-:W-:Y:S01]  /*71c0*/  CS2R R132, SRZ ;  /* 0x0000000000847805 */ /* 0x000fe2000001ff00 */
[----:B------:R-:W-:-:S10]  /*71d0*/  IADD3 R6, R16, 0x20, RZ ;  /* 0x0000002010067810 */ /* 0x000fd40007ffe0ff */
[----:B--2---:R-:W-:-:S04]  /*71e0*/  @!P0 IMAD.WIDE R22, R16, 0x2, R18 ;  /* 0x0000000210168825 */ /* 0x004fc800078e0212 */
        /* <DEDUP_REMOVED lines=8> */
[----:B------:R-:W-:Y:S02]  /*7270*/  @!P0 LOP3.LUT R5, R5, 0xfffffffc, RZ, 0xc0, !PT ;  /* 0xfffffffc05058812 */ /* 0x000fe400078ec0ff */
[----:B------:R-:W-:-:S03]  /*7280*/  IADD3 R6, R16, 0x40, RZ ;  /* 0x0000004010067810 */ /* 0x000fc60007ffe0ff */
        /* <DEDUP_REMOVED lines=11> */
[----:B--2---:R-:W-:-:S04]  /*7340*/  @!P0 IMAD.WIDE R20, R5, 0x2, R18 ;  /* 0x0000000205148825 */ /* 0x004fc800078e0212 */
[----:B-1----:R-:W-:Y:S01]  /*7350*/  @!P0 IMAD.WIDE R22, R5, 0x2, R14 ;  /* 0x0000000205168825 */ /* 0x002fe200078e020e */
        /* <DEDUP_REMOVED lines=12> */
.L_x_395:
[----:B------:R-:W-:Y:S05]  /*7420*/  BSYNC B0 ;  /* 0x0000000000007941 */ /* 0x000fea0003800000 */
.L_x_394:
[----:B------:R-:W-:Y:S01]  /*7430*/  ISETP.NE.AND P0, PT, R4, RZ, PT ;  /* 0x000000ff0400720c */ /* 0x000fe20003f05270 */
[----:B-----5:R-:W-:Y:S01]  /*7440*/  IMAD.MOV.U32 R5, RZ, RZ, R116 ;  /* 0x000000ffff057224 */ /* 0x020fe200078e0074 */
[----:B-1--4-:R1:W4:Y:S01]  /*7450*/  SHFL.IDX PT, R15, R13, 0x2, 0x181f ;  /* 0x00581f000d0f7f89 */ /* 0x01232200000e0000 */
        /* <DEDUP_REMOVED lines=27> */
[----:B------:R1:W3:Y:S01]  /*7610*/  SHFL.IDX PT, R14, R10, 0x2, 0x181f ;  /* 0x00581f000a0e7f89 */ /* 0x0002e200000e0000 */
[----:B------:R-:W-:Y:S01]  /*7620*/  IMAD.MOV.U32 R4, RZ, RZ, R133 ;  /* 0x000000ffff047224 */ /* 0x000fe200078e0085 */
[----:B------:R-:W-:Y:S01]  /*7630*/  PRMT R85, R11, 0x7610, R85 ;  /* 0x000076100b557816 */ /* 0x000fe20000000055 */
[----:B------:R-:W-:Y:S01]  /*7640*/  CS2R R32, SRZ ;  /* 0x0000000000207805 */ /* 0x000fe2000001ff00 */
[----:B------:R1:W2:Y:S01]  /*7650*/  SHFL.IDX PT, R7, R12, 0x2, 0x181f ;  /* 0x00581f000c077f89 */ /* 0x0002a200000e0000 */
[----:B------:R-:W-:Y:S01]  /*7660*/  PRMT R84, R9, 0x7610, R84 ;  /* 0x0000761009547816 */ /* 0x000fe20000000054 */
[----:B------:R-:W-:Y:S01]  /*7670*/  CS2R R80, SRZ ;  /* 0x0000000000507805 */ /* 0x000fe2000001ff00 */
[----:B------:R-:W-:Y:S01]  /*7680*/  PRMT R95, R5, 0x7610, R95 ;  /* 0x00007610055f7816 */ /* 0x000fe2000000005f */
[----:B------:R1:W1:Y:S01]  /*7690*/  SHFL.IDX PT, R6, R8, 0x2, 0x181f ;  /* 0x00581f0008067f89 */ /* 0x00026200000e0000 */
[----:B------:R-:W-:Y:S01]  /*76a0*/  PRMT R94, R4, 0x7610, R94 ;  /* 0x00007610045e7816 */ /* 0x000fe2000000005e */
[----:B------:R-:W-:Y:S01]  /*76b0*/  CS2R R88, SRZ ;  /* 0x0000000000587805 */ /* 0x000fe2000001ff00 */
[----:B------:R-:W-:Y:S01]  /*76c0*/  CS2R R92, SRZ ;  /* 0x00000000005c7805 */ /* 0x000fe2000001ff00 */
[----:B------:R-:W-:Y:S01]  /*76d0*/  CS2R R100, SRZ ;  /* 0x0000000000647805 */ /* 0x000fe2000001ff00 */
[----:B------:R-:W-:Y:S01]  /*76e0*/  CS2R R78, SRZ ;  /* 0x00000000004e7805 */ /* 0x000fe2000001ff00 */
[----:B------:R-:W-:Y:S01]  /*76f0*/  CS2R R82, SRZ ;  /* 0x0000000000527805 */ /* 0x000fe2000001ff00 */
[----:B------:R-:W-:Y:S01]  /*7700*/  CS2R R90, SRZ ;  /* 0x00000000005a7805 */ /* 0x000fe2000001ff00 */
[----:B------:R-:W-:Y:S01]  /*7710*/  CS2R R98, SRZ ;  /* 0x0000000000627805 */ /* 0x000fe2000001ff00 */
[----:B------:R-:W-:Y:S05]  /*7720*/  @P0 BRA `(.L_x_397) ;  /* 0x0000028000000947 */ /* 0x000fea0003800000 */
[C---:B----4-:R-:W-:Y:S01]  /*7730*/  ISETP.GE.AND P0, PT, R16.reuse, c[0x0][0x27c], PT ;  /* 0x00009f0010007a0c */ /* 0x050fe20003f06270 */
[----:B------:R-:W-:Y:S01]  /*7740*/  CS2R R100, SRZ ;  /* 0x0000000000647805 */ /* 0x000fe2000001ff00 */
[----:B------:R-:W-:Y:S01]  /*7750*/  CS2R R98, SRZ ;  /* 0x0000000000627805 */ /* 0x000fe2000001ff00 */
[----:B------:R-:W-:-:S10]  /*7760*/  IADD3 R5, R16, 0x20, RZ ;  /* 0x0000002010057810 */ /* 0x000fd40007ffe0ff */
[----:B---3--:R-:W-:-:S04]  /*7770*/  @!P0 IMAD.WIDE R20, R16, 0x2, R14 ;  /* 0x0000000210148825 */ /* 0x008fc800078e020e */
[----:B-12---:R-:W-:Y:S01]  /*7780*/  @!P0 IMAD.WIDE R18, R16, 0x2, R6 ;  /* 0x0000000210128825 */ /* 0x006fe200078e0206 */
        /* <DEDUP_REMOVED lines=34> */
.L_x_397:
[----:B----4-:R-:W-:Y:S05]  /*79b0*/  BSYNC B0 ;  /* 0x0000000000007941 */ /* 0x010fea0003800000 */
.L_x_396:
[----:B--2--5:R-:W-:Y:S01]  /*79c0*/  IMAD.MOV.U32 R7, RZ, RZ, R80 ;  /* 0x000000ffff077224 */ /* 0x024fe200078e0050 */
[----:B------:R2:W4:Y:S01]  /*79d0*/  SHFL.IDX PT, R11, R13, 0x3, 0x181f ;  /* 0x00781f000d0b7f89 */ /* 0x00052200000e0000 */
[----:B-1----:R-:W-:Y:S01]  /*79e0*/  IMAD.MOV.U32 R6, RZ, RZ, R81 ;  /* 0x000000ffff067224 */ /* 0x002fe200078e0051 */
[----:B------:R-:W-:Y:S01]  /*79f0*/  BSSY B0, `(.L_x_398) ;  /* 0x0000052000007945 */ /* 0x000fe20003800000 */
[----:B---3--:R-:W-:Y:S01]  /*7a00*/  IMAD.MOV.U32 R5, RZ, RZ, R88 ;  /* 0x000000ffff057224 */ /* 0x008fe200078e0058 */
        /* <DEDUP_REMOVED lines=24> */
[----:B------:R-:W1:Y:S01]  /*7b90*/  SHFL.IDX PT, R10, R10, 0x3, 0x181f ;  /* 0x00781f000a0a7f89 */ /* 0x000e6200000e0000 */
[----:B------:R-:W-:Y:S01]  /*7ba0*/  IMAD.MOV.U32 R4, RZ, RZ, R99 ;  /* 0x000000ffff047224 */ /* 0x000fe200078e0063 */
[----:B------:R-:W-:Y:S01]  /*7bb0*/  PRMT R56, R7, 0x7610, R56 ;  /* 0x0000761007387816 */ /* 0x000fe20000000038 */
[----:B------:R-:W-:Y:S01]  /*7bc0*/  CS2R R22, SRZ ;  /* 0x0000000000167805 */ /* 0x000fe2000001ff00 */
[----:B------:R2:W3:Y:S01]  /*7bd0*/  SHFL.IDX PT, R9, R12, 0x3, 0x181f ;  /* 0x00781f000c097f89 */ /* 0x0004e200000e0000 */
[----:B------:R-:W-:Y:S01]  /*7be0*/  PRMT R55, R6, 0x7610, R55 ;  /* 0x0000761006377816 */ /* 0x000fe20000000037 */
[----:B------:R-:W-:Y:S01]  /*7bf0*/  CS2R R64, SRZ ;  /* 0x0000000000407805 */ /* 0x000fe2000001ff00 */
[----:B------:R-:W-:Y:S01]  /*7c00*/  PRMT R60, R5, 0x7610, R60 ;  /* 0x00007610053c7816 */ /* 0x000fe2000000003c */
[----:B------:R-:W1:Y:S01]  /*7c10*/  SHFL.IDX PT, R8, R8, 0x3, 0x181f ;  /* 0x00781f0008087f89 */ /* 0x000e6200000e0000 */
[----:B------:R-:W-:Y:S01]  /*7c20*/  PRMT R59, R4, 0x7610, R59 ;  /* 0x00007610043b7816 */ /* 0x000fe2000000003b */
        /* <DEDUP_REMOVED lines=10> */
[----:B-12---:R-:W-:-:S04]  /*7cd0*/  @!P0 IMAD.WIDE R12, R16, 0x2, R10 ;  /* 0x00000002100c8825 */ /* 0x006fc800078e020a */
[----:B---3--:R-:W-:Y:S01]  /*7ce0*/  @!P0 IMAD.WIDE R6, R16, 0x2, R8 ;  /* 0x0000000210068825 */ /* 0x008fe200078e0208 */
        /* <DEDUP_REMOVED lines=20> */
[----:B--2---:R-:W-:-:S04]  /*7e30*/  @!P0 IMAD.WIDE R6, R4, 0x2, R10 ;  /* 0x0000000204068825 */ /* 0x004fc800078e020a */
[----:B-1----:R-:W-:Y:S01]  /*7e40*/  @!P0 IMAD.WIDE R12, R4, 0x2, R8 ;  /* 0x00000002040c8825 */ /* 0x002fe200078e0208 */
[----:B------:R3:W5:Y:S04]  /*7e50*/  @!P0 LD.E.64 R22, [R6.64] ;  /* 0x0000001806168980 */ /* 0x000768000c101b00 */
[----:B------:R3:W5:Y:S01]  /*7e60*/  @!P0 LD.E.64 R18, [R12.64] ;  /* 0x000000180c128980 */ /* 0x000762000c101b00 */
[----:B------:R-:W-:Y:S01]  /*7e70*/  ISETP.GE.AND P0, PT, R5, c[0x0][0x27c], PT ;  /* 0x00009f0005007a0c */ /* 0x000fe20003f06270 */
[----:B------:R-:W-:Y:S01]  /*7e80*/  CS2R R32, SRZ ;  /* 0x0000000000207805 */ /* 0x000fe2000001ff00 */
[----:B----4-:R-:W-:-:S11]  /*7e90*/  CS2R R20, SRZ ;  /* 0x0000000000147805 */ /* 0x010fd6000001ff00 */
[----:B------:R-:W-:-:S04]  /*7ea0*/  @!P0 SHF.R.S32.HI R4, RZ, 0x1f, R5 ;  /* 0x0000001fff048819 */ /* 0x000fc80000011405 */
[----:B------:R-:W-:-:S04]  /*7eb0*/  @!P0 LEA.HI R4, R4, R5, RZ, 0x2 ;  /* 0x0000000504048211 */ /* 0x000fc800078f10ff */
[----:B------:R-:W-:-:S05]  /*7ec0*/  @!P0 LOP3.LUT R4, R4, 0xfffffffc, RZ, 0xc0, !PT ;  /* 0xfffffffc04048812 */ /* 0x000fca00078ec0ff */
[----:B------:R-:W-:-:S04]  /*7ed0*/  @!P0 IMAD.WIDE R10, R4, 0x2, R10 ;  /* 0x00000002040a8825 */ /* 0x000fc800078e020a */
[----:B------:R-:W-:Y:S01]  /*7ee0*/  @!P0 IMAD.WIDE R4, R4, 0x2, R8 ;  /* 0x0000000204048825 */ /* 0x000fe200078e0208 */
[----:B------:R3:W5:Y:S04]  /*7ef0*/  @!P0 LD.E.64 R32, [R10.64] ;  /* 0x000000180a208980 */ /* 0x000768000c101b00 */
[----:B------:R3:W5:Y:S02]  /*7f00*/  @!P0 LD.E.64 R20, [R4.64] ;  /* 0x0000001804148980 */ /* 0x000764000c101b00 */
.L_x_399:
[----:B----4-:R-:W-:Y:S05]  /*7f10*/  BSYNC B0 ;  /* 0x0000000000007941 */ /* 0x010fea0003800000 */
.L_x_398:
[----:B---3-5:R-:W-:Y:S01]  /*7f20*/  IMAD.MOV.U32 R4, RZ, RZ, R32 ;  /* 0x000000ffff047224 */ /* 0x028fe200078e0020 */
[----:B------:R-:W-:Y:S01]  /*7f30*/  UIADD3 UR4, -UR15, UR29, URZ ;  /* 0x0000001d0f047290 */ /* 0x000fe2000fffe13f */
[----:B------:R-:W-:Y:S01]  /*7f40*/  IMAD.MOV.U32 R6, RZ, RZ, R22 ;  /* 0x000000ffff067224 */ /* 0x000fe200078e0016 */
[----:B------:R-:W-:-:S04]  /*7f50*/  DEPBAR.LE SB0, 0x1 ;  /* 0x000080400000791a */ /* 0x000fc80000000000 */
[----:B------:R-:W-:Y:S01]  /*7f60*/  UISETP.LT.AND UP0, UPT, UR4, 0x80, UPT ;  /* 0x000000800400788c */ /* 0x000fe2000bf01270 */
[----:B------:R-:W-:Y:S01]  /*7f70*/  PRMT R15, R4, 0x7610, R15 ;  /* 0x00007610040f7816 */ /* 0x000fe2000000000f */
[----:B------:R-:W-:Y:S01]  /*7f80*/  IMAD.MOV.U32 R5, RZ, RZ, R23 ;  /* 0x000000ffff057224 */ /* 0x000fe200078e0017 */
[----:B--2---:R-:W-:Y:S01]  /*7f90*/  PRMT R13, R6, 0x7610, R13 ;  /* 0x00007610060d7816 */ /* 0x004fe2000000000d */
[----:B------:R-:W-:Y:S01]  /*7fa0*/  IMAD.MOV.U32 R4, RZ, RZ, R64 ;  /* 0x000000ffff047224 */ /* 0x000fe200078e0040 */
[----:B------:R-:W-:Y:S01]  /*7fb0*/  USEL UR4, UR4, 0x80, UP0 ;  /* 0x0000008004047887 */ /* 0x000fe20008000000 */
[----:B------:R-:W-:Y:S01]  /*7fc0*/  IMAD.MOV.U32 R7, RZ, RZ, R33 ;  /* 0x000000ffff077224 */ /* 0x000fe200078e0021 */
[----:B------:R-:W-:Y:S01]  /*7fd0*/  PRMT R12, R5, 0x7610, R12 ;  /* 0x00007610050c7816 */ /* 0x000fe2000000000c */
[----:B------:R-:W-:Y:S01]  /*7fe0*/  IMAD.MOV.U32 R6, RZ, RZ, R72 ;  /* 0x000000ffff067224 */ /* 0x000fe200078e0048 */
[----:B------:R-:W-:Y:S01]  /*7ff0*/  PRMT R26, R4, 0x7610, R26 ;  /* 0x00007610041a7816 */ /* 0x000fe2000000001a */
[----:B------:R-:W-:Y:S01]  /*8000*/  IMAD.MOV.U32 R5, RZ, RZ, R73 ;  /* 0x000000ffff057224 */ /* 0x000fe200078e0049 */
[----:B------:R-:W-:Y:S01]  /*8010*/  BAR.SYNC.DEFER_BLOCKING 0x0 ;  /* 0x0000000000007b1d */ /* 0x000fe20000010000 */
[----:B------:R-:W-:Y:S01]  /*8020*/  IMAD.MOV.U32 R4, RZ, RZ, R20 ;  /* 0x000000ffff047224 */ /* 0x000fe200078e0014 */
[----:B------:R-:W-:-:S02]  /*8030*/  ISETP.GE.AND P0, PT, R31, UR4, PT ;  /* 0x000000041f007c0c */ /* 0x000fc4000bf06270 */
        /* <DEDUP_REMOVED lines=16> */
[----:B------:R-:W-:Y:S01]  /*8140*/  BSSY B1, `(.L_x_400) ;  /* 0x00000cf000017945 */ /* 0x000fe20003800000 */
[----:B------:R-:W-:-:S02]  /*8150*/  PRMT R24, R7, 0x7610, R24 ;  /* 0x0000761007187816 */ /* 0x000fc40000000018 */
[----:B------:R-:W-:Y:S02]  /*8160*/  PRMT R17, R6, 0x7610, R17 ;  /* 0x0000761006117816 */ /* 0x000fe40000000011 */
[----:B------:R-:W-:Y:S02]  /*8170*/  PRMT R34, R5, 0x7610, R34 ;  /* 0x0000761005227816 */ /* 0x000fe40000000022 */
[----:B------:R-:W-:Y:S01]  /*8180*/  PRMT R27, R4, 0x7610, R27 ;  /* 0x00007610041b7816 */ /* 0x000fe2000000001b */
[----:B------:R-:W-:Y:S05]  /*8190*/  @P0 BRA `(.L_x_401) ;  /* 0x00000c9000000947 */ /* 0x000fea0003800000 */
[----:B------:R-:W-:Y:S01]  /*81a0*/  ISETP.GE.AND P0, PT, R16, c[0x0][0x27c], PT ;  /* 0x00009f0010007a0c */ /* 0x000fe20003f06270 */
[----:B------:R-:W-:-:S12]  /*81b0*/  BSSY B0, `(.L_x_402) ;  /* 0x0000030000007945 */ /* 0x000fd80003800000 */
[----:B------:R-:W-:Y:S05]  /*81c0*/  @P0 BRA `(.L_x_403) ;  /* 0x000002e000000947 */ /* 0x000fea0003800000 */
[----:B------:R-:W1:Y:S01]  /*81d0*/  LDS.128 R4, [R147+0x10080] ;  /* 0x0100800093047984 */ /* 0x000e620000000c00 */
[----:B------:R-:W-:Y:S02]  /*81e0*/  SHF.R.U64 R130, R130, 0x10, R131 ;  /* 0x0000001082827819 */ /* 0x000fe40000001283 */
[----:B------:R-:W-:Y:S02]  /*81f0*/  SHF.R.U64 R134, R134, 0x10, R135 ;  /* 0x0000001086867819 */ /* 0x000fe40000001287 */
[----:B------:R-:W-:Y:S02]  /*8200*/  SHF.R.U32.HI R131, RZ, 0x10, R131 ;  /* 0x00000010ff837819 */ /* 0x000fe40000011683 */
[----:B------:R-:W-:Y:S02]  /*8210*/  SHF.R.U32.HI R135, RZ, 0x10, R135 ;  /* 0x00000010ff877819 */ /* 0x000fe40000011687 */
[----:B------:R-:W-:Y:S02]  /*8220*/  PRMT R126, R126, 0x5410, R131 ;  /* 0x000054107e7e7816 */ /* 0x000fe40000000083 */
[----:B------:R-:W-:-:S02]  /*8230*/  PRMT R128, R128, 0x5410, R135 ;  /* 0x0000541080807816 */ /* 0x000fc40000000087 */
[----:B------:R-:W-:Y:S02]  /*8240*/  PRMT R127, R127, 0x5410, R130 ;  /* 0x000054107f7f7816 */ /* 0x000fe40000000082 */
[----:B------:R-:W-:Y:S02]  /*8250*/  PRMT R129, R129, 0x5410, R134 ;  /* 0x0000541081817816 */ /* 0x000fe40000000086 */
[----:B------:R-:W-:Y:S02]  /*8260*/  LOP3.LUT R141, R126, 0xffff0000, RZ, 0xc0, !PT ;  /* 0xffff00007e8d7812 */ /* 0x000fe400078ec0ff */
[----:B------:R-:W-:Y:S01]  /*8270*/  LOP3.LUT R143, R128, 0xffff0000, RZ, 0xc0, !PT ;  /* 0xffff0000808f7812 */ /* 0x000fe200078ec0ff */
[C---:B-1----:R-:W-:Y:S01]  /*8280*/  IMAD.U32 R131, R6.reuse, 0x10000, RZ ;  /* 0x0001000006837824 */ /* 0x042fe200078e00ff */
[----:B------:R-:W-:Y:S01]  /*8290*/  LOP3.LUT R130, R6, 0xffff0000, RZ, 0xc0, !PT ;  /* 0xffff000006827812 */ /* 0x000fe200078ec0ff */
[----:B------:R-:W-:Y:S01]  /*82a0*/  IMAD.U32 R6, R7, 0x10000, RZ ;  /* 0x0001000007067824 */ /* 0x000fe200078e00ff */
[----:B------:R-:W-:-:S02]  /*82b0*/  SHF.L.U32 R137, R4, 0x10, RZ ;  /* 0x0000001004897819 */ /* 0x000fc400000006ff */
[----:B------:R-:W-:Y:S01]  /*82c0*/  LOP3.LUT R136, R4, 0xffff0000, RZ, 0xc0, !PT ;  /* 0xffff000004887812 */ /* 0x000fe200078ec0ff */
[----:B------:R-:W-:Y:S01]  /*82d0*/  IMAD.U32 R4, R126, 0x10000, RZ ;  /* 0x000100007e047824 */ /* 0x000fe200078e00ff */
[----:B------:R-:W-:Y:S01]  /*82e0*/  LOP3.LUT R134, R7, 0xffff0000, RZ, 0xc0, !PT ;  /* 0xffff000007867812 */ /* 0x000fe200078ec0ff */
[----:B------:R-:W-:Y:S01]  /*82f0*/  IMAD.U32 R7, R128, 0x10000, RZ ;  /* 0x0001000080077824 */ /* 0x000fe200078e00ff */
[C---:B------:R-:W-:Y:S01]  /*8300*/  SHF.L.U32 R135, R5.reuse, 0x10, RZ ;  /* 0x0000001005877819 */ /* 0x040fe200000006ff */
[CC--:B------:R-:W-:Y:S01]  /*8310*/  FMUL.FTZ R126, R130.reuse, R4.reuse ;  /* 0x00000004827e7220 */ /* 0x0c0fe20000410000 */
[----:B------:R-:W-:Y:S01]  /*8320*/  LOP3.LUT R128, R5, 0xffff0000, RZ, 0xc0, !PT ;  /* 0xffff000005807812 */ /* 0x000fe200078ec0ff */
[-C--:B------:R-:W-:Y:S02]  /*8330*/  FMUL.FTZ R130, R130, R7.reuse ;  /* 0x0000000782827220 */ /* 0x080fe40000410000 */
[----:B------:R-:W-:Y:S01]  /*8340*/  FFMA.FTZ R126, R131, R7, -R126 ;  /* 0x00000007837e7223 */ /* 0x000fe2000001087e */
[----:B------:R-:W-:Y:S01]  /*8350*/  SHF.L.U32 R7, R129, 0x10, RZ ;  /* 0x0000001081077819 */ /* 0x000fe200000006ff */
[----:B------:R-:W-:Y:S01]  /*8360*/  FFMA.FTZ R131, R131, R4, R130 ;  /* 0x0000000483837223 */ /* 0x000fe20000010082 */
[----:B------:R-:W-:Y:S01]  /*8370*/  LOP3.LUT R129, R129, 0xffff0000, RZ, 0xc0, !PT ;  /* 0xffff000081817812 */ /* 0x000fe200078ec0ff */
[----:B------:R-:W-:-:S02]  /*8380*/  FMUL.FTZ R5, R134, R141 ;  /* 0x0000008d86057220 */ /* 0x000fc40000410000 */
[C---:B------:R-:W-:Y:S01]  /*8390*/  IMAD.U32 R4, R127.reuse, 0x10000, RZ ;  /* 0x000100007f047824 */ /* 0x040fe200078e00ff */
[----:B------:R-:W-:Y:S01]  /*83a0*/  LOP3.LUT R127, R127, 0xffff0000, RZ, 0xc0, !PT ;  /* 0xffff00007f7f7812 */ /* 0x000fe200078ec0ff */
[-C--:B------:R-:W-:Y:S02]  /*83b0*/  FMUL.FTZ R134, R134, R143.reuse ;  /* 0x0000008f86867220 */ /* 0x080fe40000410000 */
[C---:B------:R-:W-:Y:S02]  /*83c0*/  FFMA.FTZ R5, R6.reuse, R143, -R5 ;  /* 0x0000008f06057223 */ /* 0x040fe40000010805 */
[----:B------:R-:W-:Y:S02]  /*83d0*/  FFMA.FTZ R134, R6, R141, R134 ;  /* 0x0000008d06867223 */ /* 0x000fe40000010086 */
[----:B------:R-:W-:Y:S02]  /*83e0*/  FMUL.FTZ R6, R136, R4 ;  /* 0x0000000488067220 */ /* 0x000fe40000410000 */
[----:B------:R-:W-:-:S02]  /*83f0*/  FMUL.FTZ R130, R128, R127 ;  /* 0x0000007f80827220 */ /* 0x000fc40000410000 */
[----:B------:R-:W-:Y:S02]  /*8400*/  FMUL.FTZ R136, R136, R7 ;  /* 0x0000000788887220 */ /* 0x000fe40000410000 */
[----:B------:R-:W-:Y:S02]  /*8410*/  FMUL.FTZ R128, R128, R129 ;  /* 0x0000008180807220 */ /* 0x000fe40000410000 */
[C---:B------:R-:W-:Y:S01]  /*8420*/  FFMA.FTZ R140, R137.reuse, R7, -R6 ;  /* 0x00000007898c7223 */ /* 0x040fe20000010806 */
[----:B------:R-:W-:Y:S01]  /*8430*/  F2FP.BF16.PACK_AB R7, R134, R5 ;  /* 0x000000058607723e */ /* 0x000fe200000010ff */
[----:B------:R-:W-:Y:S01]  /*8440*/  FFMA.FTZ R137, R137, R4, R136 ;  /* 0x0000000489897223 */ /* 0x000fe20000010088 */
[----:B------:R-:W-:Y:S01]  /*8450*/  F2FP.BF16.PACK_AB R6, R131, R126 ;  /* 0x0000007e8306723e */ /* 0x000fe200000010ff */
[C---:B------:R-:W-:Y:S02]  /*8460*/  FFMA.FTZ R130, R135.reuse, R129, -R130 ;  /* 0x0000008187827223 */ /* 0x040fe40000010882 */
[----:B------:R-:W-:Y:S01]  /*8470*/  FFMA.FTZ R127, R135, R127, R128 ;  /* 0x0000007f877f7223 */ /* 0x000fe20000010080 */
[----:B------:R-:W-:-:S04]  /*8480*/  F2FP.BF16.PACK_AB R4, R137, R140 ;  /* 0x0000008c8904723e */ /* 0x000fc800000010ff */
[----:B------:R-:W-:-:S05]  /*8490*/  F2FP.BF16.PACK_AB R5, R127, R130 ;  /* 0x000000827f05723e */ /* 0x000fca00000010ff */
[----:B------:R1:W-:Y:S02]  /*84a0*/  STS.128 [R147+0x10080], R4 ;  /* 0x0100800493007388 */ /* 0x0003e40000000c00 */
.L_x_403:
[----:B------:R-:W-:Y:S05]  /*84b0*/  BSYNC B0 ;  /* 0x0000000000007941 */ /* 0x000fea0003800000 */
.L_x_402:
[----:B-1----:R-:W-:Y:S01]  /*84c0*/  IADD3 R4, R16, 0x20, RZ ;  /* 0x0000002010047810 */ /* 0x002fe20007ffe0ff */
[----:B------:R-:W-:Y:S03]  /*84d0*/  BSSY B0, `(.L_x_404) ;  /* 0x0000031000007945 */ /* 0x000fe60003800000 */
[----:B------:R-:W-:-:S13]  /*84e0*/  ISETP.GE.AND P0, PT, R4, c[0x0][0x27c], PT ;  /* 0x00009f0004007a0c */ /* 0x000fda0003f06270 */
        /* <DEDUP_REMOVED lines=47> */
.L_x_405:
[----:B------:R-:W-:Y:S05]  /*87e0*/  BSYNC B0 ;  /* 0x0000000000007941 */ /* 0x000fea0003800000 */
.L_x_404:
        /* <DEDUP_REMOVED lines=50> */
.L_x_407:
[----:B------:R-:W-:Y:S05]  /*8b10*/  BSYNC B0 ;  /* 0x0000000000007941 */ /* 0x000fea0003800000 */
.L_x_406:
[----:B-1----:R-:W-:-:S04]  /*8b20*/  IADD3 R4, R16, 0x60, RZ ;  /* 0x0000006010047810 */ /* 0x002fc80007ffe0ff */
        /* <DEDUP_REMOVED lines=48> */
.L_x_401:
[----:B------:R-:W-:Y:S05]  /*8e30*/  BSYNC B1 ;  /* 0x0000000000017941 */ /* 0x000fea0003800000 */
.L_x_400:
        /* <DEDUP_REMOVED lines=53> */
.L_x_411:
[----:B------:R-:W-:Y:S05]  /*9190*/  BSYNC B0 ;  /* 0x0000000000007941 */ /* 0x000fea0003800000 */
.L_x_410:
        /* <DEDUP_REMOVED lines=50> */
.L_x_413:
[----:B------:R-:W-:Y:S05]  /*94c0*/  BSYNC B0 ;  /* 0x0000000000007941 */ /* 0x000fea0003800000 */
.L_x_412:
        /* <DEDUP_REMOVED lines=50> */
.L_x_415:
[----:B------:R-:W-:Y:S05]  /*97f0*/  BSYNC B0 ;  /* 0x0000000000007941 */ /* 0x000fea0003800000 */
.L_x_414:
        /* <DEDUP_REMOVED lines=12> */
[----:B------:R-:W-:Y:S01]  /*98c0*/  LOP3.LUT R87, R68, 0xffff0000, RZ, 0xc0, !PT ;  /* 0xffff000044577812 */ /* 0x000fe200078ec0ff */
[C---:B-1----:R-:W-:Y:S01]  /*98d0*/  IMAD.U32 R75, R6.reuse, 0x10000, RZ ;  /* 0x00010000064b7824 */ /* 0x042fe200078e00ff */
[----:B------:R-:W-:Y:S01]  /*98e0*/  LOP3.LUT R74, R6, 0xffff0000, RZ, 0xc0, !PT ;  /* 0xffff0000064a7812 */ /* 0x000fe200078ec0ff */
[----:B------:R-:W-:Y:S01]  /*98f0*/  IMAD.U32 R6, R7, 0x10000, RZ ;  /* 0x0001000007067824 */ /* 0x000fe200078e00ff */
[C---:B------:R-:W-:Y:S02]  /*9900*/  SHF.L.U32 R85, R4.reuse, 0x10, RZ ;  /* 0x0000001004557819 */ /* 0x040fe400000006ff */
[----:B------:R-:W-:Y:S01]  /*9910*/  LOP3.LUT R84, R4, 0xffff0000, RZ, 0xc0, !PT ;  /* 0xffff000004547812 */ /* 0x000fe200078ec0ff */
[----:B------:R-:W-:Y:S01]  /*9920*/  IMAD.U32 R4, R63, 0x10000, RZ ;  /* 0x000100003f047824 */ /* 0x000fe200078e00ff */
[----:B------:R-:W-:Y:S01]  /*9930*/  LOP3.LUT R76, R7, 0xffff0000, RZ, 0xc0, !PT ;  /* 0xffff0000074c7812 */ /* 0x000fe200078ec0ff */
[----:B------:R-:W-:Y:S01]  /*9940*/  IMAD.U32 R7, R68, 0x10000, RZ ;  /* 0x0001000044077824 */ /* 0x000fe200078e00ff */
[----:B------:R-:W-:Y:S01]  /*9950*/  LOP3.LUT R63, R63, 0xffff0000, RZ, 0xc0, !PT ;  /* 0xffff00003f3f7812 */ /* 0x000fe200078ec0ff */
[CC--:B------:R-:W-:Y:S01]  /*9960*/  FMUL.FTZ R68, R74.reuse, R4.reuse ;  /* 0x000000044a447220 */ /* 0x0c0fe20000410000 */
[C---:B------:R-:W-:Y:S01]  /*9970*/  SHF.L.U32 R77, R5.reuse, 0x10, RZ ;  /* 0x00000010054d7819 */ /* 0x040fe200000006ff */
[-C--:B------:R-:W-:Y:S01]  /*9980*/  FMUL.FTZ R74, R74, R7.reuse ;  /* 0x000000074a4a7220 */ /* 0x080fe20000410000 */
[----:B------:R-:W-:Y:S01]  /*9990*/  LOP3.LUT R86, R5, 0xffff0000, RZ, 0xc0, !PT ;  /* 0xffff000005567812 */ /* 0x000fe200078ec0ff */
        /* <DEDUP_REMOVED lines=23> */
.L_x_409:
[----:B------:R-:W-:Y:S05]  /*9b10*/  BSYNC B1 ;  /* 0x0000000000017941 */ /* 0x000fea0003800000 */
.L_x_408:
        /* <DEDUP_REMOVED lines=15> */
[----:B------:R-:W-:Y:S01]  /*9c10*/  PRMT R60, R60, 0x5410, R67 ;  /* 0x000054103c3c7816 */ /* 0x000fe20000000043 */
[C---:B------:R-:W-:Y:S01]  /*9c20*/  IMAD.U32 R68, R61.reuse, 0x10000, RZ ;  /* 0x000100003d447824 */ /* 0x040fe200078e00ff */
[----:B------:R-:W-:Y:S02]  /*9c30*/  LOP3.LUT R76, R61, 0xffff0000, RZ, 0xc0, !PT ;  /* 0xffff00003d4c7812 */ /* 0x000fe400078ec0ff */
[C---:B-1----:R-:W-:Y:S01]  /*9c40*/  LOP3.LUT R63, R6.reuse, 0xffff0000, RZ, 0xc0, !PT ;  /* 0xffff0000063f7812 */ /* 0x042fe200078ec0ff */
[----:B------:R-:W-:Y:S01]  /*9c50*/  IMAD.U32 R67, R6, 0x10000, RZ ;  /* 0x0001000006437824 */ /* 0x000fe200078e00ff */
[C---:B------:R-:W-:Y:S01]  /*9c60*/  SHF.L.U32 R75, R4.reuse, 0x10, RZ ;  /* 0x00000010044b7819 */ /* 0x040fe200000006ff */
[----:B------:R-:W-:Y:S01]  /*9c70*/  IMAD.U32 R6, R7, 0x10000, RZ ;  /* 0x0001000007067824 */ /* 0x000fe200078e00ff */
[----:B------:R-:W-:Y:S01]  /*9c80*/  LOP3.LUT R74, R4, 0xffff0000, RZ, 0xc0, !PT ;  /* 0xffff0000044a7812 */ /* 0x000fe200078ec0ff */
[----:B------:R-:W-:Y:S01]  /*9c90*/  IMAD.U32 R4, R59, 0x10000, RZ ;  /* 0x000100003b047824 */ /* 0x000fe200078e00ff */
[----:B------:R-:W-:-:S02]  /*9ca0*/  LOP3.LUT R7, R7, 0xffff0000, RZ, 0xc0, !PT ;  /* 0xffff000007077812 */ /* 0x000fc400078ec0ff */
[----:B------:R-:W-:Y:S01]  /*9cb0*/  LOP3.LUT R59, R59, 0xffff0000, RZ, 0xc0, !PT ;  /* 0xffff00003b3b7812 */ /* 0x000fe200078ec0ff */
[----:B------:R-:W-:Y:S01]  /*9cc0*/  FMUL.FTZ R61, R63, R4 ;  /* 0x000000043f3d7220 */ /* 0x000fe20000410000 */
[----:B------:R-:W-:Y:S01]  /*9cd0*/  SHF.L.U32 R69, R5, 0x10, RZ ;  /* 0x0000001005457819 */ /* 0x000fe200000006ff */
[----:B------:R-:W-:Y:S01]  /*9ce0*/  FMUL.FTZ R63, R63, R68 ;  /* 0x000000443f3f7220 */ /* 0x000fe20000410000 */
[----:B------:R-:W-:Y:S01]  /*9cf0*/  LOP3.LUT R77, R5, 0xffff0000, RZ, 0xc0, !PT ;  /* 0xffff0000054d7812 */ /* 0x000fe200078ec0ff */
[----:B------:R-:W-:Y:S02]  /*9d00*/  FMUL.FTZ R5, R7, R59 ;  /* 0x0000003b07057220 */ /* 0x000fe40000410000 */
[C---:B------:R-:W-:Y:S02]  /*9d10*/  FFMA.FTZ R4, R67.reuse, R4, R63 ;  /* 0x0000000443047223 */ /* 0x040fe4000001003f */
[----:B------:R-:W-:Y:S01]  /*9d20*/  FFMA.FTZ R61, R67, R68, -R61 ;  /* 0x00000044433d7223 */ /* 0x000fe2000001083d */
[----:B------:R-:W-:Y:S01]  /*9d30*/  SHF.L.U32 R67, R62, 0x10, RZ ;  /* 0x000000103e437819 */ /* 0x000fe200000006ff */
[C---:B------:R-:W-:Y:S01]  /*9d40*/  IMAD.U32 R63, R60.reuse, 0x10000, RZ ;  /* 0x000100003c3f7824 */ /* 0x040fe200078e00ff */
[----:B------:R-:W-:Y:S01]  /*9d50*/  LOP3.LUT R60, R60, 0xffff0000, RZ, 0xc0, !PT ;  /* 0xffff00003c3c7812 */ /* 0x000fe200078ec0ff */
[-C--:B------:R-:W-:Y:S01]  /*9d60*/  FMUL.FTZ R7, R7, R76.reuse ;  /* 0x0000004c07077220 */ /* 0x080fe20000410000 */
[----:B------:R-:W-:Y:S01]  /*9d70*/  LOP3.LUT R62, R62, 0xffff0000, RZ, 0xc0, !PT ;  /* 0xffff00003e3e7812 */ /* 0x000fe200078ec0ff */
[----:B------:R-:W-:-:S02]  /*9d80*/  FFMA.FTZ R5, R6, R76, -R5 ;  /* 0x0000004c06057223 */ /* 0x000fc40000010805 */
[----:B------:R-:W-:Y:S02]  /*9d90*/  FFMA.FTZ R68, R6, R59, R7 ;  /* 0x0000003b06447223 */ /* 0x000fe40000010007 */
[C---:B------:R-:W-:Y:S02]  /*9da0*/  FMUL.FTZ R6, R74.reuse, R63 ;  /* 0x0000003f4a067220 */ /* 0x040fe40000410000 */
[C---:B------:R-:W-:Y:S02]  /*9db0*/  FMUL.FTZ R7, R77.reuse, R60 ;  /* 0x0000003c4d077220 */ /* 0x040fe40000410000 */
[-C--:B------:R-:W-:Y:S02]  /*9dc0*/  FMUL.FTZ R74, R74, R67.reuse ;  /* 0x000000434a4a7220 */ /* 0x080fe40000410000 */
[----:B------:R-:W-:Y:S02]  /*9dd0*/  FMUL.FTZ R77, R77, R62 ;  /* 0x0000003e4d4d7220 */ /* 0x000fe40000410000 */
[C---:B------:R-:W-:Y:S01]  /*9de0*/  FFMA.FTZ R67, R75.reuse, R67, -R6 ;  /* 0x000000434b437223 */ /* 0x040fe20000010806 */
[----:B------:R-:W-:Y:S01]  /*9df0*/  F2FP.BF16.PACK_AB R6, R4, R61 ;  /* 0x0000003d0406723e */ /* 0x000fe200000010ff */
[----:B------:R-:W-:-:S02]  /*9e00*/  FFMA.FTZ R74, R75, R63, R74 ;  /* 0x0000003f4b4a7223 */ /* 0x000fc4000001004a */
[C---:B------:R-:W-:Y:S01]  /*9e10*/  FFMA.FTZ R62, R69.reuse, R62, -R7 ;  /* 0x0000003e453e7223 */ /* 0x040fe20000010807 */
[----:B------:R-:W-:Y:S01]  /*9e20*/  F2FP.BF16.PACK_AB R7, R68, R5 ;  /* 0x000000054407723e */ /* 0x000fe200000010ff */
[----:B------:R-:W-:Y:S01]  /*9e30*/  FFMA.FTZ R77, R69, R60, R77 ;  /* 0x0000003c454d7223 */ /* 0x000fe2000001004d */
[----:B------:R-:W-:-:S04]  /*9e40*/  F2FP.BF16.PACK_AB R4, R74, R67 ;  /* 0x000000434a04723e */ /* 0x000fc800000010ff */
[----:B------:R-:W-:-:S05]  /*9e50*/  F2FP.BF16.PACK_AB R5, R77, R62 ;  /* 0x0000003e4d05723e */ /* 0x000fca00000010ff */
[----:B------:R1:W-:Y:S02]  /*9e60*/  STS.128 [R147+0x12080], R4 ;  /* 0x0120800493007388 */ /* 0x0003e40000000c00 */
.L_x_419:
[----:B------:R-:W-:Y:S05]  /*9e70*/  BSYNC B0 ;  /* 0x0000000000007941 */ /* 0x000fea0003800000 */
.L_x_418:
        /* <DEDUP_REMOVED lines=23> */
[----:B------:R-:W-:Y:S01]  /*9ff0*/  FMUL.FTZ R57, R59, R4 ;  /* 0x000000043b397220 */ /* 0x000fe20000410000 */
[----:B------:R-:W-:Y:S01]  /*a000*/  SHF.L.U32 R62, R5, 0x10, RZ ;  /* 0x00000010053e7819 */ /* 0x000fe200000006ff */
[----:B------:R-:W-:Y:S01]  /*a010*/  FMUL.FTZ R59, R59, R7 ;  /* 0x000000073b3b7220 */ /* 0x000fe20000410000 */
[----:B------:R-:W-:Y:S01]  /*a020*/  LOP3.LUT R69, R5, 0xffff0000, RZ, 0xc0, !PT ;  /* 0xffff000005457812 */ /* 0x000fe200078ec0ff */
[----:B------:R-:W-:-:S02]  /*a030*/  FMUL.FTZ R5, R61, R55 ;  /* 0x000000373d057220 */ /* 0x000fc40000410000 */
[C---:B------:R-:W-:Y:S02]  /*a040*/  FFMA.FTZ R57, R60.reuse, R7, -R57 ;  /* 0x000000073c397223 */ /* 0x040fe40000010839 */
[----:B------:R-:W-:Y:S02]  /*a050*/  FFMA.FTZ R4, R60, R4, R59 ;  /* 0x000000043c047223 */ /* 0x000fe4000001003b */
[-C--:B------:R-:W-:Y:S02]  /*a060*/  FMUL.FTZ R61, R61, R68.reuse ;  /* 0x000000443d3d7220 */ /* 0x080fe40000410000 */
[----:B------:R-:W-:Y:S01]  /*a070*/  FFMA.FTZ R5, R6, R68, -R5 ;  /* 0x0000004406057223 */ /* 0x000fe20000010805 */
[----:B------:R-:W-:Y:S01]  /*a080*/  SHF.L.U32 R68, R58, 0x10, RZ ;  /* 0x000000103a447819 */ /* 0x000fe200000006ff */
[C---:B------:R-:W-:Y:S01]  /*a090*/  IMAD.U32 R60, R56.reuse, 0x10000, RZ ;  /* 0x00010000383c7824 */ /* 0x040fe200078e00ff */
[----:B------:R-:W-:Y:S01]  /*a0a0*/  LOP3.LUT R56, R56, 0xffff0000, RZ, 0xc0, !PT ;  /* 0xffff000038387812 */ /* 0x000fe200078ec0ff */
[----:B------:R-:W-:Y:S01]  /*a0b0*/  FFMA.FTZ R74, R6, R55, R61 ;  /* 0x00000037064a7223 */ /* 0x000fe2000001003d */
[----:B------:R-:W-:Y:S01]  /*a0c0*/  LOP3.LUT R58, R58, 0xffff0000, RZ, 0xc0, !PT ;  /* 0xffff00003a3a7812 */ /* 0x000fe200078ec0ff */
[----:B------:R-:W-:-:S02]  /*a0d0*/  FMUL.FTZ R6, R63, R60 ;  /* 0x0000003c3f067220 */ /* 0x000fc40000410000 */
[----:B------:R-:W-:Y:S02]  /*a0e0*/  FMUL.FTZ R7, R69, R56 ;  /* 0x0000003845077220 */ /* 0x000fe40000410000 */
[----:B------:R-:W-:Y:S02]  /*a0f0*/  FMUL.FTZ R63, R63, R68 ;  /* 0x000000443f3f7220 */ /* 0x000fe40000410000 */
[----:B------:R-:W-:Y:S02]  /*a100*/  FMUL.FTZ R69, R69, R58 ;  /* 0x0000003a45457220 */ /* 0x000fe40000410000 */
[C---:B------:R-:W-:Y:S01]  /*a110*/  FFMA.FTZ R68, R67.reuse, R68, -R6 ;  /* 0x0000004443447223 */ /* 0x040fe20000010806 */
[----:B------:R-:W-:Y:S01]  /*a120*/  F2FP.BF16.PACK_AB R6, R4, R57 ;  /* 0x000000390406723e */ /* 0x000fe200000010ff */
[----:B------:R-:W-:Y:S02]  /*a130*/  FFMA.FTZ R63, R67, R60, R63 ;  /* 0x0000003c433f7223 */ /* 0x000fe4000001003f */
[----:B------:R-:W-:Y:S01]  /*a140*/  FFMA.FTZ R58, R62, R58, -R7 ;  /* 0x0000003a3e3a7223 */ /* 0x000fe20000010807 */
[----:B------:R-:W-:Y:S01]  /*a150*/  F2FP.BF16.PACK_AB R7, R74, R5 ;  /* 0x000000054a07723e */ /* 0x000fe200000010ff */
[----:B------:R-:W-:Y:S01]  /*a160*/  FFMA.FTZ R69, R62, R56, R69 ;  /* 0x000000383e457223 */ /* 0x000fe20000010045 */
[----:B------:R-:W-:-:S04]  /*a170*/  F2FP.BF16.PACK_AB R4, R63, R68 ;  /* 0x000000443f04723e */ /* 0x000fc800000010ff */
[----:B------:R-:W-:-:S05]  /*a180*/  F2FP.BF16.PACK_AB R5, R69, R58 ;  /* 0x0000003a4505723e */ /* 0x000fca00000010ff */
[----:B------:R1:W-:Y:S02]  /*a190*/  STS.128 [R147+0x16080], R4 ;  /* 0x0160800493007388 */ /* 0x0003e40000000c00 */
.L_x_421:
[----:B------:R-:W-:Y:S05]  /*a1a0*/  BSYNC B0 ;  /* 0x0000000000007941 */ /* 0x000fea0003800000 */
.L_x_420:
[----:B-1----:R-:W-:Y:S01]  /*a1b0*/  IADD3 R4, R16, 0x40, RZ ;  /* 0x0000004010047810 */ /* 0x002fe20007ffe0ff */
[----:B------:R-:W-:Y:S03]  /*a1c0*/  BSSY B0, `(.L_x_422) ;  /* 0x0000031000007945 */ /* 0x000fe60003800000 */
[----:B------:R-:W-:-:S13]  /*a1d0*/  ISETP.GE.AND P0, PT, R4, c[0x0][0x27c], PT ;  /* 0x00009f0004007a0c */ /* 0x000fda0003f06270 */
[----:B------:R-:W-:Y:S05]  /*a1e0*/  @P0 BRA `(.L_x_423) ;  /* 0x000002e000000947 */ /* 0x000fea0003800000 */
[----:B------:R-:W1:Y:S01]  /*a1f0*/  LDS.128 R4, [R147+0x1a080] ;  /* 0x01a0800093047984 */ /* 0x000e620000000c00 */
[--C-:B------:R-:W-:Y:S02]  /*a200*/  SHF.R.U64 R57, R82, 0x10, R83.reuse ;  /* 0x0000001052397819 */ /* 0x100fe40000001253 */
[----:B------:R-:W-:Y:S02]  /*a210*/  SHF.R.U32.HI R82, RZ, 0x10, R83 ;  /* 0x00000010ff527819 */ /* 0x000fe40000011653 */
[--C-:B------:R-:W-:Y:S02]  /*a220*/  SHF.R.U64 R55, R88, 0x10, R89.reuse ;  /* 0x0000001058377819 */ /* 0x100fe40000001259 */
[----:B------:R-:W-:Y:S02]  /*a230*/  SHF.R.U32.HI R88, RZ, 0x10, R89 ;  /* 0x00000010ff587819 */ /* 0x000fe40000011659 */
[----:B------:R-:W-:Y:S02]  /*a240*/  PRMT R43, R43, 0x5410, R82 ;  /* 0x000054102b2b7816 */ /* 0x000fe40000000052 */
[----:B------:R-:W-:-:S02]  /*a250*/  PRMT R53, R53, 0x5410, R88 ;  /* 0x0000541035357816 */ /* 0x000fc40000000058 */
[----:B------:R-:W-:Y:S02]  /*a260*/  PRMT R54, R54, 0x5410, R55 ;  /* 0x0000541036367816 */ /* 0x000fe40000000037 */
[----:B------:R-:W-:Y:S02]  /*a270*/  PRMT R52, R52, 0x5410, R57 ;  /* 0x0000541034347816 */ /* 0x000fe40000000039 */
[----:B------:R-:W-:Y:S02]  /*a280*/  LOP3.LUT R61, R53, 0xffff0000, RZ, 0xc0, !PT ;  /* 0xffff0000353d7812 */ /* 0x000fe400078ec0ff */
[----:B------:R-:W-:Y:S02]  /*a290*/  LOP3.LUT R63, R54, 0xffff0000, RZ, 0xc0, !PT ;  /* 0xffff0000363f7812 */ /* 0x000fe400078ec0ff */
[----:B-1----:R-:W-:Y:S01]  /*a2a0*/  SHF.L.U32 R60, R4, 0x10, RZ ;  /* 0x00000010043c7819 */ /* 0x002fe200000006ff */
[----:B------:R-:W-:Y:S01]  /*a2b0*/  IMAD.U32 R56, R6, 0x10000, RZ ;  /* 0x0001000006387824 */ /* 0x000fe200078e00ff */
[----:B------:R-:W-:Y:S01]  /*a2c0*/  LOP3.LUT R59, R4, 0xffff0000, RZ, 0xc0, !PT ;  /* 0xffff0000043b7812 */ /* 0x000fe200078ec0ff */
[----:B------:R-:W-:Y:S01]  /*a2d0*/  IMAD.U32 R4, R43, 0x10000, RZ ;  /* 0x000100002b047824 */ /* 0x000fe200078e00ff */
[----:B------:R-:W-:Y:S01]  /*a2e0*/  LOP3.LUT R55, R6, 0xffff0000, RZ, 0xc0, !PT ;  /* 0xffff000006377812 */ /* 0x000fe200078ec0ff */
[C---:B------:R-:W-:Y:S01]  /*a2f0*/  IMAD.U32 R6, R7.reuse, 0x10000, RZ ;  /* 0x0001000007067824 */ /* 0x040fe200078e00ff */
        /* <DEDUP_REMOVED lines=8> */
[-C--:B------:R-:W-:Y:S02]  /*a380*/  FMUL.FTZ R57, R57, R61.reuse ;  /* 0x0000003d39397220 */ /* 0x080fe40000410000 */
[----:B------:R-:W-:Y:S01]  /*a390*/  FFMA.FTZ R5, R6, R61, -R5 ;  /* 0x0000003d06057223 */ /* 0x000fe20000010805 */
[----:B------:R-:W-:Y:S01]  /*a3a0*/  LOP3.LUT R61, R52, 0xffff0000, RZ, 0xc0, !PT ;  /* 0xffff0000343d7812 */ /* 0x000fe200078ec0ff */
[C---:B------:R-:W-:Y:S02]  /*a3b0*/  FFMA.FTZ R53, R56.reuse, R7, -R53 ;  /* 0x0000000738357223 */ /* 0x040fe40000010835 */
[----:B------:R-:W-:Y:S01]  /*a3c0*/  FFMA.FTZ R4, R56, R4, R55 ;  /* 0x0000000438047223 */ /* 0x000fe20000010037 */
[----:B------:R-:W-:Y:S01]  /*a3d0*/  SHF.L.U32 R55, R54, 0x10, RZ ;  /* 0x0000001036377819 */ /* 0x000fe200000006ff */
[----:B------:R-:W-:Y:S02]  /*a3e0*/  IMAD.U32 R7, R52, 0x10000, RZ ;  /* 0x0001000034077824 */ /* 0x000fe400078e00ff */
[----:B------:R-:W-:-:S02]  /*a3f0*/  FFMA.FTZ R52, R6, R43, R57 ;  /* 0x0000002b06347223 */ /* 0x000fc40000010039 */
[C---:B------:R-:W-:Y:S02]  /*a400*/  FMUL.FTZ R6, R59.reuse, R7 ;  /* 0x000000073b067220 */ /* 0x040fe40000410000 */
[C---:B------:R-:W-:Y:S02]  /*a410*/  FMUL.FTZ R43, R62.reuse, R61 ;  /* 0x0000003d3e2b7220 */ /* 0x040fe40000410000 */
[----:B------:R-:W-:Y:S02]  /*a420*/  FMUL.FTZ R59, R59, R55 ;  /* 0x000000373b3b7220 */ /* 0x000fe40000410000 */
[----:B------:R-:W-:Y:S02]  /*a430*/  FMUL.FTZ R62, R62, R63 ;  /* 0x0000003f3e3e7220 */ /* 0x000fe40000410000 */
[----:B------:R-:W-:Y:S01]  /*a440*/  FFMA.FTZ R55, R60, R55, -R6 ;  /* 0x000000373c377223 */ /* 0x000fe20000010806 */
[----:B------:R-:W-:Y:S01]  /*a450*/  F2FP.BF16.PACK_AB R6, R4, R53 ;  /* 0x000000350406723e */ /* 0x000fe200000010ff */
[----:B------:R-:W-:Y:S01]  /*a460*/  FFMA.FTZ R60, R60, R7, R59 ;  /* 0x000000073c3c7223 */ /* 0x000fe2000001003b */
[----:B------:R-:W-:Y:S01]  /*a470*/  F2FP.BF16.PACK_AB R7, R52, R5 ;  /* 0x000000053407723e */ /* 0x000fe200000010ff */
[----:B------:R-:W-:-:S02]  /*a480*/  FFMA.FTZ R43, R58, R63, -R43 ;  /* 0x0000003f3a2b7223 */ /* 0x000fc4000001082b */
[----:B------:R-:W-:Y:S01]  /*a490*/  FFMA.FTZ R62, R58, R61, R62 ;  /* 0x0000003d3a3e7223 */ /* 0x000fe2000001003e */
[----:B------:R-:W-:-:S04]  /*a4a0*/  F2FP.BF16.PACK_AB R4, R60, R55 ;  /* 0x000000373c04723e */ /* 0x000fc800000010ff */
[----:B------:R-:W-:-:S05]  /*a4b0*/  F2FP.BF16.PACK_AB R5, R62, R43 ;  /* 0x0000002b3e05723e */ /* 0x000fca00000010ff */
[----:B------:R1:W-:Y:S02]  /*a4c0*/  STS.128 [R147+0x1a080], R4 ;  /* 0x01a0800493007388 */ /* 0x0003e40000000c00 */
.L_x_423:
[----:B------:R-:W-:Y:S05]  /*a4d0*/  BSYNC B0 ;  /* 0x0000000000007941 */ /* 0x000fea0003800000 */
.L_x_422:
[----:B-1----:R-:W-:-:S04]  /*a4e0*/  IADD3 R4, R16, 0x60, RZ ;  /* 0x0000006010047810 */ /* 0x002fc80007ffe0ff */
        /* <DEDUP_REMOVED lines=48> */
.L_x_417:
[----:B------:R-:W-:Y:S05]  /*a7f0*/  BSYNC B1 ;  /* 0x0000000000017941 */ /* 0x000fea0003800000 */
.L_x_416:
[----:B-1----:R-:W-:-:S04]  /*a800*/  IADD3 R4, R31, 0x60, RZ ;  /* 0x000000601f047810 */ /* 0x002fc80007ffe0ff */
[----:B------:R-:W-:-:S13]  /*a810*/  ISETP.GE.AND P0, PT, R4, UR4, PT ;  /* 0x0000000404007c0c */ /* 0x000fda000bf06270 */
[----:B------:R-:W-:Y:S05]  /*a820*/  @P0 BRA `(.L_x_424) ;  /* 0x00005b2000000947 */ /* 0x000fea0003800000 */
[----:B------:R-:W-:Y:S01]  /*a830*/  ISETP.GE.AND P0, PT, R16, c[0x0][0x27c], PT ;  /* 0x00009f0010007a0c */ /* 0x000fe20003f06270 */
[----:B------:R-:W-:-:S12]  /*a840*/  BSSY B0, `(.L_x_425) ;  /* 0x0000030000007945 */ /* 0x000fd80003800000 */
        /* <DEDUP_REMOVED lines=47> */
.L_x_426:
[----:B------:R-:W-:Y:S05]  /*ab40*/  BSYNC B0 ;  /* 0x0000000000007941 */ /* 0x000fea0003800000 */
.L_x_425:
        /* <DEDUP_REMOVED lines=50> */
.L_x_428:
[----:B------:R-:W-:Y:S05]  /*ae70*/  BSYNC B0 ;  /* 0x0000000000007941 */ /* 0x000fea0003800000 */
.L_x_427:
        /* <DEDUP_REMOVED lines=12> */
[----:B------:R-:W-:Y:S02]  /*af40*/  LOP3.LUT R25, R12, 0xffff0000, RZ, 0xc0, !PT ;  /* 0xffff00000c197812 */ /* 0x000fe400078ec0ff */
[----:B------:R-:W-:Y:S01]  /*af50*/  PRMT R13, R13, 0x5410, R22 ;  /* 0x000054100d0d7816 */ /* 0x000fe20000000016 */
[C---:B-1----:R-:W-:Y:S01]  /*af60*/  IMAD.U32 R18, R6.reuse, 0x10000, RZ ;  /* 0x0001000006127824 */ /* 0x042fe200078e00ff */
[----:B------:R-:W-:Y:S01]  /*af70*/  LOP3.LUT R17, R6, 0xffff0000, RZ, 0xc0, !PT ;  /* 0xffff000006117812 */ /* 0x000fe200078ec0ff */
[C---:B------:R-:W-:Y:S01]  /*af80*/  IMAD.U32 R6, R7.reuse, 0x10000, RZ ;  /* 0x0001000007067824 */ /* 0x040fe200078e00ff */
        /* <DEDUP_REMOVED lines=11> */
[C---:B------:R-:W-:Y:S02]  /*b040*/  FFMA.FTZ R17, R18.reuse, R4, R17 ;  /* 0x0000000412117223 */ /* 0x040fe40000010011 */
[----:B------:R-:W-:Y:S01]  /*b050*/  FFMA.FTZ R12, R18, R7, -R12 ;  /* 0x00000007120c7223 */ /* 0x000fe2000001080c */
[----:B------:R-:W-:Y:S01]  /*b060*/  SHF.L.U32 R7, R13, 0x10, RZ ;  /* 0x000000100d077819 */ /* 0x000fe200000006ff */
[C---:B------:R-:W-:Y:S01]  /*b070*/  IMAD.U32 R4, R9.reuse, 0x10000, RZ ;  /* 0x0001000009047824 */ /* 0x040fe200078e00ff */
[----:B------:R-:W-:Y:S01]  /*b080*/  LOP3.LUT R9, R9, 0xffff0000, RZ, 0xc0, !PT ;  /* 0xffff000009097812 */ /* 0x000fe200078ec0ff */
[-C--:B------:R-:W-:Y:S01]  /*b090*/  FMUL.FTZ R19, R19, R25.reuse ;  /* 0x0000001913137220 */ /* 0x080fe20000410000 */
[----:B------:R-:W-:Y:S01]  /*b0a0*/  LOP3.LUT R13, R13, 0xffff0000, RZ, 0xc0, !PT ;  /* 0xffff00000d0d7812 */ /* 0x000fe200078ec0ff */
[C---:B------:R-:W-:Y:S02]  /*b0b0*/  FFMA.FTZ R5, R6.reuse, R25, -R5 ;  /* 0x0000001906057223 */ /* 0x040fe40000010805 */
[----:B------:R-:W-:-:S02]  /*b0c0*/  FFMA.FTZ R8, R6, R8, R19 ;  /* 0x0000000806087223 */ /* 0x000fc40000010013 */
[CC--:B------:R-:W-:Y:S02]  /*b0d0*/  FMUL.FTZ R6, R23.reuse, R4.reuse ;  /* 0x0000000417067220 */ /* 0x0c0fe40000410000 */
        /* <DEDUP_REMOVED lines=12> */
.L_x_430:
[----:B------:R-:W-:Y:S05]  /*b1a0*/  BSYNC B0 ;  /* 0x0000000000007941 */ /* 0x000fea0003800000 */
.L_x_429:
[----:B------:R-:W-:-:S04]  /*b1b0*/  IADD3 R16, R16, 0x60, RZ ;  /* 0x0000006010107810 */ /* 0x000fc80007ffe0ff */
[----:B------:R-:W-:-:S13]  /*b1c0*/  ISETP.GE.AND P0, PT, R16, c[0x0][0x27c], PT ;  /* 0x00009f0010007a0c */ /* 0x000fda0003f06270 */
[----:B------:R-:W-:Y:S05]  /*b1d0*/  @P0 BRA `(.L_x_424) ;  /* 0x0000517000000947 */ /* 0x000fea0003800000 */
[----:B-1----:R-:W1:Y:S01]  /*b1e0*/  LDS.128 R4, [R147+0x1f080] ;  /* 0x01f0800093047984 */ /* 0x002e620000000c00 */
        /* <DEDUP_REMOVED lines=44> */
[----:B------:R1:W-:Y:S01]  /*b4b0*/  STS.128 [R147+0x1f080], R4 ;  /* 0x01f0800493007388 */ /* 0x0003e20000000c00 */
[----:B------:R-:W-:Y:S05]  /*b4c0*/  BRA `(.L_x_424) ;  /* 0x00004e8000007947 */ /* 0x000fea0003800000 */
.L_x_391:
[----:B------:R-:W-:Y:S01]  /*b4d0*/  PLOP3.LUT P0, PT, PT, PT, UP3, 0x80, 0x0 ;  /* 0x000000000000781c */ /* 0x000fe20003f0f038 */
[----:B------:R-:W-:Y:S01]  /*b4e0*/  IMAD.MOV.U32 R11, RZ, RZ, R7 ;  /* 0x000000ffff0b7224 */ /* 0x000fe200078e0007 */
        /* <DEDUP_REMOVED lines=13> */
[----:B------:R-:W-:-:S04]  /*b5c0*/  @P0 SHF.R.U32.HI R5, RZ, c[0x0][0x2cc], R6 ;  /* 0x0000b300ff050a19 */ /* 0x000fc80000011606 */
[----:B------:R-:W-:Y:S01]  /*b5d0*/  SHF.R.S32.HI R8, RZ, 0x1f, R5 ;  /* 0x0000001fff087819 */ /* 0x000fe20000011405 */
[----:B------:R-:W-:-:S04]  /*b5e0*/  IMAD.WIDE.U32 R10, R5, c[0x0][0x280], R10 ;  /* 0x0000a000050a7a25 */ /* 0x000fc800078e000a */
[----:B------:R-:W-:Y:S01]  /*b5f0*/  IMAD R6, R8, c[0x0][0x280], RZ ;  /* 0x0000a00008067a24 */ /* 0x000fe200078e02ff */
[----:B------:R-:W-:Y:S01]  /*b600*/  LEA R7, P0, R10, c[0x0][0x270], 0x1 ;  /* 0x00009c000a077a11 */ /* 0x000fe200078008ff */
[----:B------:R-:W-:Y:S02]  /*b610*/  IMAD R8, R8, c[0x0][0x290], RZ ;  /* 0x0000a40008087a24 */ /* 0x000fe400078e02ff */
[----:B------:R-:W-:Y:S02]  /*b620*/  IMAD R6, R5, c[0x0][0x284], R6 ;  /* 0x0000a10005067a24 */ /* 0x000fe400078e0206 */
[----:B------:R1:W2:Y:S03]  /*b630*/  SHFL.IDX PT, R14, R7, RZ, 0x181f ;  /* 0x00181fff070e7589 */ /* 0x0002a600000e0000 */
[----:B------:R-:W-:Y:S02]  /*b640*/  IADD3 R6, R11, R6, RZ ;  /* 0x000000060b067210 */ /* 0x000fe40007ffe0ff */
[----:B------:R-:W-:-:S02]  /*b650*/  MOV R11, R15 ;  /* 0x0000000f000b7202 */ /* 0x000fc40000000f00 */
[----:B------:R-:W-:Y:S01]  /*b660*/  LEA.HI.X R6, R10, c[0x0][0x274], R6, 0x1, P0 ;  /* 0x00009d000a067a11 */ /* 0x000fe200000f0c06 */
[----:B------:R-:W-:-:S04]  /*b670*/  IMAD.MOV.U32 R10, RZ, RZ, R12 ;  /* 0x000000ffff0a7224 */ /* 0x000fc800078e000c */
[C---:B------:R-:W-:Y:S01]  /*b680*/  IMAD.WIDE.U32 R10, R5.reuse, c[0x0][0x290], R10 ;  /* 0x0000a400050a7a25 */ /* 0x040fe200078e000a */
[----:B------:R1:W3:Y:S03]  /*b690*/  SHFL.IDX PT, R15, R6, RZ, 0x181f ;  /* 0x00181fff060f7589 */ /* 0x0002e600000e0000 */
[----:B------:R-:W-:Y:S01]  /*b6a0*/  IMAD R5, R5, c[0x0][0x294], R8 ;  /* 0x0000a50005057a24 */ /* 0x000fe200078e0208 */
[----:B------:R-:W-:-:S03]  /*b6b0*/  LEA R8, P0, R10, c[0x0][0x288], 0x1 ;  /* 0x0000a2000a087a11 */ /* 0x000fc600078008ff */
[----:B------:R-:W-:Y:S02]  /*b6c0*/  IMAD.IADD R5, R11, 0x1, R5 ;  /* 0x000000010b057824 */ /* 0x000fe400078e0205 */
[----:B------:R1:W4:Y:S03]  /*b6d0*/  SHFL.IDX PT, R12, R8, RZ, 0x181f ;  /* 0x00181fff080c7589 */ /* 0x00032600000e0000 */
[----:B------:R-:W-:-:S05]  /*b6e0*/  LEA.HI.X R5, R10, c[0x0][0x28c], R5, 0x1, P0 ;  /* 0x0000a3000a057a11 */ /* 0x000fca00000f0c05 */
[----:B------:R1:W1:Y:S01]  /*b6f0*/  SHFL.IDX PT, R13, R5, RZ, 0x181f ;  /* 0x00181fff050d7589 */ /* 0x00026200000e0000 */
[----:B------:R-:W-:Y:S05]  /*b700*/  @P1 BRA `(.L_x_432) ;  /* 0x0000015000001947 */ /* 0x000fea0003800000 */
[----:B--2---:R-:W-:Y:S01]  /*b710*/  ISETP.GE.AND P0, PT, R225, c[0x0][0x27c], PT ;  /* 0x00009f00e1007a0c */ /* 0x004fe20003f06270 */
[----:B------:R-:W-:Y:S01]  /*b720*/  CS2R R106, SRZ ;  /* 0x00000000006a7805 */ /* 0x000fe2000001ff00 */
[----:B------:R-:W-:Y:S01]  /*b730*/  CS2R R104, SRZ ;  /* 0x0000000000687805 */ /* 0x000fe2000001ff00 */
[----:B------:R-:W-:Y:S01]  /*b740*/  CS2R R102, SRZ ;  /* 0x0000000000667805 */ /* 0x000fe2000001ff00 */
[----:B------:R-:W-:-:S09]  /*b750*/  CS2R R100, SRZ ;  /* 0x0000000000647805 */ /* 0x000fd2000001ff00 */
[----:B---3--:R-:W-:-:S04]  /*b760*/  @!P0 IMAD.WIDE R18, R225, 0x2, R14 ;  /* 0x00000002e1128825 */ /* 0x008fc800078e020e */
[----:B-1--4-:R-:W-:Y:S01]  /*b770*/  @!P0 IMAD.WIDE R16, R225, 0x2, R12 ;  /* 0x00000002e1108825 */ /* 0x012fe200078e020c */
[----:B------:R1:W5:Y:S04]  /*b780*/  @!P0 LD.E.128 R104, [R18.64] ;  /* 0x0000001812688980 */ /* 0x000368000c101d00 */
[----:B------:R1:W5:Y:S01]  /*b790*/  @!P0 LD.E.128 R100, [R16.64] ;  /* 0x0000001810648980 */ /* 0x000362000c101d00 */
[----:B------:R-:W-:Y:S01]  /*b7a0*/  ISETP.GE.AND P0, PT, R219, c[0x0][0x27c], PT ;  /* 0x00009f00db007a0c */ /* 0x000fe20003f06270 */
[----:B------:R-:W-:Y:S01]  /*b7b0*/  CS2R R90, SRZ ;  /* 0x00000000005a7805 */ /* 0x000fe2000001ff00 */
[----:B------:R-:W-:Y:S01]  /*b7c0*/  CS2R R88, SRZ ;  /* 0x0000000000587805 */ /* 0x000fe2000001ff00 */
[----:B------:R-:W-:Y:S01]  /*b7d0*/  CS2R R86, SRZ ;  /* 0x0000000000567805 */ /* 0x000fe2000001ff00 */
[----:B------:R-:W-:-:S09]  /*b7e0*/  CS2R R84, SRZ ;  /* 0x0000000000547805 */ /* 0x000fd2000001ff00 */
[----:B------:R-:W-:-:S04]  /*b7f0*/  @!P0 SHF.R.S32.HI R10, RZ, 0x1f, R219 ;  /* 0x0000001fff0a8819 */ /* 0x000fc800000114db */
[----:B------:R-:W-:-:S04]  /*b800*/  @!P0 LEA.HI R10, R10, R219, RZ, 0x3 ;  /* 0x000000db0a0a8211 */ /* 0x000fc800078f18ff */
[----:B------:R-:W-:-:S05]  /*b810*/  @!P0 LOP3.LUT R10, R10, 0xfffffff8, RZ, 0xc0, !PT ;  /* 0xfffffff80a0a8812 */ /* 0x000fca00078ec0ff */
[----:B------:R-:W-:-:S04]  /*b820*/  @!P0 IMAD.WIDE R14, R10, 0x2, R14 ;  /* 0x000000020a0e8825 */ /* 0x000fc800078e020e */
[----:B------:R-:W-:Y:S01]  /*b830*/  @!P0 IMAD.WIDE R10, R10, 0x2, R12 ;  /* 0x000000020a0a8825 */ /* 0x000fe200078e020c */
[----:B------:R1:W5:Y:S04]  /*b840*/  @!P0 LD.E.128 R88, [R14.64] ;  /* 0x000000180e588980 */ /* 0x000368000c101d00 */
[----:B------:R1:W5:Y:S02]  /*b850*/  @!P0 LD.E.128 R84, [R10.64] ;  /* 0x000000180a548980 */ /* 0x000364000c101d00 */
.L_x_432:
[----:B--2---:R-:W-:Y:S05]  /*b860*/  BSYNC B0 ;  /* 0x0000000000007941 */ /* 0x004fea0003800000 */
.L_x_431:
[----:B------:R-:W-:Y:S01]  /*b870*/  ISETP.NE.AND P0, PT, R9, RZ, PT ;  /* 0x000000ff0900720c */ /* 0x000fe20003f05270 */
[----:B-1---5:R-:W-:Y:S01]  /*b880*/  IMAD.MOV.U32 R11, RZ, RZ, R91 ;  /* 0x000000ffff0b7224 */ /* 0x022fe200078e005b */
[----:B---3--:R1:W2:Y:S01]  /*b890*/  SHFL.IDX PT, R15, R6, 0x1, 0x181f ;  /* 0x00381f00060f7f89 */ /* 0x0082a200000e0000 */
        /* <DEDUP_REMOVED lines=10> */
[----:B----4-:R-:W-:Y:S01]  /*b940*/  IMAD.MOV.U32 R12, RZ, RZ, R90 ;  /* 0x000000ffff0c7224 */ /* 0x010fe200078e005a */
        /* <DEDUP_REMOVED lines=20> */
[----:B------:R1:W4:Y:S01]  /*ba90*/  SHFL.IDX PT, R13, R5, 0x1, 0x181f ;  /* 0x00381f00050d7f89 */ /* 0x00032200000e0000 */
        /* <DEDUP_REMOVED lines=32> */
.L_x_434:
[----:B--2---:R-:W-:Y:S05]  /*bca0*/  BSYNC B0 ;  /* 0x0000000000007941 */ /* 0x004fea0003800000 */
.L_x_433:
[----:B------:R-:W-:Y:S01]  /*bcb0*/  ISETP.NE.AND P0, PT, R4, RZ, PT ;  /* 0x000000ff0400720c */ /* 0x000fe20003f05270 */
[----:B-----5:R-:W-:Y:S01]  /*bcc0*/  IMAD.MOV.U32 R11, RZ, RZ, R62 ;  /* 0x000000ffff0b7224 */ /* 0x020fe200078e003e */
[----:B-1----:R1:W2:Y:S01]  /*bcd0*/  SHFL.IDX PT, R15, R6, 0x2, 0x181f ;  /* 0x00581f00060f7f89 */ /* 0x0022a200000e0000 */
        /* <DEDUP_REMOVED lines=27> */
[----:B---3--:R1:W3:Y:S01]  /*be90*/  SHFL.IDX PT, R14, R7, 0x2, 0x181f ;  /* 0x00581f00070e7f89 */ /* 0x0082e200000e0000 */
[----:B------:R-:W-:Y:S01]  /*bea0*/  IMAD.MOV.U32 R4, RZ, RZ, R69 ;  /* 0x000000ffff047224 */ /* 0x000fe200078e0045 */
[----:B------:R-:W-:Y:S01]  /*beb0*/  PRMT R132, R11, 0x7610, R132 ;  /* 0x000076100b847816 */ /* 0x000fe20000000084 */
[----:B------:R-:W-:Y:S01]  /*bec0*/  CS2R R26, SRZ ;  /* 0x00000000001a7805 */ /* 0x000fe2000001ff00 */
[----:B----4-:R1:W4:Y:S01]  /*bed0*/  SHFL.IDX PT, R13, R5, 0x2, 0x181f ;  /* 0x00581f00050d7f89 */ /* 0x01032200000e0000 */
        /* <DEDUP_REMOVED lines=34> */
.L_x_436:
[----:B--2---:R-:W-:Y:S05]  /*c100*/  BSYNC B0 ;  /* 0x0000000000007941 */ /* 0x004fea0003800000 */
.L_x_435:
[----:B-----5:R-:W-:Y:S01]  /*c110*/  IMAD.MOV.U32 R4, RZ, RZ, R37 ;  /* 0x000000ffff047224 */ /* 0x020fe200078e0025 */
[----:B------:R2:W4:Y:S01]  /*c120*/  SHFL.IDX PT, R65, R6, 0x3, 0x181f ;  /* 0x00781f0006417f89 */ /* 0x00052200000e0000 */
[----:B-1----:R-:W-:Y:S01]  /*c130*/  IMAD.MOV.U32 R11, RZ, RZ, R38 ;  /* 0x000000ffff0b7224 */ /* 0x002fe200078e0026 */
        /* <DEDUP_REMOVED lines=15> */
[----:B------:R1:W3:Y:S01]  /*c230*/  SHFL.IDX PT, R64, R7, 0x3, 0x181f ;  /* 0x00781f0007407f89 */ /* 0x0002e200000e0000 */
[----:B------:R-:W-:Y:S01]  /*c240*/  PRMT R118, R9, 0x7610, R118 ;  /* 0x0000761009767816 */ /* 0x000fe20000000076 */
[----:B------:R-:W-:Y:S01]  /*c250*/  IMAD.MOV.U32 R11, RZ, RZ, R34 ;  /* 0x000000ffff0b7224 */ /* 0x000fe200078e0022 */
[----:B------:R-:W-:Y:S01]  /*c260*/  PRMT R97, R4, 0x7610, R97 ;  /* 0x0000761004617816 */ /* 0x000fe20000000061 */
[----:B------:R3:W4:Y:S01]  /*c270*/  SHFL.IDX PT, R77, R5, 0x3, 0x181f ;  /* 0x00781f00054d7f89 */ /* 0x00072200000e0000 */
[----:B------:R-:W-:Y:S01]  /*c280*/  IMAD.MOV.U32 R10, RZ, RZ, R35 ;  /* 0x000000ffff0a7224 */ /* 0x000fe200078e0023 */
[----:B------:R-:W-:Y:S01]  /*c290*/  CS2R R24, SRZ ;  /* 0x0000000000187805 */ /* 0x000fe2000001ff00 */
[----:B------:R-:W-:Y:S01]  /*c2a0*/  IMAD.MOV.U32 R9, RZ, RZ, R32 ;  /* 0x000000ffff097224 */ /* 0x000fe200078e0020 */
[----:B------:R4:W4:Y:S01]  /*c2b0*/  SHFL.IDX PT, R76, R8, 0x3, 0x181f ;  /* 0x00781f00084c7f89 */ /* 0x00092200000e0000 */
[----:B--2---:R-:W-:Y:S01]  /*c2c0*/  IMAD.MOV.U32 R6, RZ, RZ, R43 ;  /* 0x000000ffff067224 */ /* 0x004fe200078e002b */
[----:B------:R-:W-:Y:S01]  /*c2d0*/  PRMT R108, R11, 0x7610, R108 ;  /* 0x000076100b6c7816 */ /* 0x000fe2000000006c */
[----:B------:R-:W-:Y:S01]  /*c2e0*/  IMAD.MOV.U32 R4, RZ, RZ, R41 ;  /* 0x000000ffff047224 */ /* 0x000fe200078e0029 */
[----:B------:R-:W-:Y:S01]  /*c2f0*/  PRMT R99, R10, 0x7610, R99 ;  /* 0x000076100a637816 */ /* 0x000fe20000000063 */
[----:B------:R-:W-:Y:S01]  /*c300*/  CS2R R22, SRZ ;  /* 0x0000000000167805 */ /* 0x000fe2000001ff00 */
[----:B------:R-:W-:Y:S01]  /*c310*/  PRMT R98, R9, 0x7610, R98 ;  /* 0x0000761009627816 */ /* 0x000fe20000000062 */
[----:B------:R-:W-:Y:S01]  /*c320*/  CS2R R20, SRZ ;  /* 0x0000000000147805 */ /* 0x000fe2000001ff00 */
[----:B------:R-:W-:Y:S01]  /*c330*/  PRMT R115, R6, 0x7610, R115 ;  /* 0x0000761006737816 */ /* 0x000fe20000000073 */
[----:B------:R-:W-:Y:S01]  /*c340*/  CS2R R18, SRZ ;  /* 0x0000000000127805 */ /* 0x000fe2000001ff00 */
[----:B------:R-:W-:Y:S01]  /*c350*/  PRMT R113, R4, 0x7610, R113 ;  /* 0x0000761004717816 */ /* 0x000fe20000000071 */
[----:B------:R-:W-:Y:S01]  /*c360*/  CS2R R16, SRZ ;  /* 0x0000000000107805 */ /* 0x000fe2000001ff00 */
[----:B---3--:R-:W-:Y:S01]  /*c370*/  CS2R R14, SRZ ;  /* 0x00000000000e7805 */ /* 0x008fe2000001ff00 */
[----:B----4-:R-:W-:Y:S01]  /*c380*/  CS2R R12, SRZ ;  /* 0x00000000000c7805 */ /* 0x010fe2000001ff00 */
[----:B-1----:R-:W-:-:S02]  /*c390*/  IMAD.MOV.U32 R7, RZ, RZ, R42 ;  /* 0x000000ffff077224 */ /* 0x002fc400078e002a */
[----:B------:R-:W-:-:S03]  /*c3a0*/  IMAD.MOV.U32 R5, RZ, RZ, R40 ;  /* 0x000000ffff057224 */ /* 0x000fc600078e0028 */
[----:B------:R-:W-:Y:S02]  /*c3b0*/  PRMT R116, R7, 0x7610, R116 ;  /* 0x0000761007747816 */ /* 0x000fe40000000074 */
[----:B------:R-:W-:Y:S01]  /*c3c0*/  PRMT R114, R5, 0x7610, R114 ;  /* 0x0000761005727816 */ /* 0x000fe20000000072 */
[----:B------:R-:W-:Y:S05]  /*c3d0*/  @P6 BRA `(.L_x_438) ;  /* 0x0000015000006947 */ /* 0x000fea0003800000 */
[----:B------:R-:W-:Y:S01]  /*c3e0*/  ISETP.GE.AND P0, PT, R225, c[0x0][0x27c], PT ;  /* 0x00009f00e1007a0c */ /* 0x000fe20003f06270 */
[----:B------:R-:W-:Y:S01]  /*c3f0*/  CS2R R22, SRZ ;  /* 0x0000000000167805 */ /* 0x000fe2000001ff00 */
[----:B------:R-:W-:Y:S01]  /*c400*/  CS2R R20, SRZ ;  /* 0x0000000000147805 */ /* 0x000fe2000001ff00 */
[----:B------:R-:W-:Y:S01]  /*c410*/  CS2R R14, SRZ ;  /* 0x00000000000e7805 */ /* 0x000fe2000001ff00 */
[----:B------:R-:W-:-:S09]  /*c420*/  CS2R R12, SRZ ;  /* 0x00000000000c7805 */ /* 0x000fd2000001ff00 */
[----:B------:R-:W-:-:S04]  /*c430*/  @!P0 IMAD.WIDE R8, R225, 0x2, R64 ;  /* 0x00000002e1088825 */ /* 0x000fc800078e0240 */
[----:B------:R-:W-:Y:S01]  /*c440*/  @!P0 IMAD.WIDE R6, R225, 0x2, R76 ;  /* 0x00000002e1068825 */ /* 0x000fe200078e024c */
        /* <DEDUP_REMOVED lines=14> */
.L_x_438:
[----:B------:R-:W-:Y:S05]  /*c530*/  BSYNC B0 ;  /* 0x0000000000007941 */ /* 0x000fea0003800000 */
.L_x_437:
[----:B-1---5:R-:W-:Y:S01]  /*c540*/  IMAD.MOV.U32 R4, RZ, RZ, R26 ;  /* 0x000000ffff047224 */ /* 0x022fe200078e001a */
[----:B------:R-:W-:Y:S01]  /*c550*/  UIADD3 UR4, -UR15, UR29, URZ ;  /* 0x0000001d0f047290 */ /* 0x000fe2000fffe13f */
[----:B------:R-:W-:Y:S01]  /*c560*/  IMAD.MOV.U32 R6, RZ, RZ, R24 ;  /* 0x000000ffff067224 */ /* 0x000fe200078e0018 */
[----:B------:R-:W-:-:S04]  /*c570*/  DEPBAR.LE SB0, 0x1 ;  /* 0x000080400000791a */ /* 0x000fc80000000000 */
[----:B------:R-:W-:Y:S01]  /*c580*/  UISETP.LT.AND UP0, UPT, UR4, 0x80, UPT ;  /* 0x000000800400788c */ /* 0x000fe2000bf01270 */
[----:B------:R-:W-:Y:S01]  /*c590*/  PRMT R80, R4, 0x7610, R80 ;  /* 0x0000761004507816 */ /* 0x000fe20000000050 */
[----:B------:R-:W-:Y:S01]  /*c5a0*/  IMAD.MOV.U32 R5, RZ, RZ, R25 ;  /* 0x000000ffff057224 */ /* 0x000fe200078e0019 */
[----:B------:R-:W-:Y:S01]  /*c5b0*/  PRMT R78, R6, 0x7610, R78 ;  /* 0x00007610064e7816 */ /* 0x000fe2000000004e */
        /* <DEDUP_REMOVED lines=35> */
[----:B------:R-:W-:Y:S01]  /*c7f0*/  IMAD.MOV.U32 R7, RZ, RZ, c[0x0][0x27c] ;  /* 0x00009f00ff077624 */ /* 0x000fe200078e00ff */
[----:B------:R-:W1:Y:S01]  /*c800*/  LDS.128 R8, [R147+0x10080] ;  /* 0x0100800093087984 */ /* 0x000e620000000c00 */
[----:B------:R-:W-:Y:S02]  /*c810*/  SHF.R.U64 R100, R100, 0x10, R101 ;  /* 0x0000001064647819 */ /* 0x000fe40000001265 */
[----:B------:R-:W-:Y:S02]  /*c820*/  SHF.R.U64 R104, R104, 0x10, R105 ;  /* 0x0000001068687819 */ /* 0x000fe40000001269 */
[----:B------:R-:W-:Y:S02]  /*c830*/  LEA.HI R7, R7, R0, RZ, 0x1d ;  /* 0x0000000007077211 */ /* 0x000fe400078fe8ff */
[----:B------:R-:W-:Y:S02]  /*c840*/  SHF.R.U64 R102, R102, 0x10, R103 ;  /* 0x0000001066667819 */ /* 0x000fe40000001267 */
[----:B------:R-:W-:Y:S01]  /*c850*/  SHF.R.S32.HI R4, RZ, 0x1f, R7 ;  /* 0x0000001fff047819 */ /* 0x000fe20000011407 */
[----:B------:R-:W-:Y:S01]  /*c860*/  IMAD.SHL.U32 R5, R7, 0x8, RZ ;  /* 0x0000000807057824 */ /* 0x000fe200078e00ff */
[----:B------:R-:W-:-:S02]  /*c870*/  SHF.R.U32.HI R103, RZ, 0x10, R103 ;  /* 0x00000010ff677819 */ /* 0x000fc40000011667 */
[----:B------:R-:W-:Y:S02]  /*c880*/  LEA.HI R4, R4, R7, RZ, 0x3 ;  /* 0x0000000704047211 */ /* 0x000fe400078f18ff */
[----:B------:R-:W-:Y:S02]  /*c890*/  LOP3.LUT R5, R148, 0x38, R5, 0xf8, !PT ;  /* 0x0000003894057812 */ /* 0x000fe400078ef805 */
[----:B------:R-:W-:Y:S01]  /*c8a0*/  PRMT R151, R151, 0x5410, R100 ;  /* 0x0000541097977816 */ /* 0x000fe20000000064 */
[----:B------:R-:W-:Y:S01]  /*c8b0*/  IMAD.SHL.U32 R4, R4, 0x400, RZ ;  /* 0x0000040004047824 */ /* 0x000fe200078e00ff */
[----:B------:R-:W-:Y:S02]  /*c8c0*/  LOP3.LUT R6, R5, R146, RZ, 0x3c, !PT ;  /* 0x0000009205067212 */ /* 0x000fe400078e3cff */
[----:B------:R-:W-:Y:S01]  /*c8d0*/  PRMT R155, R155, 0x5410, R104 ;  /* 0x000054109b9b7816 */ /* 0x000fe20000000068 */
[----:B------:R-:W-:Y:S01]  /*c8e0*/  IMAD.U32 R162, R151, 0x10000, RZ ;  /* 0x0001000097a27824 */ /* 0x000fe200078e00ff */
[----:B------:R-:W-:-:S02]  /*c8f0*/  LOP3.LUT R4, R4, 0x7fffe000, RZ, 0xc0, !PT ;  /* 0x7fffe00004047812 */ /* 0x000fc400078ec0ff */
[----:B------:R-:W-:Y:S01]  /*c900*/  SHF.R.U64 R106, R106, 0x10, R107 ;  /* 0x000000106a6a7819 */ /* 0x000fe2000000126b */
[----:B------:R-:W-:Y:S01]  /*c910*/  IMAD.U32 R158, R155, 0x10000, RZ ;  /* 0x000100009b9e7824 */ /* 0x000fe200078e00ff */
[----:B------:R-:W-:Y:S02]  /*c920*/  IADD3 R149, R6, R4, R145 ;  /* 0x0000000406957210 */ /* 0x000fe40007ffe091 */
[----:B------:R-:W-:Y:S02]  /*c930*/  SHF.R.U32.HI R105, RZ, 0x10, R105 ;  /* 0x00000010ff697819 */ /* 0x000fe40000011669 */
[----:B------:R-:W-:Y:S01]  /*c940*/  SHF.R.U32.HI R101, RZ, 0x10, R101 ;  /* 0x00000010ff657819 */ /* 0x000fe20000011665 */
[----:B------:R-:W-:Y:S01]  /*c950*/  IMAD.SHL.U32 R149, R149, 0x2, RZ ;  /* 0x0000000295957824 */ /* 0x000fe200078e00ff */
[----:B------:R-:W-:Y:S02]  /*c960*/  PRMT R152, R152, 0x5410, R103 ;  /* 0x0000541098987816 */ /* 0x000fe40000000067 */
[----:B------:R-:W-:-:S02]  /*c970*/  PRMT R157, R157, 0x5410, R106 ;  /* 0x000054109d9d7816 */ /* 0x000fc4000000006a */
[----:B------:R-:W2:Y:S01]  /*c980*/  LDS.128 R4, [R149+0x10080] ;  /* 0x0100800095047984 */ /* 0x000ea20000000c00 */
[----:B------:R-:W-:Y:S02]  /*c990*/  SHF.R.U32.HI R107, RZ, 0x10, R107 ;  /* 0x00000010ff6b7819 */ /* 0x000fe4000001166b */
[C---:B-1----:R-:W-:Y:S02]  /*c9a0*/  SHF.L.U32 R100, R9.reuse, 0x10, RZ ;  /* 0x0000001009647819 */ /* 0x042fe400000006ff */
[----:B------:R-:W-:Y:S01]  /*c9b0*/  LOP3.LUT R103, R9, 0xffff0000, RZ, 0xc0, !PT ;  /* 0xffff000009677812 */ /* 0x000fe200078ec0ff */
[C---:B------:R-:W-:Y:S01]  /*c9c0*/  IMAD.U32 R9, R11.reuse, 0x10000, RZ ;  /* 0x000100000b097824 */ /* 0x040fe200078e00ff */
[----:B------:R-:W-:Y:S02]  /*c9d0*/  LOP3.LUT R104, R11, 0xffff0000, RZ, 0xc0, !PT ;  /* 0xffff00000b687812 */ /* 0x000fe400078ec0ff */
[----:B------:R-:W-:Y:S02]  /*c9e0*/  PRMT R154, R154, 0x5410, R105 ;  /* 0x000054109a9a7816 */ /* 0x000fe40000000069 */
[----:B------:R-:W-:Y:S01]  /*c9f0*/  PRMT R150, R150, 0x5410, R101 ;  /* 0x0000541096967816 */ /* 0x000fe20000000065 */
[----:B------:R-:W-:Y:S01]  /*ca00*/  IMAD.U32 R101, R8, 0x10000, RZ ;  /* 0x0001000008657824 */ /* 0x000fe200078e00ff */
[----:B------:R-:W-:-:S02]  /*ca10*/  PRMT R156, R156, 0x5410, R107 ;  /* 0x000054109c9c7816 */ /* 0x000fc4000000006b */
[----:B------:R-:W-:Y:S01]  /*ca20*/  LOP3.LUT R151, R151, 0xffff0000, RZ, 0xc0, !PT ;  /* 0xffff000097977812 */ /* 0x000fe200078ec0ff */
[----:B------:R-:W-:Y:S01]  /*ca30*/  IMAD.U32 R160, R150, 0x10000, RZ ;  /* 0x0001000096a07824 */ /* 0x000fe200078e00ff */
[----:B------:R-:W-:Y:S02]  /*ca40*/  LOP3.LUT R8, R8, 0xffff0000, RZ, 0xc0, !PT ;  /* 0xffff000008087812 */ /* 0x000fe400078ec0ff */
[----:B------:R-:W-:Y:S02]  /*ca50*/  LOP3.LUT R155, R155, 0xffff0000, RZ, 0xc0, !PT ;  /* 0xffff00009b9b7812 */ /* 0x000fe400078ec0ff */
[----:B------:R-:W-:Y:S01]  /*ca60*/  PRMT R153, R153, 0x5410, R102 ;  /* 0x0000541099997816 */ /* 0x000fe20000000066 */
[----:B------:R-:W-:Y:S01]  /*ca70*/  IMAD.U32 R102, R10, 0x10000, RZ ;  /* 0x000100000a667824 */ /* 0x000fe200078e00ff */
[----:B------:R-:W-:Y:S02]  /*ca80*/  LOP3.LUT R150, R150, 0xffff0000, RZ, 0xc0, !PT ;  /* 0xffff000096967812 */ /* 0x000fe400078ec0ff */
[----:B------:R-:W-:Y:S01]  /*ca90*/  LOP3.LUT R10, R10, 0xffff0000, RZ, 0xc0, !PT ;  /* 0xffff00000a0a7812 */ /* 0x000fe200078ec0ff */
[----:B--2---:R-:W-:Y:S01]  /*caa0*/  IMAD.U32 R161, R4, 0x10000, RZ ;  /* 0x0001000004a17824 */ /* 0x004fe200078e00ff */
[----:B------:R-:W-:Y:S01]  /*cab0*/  SHF.L.U32 R11, R5, 0x10, RZ ;  /* 0x00000010050b7819 */ /* 0x000fe200000006ff */
[----:B------:R-:W-:Y:S01]  /*cac0*/  IMAD.U32 R107, R7, 0x10000, RZ ;  /* 0x00010000076b7824 */ /* 0x000fe200078e00ff */
[----:B------:R-:W-:-:S02]  /*cad0*/  LOP3.LUT R106, R5, 0xffff0000, RZ, 0xc0, !PT ;  /* 0xffff0000056a7812 */ /* 0x000fc400078ec0ff */
[C---:B------:R-:W-:Y:S01]  /*cae0*/  SHF.L.U32 R105, R6.reuse, 0x10, RZ ;  /* 0x0000001006697819 */ /* 0x040fe200000006ff */
[----:B------:R-:W-:Y:S01]  /*caf0*/  FMUL.FTZ R163, R11, R160 ;  /* 0x000000a00ba37220 */ /* 0x000fe20000410000 */
[----:B------:R-:W-:Y:S01]  /*cb00*/  LOP3.LUT R5, R6, 0xffff0000, RZ, 0xc0, !PT ;  /* 0xffff000006057812 */ /* 0x000fe200078ec0ff */
[----:B------:R-:W-:Y:S01]  /*cb10*/  FMUL.FTZ R6, R161, R162 ;  /* 0x000000a2a1067220 */ /* 0x000fe20000410000 */
[----:B------:R-:W-:Y:S01]  /*cb20*/  LOP3.LUT R159, R7, 0xffff0000, RZ, 0xc0, !PT ;  /* 0xffff0000079f7812 */ /* 0x000fe200078ec0ff */
[-C--:B------:R-:W-:Y:S01]  /*cb30*/  FMUL.FTZ R161, R161, R158.reuse ;  /* 0x0000009ea1a17220 */ /* 0x080fe20000410000 */
[----:B------:R-:W-:Y:S01]  /*cb40*/  LOP3.LUT R4, R4, 0xffff0000, RZ, 0xc0, !PT ;  /* 0xffff000004047812 */ /* 0x000fe200078ec0ff */
[C---:B------:R-:W-:Y:S02]  /*cb50*/  FFMA.FTZ R7, R101.reuse, R158, -R6 ;  /* 0x0000009e65077223 */ /* 0x040fe40000010806 */
[C---:B------:R-:W-:Y:S01]  /*cb60*/  IMAD.U32 R6, R154.reuse, 0x10000, RZ ;  /* 0x000100009a067824 */ /* 0x040fe200078e00ff */
[----:B------:R-:W-:Y:S01]  /*cb70*/  LOP3.LUT R154, R154, 0xffff0000, RZ, 0xc0, !PT ;  /* 0xffff00009a9a7812 */ /* 0x000fe200078ec0ff */
[----:B------:R-:W-:Y:S01]  /*cb80*/  FFMA.FTZ R101, R101, R162, R161 ;  /* 0x000000a265657223 */ /* 0x000fe200000100a1 */
[----:B------:R-:W-:Y:S01]  /*cb90*/  SHF.L.U32 R162, R156, 0x10, RZ ;  /* 0x000000109ca27819 */ /* 0x000fe200000006ff */
[C---:B------:R-:W-:Y:S01]  /*cba0*/  IMAD.U32 R158, R152.reuse, 0x10000, RZ ;  /* 0x00010000989e7824 */ /* 0x040fe200078e00ff */
[----:B------:R-:W-:Y:S01]  /*cbb0*/  LOP3.LUT R152, R152, 0xffff0000, RZ, 0xc0, !PT ;  /* 0xffff000098987812 */ /* 0x000fe200078ec0ff */
[----:B------:R-:W-:Y:S01]  /*cbc0*/  FMUL.FTZ R161, R11, R6 ;  /* 0x000000060ba17220 */ /* 0x000fe20000410000 */
[----:B------:R-:W-:Y:S01]  /*cbd0*/  LOP3.LUT R156, R156, 0xffff0000, RZ, 0xc0, !PT ;  /* 0xffff00009c9c7812 */ /* 0x000fe200078ec0ff */
[----:B------:R-:W-:-:S02]  /*cbe0*/  FMUL.FTZ R11, R107, R158 ;  /* 0x0000009e6b0b7220 */ /* 0x000fc40000410000 */
[-C--:B------:R-:W-:Y:S02]  /*cbf0*/  FMUL.FTZ R107, R107, R162.reuse ;  /* 0x000000a26b6b7220 */ /* 0x080fe40000410000 */
[C---:B------:R-:W-:Y:S02]  /*cc00*/  FFMA.FTZ R11, R9.reuse, R162, -R11 ;  /* 0x000000a2090b7223 */ /* 0x040fe4000001080b */
[----:B------:R-:W-:Y:S02]  /*cc10*/  FFMA.FTZ R107, R9, R158, R107 ;  /* 0x0000009e096b7223 */ /* 0x000fe4000001006b */
[----:B------:R-:W-:Y:S02]  /*cc20*/  FMUL.FTZ R9, R4, R151 ;  /* 0x0000009704097220 */ /* 0x000fe40000410000 */
[----:B------:R-:W-:Y:S02]  /*cc30*/  FFMA.FTZ R6, R100, R6, -R163 ;  /* 0x0000000664067223 */ /* 0x000fe400000108a3 */
[----:B------:R-:W-:-:S02]  /*cc40*/  FMUL.FTZ R4, R4, R155 ;  /* 0x0000009b04047220 */ /* 0x000fc40000410000 */
[----:B------:R-:W-:Y:S02]  /*cc50*/  FFMA.FTZ R158, R8, R155, -R9 ;  /* 0x0000009b089e7223 */ /* 0x000fe40000010809 */
[----:B------:R-:W-:Y:S02]  /*cc60*/  FFMA.FTZ R100, R100, R160, R161 ;  /* 0x000000a064647223 */ /* 0x000fe400000100a1 */
[C---:B------:R-:W-:Y:S01]  /*cc70*/  IMAD.U32 R155, R153.reuse, 0x10000, RZ ;  /* 0x00010000999b7824 */ /* 0x040fe200078e00ff */
[----:B------:R-:W-:Y:S01]  /*cc80*/  LOP3.LUT R153, R153, 0xffff0000, RZ, 0xc0, !PT ;  /* 0xffff000099997812 */ /* 0x000fe200078ec0ff */
[C---:B------:R-:W-:Y:S01]  /*cc90*/  IMAD.U32 R160, R157.reuse, 0x10000, RZ ;  /* 0x000100009da07824 */ /* 0x040fe200078e00ff */
[----:B------:R-:W-:Y:S01]  /*cca0*/  LOP3.LUT R157, R157, 0xffff0000, RZ, 0xc0, !PT ;  /* 0xffff00009d9d7812 */ /* 0x000fe200078ec0ff */
[----:B------:R-:W-:Y:S01]  /*ccb0*/  FFMA.FTZ R4, R8, R151, R4 ;  /* 0x0000009708047223 */ /* 0x000fe20000010004 */
[----:B------:R-:W-:Y:S01]  /*ccc0*/  F2FP.BF16.PACK_AB R8, R158, R7 ;  /* 0x000000079e08723e */ /* 0x000fe200000010ff */
[----:B------:R-:W-:-:S02]  /*ccd0*/  FMUL.FTZ R9, R106, R150 ;  /* 0x000000966a097220 */ /* 0x000fc40000410000 */
[C---:B------:R-:W-:Y:S01]  /*cce0*/  FMUL.FTZ R151, R105.reuse, R155 ;  /* 0x0000009b69977220 */ /* 0x040fe20000410000 */
[----:B------:R-:W-:Y:S01]  /*ccf0*/  F2FP.BF16.PACK_AB R4, R4, R101 ;  /* 0x000000650404723e */ /* 0x000fe200000010ff */
[----:B------:R-:W-:Y:S02]  /*cd00*/  FMUL.FTZ R106, R106, R154 ;  /* 0x0000009a6a6a7220 */ /* 0x000fe40000410000 */
[----:B------:R-:W-:Y:S02]  /*cd10*/  FMUL.FTZ R105, R105, R160 ;  /* 0x000000a069697220 */ /* 0x000fe40000410000 */
[C---:B------:R-:W-:Y:S02]  /*cd20*/  FFMA.FTZ R9, R103.reuse, R154, -R9 ;  /* 0x0000009a67097223 */ /* 0x040fe40000010809 */
[----:B------:R-:W-:Y:S02]  /*cd30*/  FFMA.FTZ R103, R103, R150, R106 ;  /* 0x0000009667677223 */ /* 0x000fe4000001006a */
[C---:B------:R-:W-:Y:S01]  /*cd40*/  FFMA.FTZ R151, R102.reuse, R160, -R151 ;  /* 0x000000a066977223 */ /* 0x040fe20000010897 */
[----:B------:R-:W-:Y:S01]  /*cd50*/  F2FP.BF16.PACK_AB R9, R9, R6 ;  /* 0x000000060909723e */ /* 0x000fe200000010ff */
[----:B------:R-:W-:-:S02]  /*cd60*/  FFMA.FTZ R105, R102, R155, R105 ;  /* 0x0000009b66697223 */ /* 0x000fc40000010069 */
[C---:B------:R-:W-:Y:S02]  /*cd70*/  FMUL.FTZ R102, R5.reuse, R153 ;  /* 0x0000009905667220 */ /* 0x040fe40000410000 */
[-C--:B------:R-:W-:Y:S02]  /*cd80*/  FMUL.FTZ R106, R5, R157.reuse ;  /* 0x0000009d056a7220 */ /* 0x080fe40000410000 */
[C---:B------:R-:W-:Y:S02]  /*cd90*/  FMUL.FTZ R5, R159.reuse, R152 ;  /* 0x000000989f057220 */ /* 0x040fe40000410000 */
[-C--:B------:R-:W-:Y:S02]  /*cda0*/  FMUL.FTZ R159, R159, R156.reuse ;  /* 0x0000009c9f9f7220 */ /* 0x080fe40000410000 */
[----:B------:R-:W-:Y:S02]  /*cdb0*/  FFMA.FTZ R102, R10, R157, -R102 ;  /* 0x0000009d0a667223 */ /* 0x000fe40000010866 */
[----:B------:R-:W-:Y:S01]  /*cdc0*/  FFMA.FTZ R156, R104, R156, -R5 ;  /* 0x0000009c689c7223 */ /* 0x000fe20000010805 */
[----:B------:R-:W-:Y:S01]  /*cdd0*/  F2FP.BF16.PACK_AB R5, R103, R100 ;  /* 0x000000646705723e */ /* 0x000fe200000010ff */
[----:B------:R-:W-:Y:S01]  /*cde0*/  FFMA.FTZ R106, R10, R153, R106 ;  /* 0x000000990a6a7223 */ /* 0x000fe2000001006a */
[----:B------:R-:W-:Y:S01]  /*cdf0*/  F2FP.BF16.PACK_AB R10, R102, R151 ;  /* 0x00000097660a723e */ /* 0x000fe200000010ff */
[----:B------:R-:W-:Y:S01]  /*ce00*/  FFMA.FTZ R104, R104, R152, R159 ;  /* 0x0000009868687223 */ /* 0x000fe2000001009f */
[----:B------:R-:W-:-:S02]  /*ce10*/  F2FP.BF16.PACK_AB R11, R156, R11 ;  /* 0x0000000b9c0b723e */ /* 0x000fc400000010ff */
[----:B------:R-:W-:Y:S02]  /*ce20*/  F2FP.BF16.PACK_AB R6, R106, R105 ;  /* 0x000000696a06723e */ /* 0x000fe400000010ff */
[----:B------:R-:W-:Y:S01]  /*ce30*/  F2FP.BF16.PACK_AB R7, R104, R107 ;  /* 0x0000006b6807723e */ /* 0x000fe200000010ff */
[----:B------:R1:W-:Y:S04]  /*ce40*/  STS.128 [R147+0x10080], R8 ;  /* 0x0100800893007388 */ /* 0x0003e80000000c00 */
[----:B------:R1:W-:Y:S02]  /*ce50*/  STS.128 [R149+0x10080], R4 ;  /* 0x0100800495007388 */ /* 0x0003e40000000c00 */
.L_x_442:
[----:B------:R-:W-:Y:S05]  /*ce60*/  BSYNC B0 ;  /* 0x0000000000007941 */ /* 0x000fea0003800000 */
.L_x_441:
[----:B------:R-:W-:-:S13]  /*ce70*/  ISETP.GE.AND P0, PT, R219, c[0x0][0x27c], PT ;  /* 0x00009f00db007a0c */ /* 0x000fda0003f06270 */
[----:B------:R-:W-:Y:S05]  /*ce80*/  @P0 BRA `(.L_x_440) ;  /* 0x0000071000000947 */ /* 0x000fea0003800000 */
[----:B-1----:R-:W-:Y:S01]  /*ce90*/  SHF.R.S32.HI R8, RZ, 0x1f, R219 ;  /* 0x0000001fff087819 */ /* 0x002fe200000114db */
[----:B------:R-:W-:Y:S01]  /*cea0*/  IMAD.MOV.U32 R7, RZ, RZ, c[0x0][0x27c] ;  /* 0x00009f00ff077624 */ /* 0x000fe200078e00ff */
[----:B------:R-:W-:Y:S02]  /*ceb0*/  SHF.R.U64 R103, R88, 0x10, R89 ;  /* 0x0000001058677819 */ /* 0x000fe40000001259 */
[CC--:B------:R-:W-:Y:S02]  /*cec0*/  LEA.HI R5, R8.reuse, R219.reuse, RZ, 0x3 ;  /* 0x000000db08057211 */ /* 0x0c0fe400078f18ff */
[----:B------:R-:W-:Y:S02]  /*ced0*/  LEA.HI R8, R8, R219, RZ, 0x6 ;  /* 0x000000db08087211 */ /* 0x000fe400078f30ff */
[--C-:B------:R-:W-:Y:S02]  /*cee0*/  SHF.R.S32.HI R4, RZ, 0x3, R5.reuse ;  /* 0x00000003ff047819 */ /* 0x100fe40000011405 */
[----:B------:R-:W-:Y:S01]  /*cef0*/  LOP3.LUT R5, R148, 0x38, R5, 0xf8, !PT ;  /* 0x0000003894057812 */ /* 0x000fe200078ef805 */
[----:B------:R-:W-:Y:S01]  /*cf00*/  IMAD.SHL.U32 R8, R8, 0x80, RZ ;  /* 0x0000008008087824 */ /* 0x000fe200078e00ff */
[----:B------:R-:W-:-:S02]  /*cf10*/  LEA.HI R7, R7, R4, RZ, 0x1d ;  /* 0x0000000407077211 */ /* 0x000fc400078fe8ff */
[----:B------:R-:W-:Y:S02]  /*cf20*/  LOP3.LUT R6, R5, R146, RZ, 0x3c, !PT ;  /* 0x0000009205067212 */ /* 0x000fe400078e3cff */
[----:B------:R-:W-:Y:S01]  /*cf30*/  SHF.R.S32.HI R4, RZ, 0x1f, R7 ;  /* 0x0000001fff047819 */ /* 0x000fe20000011407 */
[----:B------:R-:W-:Y:S01]  /*cf40*/  IMAD.SHL.U32 R5, R7, 0x8, RZ ;  /* 0x0000000807057824 */ /* 0x000fe200078e00ff */
[----:B------:R-:W-:Y:S02]  /*cf50*/  LOP3.LUT R8, R8, 0x7fffe000, RZ, 0xc0, !PT ;  /* 0x7fffe00008087812 */ /* 0x000fe400078ec0ff */
[----:B------:R-:W-:Y:S02]  /*cf60*/  LEA.HI R4, R4, R7, RZ, 0x3 ;  /* 0x0000000704047211 */ /* 0x000fe400078f18ff */
[----:B------:R-:W-:Y:S02]  /*cf70*/  LOP3.LUT R5, R148, 0x38, R5, 0xf8, !PT ;  /* 0x0000003894057812 */ /* 0x000fe400078ef805 */
[----:B------:R-:W-:Y:S01]  /*cf80*/  IADD3 R6, R6, R8, R145 ;  /* 0x0000000806067210 */ /* 0x000fe20007ffe091 */
[----:B------:R-:W-:Y:S01]  /*cf90*/  IMAD.SHL.U32 R4, R4, 0x400, RZ ;  /* 0x0000040004047824 */ /* 0x000fe200078e00ff */
[----:B------:R-:W-:-:S02]  /*cfa0*/  LOP3.LUT R146, R5, R146, RZ, 0x3c, !PT ;  /* 0x0000009205927212 */ /* 0x000fc400078e3cff */
[----:B------:R-:W-:Y:S01]  /*cfb0*/  SHF.R.U32.HI R88, RZ, 0x10, R89 ;  /* 0x00000010ff587819 */ /* 0x000fe20000011659 */
[----:B------:R-:W-:Y:S01]  /*cfc0*/  IMAD.SHL.U32 R100, R6, 0x2, RZ ;  /* 0x0000000206647824 */ /* 0x000fe200078e00ff */
[----:B------:R-:W-:Y:S02]  /*cfd0*/  LOP3.LUT R4, R4, 0x7fffe000, RZ, 0xc0, !PT ;  /* 0x7fffe00004047812 */ /* 0x000fe400078ec0ff */
[----:B------:R-:W-:Y:S02]  /*cfe0*/  SHF.R.U64 R89, R90, 0x10, R91 ;  /* 0x000000105a597819 */ /* 0x000fe4000000125b */
[----:B------:R-:W-:Y:S01]  /*cff0*/  IADD3 R101, R146, R4, R145 ;  /* 0x0000000492657210 */ /* 0x000fe20007ffe091 */
[----:B------:R-:W1:Y:S01]  /*d000*/  LDS.128 R8, [R100+0x10080] ;  /* 0x0100800064087984 */ /* 0x000e620000000c00 */
[----:B------:R-:W-:Y:S02]  /*d010*/  SHF.R.U32.HI R90, RZ, 0x10, R91 ;  /* 0x00000010ff5a7819 */ /* 0x000fe4000001165b */
[--C-:B------:R-:W-:Y:S01]  /*d020*/  SHF.R.U64 R91, R84, 0x10, R85.reuse ;  /* 0x00000010545b7819 */ /* 0x100fe20000001255 */
[----:B------:R-:W-:Y:S01]  /*d030*/  IMAD.SHL.U32 R101, R101, 0x2, RZ ;  /* 0x0000000265657824 */ /* 0x000fe200078e00ff */
[----:B------:R-:W-:-:S02]  /*d040*/  SHF.R.U32.HI R84, RZ, 0x10, R85 ;  /* 0x00000010ff547819 */ /* 0x000fc40000011655 */
[----:B------:R-:W-:Y:S02]  /*d050*/  SHF.R.U64 R85, R86, 0x10, R87 ;  /* 0x0000001056557819 */ /* 0x000fe40000001257 */
[----:B------:R-:W2:Y:S01]  /*d060*/  LDS.128 R4, [R101+0x10080] ;  /* 0x0100800065047984 */ /* 0x000ea20000000c00 */
[----:B------:R-:W-:Y:S02]  /*d070*/  PRMT R137, R137, 0x5410, R84 ;  /* 0x0000541089897816 */ /* 0x000fe40000000054 */
[----:B------:R-:W-:Y:S02]  /*d080*/  PRMT R140, R140, 0x5410, R85 ;  /* 0x000054108c8c7816 */ /* 0x000fe40000000055 */
[----:B------:R-:W-:Y:S01]  /*d090*/  SHF.R.U32.HI R86, RZ, 0x10, R87 ;  /* 0x00000010ff567819 */ /* 0x000fe20000011657 */
[----:B------:R-:W-:Y:S01]  /*d0a0*/  IMAD.U32 R105, R137, 0x10000, RZ ;  /* 0x0001000089697824 */ /* 0x000fe200078e00ff */
[----:B------:R-:W-:Y:S02]  /*d0b0*/  PRMT R138, R138, 0x5410, R91 ;  /* 0x000054108a8a7816 */ /* 0x000fe4000000005b */
[----:B------:R-:W-:-:S02]  /*d0c0*/  PRMT R142, R142, 0x5410, R103 ;  /* 0x000054108e8e7816 */ /* 0x000fc40000000067 */
[----:B------:R-:W-:Y:S02]  /*d0d0*/  PRMT R144, R144, 0x5410, R89 ;  /* 0x0000541090907816 */ /* 0x000fe40000000059 */
[----:B------:R-:W-:Y:S01]  /*d0e0*/  PRMT R141, R141, 0x5410, R88 ;  /* 0x000054108d8d7816 */ /* 0x000fe20000000058 */
[C---:B------:R-:W-:Y:S01]  /*d0f0*/  IMAD.U32 R91, R142.reuse, 0x10000, RZ ;  /* 0x000100008e5b7824 */ /* 0x040fe200078e00ff */
[----:B------:R-:W-:Y:S02]  /*d100*/  LOP3.LUT R142, R142, 0xffff0000, RZ, 0xc0, !PT ;  /* 0xffff00008e8e7812 */ /* 0x000fe400078ec0ff */
[----:B------:R-:W-:Y:S02]  /*d110*/  PRMT R139, R139, 0x5410, R86 ;  /* 0x000054108b8b7816 */ /* 0x000fe40000000056 */
[----:B------:R-:W-:Y:S02]  /*d120*/  PRMT R143, R143, 0x5410, R90 ;  /* 0x000054108f8f7816 */ /* 0x000fe4000000005a */
[----:B------:R-:W-:Y:S01]  /*d130*/  LOP3.LUT R137, R137, 0xffff0000, RZ, 0xc0, !PT ;  /* 0xffff000089897812 */ /* 0x000fe200078ec0ff */
[----:B------:R-:W-:-:S02]  /*d140*/  IMAD.U32 R106, R139, 0x10000, RZ ;  /* 0x000100008b6a7824 */ /* 0x000fc400078e00ff */
[C---:B-1----:R-:W-:Y:S01]  /*d150*/  IMAD.U32 R85, R8.reuse, 0x10000, RZ ;  /* 0x0001000008557824 */ /* 0x042fe200078e00ff */
[----:B------:R-:W-:Y:S01]  /*d160*/  LOP3.LUT R84, R8, 0xffff0000, RZ, 0xc0, !PT ;  /* 0xffff000008547812 */ /* 0x000fe200078ec0ff */
[C---:B------:R-:W-:Y:S01]  /*d170*/  IMAD.U32 R8, R9.reuse, 0x10000, RZ ;  /* 0x0001000009087824 */ /* 0x040fe200078e00ff */
[----:B------:R-:W-:Y:S01]  /*d180*/  LOP3.LUT R87, R9, 0xffff0000, RZ, 0xc0, !PT ;  /* 0xffff000009577812 */ /* 0x000fe200078ec0ff */
[C---:B------:R-:W-:Y:S01]  /*d190*/  IMAD.U32 R9, R11.reuse, 0x10000, RZ ;  /* 0x000100000b097824 */ /* 0x040fe200078e00ff */
[----:B------:R-:W-:Y:S01]  /*d1a0*/  LOP3.LUT R89, R11, 0xffff0000, RZ, 0xc0, !PT ;  /* 0xffff00000b597812 */ /* 0x000fe200078ec0ff */
[C---:B------:R-:W-:Y:S01]  /*d1b0*/  IMAD.U32 R86, R10.reuse, 0x10000, RZ ;  /* 0x000100000a567824 */ /* 0x040fe200078e00ff */
[----:B------:R-:W-:Y:S01]  /*d1c0*/  LOP3.LUT R10, R10, 0xffff0000, RZ, 0xc0, !PT ;  /* 0xffff00000a0a7812 */ /* 0x000fe200078ec0ff */
[C---:B--2---:R-:W-:Y:S01]  /*d1d0*/  IMAD.U32 R88, R4.reuse, 0x10000, RZ ;  /* 0x0001000004587824 */ /* 0x044fe200078e00ff */
[----:B------:R-:W-:Y:S01]  /*d1e0*/  LOP3.LUT R11, R4, 0xffff0000, RZ, 0xc0, !PT ;  /* 0xffff0000040b7812 */ /* 0x000fe200078ec0ff */
[C---:B------:R-:W-:Y:S01]  /*d1f0*/  IMAD.U32 R4, R5.reuse, 0x10000, RZ ;  /* 0x0001000005047824 */ /* 0x040fe200078e00ff */
[----:B------:R-:W-:Y:S01]  /*d200*/  LOP3.LUT R104, R5, 0xffff0000, RZ, 0xc0, !PT ;  /* 0xffff000005687812 */ /* 0x000fe200078ec0ff */
[----:B------:R-:W-:Y:S01]  /*d210*/  IMAD.U32 R5, R138, 0x10000, RZ ;  /* 0x000100008a057824 */ /* 0x000fe200078e00ff */
[C---:B------:R-:W-:Y:S01]  /*d220*/  LOP3.LUT R102, R6.reuse, 0xffff0000, RZ, 0xc0, !PT ;  /* 0xffff000006667812 */ /* 0x040fe200078ec0ff */
[----:B------:R-:W-:Y:S01]  /*d230*/  IMAD.U32 R103, R6, 0x10000, RZ ;  /* 0x0001000006677824 */ /* 0x000fe200078e00ff */
[----:B------:R-:W-:Y:S01]  /*d240*/  LOP3.LUT R138, R138, 0xffff0000, RZ, 0xc0, !PT ;  /* 0xffff00008a8a7812 */ /* 0x000fe200078ec0ff */
[----:B------:R-:W-:-:S02]  /*d250*/  FMUL.FTZ R6, R88, R5 ;  /* 0x0000000558067220 */ /* 0x000fc40000410000 */
[-C--:B------:R-:W-:Y:S02]  /*d260*/  FMUL.FTZ R88, R88, R91.reuse ;  /* 0x0000005b58587220 */ /* 0x080fe40000410000 */
[C---:B------:R-:W-:Y:S02]  /*d270*/  FFMA.FTZ R6, R85.reuse, R91, -R6 ;  /* 0x0000005b55067223 */ /* 0x040fe40000010806 */
[----:B------:R-:W-:Y:S02]  /*d280*/  FFMA.FTZ R88, R85, R5, R88 ;  /* 0x0000000555587223 */ /* 0x000fe40000010058 */
[----:B------:R-:W-:Y:S02]  /*d290*/  FMUL.FTZ R91, R11, R138 ;  /* 0x0000008a0b5b7220 */ /* 0x000fe40000410000 */
[C---:B------:R-:W-:Y:S01]  /*d2a0*/  IMAD.U32 R5, R141.reuse, 0x10000, RZ ;  /* 0x000100008d057824 */ /* 0x040fe200078e00ff */
[----:B------:R-:W-:Y:S01]  /*d2b0*/  LOP3.LUT R141, R141, 0xffff0000, RZ, 0xc0, !PT ;  /* 0xffff00008d8d7812 */ /* 0x000fe200078ec0ff */
[----:B------:R-:W-:-:S02]  /*d2c0*/  FMUL.FTZ R11, R11, R142 ;  /* 0x0000008e0b0b7220 */ /* 0x000fc40000410000 */
[C---:B------:R-:W-:Y:S02]  /*d2d0*/  FMUL.FTZ R85, R4.reuse, R105 ;  /* 0x0000006904557220 */ /* 0x040fe40000410000 */
[----:B------:R-:W-:Y:S02]  /*d2e0*/  FMUL.FTZ R4, R4, R5 ;  /* 0x0000000504047220 */ /* 0x000fe40000410000 */
[C---:B------:R-:W-:Y:S01]  /*d2f0*/  IMAD.U32 R90, R7.reuse, 0x10000, RZ ;  /* 0x00010000075a7824 */ /* 0x040fe200078e00ff */
[----:B------:R-:W-:Y:S01]  /*d300*/  LOP3.LUT R7, R7, 0xffff0000, RZ, 0xc0, !PT ;  /* 0xffff000007077812 */ /* 0x000fe200078ec0ff */
[C---:B------:R-:W-:Y:S02]  /*d310*/  FFMA.FTZ R91, R84.reuse, R142, -R91 ;  /* 0x0000008e545b7223 */ /* 0x040fe4000001085b */
[----:B------:R-:W-:Y:S01]  /*d320*/  FFMA.FTZ R11, R84, R138, R11 ;  /* 0x0000008a540b7223 */ /* 0x000fe2000001000b */
[C---:B------:R-:W-:Y:S01]  /*d330*/  LOP3.LUT R138, R143.reuse, 0xffff0000, RZ, 0xc0, !PT ;  /* 0xffff00008f8a7812 */ /* 0x040fe200078ec0ff */
[----:B------:R-:W-:-:S02]  /*d340*/  IMAD.U32 R84, R143, 0x10000, RZ ;  /* 0x000100008f547824 */ /* 0x000fc400078e00ff */
[C---:B------:R-:W-:Y:S02]  /*d350*/  FFMA.FTZ R85, R8.reuse, R5, -R85 ;  /* 0x0000000508557223 */ /* 0x040fe40000010855 */
[----:B------:R-:W-:Y:S02]  /*d360*/  FFMA.FTZ R5, R8, R105, R4 ;  /* 0x0000006908057223 */ /* 0x000fe40000010004 */
[C---:B------:R-:W-:Y:S02]  /*d370*/  FMUL.FTZ R4, R90.reuse, R106 ;  /* 0x0000006a5a047220 */ /* 0x040fe40000410000 */
[-C--:B------:R-:W-:Y:S02]  /*d380*/  FMUL.FTZ R90, R90, R84.reuse ;  /* 0x000000545a5a7220 */ /* 0x080fe40000410000 */
[----:B------:R-:W-:Y:S02]  /*d390*/  IMAD.U32 R8, R140, 0x10000, RZ ;  /* 0x000100008c087824 */ /* 0x000fe400078e00ff */
[----:B------:R-:W-:-:S02]  /*d3a0*/  FFMA.FTZ R84, R9, R84, -R4 ;  /* 0x0000005409547223 */ /* 0x000fc40000010804 */
[----:B------:R-:W-:Y:S02]  /*d3b0*/  IMAD.U32 R105, R144, 0x10000, RZ ;  /* 0x0001000090697824 */ /* 0x000fe400078e00ff */
[----:B------:R-:W-:Y:S02]  /*d3c0*/  FFMA.FTZ R106, R9, R106, R90 ;  /* 0x0000006a096a7223 */ /* 0x000fe4000001005a */
[C---:B------:R-:W-:Y:S02]  /*d3d0*/  FMUL.FTZ R4, R104.reuse, R137 ;  /* 0x0000008968047220 */ /* 0x040fe40000410000 */
[C---:B------:R-:W-:Y:S02]  /*d3e0*/  FMUL.FTZ R9, R103.reuse, R8 ;  /* 0x0000000867097220 */ /* 0x040fe40000410000 */
[----:B------:R-:W-:Y:S02]  /*d3f0*/  FMUL.FTZ R104, R104, R141 ;  /* 0x0000008d68687220 */ /* 0x000fe40000410000 */
[----:B------:R-:W-:-:S02]  /*d400*/  FMUL.FTZ R103, R103, R105 ;  /* 0x0000006967677220 */ /* 0x000fc40000410000 */
[----:B------:R-:W-:Y:S01]  /*d410*/  FFMA.FTZ R90, R87, R141, -R4 ;  /* 0x0000008d575a7223 */ /* 0x000fe20000010804 */
[----:B------:R-:W-:Y:S01]  /*d420*/  LOP3.LUT R4, R139, 0xffff0000, RZ, 0xc0, !PT ;  /* 0xffff00008b047812 */ /* 0x000fe200078ec0ff */
[----:B------:R-:W-:Y:S01]  /*d430*/  FFMA.FTZ R105, R86, R105, -R9 ;  /* 0x0000006956697223 */ /* 0x000fe20000010809 */
[----:B------:R-:W-:Y:S01]  /*d440*/  LOP3.LUT R9, R140, 0xffff0000, RZ, 0xc0, !PT ;  /* 0xffff00008c097812 */ /* 0x000fe200078ec0ff */
[----:B------:R-:W-:Y:S01]  /*d450*/  FFMA.FTZ R104, R87, R137, R104 ;  /* 0x0000008957687223 */ /* 0x000fe20000010068 */
[----:B------:R-:W-:Y:S01]  /*d460*/  LOP3.LUT R87, R144, 0xffff0000, RZ, 0xc0, !PT ;  /* 0xffff000090577812 */ /* 0x000fe200078ec0ff */
[----:B------:R-:W-:Y:S02]  /*d470*/  FFMA.FTZ R103, R86, R8, R103 ;  /* 0x0000000856677223 */ /* 0x000fe40000010067 */
[----:B------:R-:W-:Y:S01]  /*d480*/  FMUL.FTZ R86, R102, R9 ;  /* 0x0000000966567220 */ /* 0x000fe20000410000 */
[----:B------:R-:W-:Y:S01]  /*d490*/  F2FP.BF16.PACK_AB R5, R104, R5 ;  /* 0x000000056805723e */ /* 0x000fe200000010ff */
[----:B------:R-:W-:-:S02]  /*d4a0*/  FMUL.FTZ R107, R7, R4 ;  /* 0x00000004076b7220 */ /* 0x000fc40000410000 */
[-C--:B------:R-:W-:Y:S02]  /*d4b0*/  FMUL.FTZ R102, R102, R87.reuse ;  /* 0x0000005766667220 */ /* 0x080fe40000410000 */
[-C--:B------:R-:W-:Y:S02]  /*d4c0*/  FMUL.FTZ R8, R7, R138.reuse ;  /* 0x0000008a07087220 */ /* 0x080fe40000410000 */
[C---:B------:R-:W-:Y:S02]  /*d4d0*/  FFMA.FTZ R86, R10.reuse, R87, -R86 ;  /* 0x000000570a567223 */ /* 0x040fe40000010856 */
[C---:B------:R-:W-:Y:S02]  /*d4e0*/  FFMA.FTZ R7, R89.reuse, R138, -R107 ;  /* 0x0000008a59077223 */ /* 0x040fe4000001086b */
[----:B------:R-:W-:Y:S01]  /*d4f0*/  FFMA.FTZ R102, R10, R9, R102 ;  /* 0x000000090a667223 */ /* 0x000fe20000010066 */
[----:B------:R-:W-:Y:S01]  /*d500*/  F2FP.BF16.PACK_AB R9, R90, R85 ;  /* 0x000000555a09723e */ /* 0x000fe200000010ff */
[----:B------:R-:W-:Y:S01]  /*d510*/  FFMA.FTZ R89, R89, R4, R8 ;  /* 0x0000000459597223 */ /* 0x000fe20000010008 */
[----:B------:R-:W-:-:S02]  /*d520*/  F2FP.BF16.PACK_AB R4, R11, R88 ;  /* 0x000000580b04723e */ /* 0x000fc400000010ff */
[----:B------:R-:W-:Y:S02]  /*d530*/  F2FP.BF16.PACK_AB R8, R91, R6 ;  /* 0x000000065b08723e */ /* 0x000fe400000010ff */
[----:B------:R-:W-:Y:S02]  /*d540*/  F2FP.BF16.PACK_AB R10, R86, R105 ;  /* 0x00000069560a723e */ /* 0x000fe400000010ff */
[----:B------:R-:W-:Y:S02]  /*d550*/  F2FP.BF16.PACK_AB R11, R7, R84 ;  /* 0x00000054070b723e */ /* 0x000fe400000010ff */
[----:B------:R-:W-:Y:S02]  /*d560*/  F2FP.BF16.PACK_AB R6, R102, R103 ;  /* 0x000000676606723e */ /* 0x000fe400000010ff */
[----:B------:R-:W-:Y:S01]  /*d570*/  F2FP.BF16.PACK_AB R7, R89, R106 ;  /* 0x0000006a5907723e */ /* 0x000fe200000010ff */
[----:B------:R1:W-:Y:S04]  /*d580*/  STS.128 [R100+0x10080], R8 ;  /* 0x0100800864007388 */ /* 0x0003e80000000c00 */
[----:B------:R1:W-:Y:S02]  /*d590*/  STS.128 [R101+0x10080], R4 ;  /* 0x0100800465007388 */ /* 0x0003e40000000c00 */
.L_x_440:
[----:B------:R-:W-:Y:S05]  /*d5a0*/  BSYNC B1 ;  /* 0x0000000000017941 */ /* 0x000fea0003800000 */
.L_x_439:
[----:B------:R-:W-:Y:S01]  /*d5b0*/  IADD3 R84, R31, 0x20, RZ ;  /* 0x000000201f547810 */ /* 0x000fe20007ffe0ff */
[----:B------:R-:W-:Y:S03]  /*d5c0*/  BSSY B1, `(.L_x_443) ;  /* 0x00000f2000017945 */ /* 0x000fe60003800000 */
[----:B------:R-:W-:-:S13]  /*d5d0*/  ISETP.GE.AND P0, PT, R84, UR4, PT ;  /* 0x0000000454007c0c */ /* 0x000fda000bf06270 */
[----:B------:R-:W-:Y:S05]  /*d5e0*/  @P0 BRA `(.L_x_444) ;  /* 0x00000ef000000947 */ /* 0x000fea0003800000 */
[----:B------:R-:W-:Y:S01]  /*d5f0*/  ISETP.GE.AND P0, PT, R225, c[0x0][0x27c], PT ;  /* 0x00009f00e1007a0c */ /* 0x000fe20003f06270 */
[----:B------:R-:W-:-:S12]  /*d600*/  BSSY B0, `(.L_x_445) ;  /* 0x0000073000007945 */ /* 0x000fd80003800000 */
[----:B------:R-:W-:Y:S05]  /*d610*/  @P0 BRA `(.L_x_446) ;  /* 0x0000071000000947 */ /* 0x000fea0003800000 */
[----:B-1----:R-:W-:Y:S01]  /*d620*/  IMAD.MOV.U32 R5, RZ, RZ, c[0x0][0x27c] ;  /* 0x00009f00ff057624 */ /* 0x002fe200078e00ff */
[----:B------:R-:W-:Y:S01]  /*d630*/  SHF.R.S32.HI R7, RZ, 0x1f, R84 ;  /* 0x0000001fff077819 */ /* 0x000fe20000011454 */
[----:B------:R-:W-:Y:S01]  /*d640*/  IMAD.SHL.U32 R10, R84, 0x40, RZ ;  /* 0x00000040540a7824 */ /* 0x000fe200078e00ff */
[----:B------:R-:W-:Y:S02]  /*d650*/  SHF.R.U64 R87, R72, 0x10, R73 ;  /* 0x0000001048577819 */ /* 0x000fe40000001249 */
[----:B------:R-:W-:Y:S02]  /*d660*/  LEA.HI R8, R5, R0, RZ, 0x1d ;  /* 0x0000000005087211 */ /* 0x000fe400078fe8ff */
[----:B------:R-:W-:Y:S02]  /*d670*/  LEA.HI R4, R7, R84, RZ, 0x3 ;  /* 0x0000005407047211 */ /* 0x000fe400078f18ff */
[----:B------:R-:W-:Y:S01]  /*d680*/  SHF.R.S32.HI R5, RZ, 0x1f, R8 ;  /* 0x0000001fff057819 */ /* 0x000fe20000011408 */
[----:B------:R-:W-:Y:S01]  /*d690*/  IMAD.SHL.U32 R6, R8, 0x8, RZ ;  /* 0x0000000808067824 */ /* 0x000fe200078e00ff */
[----:B------:R-:W-:Y:S01]  /*d6a0*/  LOP3.LUT R10, R10, 0x1c0, RZ, 0xc0, !PT ;  /* 0x000001c00a0a7812 */ /* 0x000fe200078ec0ff */
[----:B------:R-:W-:Y:S01]  /*d6b0*/  IMAD.SHL.U32 R4, R4, 0x40, RZ ;  /* 0x0000004004047824 */ /* 0x000fe200078e00ff */
[----:B------:R-:W-:-:S02]  /*d6c0*/  LEA.HI R5, R5, R8, RZ, 0x3 ;  /* 0x0000000805057211 */ /* 0x000fc400078f18ff */
[----:B------:R-:W-:Y:S02]  /*d6d0*/  SHF.R.U32.HI R7, RZ, 0x3, R10 ;  /* 0x00000003ff077819 */ /* 0x000fe4000001160a */
[C---:B------:R-:W-:Y:S01]  /*d6e0*/  LOP3.LUT R6, R10.reuse, 0x38, R6, 0xf8, !PT ;  /* 0x000000380a067812 */ /* 0x040fe200078ef806 */
[----:B------:R-:W-:Y:S01]  /*d6f0*/  IMAD.SHL.U32 R5, R5, 0x400, RZ ;  /* 0x0000040005057824 */ /* 0x000fe200078e00ff */
[----:B------:R-:W-:Y:S02]  /*d700*/  LOP3.LUT R9, R10, 0x38, R225, 0xf8, !PT ;  /* 0x000000380a097812 */ /* 0x000fe400078ef8e1 */
[----:B------:R-:W-:Y:S02]  /*d710*/  LOP3.LUT R4, R4, 0xfffffe00, RZ, 0xc0, !PT ;  /* 0xfffffe0004047812 */ /* 0x000fe400078ec0ff */
[----:B------:R-:W-:Y:S02]  /*d720*/  LOP3.LUT R85, R6, R7, RZ, 0x3c, !PT ;  /* 0x0000000706557212 */ /* 0x000fe400078e3cff */
[----:B------:R-:W-:-:S02]  /*d730*/  LOP3.LUT R5, R5, 0x7fffe000, RZ, 0xc0, !PT ;  /* 0x7fffe00005057812 */ /* 0x000fc400078ec0ff */
[----:B------:R-:W-:Y:S02]  /*d740*/  LOP3.LUT R9, R4, R9, R7, 0xf6, !PT ;  /* 0x0000000904097212 */ /* 0x000fe400078ef607 */
[----:B------:R-:W-:Y:S02]  /*d750*/  IADD3 R85, R85, R5, R4 ;  /* 0x0000000555557210 */ /* 0x000fe40007ffe004 */
[----:B------:R-:W-:Y:S01]  /*d760*/  SHF.R.U32.HI R72, RZ, 0x10, R73 ;  /* 0x00000010ff487819 */ /* 0x000fe20000011649 */
[----:B------:R-:W-:Y:S01]  /*d770*/  IMAD.SHL.U32 R86, R9, 0x2, RZ ;  /* 0x0000000209567824 */ /* 0x000fe200078e00ff */
[--C-:B------:R-:W-:Y:S01]  /*d780*/  SHF.R.U64 R73, R74, 0x10, R75.reuse ;  /* 0x000000104a497819 */ /* 0x100fe2000000124b */
[----:B------:R-:W-:Y:S01]  /*d790*/  IMAD.SHL.U32 R85, R85, 0x2, RZ ;  /* 0x0000000255557824 */ /* 0x000fe200078e00ff */
[----:B------:R-:W-:Y:S02]  /*d7a0*/  SHF.R.U32.HI R74, RZ, 0x10, R75 ;  /* 0x00000010ff4a7819 */ /* 0x000fe4000001164b */
[----:B------:R-:W1:Y:S01]  /*d7b0*/  LDS.128 R8, [R86+0x10080] ;  /* 0x0100800056087984 */ /* 0x000e620000000c00 */
[----:B------:R-:W-:-:S02]  /*d7c0*/  SHF.R.U64 R75, R68, 0x10, R69 ;  /* 0x00000010444b7819 */ /* 0x000fc40000001245 */
[----:B------:R-:W-:Y:S01]  /*d7d0*/  SHF.R.U32.HI R68, RZ, 0x10, R69 ;  /* 0x00000010ff447819 */ /* 0x000fe20000011645 */
[----:B------:R-:W2:Y:S01]  /*d7e0*/  LDS.128 R4, [R85+0x10080] ;  /* 0x0100800055047984 */ /* 0x000ea20000000c00 */
[----:B------:R-:W-:Y:S02]  /*d7f0*/  SHF.R.U64 R69, R70, 0x10, R71 ;  /* 0x0000001046457819 */ /* 0x000fe40000001247 */
[----:B------:R-:W-:Y:S02]  /*d800*/  PRMT R129, R129, 0x5410, R68 ;  /* 0x0000541081817816 */ /* 0x000fe40000000044 */
[----:B------:R-:W-:Y:S02]  /*d810*/  PRMT R132, R132, 0x5410, R69 ;  /* 0x0000541084847816 */ /* 0x000fe40000000045 */
[----:B------:R-:W-:Y:S01]  /*d820*/  SHF.R.U32.HI R70, RZ, 0x10, R71 ;  /* 0x00000010ff467819 */ /* 0x000fe20000011647 */
[----:B------:R-:W-:Y:S01]  /*d830*/  IMAD.U32 R91, R129, 0x10000, RZ ;  /* 0x00010000815b7824 */ /* 0x000fe200078e00ff */
[----:B------:R-:W-:-:S02]  /*d840*/  PRMT R130, R130, 0x5410, R75 ;  /* 0x0000541082827816 */ /* 0x000fc4000000004b */
[----:B------:R-:W-:Y:S02]  /*d850*/  PRMT R134, R134, 0x5410, R87 ;  /* 0x0000541086867816 */ /* 0x000fe40000000057 */
[----:B------:R-:W-:Y:S02]  /*d860*/  PRMT R136, R136, 0x5410, R73 ;  /* 0x0000541088887816 */ /* 0x000fe40000000049 */
[----:B------:R-:W-:Y:S01]  /*d870*/  PRMT R133, R133, 0x5410, R72 ;  /* 0x0000541085857816 */ /* 0x000fe20000000048 */
[C---:B------:R-:W-:Y:S01]  /*d880*/  IMAD.U32 R75, R134.reuse, 0x10000, RZ ;  /* 0x00010000864b7824 */ /* 0x040fe200078e00ff */
[----:B------:R-:W-:Y:S01]  /*d890*/  LOP3.LUT R134, R134, 0xffff0000, RZ, 0xc0, !PT ;  /* 0xffff000086867812 */ /* 0x000fe200078ec0ff */
[----:B------:R-:W-:Y:S01]  /*d8a0*/  IMAD.U32 R101, R136, 0x10000, RZ ;  /* 0x0001000088657824 */ /* 0x000fe200078e00ff */
[----:B------:R-:W-:Y:S02]  /*d8b0*/  PRMT R131, R131, 0x5410, R70 ;  /* 0x0000541083837816 */ /* 0x000fe40000000046 */
[----:B------:R-:W-:-:S02]  /*d8c0*/  PRMT R135, R135, 0x5410, R74 ;  /* 0x0000541087877816 */ /* 0x000fc4000000004a */
[----:B------:R-:W-:Y:S01]  /*d8d0*/  LOP3.LUT R100, R129, 0xffff0000, RZ, 0xc0, !PT ;  /* 0xffff000081647812 */ /* 0x000fe200078ec0ff */
[----:B------:R-:W-:Y:S01]  /*d8e0*/  IMAD.U32 R90, R131, 0x10000, RZ ;  /* 0x00010000835a7824 */ /* 0x000fe200078e00ff */
[----:B------:R-:W-:Y:S01]  /*d8f0*/  LOP3.LUT R136, R136, 0xffff0000, RZ, 0xc0, !PT ;  /* 0xffff000088887812 */ /* 0x000fe200078ec0ff */
[C---:B-1----:R-:W-:Y:S01]  /*d900*/  IMAD.U32 R69, R8.reuse, 0x10000, RZ ;  /* 0x0001000008457824 */ /* 0x042fe200078e00ff */
[----:B------:R-:W-:Y:S01]  /*d910*/  LOP3.LUT R68, R8, 0xffff0000, RZ, 0xc0, !PT ;  /* 0xffff000008447812 */ /* 0x000fe200078ec0ff */
[C---:B------:R-:W-:Y:S01]  /*d920*/  IMAD.U32 R8, R9.reuse, 0x10000, RZ ;  /* 0x0001000009087824 */ /* 0x040fe200078e00ff */
[----:B------:R-:W-:Y:S01]  /*d930*/  LOP3.LUT R71, R9, 0xffff0000, RZ, 0xc0, !PT ;  /* 0xffff000009477812 */ /* 0x000fe200078ec0ff */
[C---:B------:R-:W-:Y:S01]  /*d940*/  IMAD.U32 R9, R11.reuse, 0x10000, RZ ;  /* 0x000100000b097824 */ /* 0x040fe200078e00ff */
[----:B------:R-:W-:Y:S01]  /*d950*/  LOP3.LUT R73, R11, 0xffff0000, RZ, 0xc0, !PT ;  /* 0xffff00000b497812 */ /* 0x000fe200078ec0ff */
[----:B--2---:R-:W-:Y:S01]  /*d960*/  IMAD.U32 R88, R6, 0x10000, RZ ;  /* 0x0001000006587824 */ /* 0x004fe200078e00ff */
[C---:B------:R-:W-:Y:S01]  /*d970*/  SHF.L.U32 R72, R4.reuse, 0x10, RZ ;  /* 0x0000001004487819 */ /* 0x040fe200000006ff */
[----:B------:R-:W-:Y:S01]  /*d980*/  IMAD.U32 R74, R7, 0x10000, RZ ;  /* 0x00010000074a7824 */ /* 0x000fe200078e00ff */
[----:B------:R-:W-:Y:S01]  /*d990*/  LOP3.LUT R11, R4, 0xffff0000, RZ, 0xc0, !PT ;  /* 0xffff0000040b7812 */ /* 0x000fe200078ec0ff */
[C---:B------:R-:W-:Y:S01]  /*d9a0*/  IMAD.U32 R4, R5.reuse, 0x10000, RZ ;  /* 0x0001000005047824 */ /* 0x040fe200078e00ff */
[----:B------:R-:W-:Y:S01]  /*d9b0*/  LOP3.LUT R89, R5, 0xffff0000, RZ, 0xc0, !PT ;  /* 0xffff000005597812 */ /* 0x000fe200078ec0ff */
[----:B------:R-:W-:Y:S01]  /*d9c0*/  IMAD.U32 R5, R130, 0x10000, RZ ;  /* 0x0001000082057824 */ /* 0x000fe200078e00ff */
[----:B------:R-:W-:Y:S01]  /*d9d0*/  LOP3.LUT R87, R6, 0xffff0000, RZ, 0xc0, !PT ;  /* 0xffff000006577812 */ /* 0x000fe200078ec0ff */
[----:B------:R-:W-:Y:S01]  /*d9e0*/  IMAD.U32 R70, R10, 0x10000, RZ ;  /* 0x000100000a467824 */ /* 0x000fe200078e00ff */
[----:B------:R-:W-:Y:S01]  /*d9f0*/  LOP3.LUT R130, R130, 0xffff0000, RZ, 0xc0, !PT ;  /* 0xffff000082827812 */ /* 0x000fe200078ec0ff */
[C---:B------:R-:W-:Y:S01]  /*da00*/  FMUL.FTZ R6, R72.reuse, R5 ;  /* 0x0000000548067220 */ /* 0x040fe20000410000 */
[----:B------:R-:W-:Y:S01]  /*da10*/  LOP3.LUT R7, R7, 0xffff0000, RZ, 0xc0, !PT ;  /* 0xffff000007077812 */ /* 0x000fe200078ec0ff */
[-C--:B------:R-:W-:Y:S01]  /*da20*/  FMUL.FTZ R72, R72, R75.reuse ;  /* 0x0000004b48487220 */ /* 0x080fe20000410000 */
[----:B------:R-:W-:Y:S01]  /*da30*/  LOP3.LUT R10, R10, 0xffff0000, RZ, 0xc0, !PT ;  /* 0xffff00000a0a7812 */ /* 0x000fe200078ec0ff */
[----:B------:R-:W-:-:S02]  /*da40*/  FFMA.FTZ R6, R69, R75, -R6 ;  /* 0x0000004b45067223 */ /* 0x000fc40000010806 */
[----:B------:R-:W-:Y:S01]  /*da50*/  FFMA.FTZ R72, R69, R5, R72 ;  /* 0x0000000545487223 */ /* 0x000fe20000010048 */
[----:B------:R-:W-:Y:S01]  /*da60*/  SHF.L.U32 R5, R133, 0x10, RZ ;  /* 0x0000001085057819 */ /* 0x000fe200000006ff */
[C---:B------:R-:W-:Y:S02]  /*da70*/  FMUL.FTZ R75, R11.reuse, R130 ;  /* 0x000000820b4b7220 */ /* 0x040fe40000410000 */
[-C--:B------:R-:W-:Y:S02]  /*da80*/  FMUL.FTZ R11, R11, R134.reuse ;  /* 0x000000860b0b7220 */ /* 0x080fe40000410000 */
[C---:B------:R-:W-:Y:S02]  /*da90*/  FMUL.FTZ R69, R4.reuse, R91 ;  /* 0x0000005b04457220 */ /* 0x040fe40000410000 */
[----:B------:R-:W-:Y:S02]  /*daa0*/  FMUL.FTZ R4, R4, R5 ;  /* 0x0000000504047220 */ /* 0x000fe40000410000 */
[----:B------:R-:W-:-:S02]  /*dab0*/  FFMA.FTZ R75, R68, R134, -R75 ;  /* 0x00000086444b7223 */ /* 0x000fc4000001084b */
[----:B------:R-:W-:Y:S02]  /*dac0*/  FFMA.FTZ R11, R68, R130, R11 ;  /* 0x00000082440b7223 */ /* 0x000fe4000001000b */
[C---:B------:R-:W-:Y:S02]  /*dad0*/  FFMA.FTZ R69, R8.reuse, R5, -R69 ;  /* 0x0000000508457223 */ /* 0x040fe40000010845 */
[----:B------:R-:W-:Y:S02]  /*dae0*/  IMAD.U32 R68, R135, 0x10000, RZ ;  /* 0x0001000087447824 */ /* 0x000fe400078e00ff */
[----:B------:R-:W-:Y:S01]  /*daf0*/  FFMA.FTZ R5, R8, R91, R4 ;  /* 0x0000005b08057223 */ /* 0x000fe20000010004 */
[----:B------:R-:W-:Y:S01]  /*db00*/  LOP3.LUT R4, R133, 0xffff0000, RZ, 0xc0, !PT ;  /* 0xffff000085047812 */ /* 0x000fe200078ec0ff */
[C---:B------:R-:W-:Y:S02]  /*db10*/  FMUL.FTZ R8, R74.reuse, R90 ;  /* 0x0000005a4a087220 */ /* 0x040fe40000410000 */
[----:B------:R-:W-:-:S02]  /*db20*/  FMUL.FTZ R74, R74, R68 ;  /* 0x000000444a4a7220 */ /* 0x000fc40000410000 */
[----:B------:R-:W-:Y:S02]  /*db30*/  FFMA.FTZ R68, R9, R68, -R8 ;  /* 0x0000004409447223 */ /* 0x000fe40000010808 */
[C---:B------:R-:W-:Y:S01]  /*db40*/  IMAD.U32 R91, R132.reuse, 0x10000, RZ ;  /* 0x00010000845b7824 */ /* 0x040fe200078e00ff */
[----:B------:R-:W-:Y:S01]  /*db50*/  LOP3.LUT R132, R132, 0xffff0000, RZ, 0xc0, !PT ;  /* 0xffff000084847812 */ /* 0x000fe200078ec0ff */
[----:B------:R-:W-:Y:S02]  /*db60*/  FMUL.FTZ R8, R89, R100 ;  /* 0x0000006459087220 */ /* 0x000fe40000410000 */
[----:B------:R-:W-:Y:S02]  /*db70*/  FFMA.FTZ R90, R9, R90, R74 ;  /* 0x0000005a095a7223 */ /* 0x000fe4000001004a */
[----:B------:R-:W-:Y:S02]  /*db80*/  FMUL.FTZ R89, R89, R4 ;  /* 0x0000000459597220 */ /* 0x000fe40000410000 */
[----:B------:R-:W-:-:S02]  /*db90*/  FMUL.FTZ R9, R88, R91 ;  /* 0x0000005b58097220 */ /* 0x000fc40000410000 */
[----:B------:R-:W-:Y:S01]  /*dba0*/  FFMA.FTZ R74, R71, R4, -R8 ;  /* 0x00000004474a7223 */ /* 0x000fe20000010808 */
[----:B------:R-:W-:Y:S01]  /*dbb0*/  LOP3.LUT R4, R131, 0xffff0000, RZ, 0xc0, !PT ;  /* 0xffff000083047812 */ /* 0x000fe200078ec0ff */
[-C--:B------:R-:W-:Y:S01]  /*dbc0*/  FMUL.FTZ R88, R88, R101.reuse ;  /* 0x0000006558587220 */ /* 0x080fe20000410000 */
[----:B------:R-:W-:Y:S01]  /*dbd0*/  LOP3.LUT R8, R135, 0xffff0000, RZ, 0xc0, !PT ;  /* 0xffff000087087812 */ /* 0x000fe200078ec0ff */
[----:B------:R-:W-:Y:S02]  /*dbe0*/  FFMA.FTZ R100, R71, R100, R89 ;  /* 0x0000006447647223 */ /* 0x000fe40000010059 */
[C---:B------:R-:W-:Y:S02]  /*dbf0*/  FFMA.FTZ R101, R70.reuse, R101, -R9 ;  /* 0x0000006546657223 */ /* 0x040fe40000010809 */
[----:B------:R-:W-:Y:S01]  /*dc00*/  FFMA.FTZ R88, R70, R91, R88 ;  /* 0x0000005b46587223 */ /* 0x000fe20000010058 */
[----:B------:R-:W-:Y:S01]  /*dc10*/  F2FP.BF16.PACK_AB R5, R100, R5 ;  /* 0x000000056405723e */ /* 0x000fe200000010ff */
[----:B------:R-:W-:-:S02]  /*dc20*/  FMUL.FTZ R89, R87, R132 ;  /* 0x0000008457597220 */ /* 0x000fc40000410000 */
[----:B------:R-:W-:Y:S02]  /*dc30*/  FMUL.FTZ R70, R7, R4 ;  /* 0x0000000407467220 */ /* 0x000fe40000410000 */
[----:B------:R-:W-:Y:S02]  /*dc40*/  FMUL.FTZ R71, R87, R136 ;  /* 0x0000008857477220 */ /* 0x000fe40000410000 */
[----:B------:R-:W-:Y:S02]  /*dc50*/  FMUL.FTZ R9, R7, R8 ;  /* 0x0000000807097220 */ /* 0x000fe40000410000 */
[C---:B------:R-:W-:Y:S02]  /*dc60*/  FFMA.FTZ R136, R10.reuse, R136, -R89 ;  /* 0x000000880a887223 */ /* 0x040fe40000010859 */
[----:B------:R-:W-:Y:S01]  /*dc70*/  FFMA.FTZ R7, R73, R8, -R70 ;  /* 0x0000000849077223 */ /* 0x000fe20000010846 */
[----:B------:R-:W-:Y:S01]  /*dc80*/  F2FP.BF16.PACK_AB R8, R75, R6 ;  /* 0x000000064b08723e */ /* 0x000fe200000010ff */
        /* <DEDUP_REMOVED lines=10> */
.L_x_446:
[----:B------:R-:W-:Y:S05]  /*dd30*/  BSYNC B0 ;  /* 0x0000000000007941 */ /* 0x000fea0003800000 */
.L_x_445:
[----:B------:R-:W-:-:S13]  /*dd40*/  ISETP.GE.AND P0, PT, R219, c[0x0][0x27c], PT ;  /* 0x00009f00db007a0c */ /* 0x000fda0003f06270 */
[----:B------:R-:W-:Y:S05]  /*dd50*/  @P0 BRA `(.L_x_444) ;  /* 0x0000078000000947 */ /* 0x000fea0003800000 */
[----:B-1----:R-:W-:Y:S01]  /*dd60*/  SHF.R.S32.HI R8, RZ, 0x1f, R219 ;  /* 0x0000001fff087819 */ /* 0x002fe200000114db */
[----:B------:R-:W-:Y:S01]  /*dd70*/  IMAD.MOV.U32 R9, RZ, RZ, c[0x0][0x27c] ;  /* 0x00009f00ff097624 */ /* 0x000fe200078e00ff */
[----:B------:R-:W-:Y:S01]  /*dd80*/  SHF.R.S32.HI R5, RZ, 0x1f, R84 ;  /* 0x0000001fff057819 */ /* 0x000fe20000011454 */
[----:B------:R-:W-:Y:S01]  /*dd90*/  IMAD.SHL.U32 R10, R84, 0x40, RZ ;  /* 0x00000040540a7824 */ /* 0x000fe200078e00ff */
[CC--:B------:R-:W-:Y:S02]  /*dda0*/  LEA.HI R11, R8.reuse, R219.reuse, RZ, 0x3 ;  /* 0x000000db080b7211 */ /* 0x0c0fe400078f18ff */
[----:B------:R-:W-:Y:S02]  /*ddb0*/  LEA.HI R5, R5, R84, RZ, 0x3 ;  /* 0x0000005405057211 */ /* 0x000fe400078f18ff */
[----:B------:R-:W-:Y:S02]  /*ddc0*/  SHF.R.S32.HI R4, RZ, 0x3, R11 ;  /* 0x00000003ff047819 */ /* 0x000fe4000001140b */
[----:B------:R-:W-:Y:S01]  /*ddd0*/  LEA.HI R8, R8, R219, RZ, 0x6 ;  /* 0x000000db08087211 */ /* 0x000fe200078f30ff */
[----:B------:R-:W-:Y:S01]  /*dde0*/  IMAD.SHL.U32 R5, R5, 0x40, RZ ;  /* 0x0000004005057824 */ /* 0x000fe200078e00ff */
[----:B------:R-:W-:-:S02]  /*ddf0*/  LEA.HI R9, R9, R4, RZ, 0x1d ;  /* 0x0000000409097211 */ /* 0x000fc400078fe8ff */
[----:B------:R-:W-:Y:S01]  /*de00*/  LOP3.LUT R10, R10, 0x1c0, RZ, 0xc0, !PT ;  /* 0x000001c00a0a7812 */ /* 0x000fe200078ec0ff */
[----:B------:R-:W-:Y:S01]  /*de10*/  IMAD.SHL.U32 R8, R8, 0x80, RZ ;  /* 0x0000008008087824 */ /* 0x000fe200078e00ff */
[----:B------:R-:W-:Y:S01]  /*de20*/  SHF.R.S32.HI R6, RZ, 0x1f, R9 ;  /* 0x0000001fff067819 */ /* 0x000fe20000011409 */
[----:B------:R-:W-:Y:S01]  /*de30*/  IMAD.SHL.U32 R7, R9, 0x8, RZ ;  /* 0x0000000809077824 */ /* 0x000fe200078e00ff */
[----:B------:R-:W-:Y:S02]  /*de40*/  LOP3.LUT R11, R10, 0x38, R11, 0xf8, !PT ;  /* 0x000000380a0b7812 */ /* 0x000fe400078ef80b */
[----:B------:R-:W-:Y:S02]  /*de50*/  LEA.HI R6, R6, R9, RZ, 0x3 ;  /* 0x0000000906067211 */ /* 0x000fe400078f18ff */
[----:B------:R-:W-:Y:S02]  /*de60*/  SHF.R.U32.HI R4, RZ, 0x3, R10 ;  /* 0x00000003ff047819 */ /* 0x000fe4000001160a */
[----:B------:R-:W-:Y:S01]  /*de70*/  LOP3.LUT R7, R10, 0x38, R7, 0xf8, !PT ;  /* 0x000000380a077812 */ /* 0x000fe200078ef807 */
[----:B------:R-:W-:Y:S01]  /*de80*/  IMAD.SHL.U32 R6, R6, 0x400, RZ ;  /* 0x0000040006067824 */ /* 0x000fe200078e00ff */
[----:B------:R-:W-:-:S02]  /*de90*/  LOP3.LUT R5, R5, 0xfffffe00, RZ, 0xc0, !PT ;  /* 0xfffffe0005057812 */ /* 0x000fc400078ec0ff */
[----:B------:R-:W-:Y:S02]  /*dea0*/  LOP3.LUT R8, R8, 0x7fffe000, RZ, 0xc0, !PT ;  /* 0x7fffe00008087812 */ /* 0x000fe400078ec0ff */
[-C--:B------:R-:W-:Y:S02]  /*deb0*/  LOP3.LUT R11, R11, R4.reuse, RZ, 0x3c, !PT ;  /* 0x000000040b0b7212 */ /* 0x080fe400078e3cff */
[----:B------:R-:W-:Y:S02]  /*dec0*/  LOP3.LUT R68, R7, R4, RZ, 0x3c, !PT ;  /* 0x0000000407447212 */ /* 0x000fe400078e3cff */
[----:B------:R-:W-:Y:S02]  /*ded0*/  LOP3.LUT R6, R6, 0x7fffe000, RZ, 0xc0, !PT ;  /* 0x7fffe00006067812 */ /* 0x000fe400078ec0ff */
[--C-:B------:R-:W-:Y:S02]  /*dee0*/  IADD3 R8, R11, R8, R5.reuse ;  /* 0x000000080b087210 */ /* 0x100fe40007ffe005 */
[----:B------:R-:W-:-:S02]  /*def0*/  IADD3 R68, R68, R6, R5 ;  /* 0x0000000644447210 */ /* 0x000fc40007ffe005 */
[--C-:B------:R-:W-:Y:S01]  /*df00*/  SHF.R.U64 R71, R60, 0x10, R61.reuse ;  /* 0x000000103c477819 */ /* 0x100fe2000000123d */
[----:B------:R-:W-:Y:S01]  /*df10*/  IMAD.SHL.U32 R69, R8, 0x2, RZ ;  /* 0x0000000208457824 */ /* 0x000fe200078e00ff */
[----:B------:R-:W-:Y:S01]  /*df20*/  SHF.R.U32.HI R60, RZ, 0x10, R61 ;  /* 0x00000010ff3c7819 */ /* 0x000fe2000001163d */
[----:B------:R-:W-:Y:S01]  /*df30*/  IMAD.SHL.U32 R68, R68, 0x2, RZ ;  /* 0x0000000244447824 */ /* 0x000fe200078e00ff */
[--C-:B------:R-:W-:Y:S02]  /*df40*/  SHF.R.U64 R61, R62, 0x10, R63.reuse ;  /* 0x000000103e3d7819 */ /* 0x100fe4000000123f */
[----:B------:R-:W1:Y:S01]  /*df50*/  LDS.128 R8, [R69+0x10080] ;  /* 0x0100800045087984 */ /* 0x000e620000000c00 */
[----:B------:R-:W-:Y:S02]  /*df60*/  SHF.R.U32.HI R62, RZ, 0x10, R63 ;  /* 0x00000010ff3e7819 */ /* 0x000fe4000001163f */
[--C-:B------:R-:W-:Y:S01]  /*df70*/  SHF.R.U64 R63, R56, 0x10, R57.reuse ;  /* 0x00000010383f7819 */ /* 0x100fe20000001239 */
[----:B------:R-:W2:Y:S01]  /*df80*/  LDS.128 R4, [R68+0x10080] ;  /* 0x0100800044047984 */ /* 0x000ea20000000c00 */
[----:B------:R-:W-:-:S02]  /*df90*/  SHF.R.U32.HI R56, RZ, 0x10, R57 ;  /* 0x00000010ff387819 */ /* 0x000fc40000011639 */
[----:B------:R-:W-:Y:S02]  /*dfa0*/  SHF.R.U64 R57, R58, 0x10, R59 ;  /* 0x000000103a397819 */ /* 0x000fe4000000123b */
        /* <DEDUP_REMOVED lines=42> */
[----:B------:R-:W-:Y:S02]  /*e250*/  FFMA.FTZ R11, R56, R122, R11 ;  /* 0x0000007a380b7223 */ /* 0x000fe4000001000b */
        /* <DEDUP_REMOVED lines=9> */
[C---:B------:R-:W-:Y:S01]  /*e2f0*/  IMAD.U32 R58, R10.reuse, 0x10000, RZ ;  /* 0x000100000a3a7824 */ /* 0x040fe200078e00ff */
[----:B------:R-:W-:Y:S01]  /*e300*/  LOP3.LUT R10, R10, 0xffff0000, RZ, 0xc0, !PT ;  /* 0xffff00000a0a7812 */ /* 0x000fe200078ec0ff */
[C---:B------:R-:W-:Y:S02]  /*e310*/  FMUL.FTZ R4, R72.reuse, R121 ;  /* 0x0000007948047220 */ /* 0x040fe40000410000 */
[----:B------:R-:W-:Y:S02]  /*e320*/  FMUL.FTZ R9, R71, R8 ;  /* 0x0000000847097220 */ /* 0x000fe40000410000 */
[----:B------:R-:W-:-:S02]  /*e330*/  FMUL.FTZ R72, R72, R125 ;  /* 0x0000007d48487220 */ /* 0x000fc40000410000 */
[----:B------:R-:W-:Y:S02]  /*e340*/  FMUL.FTZ R71, R71, R73 ;  /* 0x0000004947477220 */ /* 0x000fe40000410000 */
        /* <DEDUP_REMOVED lines=25> */
.L_x_444:
[----:B------:R-:W-:Y:S05]  /*e4e0*/  BSYNC B1 ;  /* 0x0000000000017941 */ /* 0x000fea0003800000 */
.L_x_443:
        /* <DEDUP_REMOVED lines=120> */
.L_x_450:
[----:B------:R-:W-:Y:S05]  /*ec70*/  BSYNC B0 ;  /* 0x0000000000007941 */ /* 0x000fea0003800000 */
.L_x_449:
        /* <DEDUP_REMOVED lines=122> */
.L_x_448:
[----:B------:R-:W-:Y:S05]  /*f420*/  BSYNC B1 ;  /* 0x0000000000017941 */ /* 0x000fea0003800000 */
.L_x_447:
[----:B------:R-:W-:-:S04]  /*f430*/  IADD3 R32, R31, 0x60, RZ ;  /* 0x000000601f207810 */ /* 0x000fc80007ffe0ff */
        /* <DEDUP_REMOVED lines=118> */
.L_x_452:
[----:B------:R-:W-:Y:S05]  /*fba0*/  BSYNC B0 ;  /* 0x0000000000007941 */ /* 0x000fea0003800000 */
.L_x_451:
        /* <DEDUP_REMOVED lines=28> */
[----:B------:R-:W-:Y:S01]  /*fd70*/  SHF.R.U64 R15, R24, 0x10, R25 ;  /* 0x00000010180f7819 */ /* 0x000fe20000001219 */
[----:B------:R-:W-:Y:S01]  /*fd80*/  IMAD.SHL.U32 R13, R8, 0x2, RZ ;  /* 0x00000002080d7824 */ /* 0x000fe200078e00ff */
[--C-:B------:R-:W-:Y:S01]  /*fd90*/  SHF.R.U64 R14, R16, 0x10, R17.reuse ;  /* 0x00000010100e7819 */ /* 0x100fe20000001211 */
[----:B------:R-:W-:Y:S01]  /*fda0*/  IMAD.SHL.U32 R12, R12, 0x2, RZ ;  /* 0x000000020c0c7824 */ /* 0x000fe200078e00ff */
[----:B------:R-:W-:Y:S02]  /*fdb0*/  SHF.R.U32.HI R17, RZ, 0x10, R17 ;  /* 0x00000010ff117819 */ /* 0x000fe40000011611 */
[----:B------:R-:W1:Y:S01]  /*fdc0*/  LDS.128 R8, [R13+0x10080] ;  /* 0x010080000d087984 */ /* 0x000e620000000c00 */
[--C-:B------:R-:W-:Y:S02]  /*fdd0*/  SHF.R.U64 R23, R18, 0x10, R19.reuse ;  /* 0x0000001012177819 */ /* 0x100fe40000001213 */
[----:B------:R-:W-:Y:S01]  /*fde0*/  SHF.R.U32.HI R18, RZ, 0x10, R19 ;  /* 0x00000010ff127819 */ /* 0x000fe20000011613 */
[----:B------:R-:W2:Y:S01]  /*fdf0*/  LDS.128 R4, [R12+0x10080] ;  /* 0x010080000c047984 */ /* 0x000ea20000000c00 */
[----:B------:R-:W-:-:S02]  /*fe00*/  SHF.R.U32.HI R24, RZ, 0x10, R25 ;  /* 0x00000010ff187819 */ /* 0x000fc40000011619 */
[----:B------:R-:W-:Y:S02]  /*fe10*/  PRMT R78, R78, 0x5410, R15 ;  /* 0x000054104e4e7816 */ /* 0x000fe4000000000f */
[----:B------:R-:W-:Y:S02]  /*fe20*/  PRMT R65, R65, 0x5410, R14 ;  /* 0x0000541041417816 */ /* 0x000fe4000000000e */
[----:B------:R-:W-:Y:S02]  /*fe30*/  PRMT R64, R64, 0x5410, R17 ;  /* 0x0000541040407816 */ /* 0x000fe40000000011 */
[----:B------:R-:W-:Y:S02]  /*fe40*/  SHF.R.U64 R21, R26, 0x10, R27 ;  /* 0x000000101a157819 */ /* 0x000fe4000000121b */
[----:B------:R-:W-:Y:S01]  /*fe50*/  PRMT R67, R67, 0x5410, R18 ;  /* 0x0000541043437816 */ /* 0x000fe20000000012 */
[----:B------:R-:W-:Y:S01]  /*fe60*/  IMAD.U32 R25, R64, 0x10000, RZ ;  /* 0x0001000040197824 */ /* 0x000fe200078e00ff */
[----:B------:R-:W-:-:S02]  /*fe70*/  PRMT R77, R77, 0x5410, R24 ;  /* 0x000054104d4d7816 */ /* 0x000fc40000000018 */
[----:B------:R-:W-:Y:S01]  /*fe80*/  PRMT R80, R80, 0x5410, R21 ;  /* 0x0000541050507816 */ /* 0x000fe20000000015 */
[----:B------:R-:W-:Y:S01]  /*fe90*/  IMAD.U32 R21, R78, 0x10000, RZ ;  /* 0x000100004e157824 */ /* 0x000fe200078e00ff */
[----:B------:R-:W-:Y:S02]  /*fea0*/  PRMT R76, R76, 0x5410, R23 ;  /* 0x000054104c4c7816 */ /* 0x000fe40000000017 */
[----:B------:R-:W-:Y:S02]  /*feb0*/  LOP3.LUT R78, R78, 0xffff0000, RZ, 0xc0, !PT ;  /* 0xffff00004e4e7812 */ /* 0x000fe400078ec0ff */
[----:B------:R-:W-:Y:S02]  /*fec0*/  SHF.R.U32.HI R26, RZ, 0x10, R27 ;  /* 0x00000010ff1a7819 */ /* 0x000fe4000001161b */
[----:B------:R-:W-:Y:S02]  /*fed0*/  LOP3.LUT R64, R64, 0xffff0000, RZ, 0xc0, !PT ;  /* 0xffff000040407812 */ /* 0x000fe400078ec0ff */
[----:B------:R-:W-:Y:S01]  /*fee0*/  PRMT R79, R79, 0x5410, R26 ;  /* 0x000054104f4f7816 */ /* 0x000fe2000000001a */
[----:B------:R-:W-:-:S03]  /*fef0*/  IMAD.U32 R26, R67, 0x10000, RZ ;  /* 0x00010000431a7824 */ /* 0x000fc600078e00ff */
        /* <DEDUP_REMOVED lines=11> */
[C---:B------:R-:W-:Y:S01]  /*ffb0*/  IMAD.U32 R5, R65.reuse, 0x10000, RZ ;  /* 0x0001000041057824 */ /* 0x040fe200078e00ff */
        /* <DEDUP_REMOVED lines=57> */
.L_x_424:
[----:B------:R-:W-:Y:S05]  /*10350*/  BSYNC B2 ;  /* 0x0000000000027941 */ /* 0x000fea0003800000 */
.L_x_390:
        /* <DEDUP_REMOVED lines=12> */
[----:B------:R-:W-:Y:S01]  /*10420*/  IMAD.SHL.U32 R46, R46, 0x40, RZ ;  /* 0x000000402e2e7824 */ /* 0x000fe200078e00ff */
[----:B------:R-:W-:Y:S01]  /*10430*/  LOP3.LUT R11, R11, 0xfffffffe, RZ, 0xc0, !PT ;  /* 0xfffffffe0b0b7812 */ /* 0x000fe200078ec0ff */
[----:B------:R-:W-:Y:S01]  /*10440*/  IMAD.IADD R7, R7, 0x1, R5 ;  /* 0x0000000107077824 */ /* 0x000fe200078e0205 */
[----:B------:R-:W-:Y:S01]  /*10450*/  LOP3.LUT R8, R8, R9, RZ, 0x3c, !PT ;  /* 0x0000000908087212 */ /* 0x000fe200078e3cff */
[----:B------:R-:W-:Y:S01]  /*10460*/  IMAD.SHL.U32 R47, R47, 0x40, RZ ;  /* 0x000000402f2f7824 */ /* 0x000fe200078e00ff */
[----:B------:R-:W-:Y:S01]  /*10470*/  ISETP.LT.AND P1, PT, R31, UR30, PT ;  /* 0x0000001e1f007c0c */ /* 0x000fe2000bf21270 */
[----:B------:R-:W-:Y:S01]  /*10480*/  IMAD.IADD R11, R4, 0x1, -R11 ;  /* 0x00000001040b7824 */ /* 0x000fe200078e0a0b */
[----:B------:R-:W-:Y:S01]  /*10490*/  SHF.R.S32.HI R228, RZ, 0x1f, R219 ;  /* 0x0000001fffe47819 */ /* 0x000fe200000114db */
[----:B------:R-:W-:Y:S01]  /*104a0*/  IMAD R4, R49, c[0x0][0x218], RZ ;  /* 0x0000860031047a24 */ /* 0x000fe200078e02ff */
[----:B------:R-:W-:Y:S01]  /*104b0*/  LOP3.LUT R47, R47, 0xfffffe00, RZ, 0xc0, !PT ;  /* 0xfffffe002f2f7812 */ /* 0x000fe200078ec0ff */
[----:B------:R-:W-:Y:S01]  /*104c0*/  IMAD R213, R11, 0x200, R8 ;  /* 0x000002000bd57824 */ /* 0x000fe200078e0208 */
[----:B------:R-:W-:Y:S01]  /*104d0*/  LEA.HI R228, R228, R219, RZ, 0x3 ;  /* 0x000000dbe4e47211 */ /* 0x000fe200078f18ff */
[----:B------:R-:W-:Y:S01]  /*104e0*/  IMAD.WIDE.U32 R6, R217, c[0x0][0x218], R6 ;  /* 0x00008600d9067a25 */ /* 0x000fe200078e0006 */
[----:B------:R-:W-:Y:S01]  /*104f0*/  SHF.R.S32.HI R8, RZ, 0x1f, R29 ;  /* 0x0000001fff087819 */ /* 0x000fe2000001141d */
[----:B------:R-:W-:Y:S01]  /*10500*/  UISETP.GT.AND UP0, UPT, UR17, UR8, UPT ;  /* 0x000000081100728c */ /* 0x000fe2000bf04270 */
[----:B------:R-:W-:Y:S01]  /*10510*/  LOP3.LUT R228, R228, 0xfffffff8, RZ, 0xc0, !PT ;  /* 0xfffffff8e4e47812 */ /* 0x000fe200078ec0ff */
[----:B------:R-:W-:Y:S01]  /*10520*/  IMAD.SHL.U32 R213, R213, 0x2, RZ ;  /* 0x00000002d5d57824 */ /* 0x000fe200078e00ff */
[----:B------:R-:W-:Y:S01]  /*10530*/  BAR.SYNC.DEFER_BLOCKING 0x0 ;  /* 0x0000000000007b1d */ /* 0x000fe20000010000 */
[----:B------:R-:W-:Y:S01]  /*10540*/  IMAD R4, R217, c[0x0][0x21c], R4 ;  /* 0x00008700d9047a24 */ /* 0x000fe200078e0204 */
[----:B------:R-:W-:Y:S01]  /*10550*/  LEA.HI R227, R8, R29, RZ, 0x3 ;  /* 0x0000001d08e37211 */ /* 0x000fe200078f18ff */
[----:B------:R-:W-:Y:S01]  /*10560*/  IMAD.SHL.U32 R11, R11, 0x8, RZ ;  /* 0x000000080b0b7824 */ /* 0x000fe200078e00ff */
[C---:B------:R-:W-:Y:S01]  /*10570*/  IADD3 R5, R213.reuse, 0xc080, RZ ;  /* 0x0000c080d5057810 */ /* 0x040fe20007ffe0ff */
[----:B------:R-:W-:Y:S01]  /*10580*/  IMAD.SHL.U32 R220, R30, 0x2, RZ ;  /* 0x000000021edc7824 */ /* 0x000fe200078e00ff */
[----:B------:R-:W-:-:S02]  /*10590*/  IADD3 R212, R213, 0xc0a0, RZ ;  /* 0x0000c0a0d5d47810 */ /* 0x000fc40007ffe0ff */
[----:B------:R-:W-:Y:S02]  /*105a0*/  @P0 IADD3 R212, R5, -0x20, RZ ;  /* 0xffffffe005d40810 */ /* 0x000fe40007ffe0ff */
[----:B------:R-:W-:Y:S02]  /*105b0*/  IADD3 R5, P0, R6, UR26, RZ ;  /* 0x0000001a06057c10 */ /* 0x000fe4000ff1e0ff */
[----:B------:R-:W-:Y:S02]  /*105c0*/  LOP3.LUT R227, R227, 0xfffffff8, RZ, 0xc0, !PT ;  /* 0xfffffff8e3e37812 */ /* 0x000fe400078ec0ff */
[----:B------:R-:W-:Y:S01]  /*105d0*/  IADD3.X R6, R7, UR12, R4, P0, !PT ;  /* 0x0000000c07067c10 */ /* 0x000fe200087fe404 */
[----:B------:R-:W-:Y:S01]  /*105e0*/  IMAD R7, R44, 0x400, R47 ;  /* 0x000004002c077824 */ /* 0x000fe200078e022f */
[----:B------:R-:W-:Y:S02]  /*105f0*/  LEA R4, P0, R5, c[0x0][0x1f8], 0x1 ;  /* 0x00007e0005047a11 */ /* 0x000fe400078008ff */
[----:B------:R-:W-:-:S02]  /*10600*/  SHF.R.S32.HI R9, RZ, 0x1f, R28 ;  /* 0x0000001fff097819 */ /* 0x000fc4000001141c */
[----:B------:R-:W-:Y:S01]  /*10610*/  LEA.HI.X R5, R5, c[0x0][0x1fc], R6, 0x1, P0 ;  /* 0x00007f0005057a11 */ /* 0x000fe200000f0c06 */
[----:B------:R-:W-:Y:S01]  /*10620*/  SHFL.IDX PT, R24, R4, RZ, 0x181f ;  /* 0x00181fff04187589 */ /* 0x000fe200000e0000 */
[----:B------:R-:W-:Y:S02]  /*10630*/  LOP3.LUT R6, R46, 0x1c0, RZ, 0xc0, !PT ;  /* 0x000001c02e067812 */ /* 0x000fe400078ec0ff */
[----:B------:R-:W-:Y:S01]  /*10640*/  LOP3.LUT P0, RZ, R0, 0x4, RZ, 0xc0, !PT ;  /* 0x0000000400ff7812 */ /* 0x000fe2000780c0ff */
[----:B------:R-:W1:Y:S01]  /*10650*/  SHFL.IDX PT, R25, R5, RZ, 0x181f ;  /* 0x00181fff05197589 */ /* 0x000e6200000e0000 */
[----:B------:R-:W-:Y:S01]  /*10660*/  LOP3.LUT R11, R6, 0x8, R11, 0xf8, !PT ;  /* 0x00000008060b7812 */ /* 0x000fe200078ef80b */
[----:B------:R-:W-:Y:S01]  /*10670*/  IMAD.MOV.U32 R0, RZ, RZ, 0x40 ;  /* 0x00000040ff007424 */ /* 0x000fe200078e00ff */
[----:B------:R-:W-:Y:S01]  /*10680*/  SHF.R.U32.HI R46, RZ, 0x3, R6 ;  /* 0x00000003ff2e7819 */ /* 0x000fe20000011606 */
[----:B------:R-:W-:Y:S01]  /*10690*/  LDSM.16.M88.4 R12, [R213+0xc080] ;  /* 0x00c08000d50c783b */ /* 0x000fe20000000200 */
[----:B------:R-:W-:-:S02]  /*106a0*/  LEA.HI R226, R9, R28, RZ, 0x3 ;  /* 0x0000001c09e27211 */ /* 0x000fc400078f18ff */
[----:B------:R-:W-:Y:S01]  /*106b0*/  LOP3.LUT R46, R11, R46, RZ, 0x3c, !PT ;  /* 0x0000002e0b2e7212 */ /* 0x000fe200078e3cff */
[----:B------:R-:W-:Y:S01]  /*106c0*/  LDSM.16.M88.4 R20, [R213+0xc880] ;  /* 0x00c88000d514783b */ /* 0x000fe20000000200 */
[----:B------:R-:W-:Y:S02]  /*106d0*/  SEL R0, R0, 0xffffffc0, !P0 ;  /* 0xffffffc000007807 */ /* 0x000fe40004000000 */
[----:B------:R-:W-:Y:S01]  /*106e0*/  ISETP.GE.OR P0, PT, R225, c[0x0][0x1d4], !P1 ;  /* 0x00007500e1007a0c */ /* 0x000fe20004f06670 */
[----:B------:R-:W-:Y:S01]  /*106f0*/  IMAD.IADD R214, R46, 0x1, R7 ;  /* 0x000000012ed67824 */ /* 0x000fe200078e0207 */
[----:B------:R-:W-:Y:S01]  /*10700*/  LDSM.16.M88.4 R40, [R212] ;  /* 0x00000000d428783b */ /* 0x000fe20000000200 */
[----:B------:R-:W-:Y:S01]  /*10710*/  LOP3.LUT R226, R226, 0xfffffff8, RZ, 0xc0, !PT ;  /* 0xfffffff8e2e27812 */ /* 0x000fe200078ec0ff */
[----:B------:R-:W-:Y:S01]  /*10720*/  IMAD.IADD R208, R213, 0x1, R0 ;  /* 0x00000001d5d07824 */ /* 0x000fe200078e0200 */
[----:B------:R-:W-:Y:S01]  /*10730*/  IADD3 R203, R212, 0x800, RZ ;  /* 0x00000800d4cb7810 */ /* 0x000fe20007ffe0ff */
[----:B------:R-:W-:Y:S01]  /*10740*/  IMAD.SHL.U32 R214, R214, 0x2, RZ ;  /* 0x00000002d6d67824 */ /* 0x000fe200078e00ff */
[----:B------:R-:W-:Y:S01]  /*10750*/  LDSM.16.M88.4 R36, [R212+0x800] ;  /* 0x00080000d424783b */ /* 0x000fe20000000200 */
[----:B------:R-:W-:Y:S01]  /*10760*/  IMAD.IADD R202, R0, 0x1, R212 ;  /* 0x0000000100ca7824 */ /* 0x000fe200078e02d4 */
[----:B------:R-:W-:Y:S01]  /*10770*/  SHF.R.S32.HI R0, RZ, 0x1f, R227 ;  /* 0x0000001fff007819 */ /* 0x000fe200000114e3 */
[--C-:B------:R-:W-:Y:S01]  /*10780*/  IMAD R210, R2, 0x2, R214.reuse ;  /* 0x0000000202d27824 */ /* 0x100fe200078e02d6 */
[----:B------:R-:W2:Y:S01]  /*10790*/  LDSM.16.M88.4 R4, [R214+0x10080] ;  /* 0x01008000d604783b */ /* 0x000ea20000000200 */
[----:B------:R-:W-:Y:S01]  /*107a0*/  IMAD R209, R3, 0x2, R214 ;  /* 0x0000000203d17824 */ /* 0x000fe200078e02d6 */
[----:B------:R-:W-:Y:S01]  /*107b0*/  SHF.R.S32.HI R229, RZ, 0x1f, R226 ;  /* 0x0000001fffe57819 */ /* 0x000fe200000114e2 */
[----:B-1----:R-:W-:Y:S01]  /*107c0*/  IMAD.WIDE R16, R225, 0x2, R24 ;  /* 0x00000002e1107825 */ /* 0x002fe200078e0218 */
[----:B------:R-:W1:Y:S01]  /*107d0*/  LDSM.16.M88.4 R32, [R210+0x10080] ;  /* 0x01008000d220783b */ /* 0x000e620000000200 */
[----:B------:R-:W-:-:S02]  /*107e0*/  IADD3 R201, R212, 0x1000, RZ ;  /* 0x00001000d4c97810 */ /* 0x000fc40007ffe0ff */
[--C-:B------:R-:W-:Y:S01]  /*107f0*/  IMAD.WIDE R10, R228, 0x2, R24.reuse ;  /* 0x00000002e40a7825 */ /* 0x100fe200078e0218 */
[----:B------:R-:W-:Y:S01]  /*10800*/  @!PT LDS RZ, [RZ] ;  /* 0x00000000fffff984 */ /* 0x000fe20000000800 */
[----:B------:R-:W-:Y:S01]  /*10810*/  @!PT LDS RZ, [RZ] ;  /* 0x00000000fffff984 */ /* 0x000fe20000000800 */
[----:B------:R-:W-:Y:S01]  /*10820*/  @!PT LDS RZ, [RZ] ;  /* 0x00000000fffff984 */ /* 0x000fe20000000800 */
[----:B------:R2:W-:Y:S01]  /*10830*/  LDGSTS.E.BYPASS.LTC128B.128 [R220+0x8080], [R16.64], !P0 ;  /* 0x0808000010dc7fae */ /* 0x0005e2000c101d58 */
[----:B------:R-:W-:Y:S02]  /*10840*/  ISETP.GE.OR P0, PT, R219, c[0x0][0x1d4], !P1 ;  /* 0x00007500db007a0c */ /* 0x000fe40004f06670 */
[--C-:B------:R-:W-:Y:S01]  /*10850*/  IMAD.WIDE R26, R227, 0x2, R24.reuse ;  /* 0x00000002e31a7825 */ /* 0x100fe200078e0218 */
[C---:B------:R-:W-:Y:S02]  /*10860*/  IADD3 R200, R212.reuse, 0x1800, RZ ;  /* 0x00001800d4c87810 */ /* 0x040fe40007ffe0ff */
[----:B------:R-:W-:Y:S01]  /*10870*/  IADD3 R199, R212, 0x2000, RZ ;  /* 0x00002000d4c77810 */ /* 0x000fe20007ffe0ff */
[----:B------:R-:W-:Y:S01]  /*10880*/  IMAD.WIDE R50, R226, 0x2, R24 ;  /* 0x00000002e2327825 */ /* 0x000fe200078e0218 */
[C---:B------:R-:W-:Y:S02]  /*10890*/  IADD3 R198, R212.reuse, 0x2800, RZ ;  /* 0x00002800d4c67810 */ /* 0x040fe40007ffe0ff */
[C---:B------:R-:W-:Y:S01]  /*108a0*/  IADD3 R197, R212.reuse, 0x3000, RZ ;  /* 0x00003000d4c57810 */ /* 0x040fe20007ffe0ff */
[----:B------:R-:W-:Y:S01]  /*108b0*/  IMAD R207, R3, 0x2, R210 ;  /* 0x0000000203cf7824 */ /* 0x000fe200078e02d2 */
[----:B------:R-:W-:-:S02]  /*108c0*/  IADD3 R196, R212, 0x3800, RZ ;  /* 0x00003800d4c47810 */ /* 0x000fc40007ffe0ff */
[----:B------:R3:W-:Y:S01]  /*108d0*/  LDGSTS.E.BYPASS.LTC128B.128 [R220+0x9080], [R10.64], !P0 ;  /* 0x090800000adc7fae */ /* 0x0007e2000c101d58 */
[----:B------:R-:W-:-:S13]  /*108e0*/  ISETP.GE.OR P0, PT, R29, c[0x0][0x1d4], !P1 ;  /* 0x000075001d007a0c */ /* 0x000fda0004f06670 */
[----:B------:R4:W-:Y:S01]  /*108f0*/  LDGSTS.E.BYPASS.LTC128B.128 [R220+0xa080], [R26.64], !P0 ;  /* 0x0a0800001adc7fae */ /* 0x0009e2000c101d58 */
[----:B------:R-:W-:Y:S01]  /*10900*/  ISETP.GE.OR P0, PT, R28, c[0x0][0x1d4], !P1 ;  /* 0x000075001c007a0c */ /* 0x000fe20004f06670 */
[C---:B--2---:R-:W-:Y:S08]  /*10910*/  HMMA.16816.F32.BF16 R16, R4.reuse, R12, RZ ;  /* 0x0000000c0410723c */ /* 0x044ff000000418ff */
[----:B------:R-:W-:Y:S04]  /*10920*/  HMMA.16816.F32.BF16 R12, R4, R14, RZ ;  /* 0x0000000e040c723c */ /* 0x000fe800000418ff */
[----:B------:R2:W-:Y:S01]  /*10930*/  LDGSTS.E.BYPASS.LTC128B.128 [R220+0xb080], [R50.64], !P0 ;  /* 0x0b08000032dc7fae */ /* 0x0005e2000c101d58 */
[----:B------:R-:W-:-:S03]  /*10940*/  PLOP3.LUT P0, PT, PT, PT, UP0, 0x40, 0x0 ;  /* 0x000000000000781c */ /* 0x000fc60003f0e808 */
[----:B------:R-:W-:Y:S01]  /*10950*/  LDSM.16.M88.4 R28, [R209+0x10080] ;  /* 0x01008000d11c783b */ /* 0x000fe20000000200 */
[C---:B---3--:R-:W-:Y:S03]  /*10960*/  HMMA.16816.F32.BF16 R8, R4.reuse, R20, RZ ;  /* 0x000000140408723c */ /* 0x048fe600000418ff */
[----:B------:R-:W0:Y:S04]  /*10970*/  LDGDEPBAR ;  /* 0x00000000000079af */ /* 0x000e280000000000 */
[----:B----4-:R-:W3:Y:S01]  /*10980*/  LDSM.16.M88.4 R24, [R208+0xc080] ;  /* 0x00c08000d018783b */ /* 0x010ee20000000200 */
[----:B------:R-:W-:Y:S03]  /*10990*/  HMMA.16816.F32.BF16 R4, R4, R22, RZ ;  /* 0x000000160404723c */ /* 0x000fe600000418ff */
[----:B------:R-:W4:Y:S05]  /*109a0*/  LDSM.16.M88.4 R20, [R208+0xc880] ;  /* 0x00c88000d014783b */ /* 0x000f2a0000000200 */
[C---:B-1----:R-:W-:Y:S08]  /*109b0*/  HMMA.16816.F32.BF16 R16, R32.reuse, R40, R16 ;  /* 0x000000282010723c */ /* 0x042ff00000041810 */
[C---:B------:R-:W-:Y:S01]  /*109c0*/  HMMA.16816.F32.BF16 R12, R32.reuse, R42, R12 ;  /* 0x0000002a200c723c */ /* 0x040fe2000004180c */
[----:B------:R-:W-:Y:S07]  /*109d0*/  LDSM.16.M88.4 R40, [R207+0x10080] ;  /* 0x01008000cf28783b */ /* 0x000fee0000000200 */
[C---:B------:R-:W-:Y:S08]  /*109e0*/  HMMA.16816.F32.BF16 R8, R32.reuse, R36, R8 ;  /* 0x000000242008723c */ /* 0x040ff00000041808 */
[----:B------:R-:W-:Y:S01]  /*109f0*/  HMMA.16816.F32.BF16 R4, R32, R38, R4 ;  /* 0x000000262004723c */ /* 0x000fe20000041804 */
[----:B------:R-:W1:Y:S04]  /*10a00*/  LDSM.16.M88.4 R36, [R202] ;  /* 0x00000000ca24783b */ /* 0x000e680000000200 */
[----:B------:R-:W5:Y:S03]  /*10a10*/  LDSM.16.M88.4 R32, [R202+0x800] ;  /* 0x00080000ca20783b */ /* 0x000f660000000200 */
[C---:B---3--:R-:W-:Y:S08]  /*10a20*/  HMMA.16816.F32.BF16 R16, R28.reuse, R24, R16 ;  /* 0x000000181c10723c */ /* 0x048ff00000041810 */
[C---:B------:R-:W-:Y:S01]  /*10a30*/  HMMA.16816.F32.BF16 R12, R28.reuse, R26, R12 ;  /* 0x0000001a1c0c723c */ /* 0x040fe2000004180c */
[----:B------:R-:W-:Y:S07]  /*10a40*/  LDSM.16.M88.4 R24, [R214+0x14080] ;  /* 0x01408000d618783b */ /* 0x000fee0000000200 */
[C---:B----4-:R-:W-:Y:S08]  /*10a50*/  HMMA.16816.F32.BF16 R8, R28.reuse, R20, R8 ;  /* 0x000000141c08723c */ /* 0x050ff00000041808 */
[----:B------:R-:W-:Y:S01]  /*10a60*/  HMMA.16816.F32.BF16 R28, R28, R22, R4 ;  /* 0x000000161c1c723c */ /* 0x000fe20000041804 */
[----:B------:R-:W3:Y:S04]  /*10a70*/  LDSM.16.M88.4 R20, [R213+0xd080] ;  /* 0x00d08000d514783b */ /* 0x000ee80000000200 */
[----:B------:R-:W4:Y:S03]  /*10a80*/  LDSM.16.M88.4 R4, [R213+0xd880] ;  /* 0x00d88000d504783b */ /* 0x000f260000000200 */
[C---:B-1----:R-:W-:Y:S08]  /*10a90*/  HMMA.16816.F32.BF16 R16, R40.reuse, R36, R16 ;  /* 0x000000242810723c */ /* 0x042ff00000041810 */
[C---:B------:R-:W-:Y:S01]  /*10aa0*/  HMMA.16816.F32.BF16 R12, R40.reuse, R38, R12 ;  /* 0x00000026280c723c */ /* 0x040fe2000004180c */
[----:B------:R-:W-:Y:S07]  /*10ab0*/  LDSM.16.M88.4 R36, [R210+0x14080] ;  /* 0x01408000d224783b */ /* 0x000fee0000000200 */
[C---:B-----5:R-:W-:Y:S08]  /*10ac0*/  HMMA.16816.F32.BF16 R8, R40.reuse, R32, R8 ;  /* 0x000000202808723c */ /* 0x060ff00000041808 */
[----:B------:R-:W-:Y:S01]  /*10ad0*/  HMMA.16816.F32.BF16 R40, R40, R34, R28 ;  /* 0x000000222828723c */ /* 0x000fe2000004181c */
[----:B------:R-:W1:Y:S04]  /*10ae0*/  LDSM.16.M88.4 R32, [R212+0x1000] ;  /* 0x00100000d420783b */ /* 0x000e680000000200 */
        /* <DEDUP_REMOVED lines=70> */
[----:B------:R-:W5:Y:S01]  /*10f50*/  LDSM.16.M88.4 R28, [R202+0x3800] ;  /* 0x00380000ca1c783b */ /* 0x000f620000000200 */
[----:B------:R-:W-:-:S04]  /*10f60*/  DEPBAR.LE SB0, 0x0 ;  /* 0x000080000000791a */ /* 0x000fc80000000000 */
[C---:B---3--:R-:W-:Y:S08]  /*10f70*/  HMMA.16816.F32.BF16 R16, R24.reuse, R20, R16 ;  /* 0x000000141810723c */ /* 0x048ff00000041810 */
[C---:B------:R-:W-:Y:S08]  /*10f80*/  HMMA.16816.F32.BF16 R12, R24.reuse, R22, R12 ;  /* 0x00000016180c723c */ /* 0x040ff0000004180c */
[C---:B----4-:R-:W-:Y:S07]  /*10f90*/  HMMA.16816.F32.BF16 R8, R24.reuse, R4, R8 ;  /* 0x000000041808723c */ /* 0x050fee0000041808 */
[----:B------:R-:W-:Y:S01]  /*10fa0*/  SHF.R.S32.HI R4, RZ, 0x1f, R225 ;  /* 0x0000001fff047819 */ /* 0x000fe200000114e1 */
[----:B------:R-:W-:Y:S01]  /*10fb0*/  HMMA.16816.F32.BF16 R40, R24, R6, R40 ;  /* 0x000000061828723c */ /* 0x000fe20000041828 */
[----:B------:R-:W-:-:S07]  /*10fc0*/  SHF.R.S32.HI R5, RZ, 0x1f, R228 ;  /* 0x0000001fff057819 */ /* 0x000fce00000114e4 */
[C---:B-1----:R-:W-:Y:S08]  /*10fd0*/  HMMA.16816.F32.BF16 R16, R36.reuse, R32, R16 ;  /* 0x000000202410723c */ /* 0x042ff00000041810 */
[C---:B------:R-:W-:Y:S08]  /*10fe0*/  HMMA.16816.F32.BF16 R12, R36.reuse, R34, R12 ;  /* 0x00000022240c723c */ /* 0x040ff0000004180c */
[C---:B-----5:R-:W-:Y:S08]  /*10ff0*/  HMMA.16816.F32.BF16 R8, R36.reuse, R28, R8 ;  /* 0x0000001c2408723c */ /* 0x060ff00000041808 */
[----:B------:R-:W-:Y:S01]  /*11000*/  HMMA.16816.F32.BF16 R40, R36, R30, R40 ;  /* 0x0000001e2428723c */ /* 0x000fe20000041828 */
[----:B------:R-:W-:Y:S06]  /*11010*/  BAR.SYNC.DEFER_BLOCKING 0x0 ;  /* 0x0000000000007b1d */ /* 0x000fec0000010000 */
[----:B------:R-:W-:Y:S05]  /*11020*/  @P0 BRA `(.L_x_453) ;  /* 0x000002c000000947 */ /* 0x000fea0003800000 */
[----:B--2---:R-:W-:Y:S01]  /*11030*/  IMAD.U32 R7, RZ, RZ, UR28 ;  /* 0x0000001cff077e24 */ /* 0x004fe2000f8e00ff */
        /* <DEDUP_REMOVED lines=12> */
[----:B------:R-:W-:Y:S01]  /*11100*/  IMAD.MOV R7, RZ, RZ, -R6 ;  /* 0x000000ffff077224 */ /* 0x000fe200078e0a06 */
[----:B------:R-:W-:-:S03]  /*11110*/  ISETP.GE.AND P6, PT, R219, c[0x0][0x1d4], PT ;  /* 0x00007500db007a0c */ /* 0x000fc60003fc6270 */
        /* <DEDUP_REMOVED lines=29> */
.L_x_453:
[----:B-12---:R-:W-:Y:S01]  /*112f0*/  LOP3.LUT R5, R48, 0xffffffe0, RZ, 0xc0, !PT ;  /* 0xffffffe030057812 */ /* 0x006fe200078ec0ff */
[----:B------:R-:W-:Y:S01]  /*11300*/  UIADD3 UR4, UR11, 0x1, -UR28 ;  /* 0x000000010b047890 */ /* 0x000fe2000fffe81c */
[----:B------:R-:W-:Y:S01]  /*11310*/  LEA.HI R21, R45, R66, RZ, 0x2 ;  /* 0x000000422d157211 */ /* 0x000fe200078f10ff */
[----:B------:R-:W-:Y:S01]  /*11320*/  ULDC UR17, c[0x0][0x324] ;  /* 0x0000c90000117ab9 */ /* 0x000fe20000000800 */
[----:B------:R-:W-:Y:S01]  /*11330*/  SHF.R.S32.HI R7, RZ, 0x1f, R44 ;  /* 0x0000001fff077819 */ /* 0x000fe2000001142c */
[C---:B------:R-:W-:Y:S01]  /*11340*/  IMAD.IADD R0, R66.reuse, 0x1, -R5 ;  /* 0x0000000142007824 */ /* 0x040fe200078e0a05 */
[----:B------:R-:W-:Y:S01]  /*11350*/  LOP3.LUT R21, R21, 0xfffffffc, RZ, 0xc0, !PT ;  /* 0xfffffffc15157812 */ /* 0x000fe200078ec0ff */
[----:B------:R-:W-:Y:S01]  /*11360*/  ULOP3.LUT UR17, URZ, UR17, URZ, 0x33, !UPT ;  /* 0x000000113f117292 */ /* 0x000fe2000f8e333f */
[----:B------:R-:W-:Y:S01]  /*11370*/  LEA.HI R7, R7, R44, RZ, 0x3 ;  /* 0x0000002c07077211 */ /* 0x000fe200078f18ff */
[----:B------:R-:W-:Y:S01]  /*11380*/  IMAD.U32 R25, RZ, RZ, UR28 ;  /* 0x0000001cff197e24 */ /* 0x000fe2000f8e00ff */
[----:B------:R-:W-:Y:S01]  /*11390*/  SHF.R.S32.HI R5, RZ, 0x1f, R0 ;  /* 0x0000001fff057819 */ /* 0x000fe20000011400 */
[----:B------:R-:W-:Y:S01]  /*113a0*/  IMAD.IADD R66, R66, 0x1, -R21 ;  /* 0x0000000142427824 */ /* 0x000fe200078e0a15 */
[----:B------:R-:W-:Y:S01]  /*113b0*/  LOP3.LUT R7, R7, 0xffffff8, RZ, 0xc0, !PT ;  /* 0x0ffffff807077812 */ /* 0x000fe200078ec0ff */
[----:B------:R-:W0:Y:S01]  /*113c0*/  LDGDEPBAR ;  /* 0x00000000000079af */ /* 0x000e220000000000 */
[----:B------:R-:W-:-:S02]  /*113d0*/  LEA.HI R4, R5, R0, RZ, 0x2 ;  /* 0x0000000005047211 */ /* 0x000fc400078f10ff */
[----:B------:R-:W-:Y:S01]  /*113e0*/  LEA.HI R5, R66, R66, RZ, 0x1 ;  /* 0x0000004242057211 */ /* 0x000fe200078f08ff */
[----:B------:R-:W-:Y:S01]  /*113f0*/  IMAD.IADD R7, R44, 0x1, -R7 ;  /* 0x000000012c077824 */ /* 0x000fe200078e0a07 */
[----:B------:R-:W-:Y:S02]  /*11400*/  PLOP3.LUT P0, PT, PT, PT, UP3, 0x80, 0x0 ;  /* 0x000000000000781c */ /* 0x000fe40003f0f038 */
[----:B------:R-:W-:Y:S02]  /*11410*/  LEA.HI.SX32 R6, R4, UR15, 0x1e ;  /* 0x0000000f04067c11 */ /* 0x000fe4000f8ff2ff */
[----:B------:R-:W-:-:S03]  /*11420*/  LOP3.LUT R5, R5, 0x1ffffffe, RZ, 0xc0, !PT ;  /* 0x1ffffffe05057812 */ /* 0x000fc600078ec0ff */
[----:B------:R-:W-:Y:S01]  /*11430*/  IMAD R6, R7, 0x10, R6 ;  /* 0x0000001007067824 */ /* 0x000fe200078e0206 */
[----:B------:R-:W-:Y:S01]  /*11440*/  LOP3.LUT R7, R4, 0x7ffffffc, RZ, 0xc0, !PT ;  /* 0x7ffffffc04077812 */ /* 0x000fe200078ec0ff */
[----:B------:R-:W-:Y:S02]  /*11450*/  IMAD.IADD R5, R66, 0x1, -R5 ;  /* 0x0000000142057824 */ /* 0x000fe400078e0a05 */
[----:B------:R-:W-:Y:S02]  /*11460*/  IMAD.IADD R4, R47, 0x1, R46 ;  /* 0x000000012f047824 */ /* 0x000fe400078e022e */
[----:B------:R-:W-:Y:S02]  /*11470*/  IMAD R221, R5, 0x8, R6 ;  /* 0x0000000805dd7824 */ /* 0x000fe400078e0206 */
[----:B------:R-:W-:Y:S02]  /*11480*/  IMAD.IADD R222, R0, 0x1, -R7 ;  /* 0x0000000100de7824 */ /* 0x000fe400078e0a07 */
[----:B------:R-:W-:Y:S01]  /*11490*/  @P0 IMAD.HI.U32 R5, R221, c[0x0][0x2c8], RZ ;  /* 0x0000b200dd050a27 */ /* 0x000fe200078e00ff */
[----:B------:R-:W-:-:S03]  /*114a0*/  PLOP3.LUT P0, PT, PT, PT, UP3, 0x80, 0x0 ;  /* 0x000000000000781c */ /* 0x000fc60003f0f038 */
[----:B------:R-:W-:Y:S02]  /*114b0*/  IMAD.MOV.U32 R24, RZ, RZ, R221 ;  /* 0x000000ffff187224 */ /* 0x000fe400078e00dd */
[----:B------:R-:W-:Y:S02]  /*114c0*/  IMAD.U32 R7, RZ, RZ, UR4 ;  /* 0x00000004ff077e24 */ /* 0x000fe4000f8e00ff */
[----:B------:R-:W-:-:S05]  /*114d0*/  IMAD.SHL.U32 R222, R222, 0x2, RZ ;  /* 0x00000002dede7824 */ /* 0x000fca00078e00ff */
[----:B------:R-:W-:Y:S02]  /*114e0*/  IADD3 R6, R7, -UR20, -R222 ;  /* 0x8000001407067c10 */ /* 0x000fe4000fffe8de */
[----:B------:R-:W-:Y:S02]  /*114f0*/  @P0 SHF.R.U32.HI R24, RZ, c[0x0][0x2cc], R5 ;  /* 0x0000b300ff180a19 */ /* 0x000fe40000011605 */
[----:B------:R-:W-:Y:S02]  /*11500*/  PLOP3.LUT P0, PT, PT, PT, UP2, 0x40, 0x0 ;  /* 0x000000000000781c */ /* 0x000fe40003f0e828 */
[C---:B------:R-:W-:Y:S01]  /*11510*/  IADD3 R20, R6.reuse, c[0x0][0x328], RZ ;  /* 0x0000ca0006147a10 */ /* 0x040fe20007ffe0ff */
[----:B------:R-:W1:Y:S01]  /*11520*/  SHFL.IDX PT, R5, R24, RZ, 0x1c1f ;  /* 0x001c1fff18057589 */ /* 0x000e6200000e0000 */
[----:B------:R-:W-:Y:S02]  /*11530*/  IADD3 R6, R6, UR17, RZ ;  /* 0x0000001106067c10 */ /* 0x000fe4000fffe0ff */
[----:B------:R-:W-:Y:S01]  /*11540*/  IADD3 R0, -R222, UR11, -R25 ;  /* 0x0000000bde007c10 */ /* 0x000fe2000fffe919 */
[----:B-1----:R-:W-:-:S02]  /*11550*/  IMAD.IADD R27, R20, 0x1, R5 ;  /* 0x00000001141b7824 */ /* 0x002fc400078e0205 */
[----:B------:R-:W-:-:S03]  /*11560*/  IMAD.IADD R26, R6, 0x1, R5 ;  /* 0x00000001061a7824 */ /* 0x000fc600078e0205 */
[----:B------:R-:W-:Y:S01]  /*11570*/  IMNMX R27, R27, R0, PT ;  /* 0x000000001b1b7217 */ /* 0x000fe20003800200 */
[----:B------:R-:W-:Y:S05]  /*11580*/  @P0 BRA `(.L_x_454) ;  /* 0x0000016000000947 */ /* 0x000fea0003800000 */
[----:B------:R-:W-:Y:S01]  /*11590*/  IMAD.U32 R22, RZ, RZ, UR20 ;  /* 0x00000014ff167e24 */ /* 0x000fe2000f8e00ff */
[----:B------:R-:W-:Y:S04]  /*115a0*/  BSSY B0, `(.L_x_455) ;  /* 0x000000f000007945 */ /* 0x000fe80003800000 */
[----:B------:R-:W-:-:S04]  /*115b0*/  IADD3 R22, -R22, UR11, R5 ;  /* 0x0000000b16167c10 */ /* 0x000fc8000fffe105 */
        /* <DEDUP_REMOVED lines=9> */
.L_x_456:
[----:B------:R-:W-:-:S04]  /*11650*/  MOV R5, c[0x0][0x32c] ;  /* 0x0000cb0000057a02 */ /* 0x000fc80000000f00 */
[----:B------:R-:W-:-:S13]  /*11660*/  ISETP.NE.AND P0, PT, R5, 0x1, PT ;  /* 0x000000010500780c */ /* 0x000fda0003f05270 */
[----:B------:R-:W-:-:S05]  /*11670*/  @P0 IMAD.HI.U32 R5, R22, c[0x0][0x330], RZ ;  /* 0x0000cc0016050a27 */ /* 0x000fca00078e00ff */
[----:B------:R-:W-:Y:S02]  /*11680*/  @P0 SHF.R.U32.HI R22, RZ, c[0x0][0x334], R5 ;  /* 0x0000cd00ff160a19 */ /* 0x000fe40000011605 */
.L_x_457:
[----:B------:R-:W-:Y:S05]  /*11690*/  BSYNC B0 ;  /* 0x0000000000007941 */ /* 0x000fea0003800000 */
.L_x_455:
[----:B------:R-:W-:-:S04]  /*116a0*/  IMAD R5, R22, c[0x0][0x32c], -R25 ;  /* 0x0000cb0016057a24 */ /* 0x000fc800078e0a19 */
[----:B------:R-:W-:-:S05]  /*116b0*/  IMAD.IADD R5, R5, 0x1, -R222 ;  /* 0x0000000105057824 */ /* 0x000fca00078e0ade */
[----:B------:R-:W-:Y:S02]  /*116c0*/  IADD3 R22, R5, c[0x0][0x32c], RZ ;  /* 0x0000cb0005167a10 */ /* 0x000fe40007ffe0ff */
[----:B------:R-:W-:Y:S02]  /*116d0*/  IMNMX R26, R26, R5, !PT ;  /* 0x000000051a1a7217 */ /* 0x000fe40007800200 */
[----:B------:R-:W-:Y:S02]  /*116e0*/  IMNMX R27, R27, R22, PT ;  /* 0x000000161b1b7217 */ /* 0x000fe40003800200 */
.L_x_454:
[----:B------:R-:W-:-:S04]  /*116f0*/  ISETP.LT.AND P1, PT, RZ, UR10, PT ;  /* 0x0000000aff007c0c */ /* 0x000fc8000bf21270 */
[----:B------:R-:W-:-:S04]  /*11700*/  ISETP.GT.AND P0, PT, R26, RZ, P1 ;  /* 0x000000ff1a00720c */ /* 0x000fc80000f04270 */
[----:B------:R-:W-:-:S04]  /*11710*/  ISETP.LT.OR P0, PT, R27, 0x1, P0 ;  /* 0x000000011b00780c */ /* 0x000fc80000701670 */
[----:B------:R-:W-:Y:S02]  /*11720*/  FSEL R22, R16, -INF , !P0 ;  /* 0xff80000010167808 */ /* 0x000fe40004000000 */
[----:B------:R-:W-:-:S04]  /*11730*/  ISETP.GT.AND P0, PT, R26, 0x1, P1 ;  /* 0x000000011a00780c */ /* 0x000fc80000f04270 */
        /* <DEDUP_REMOVED lines=14> */
[----:B------:R-:W-:Y:S01]  /*11820*/  ISETP.GT.AND P0, PT, R26, 0x18, P1 ;  /* 0x000000181a00780c */ /* 0x000fe20000f04270 */
[----:B------:R-:W1:Y:S03]  /*11830*/  SHFL.IDX PT, R9, R24, 0x1, 0x1c1f ;  /* 0x003c1f0018097f89 */ /* 0x000e6600000e0000 */
[----:B------:R-:W-:-:S04]  /*11840*/  ISETP.LT.OR P0, PT, R27, 0x19, P0 ;  /* 0x000000191b00780c */ /* 0x000fc80000701670 */
[----:B------:R-:W-:Y:S02]  /*11850*/  FSEL R5, R40, -INF , !P0 ;  /* 0xff80000028057808 */ /* 0x000fe40004000000 */
[----:B------:R-:W-:-:S04]  /*11860*/  ISETP.GT.AND P0, PT, R26, 0x19, P1 ;  /* 0x000000191a00780c */ /* 0x000fc80000f04270 */
[----:B------:R-:W-:-:S04]  /*11870*/  ISETP.LT.OR P0, PT, R27, 0x1a, P0 ;  /* 0x0000001a1b00780c */ /* 0x000fc80000701670 */
[----:B------:R-:W-:Y:S02]  /*11880*/  FSEL R17, R41, -INF , !P0 ;  /* 0xff80000029117808 */ /* 0x000fe40004000000 */
[----:B------:R-:W-:Y:S01]  /*11890*/  PLOP3.LUT P0, PT, PT, PT, UP2, 0x40, 0x0 ;  /* 0x000000000000781c */ /* 0x000fe20003f0e828 */
[--C-:B-1----:R-:W-:Y:S02]  /*118a0*/  IMAD.IADD R27, R20, 0x1, R9.reuse ;  /* 0x00000001141b7824 */ /* 0x102fe400078e0209 */
[----:B------:R-:W-:-:S03]  /*118b0*/  IMAD.IADD R8, R6, 0x1, R9 ;  /* 0x0000000106087824 */ /* 0x000fc600078e0209 */
[----:B------:R-:W-:-:S07]  /*118c0*/  IMNMX R0, R27, R0, PT ;  /* 0x000000001b007217 */ /* 0x000fce0003800200 */
        /* <DEDUP_REMOVED lines=13> */
.L_x_460:
[----:B------:R-:W-:-:S04]  /*119a0*/  MOV R6, c[0x0][0x32c] ;  /* 0x0000cb0000067a02 */ /* 0x000fc80000000f00 */
[----:B------:R-:W-:-:S13]  /*119b0*/  ISETP.NE.AND P0, PT, R6, 0x1, PT ;  /* 0x000000010600780c */ /* 0x000fda0003f05270 */
[----:B------:R-:W-:-:S05]  /*119c0*/  @P0 IMAD.HI.U32 R6, R12, c[0x0][0x330], RZ ;  /* 0x0000cc000c060a27 */ /* 0x000fca00078e00ff */
[----:B------:R-:W-:Y:S02]  /*119d0*/  @P0 SHF.R.U32.HI R12, RZ, c[0x0][0x334], R6 ;  /* 0x0000cd00ff0c0a19 */ /* 0x000fe40000011606 */
.L_x_461:
[----:B------:R-:W-:Y:S05]  /*119e0*/  BSYNC B0 ;  /* 0x0000000000007941 */ /* 0x000fea0003800000 */
.L_x_459:
[----:B------:R-:W-:-:S04]  /*119f0*/  IMAD R25, R12, c[0x0][0x32c], -R25 ;  /* 0x0000cb000c197a24 */ /* 0x000fc800078e0a19 */
[----:B------:R-:W-:-:S05]  /*11a00*/  IMAD.IADD R25, R25, 0x1, -R222 ;  /* 0x0000000119197824 */ /* 0x000fca00078e0ade */
[----:B------:R-:W-:Y:S02]  /*11a10*/  IADD3 R9, R25, c[0x0][0x32c], RZ ;  /* 0x0000cb0019097a10 */ /* 0x000fe40007ffe0ff */
[----:B------:R-:W-:Y:S02]  /*11a20*/  IMNMX R8, R8, R25, !PT ;  /* 0x0000001908087217 */ /* 0x000fe40007800200 */
[----:B------:R-:W-:Y:S02]  /*11a30*/  IMNMX R0, R0, R9, PT ;  /* 0x0000000900007217 */ /* 0x000fe40003800200 */
.L_x_458:
[----:B------:R-:W-:Y:S01]  /*11a40*/  ISETP.GT.AND P0, PT, R8, 0x8, P1 ;  /* 0x000000080800780c */ /* 0x000fe20000f04270 */
[----:B------:R-:W-:Y:S01]  /*11a50*/  IMAD.SHL.U32 R211, R4, 0x2, RZ ;  /* 0x0000000204d37824 */ /* 0x000fe200078e00ff */
[----:B------:R-:W-:Y:S02]  /*11a60*/  @UP3 USHF.L.U32 UR14, UR14, 0x7, URZ ;  /* 0x000000070e0e3899 */ /* 0x000fe4000800063f */
[----:B------:R-:W-:Y:S01]  /*11a70*/  ISETP.LT.OR P0, PT, R0, 0x9, P0 ;  /* 0x000000090000780c */ /* 0x000fe20000701670 */
[--C-:B------:R-:W-:Y:S01]  /*11a80*/  IMAD R206, R2, 0x2, R211.reuse ;  /* 0x0000000202ce7824 */ /* 0x100fe200078e02d3 */
[----:B------:R-:W-:Y:S01]  /*11a90*/  LDSM.16.MT88.4 R132, [R211+0x8080] ;  /* 0x00808000d384783b */ /* 0x000fe20000004200 */
[C---:B------:R-:W-:Y:S01]  /*11aa0*/  IMAD R205, R3.reuse, 0x2, R211 ;  /* 0x0000000203cd7824 */ /* 0x040fe200078e02d3 */
[----:B------:R-:W-:Y:S01]  /*11ab0*/  FSEL R20, R14, -INF , !P0 ;  /* 0xff8000000e147808 */ /* 0x000fe20004000000 */
[----:B------:R-:W-:Y:S01]  /*11ac0*/  IMAD R204, R3, 0x2, R206 ;  /* 0x0000000203cc7824 */ /* 0x000fe200078e02ce */
[----:B------:R-:W-:Y:S01]  /*11ad0*/  ISETP.GT.AND P0, PT, R8, 0x9, P1 ;  /* 0x000000090800780c */ /* 0x000fe20000f04270 */
[----:B------:R-:W-:Y:S01]  /*11ae0*/  LDSM.16.MT88.4 R140, [R206+0x8080] ;  /* 0x00808000ce8c783b */ /* 0x000fe20000004200 */
[----:B------:R-:W-:-:S02]  /*11af0*/  ULDC.64 UR4, c[0x0][0x2c8] ;  /* 0x0000b20000047ab9 */ /* 0x000fc40000000a00 */
[----:B------:R-:W-:Y:S01]  /*11b00*/  ISETP.LT.OR P0, PT, R0, 0xa, P0 ;  /* 0x0000000a0000780c */ /* 0x000fe20000701670 */
[----:B------:R-:W-:Y:S01]  /*11b10*/  LDSM.16.MT88.4 R32, [R204+0x8080] ;  /* 0x00808000cc20783b */ /* 0x000fe20000004200 */
[----:B------:R-:W-:Y:S02]  /*11b20*/  UIMAD.WIDE.U32 UR28, UR14, UR4, URZ ;  /* 0x000000040e1c72a5 */ /* 0x000fe4000f8e003f */
[----:B------:R-:W-:Y:S01]  /*11b30*/  FSEL R6, R15, -INF , !P0 ;  /* 0xff8000000f067808 */ /* 0x000fe20004000000 */
[----:B------:R-:W-:Y:S01]  /*11b40*/  LDSM.16.MT88.4 R48, [R206+0x9080] ;  /* 0x00908000ce30783b */ /* 0x000fe20000004200 */
[----:B------:R-:W-:Y:S01]  /*11b50*/  ISETP.GT.AND P0, PT, R8, 0x10, P1 ;  /* 0x000000100800780c */ /* 0x000fe20000f04270 */
[----:B------:R-:W-:Y:S02]  /*11b60*/  @UP3 USHF.R.U32.HI UR15, URZ, UR5, UR29 ;  /* 0x000000053f0f3299 */ /* 0x000fe4000801161d */
[----:B------:R-:W-:Y:S01]  /*11b70*/  LDSM.16.MT88.4 R56, [R205+0x9080] ;  /* 0x00908000cd38783b */ /* 0x000fe20000004200 */
[----:B------:R-:W-:Y:S01]  /*11b80*/  ISETP.LT.OR P0, PT, R0, 0x11, P0 ;  /* 0x000000110000780c */ /* 0x000fe20000701670 */
[----:B------:R-:W-:-:S02]  /*11b90*/  UIADD3 UR15, UR9, UR15, URZ ;  /* 0x0000000f090f7290 */ /* 0x000fc4000fffe03f */
[----:B------:R-:W-:Y:S01]  /*11ba0*/  LDSM.16.MT88.4 R64, [R204+0x9080] ;  /* 0x00908000cc40783b */ /* 0x000fe20000004200 */
[----:B------:R-:W-:Y:S01]  /*11bb0*/  FSEL R16, R10, -INF , !P0 ;  /* 0xff8000000a107808 */ /* 0x000fe20004000000 */
[----:B------:R-:W-:Y:S01]  /*11bc0*/  ULDC UR9, c[0x0][0x328] ;  /* 0x0000ca0000097ab9 */ /* 0x000fe20000000800 */
[----:B------:R-:W-:Y:S01]  /*11bd0*/  ISETP.GT.AND P0, PT, R8, 0x11, P1 ;  /* 0x000000110800780c */ /* 0x000fe20000f04270 */
[----:B------:R-:W-:Y:S01]  /*11be0*/  LDSM.16.MT88.4 R72, [R211+0xa080] ;  /* 0x00a08000d348783b */ /* 0x000fe20000004200 */
[----:B------:R-:W-:Y:S01]  /*11bf0*/  FMNMX.FTZ R10, R22, R23, !PT ;  /* 0x00000017160a7209 */ /* 0x000fe20007810000 */
[----:B------:R-:W-:Y:S01]  /*11c00*/  UIADD3 UR10, UR10, -0x2, URZ ;  /* 0xfffffffe0a0a7890 */ /* 0x000fe2000fffe03f */
[----:B------:R-:W-:Y:S01]  /*11c10*/  ISETP.LT.OR P0, PT, R0, 0x12, P0 ;  /* 0x000000120000780c */ /* 0x000fe20000701670 */
[----:B------:R-:W-:Y:S01]  /*11c20*/  LDSM.16.MT88.4 R80, [R206+0xa080] ;  /* 0x00a08000ce50783b */ /* 0x000fe20000004200 */
[----:B------:R-:W-:Y:S01]  /*11c30*/  FMNMX.FTZ R10, R21, R10, !PT ;  /* 0x0000000a150a7209 */ /* 0x000fe20007810000 */
[----:B------:R-:W-:Y:S01]  /*11c40*/  UIADD3 UR9, UR15, UR9, URZ ;  /* 0x000000090f097290 */ /* 0x000fe2000fffe03f */
[----:B------:R-:W-:Y:S01]  /*11c50*/  FSEL R100, R11, -INF , !P0 ;  /* 0xff8000000b647808 */ /* 0x000fe20004000000 */
        /* <DEDUP_REMOVED lines=8> */
[----:B------:R-:W-:Y:S01]  /*11ce0*/  ISETP.GT.AND P0, PT, R8, RZ, P1 ;  /* 0x000000ff0800720c */ /* 0x000fe20000f04270 */
[----:B------:R-:W-:Y:S01]  /*11cf0*/  LDSM.16.MT88.4 R112, [R206+0xb080] ;  /* 0x00b08000ce70783b */ /* 0x000fe20000004200 */
[----:B------:R-:W-:-:S02]  /*11d00*/  FMNMX.FTZ R10, R7, R10, !PT ;  /* 0x0000000a070a7209 */ /* 0x000fc40007810000 */
[----:B------:R-:W-:Y:S01]  /*11d10*/  ISETP.LT.OR P0, PT, R0, 0x1, P0 ;  /* 0x000000010000780c */ /* 0x000fe20000701670 */
[----:B------:R-:W-:Y:S01]  /*11d20*/  LDSM.16.MT88.4 R120, [R205+0xb080] ;  /* 0x00b08000cd78783b */ /* 0x000fe20000004200 */
[----:B------:R-:W-:Y:S02]  /*11d30*/  FMNMX.FTZ R10, R5, R10, !PT ;  /* 0x0000000a050a7209 */ /* 0x000fe40007810000 */
[----:B------:R-:W-:Y:S01]  /*11d40*/  FSEL R11, R18, -INF , !P0 ;  /* 0xff800000120b7808 */ /* 0x000fe20004000000 */
        /* <DEDUP_REMOVED lines=16> */
[----:B------:R-:W-:Y:S02]  /*11e50*/  FMNMX.FTZ R9, R17, R10, !PT ;  /* 0x0000000a11097209 */ /* 0x000fe40007810000 */
[----:B------:R-:W-:Y:S01]  /*11e60*/  FSEL R12, R43, -INF , !P0 ;  /* 0xff8000002b0c7808 */ /* 0x000fe20004000000 */
[----:B------:R-:W-:Y:S01]  /*11e70*/  LDSM.16.MT88.4 R168, [R211+0xa880] ;  /* 0x00a88000d3a8783b */ /* 0x000fe20000004200 */
[----:B------:R-:W-:-:S03]  /*11e80*/  FMNMX.FTZ R15, R14, R15, !PT ;  /* 0x0000000f0e0f7209 */ /* 0x000fc60007810000 */
[----:B------:R-:W1:Y:S01]  /*11e90*/  SHFL.BFLY PT, R10, R9, 0x2, 0x1f ;  /* 0x0c401f00090a7f89 */ /* 0x000e6200000e0000 */
[----:B------:R-:W-:-:S03]  /*11ea0*/  FMNMX.FTZ R15, R12, R15, !PT ;  /* 0x0000000f0c0f7209 */ /* 0x000fc60007810000 */
[----:B------:R-:W-:Y:S04]  /*11eb0*/  LDSM.16.MT88.4 R40, [R211+0x9080] ;  /* 0x00908000d328783b */ /* 0x000fe80000004200 */
[----:B------:R-:W2:Y:S04]  /*11ec0*/  SHFL.BFLY PT, R0, R15, 0x2, 0x1f ;  /* 0x0c401f000f007f89 */ /* 0x000ea800000e0000 */
[----:B------:R-:W-:Y:S04]  /*11ed0*/  LDSM.16.MT88.4 R164, [R206+0xa880] ;  /* 0x00a88000cea4783b */ /* 0x000fe80000004200 */
[----:B------:R-:W-:Y:S04]  /*11ee0*/  LDSM.16.MT88.4 R160, [R205+0xa880] ;  /* 0x00a88000cda0783b */ /* 0x000fe80000004200 */
[----:B------:R-:W-:Y:S01]  /*11ef0*/  LDSM.16.MT88.4 R156, [R204+0xa880] ;  /* 0x00a88000cc9c783b */ /* 0x000fe20000004200 */
[----:B-1----:R-:W-:-:S03]  /*11f00*/  FMNMX.FTZ R10, R9, R10, !PT ;  /* 0x0000000a090a7209 */ /* 0x002fc60007810000 */
[----:B------:R-:W-:Y:S04]  /*11f10*/  LDSM.16.MT88.4 R152, [R211+0xb880] ;  /* 0x00b88000d398783b */ /* 0x000fe80000004200 */
[----:B------:R-:W1:Y:S01]  /*11f20*/  SHFL.BFLY PT, R19, R10, 0x1, 0x1f ;  /* 0x0c201f000a137f89 */ /* 0x000e6200000e0000 */
[----:B--2---:R-:W-:-:S03]  /*11f30*/  FMNMX.FTZ R9, R0, R15, !PT ;  /* 0x0000000f00097209 */ /* 0x004fc60007810000 */
[----:B------:R-:W-:Y:S04]  /*11f40*/  LDSM.16.MT88.4 R148, [R206+0xb880] ;  /* 0x00b88000ce94783b */ /* 0x000fe80000004200 */
[----:B------:R-:W2:Y:S01]  /*11f50*/  SHFL.BFLY PT, R8, R9, 0x1, 0x1f ;  /* 0x0c201f0009087f89 */ /* 0x000ea200000e0000 */
[----:B-1----:R-:W-:-:S04]  /*11f60*/  FMNMX.FTZ R0, R10, R19, !PT ;  /* 0x000000130a007209 */ /* 0x002fc80007810000 */
[C---:B------:R-:W-:Y:S01]  /*11f70*/  FSETP.NEU.FTZ.AND P0, PT, R0.reuse, -INF , PT ;  /* 0xff8000000000780b */ /* 0x040fe20003f1d000 */
[----:B------:R-:W-:Y:S01]  /*11f80*/  FMUL.FTZ R18, R0, c[0x0][0x2d0] ;  /* 0x0000b40000127a20 */ /* 0x000fe20000410000 */
[----:B--2---:R-:W-:-:S04]  /*11f90*/  FMNMX.FTZ R8, R8, R9, !PT ;  /* 0x0000000908087209 */ /* 0x004fc80007810000 */
[----:B------:R-:W-:Y:S02]  /*11fa0*/  FSEL R18, R18, RZ, P0 ;  /* 0x000000ff12127208 */ /* 0x000fe40000000000 */
[C---:B------:R-:W-:Y:S01]  /*11fb0*/  FSETP.NEU.FTZ.AND P0, PT, R8.reuse, -INF , PT ;  /* 0xff8000000800780b */ /* 0x040fe20003f1d000 */
[----:B------:R-:W-:Y:S02]  /*11fc0*/  FMUL.FTZ R9, R8, c[0x0][0x2d0] ;  /* 0x0000b40008097a20 */ /* 0x000fe40000410000 */
[--C-:B------:R-:W-:Y:S02]  /*11fd0*/  FFMA.FTZ R15, R13, c[0x0][0x2d0], -R18.reuse ;  /* 0x0000b4000d0f7a23 */ /* 0x100fe40000010812 */
[--C-:B------:R-:W-:Y:S01]  /*11fe0*/  FFMA.FTZ R224, R22, c[0x0][0x2d0], -R18.reuse ;  /* 0x0000b40016e07a23 */ /* 0x100fe20000010812 */
[----:B------:R-:W-:Y:S01]  /*11ff0*/  FSEL R13, R9, RZ, P0 ;  /* 0x000000ff090d7208 */ /* 0x000fe20000000000 */
[--C-:B------:R-:W-:Y:S01]  /*12000*/  FFMA.FTZ R223, R23, c[0x0][0x2d0], -R18.reuse ;  /* 0x0000b40017df7a23 */ /* 0x100fe20000010812 */
[----:B------:R1:W-:Y:S01]  /*12010*/  MUFU.EX2 R9, R15 ;  /* 0x0000000f00097308 */ /* 0x0003e20000000800 */
[----:B------:R-:W-:Y:S01]  /*12020*/  FFMA.FTZ R10, R21, c[0x0][0x2d0], -R18 ;  /* 0x0000b400150a7a23 */ /* 0x000fe20000010812 */
[----:B------:R-:W-:Y:S01]  /*12030*/  PLOP3.LUT P0, PT, PT, PT, UP2, 0x40, 0x0 ;  /* 0x000000000000781c */ /* 0x000fe20003f0e828 */
[----:B------:R-:W-:-:S02]  /*12040*/  FFMA.FTZ R231, R11, c[0x0][0x2d0], -R13 ;  /* 0x0000b4000be77a23 */ /* 0x000fc4000001080d */
[--C-:B------:R-:W-:Y:S02]  /*12050*/  FFMA.FTZ R230, R24, c[0x0][0x2d0], -R13.reuse ;  /* 0x0000b40018e67a23 */ /* 0x100fe4000001080d */
[--C-:B------:R-:W-:Y:S01]  /*12060*/  FFMA.FTZ R11, R20, c[0x0][0x2d0], -R13.reuse ;  /* 0x0000b400140b7a23 */ /* 0x100fe2000001080d */
[----:B------:R-:W2:Y:S01]  /*12070*/  LDSM.16.MT88.4 R24, [R205+0x8080] ;  /* 0x00808000cd18783b */ /* 0x000ea20000004200 */
[----:B------:R-:W-:Y:S01]  /*12080*/  FFMA.FTZ R2, R6, c[0x0][0x2d0], -R13 ;  /* 0x0000b40006027a23 */ /* 0x000fe2000001080d */
[----:B------:R-:W-:Y:S01]  /*12090*/  MUFU.EX2 R224, R224 ;  /* 0x000000e000e07308 */ /* 0x000fe20000000800 */
[--C-:B------:R-:W-:Y:S02]  /*120a0*/  FFMA.FTZ R3, R7, c[0x0][0x2d0], -R18.reuse ;  /* 0x0000b40007037a23 */ /* 0x100fe40000010812 */
[--C-:B------:R-:W-:Y:S02]  /*120b0*/  FFMA.FTZ R232, R5, c[0x0][0x2d0], -R18.reuse ;  /* 0x0000b40005e87a23 */ /* 0x100fe40000010812 */
[----:B------:R-:W3:Y:S01]  /*120c0*/  LDSM.16.MT88.4 R4, [R204+0xb080] ;  /* 0x00b08000cc04783b */ /* 0x000ee20000004200 */
[----:B------:R-:W-:-:S02]  /*120d0*/  FFMA.FTZ R234, R85, c[0x0][0x2d0], -R18 ;  /* 0x0000b40055ea7a23 */ /* 0x000fc40000010812 */
[----:B------:R-:W4:Y:S01]  /*120e0*/  MUFU.EX2 R223, R223 ;  /* 0x000000df00df7308 */ /* 0x000f220000000800 */
[----:B------:R-:W-:Y:S02]  /*120f0*/  FFMA.FTZ R233, R17, c[0x0][0x2d0], -R18 ;  /* 0x0000b40011e97a23 */ /* 0x000fe40000010812 */
[--C-:B------:R-:W-:Y:S02]  /*12100*/  FFMA.FTZ R235, R16, c[0x0][0x2d0], -R13.reuse ;  /* 0x0000b40010eb7a23 */ /* 0x100fe4000001080d */
[--C-:B------:R-:W-:Y:S01]  /*12110*/  FFMA.FTZ R236, R100, c[0x0][0x2d0], -R13.reuse ;  /* 0x0000b40064ec7a23 */ /* 0x100fe2000001080d */
[----:B------:R-:W5:Y:S01]  /*12120*/  LDSM.16.MT88.4 R16, [R211+0x8880] ;  /* 0x00888000d310783b */ /* 0x000f620000004200 */
[--C-:B------:R-:W-:Y:S01]  /*12130*/  FFMA.FTZ R237, R14, c[0x0][0x2d0], -R13.reuse ;  /* 0x0000b4000eed7a23 */ /* 0x100fe2000001080d */
[----:B------:R-:W2:Y:S01]  /*12140*/  MUFU.EX2 R10, R10 ;  /* 0x0000000a000a7308 */ /* 0x000ea20000000800 */
[----:B------:R-:W-:Y:S02]  /*12150*/  FFMA.FTZ R238, R12, c[0x0][0x2d0], -R13 ;  /* 0x0000b4000cee7a23 */ /* 0x000fe4000001080d */
[----:B-1----:R-:W1:Y:S05]  /*12160*/  LDSM.16.MT88.4 R12, [R206+0x8880] ;  /* 0x00888000ce0c783b */ /* 0x002e6a0000004200 */
[----:B------:R-:W-:Y:S01]  /*12170*/  MUFU.EX2 R231, R231 ;  /* 0x000000e700e77308 */ /* 0x000fe20000000800 */
[----:B----4-:R-:W-:Y:S01]  /*12180*/  F2FP.BF16.PACK_AB R128, R223, R224 ;  /* 0x000000e0df80723e */ /* 0x010fe200000010ff */
[----:B------:R-:W-:-:S06]  /*12190*/  FADD.FTZ R223, R224, R223 ;  /* 0x000000dfe0df7221 */ /* 0x000fcc0000010000 */
[----:B------:R-:W4:Y:S01]  /*121a0*/  MUFU.EX2 R230, R230 ;  /* 0x000000e600e67308 */ /* 0x000f220000000800 */
[----:B--2---:R-:W-:Y:S01]  /*121b0*/  F2FP.BF16.PACK_AB R130, R9, R10 ;  /* 0x0000000a0982723e */ /* 0x004fe200000010ff */
[----:B------:R-:W-:-:S04]  /*121c0*/  FADD.FTZ R10, R10, R223 ;  /* 0x000000df0a0a7221 */ /* 0x000fc80000010000 */
[----:B------:R-:W-:Y:S02]  /*121d0*/  FADD.FTZ R9, R9, R10 ;  /* 0x0000000a09097221 */ /* 0x000fe40000010000 */
[----:B------:R-:W-:Y:S08]  /*121e0*/  MUFU.EX2 R11, R11 ;  /* 0x0000000b000b7308 */ /* 0x000ff00000000800 */
[----:B------:R-:W2:Y:S01]  /*121f0*/  MUFU.EX2 R2, R2 ;  /* 0x0000000200027308 */ /* 0x000ea20000000800 */
[----:B----4-:R-:W-:Y:S01]  /*12200*/  F2FP.BF16.PACK_AB R129, R230, R231 ;  /* 0x000000e7e681723e */ /* 0x010fe200000010ff */
[----:B------:R-:W-:-:S06]  /*12210*/  FADD.FTZ R230, R231, R230 ;  /* 0x000000e6e7e67221 */ /* 0x000fcc0000010000 */
[----:B------:R-:W-:Y:S01]  /*12220*/  MUFU.EX2 R234, R234 ;  /* 0x000000ea00ea7308 */ /* 0x000fe20000000800 */
[----:B--2---:R-:W-:-:S07]  /*12230*/  F2FP.BF16.PACK_AB R131, R2, R11 ;  /* 0x0000000b0283723e */ /* 0x004fce00000010ff */
        /* <DEDUP_REMOVED lines=10> */
[----:B------:R-:W4:Y:S06]  /*122e0*/  MUFU.EX2 R236, R236 ;  /* 0x000000ec00ec7308 */ /* 0x000f2c0000000800 */
        /* <DEDUP_REMOVED lines=31> */
[----:B----4-:R-:W-:Y:S01]  /*124e0*/  F2FP.BF16.PACK_AB R5, R236, R235 ;  /* 0x000000ebec05723e */ /* 0x010fe200000010ff */
        /* <DEDUP_REMOVED lines=9> */
[----:B-----5:R-:W-:Y:S01]  /*12580*/  HMMA.16816.F32.BF16 R144, R4, R16, R144 ;  /* 0x000000100490723c */ /* 0x020fe20000041890 */
        /* <DEDUP_REMOVED lines=35> */
[----:B------:R-:W-:Y:S01]  /*127c0*/  ISETP.LT.AND P0, PT, RZ, UR15, PT ;  /* 0x0000000fff007c0c */ /* 0x000fe2000bf01270 */
[----:B------:R-:W-:-:S12]  /*127d0*/  UIADD3 UR14, UR15, -0x1, URZ ;  /* 0xffffffff0f0e7890 */ /* 0x000fd8000fffe03f */
[----:B------:R-:W-:Y:S05]  /*127e0*/  @P0 BRA `(.L_x_463) ;  /* 0x000000a000000947 */ /* 0x000fea0003800000 */
[----:B------:R-:W-:Y:S02]  /*127f0*/  UMOV UR5, 0x1 ;  /* 0x0000000100057882 */ /* 0x000fe40000000000 */
[----:B------:R-:W-:Y:S02]  /*12800*/  ULDC UR4, c[0x0][0x32c] ;  /* 0x0000cb0000047ab9 */ /* 0x000fe40000000800 */
[----:B------:R-:W-:Y:S02]  /*12810*/  UISETP.NE.AND UP0, UPT, UR5, UR4, UPT ;  /* 0x000000040500728c */ /* 0x000fe4000bf05270 */
[----:B------:R-:W-:Y:S02]  /*12820*/  UIADD3 UR14, -UR15, URZ, URZ ;  /* 0x0000003f0f0e7290 */ /* 0x000fe4000fffe13f */
[----:B------:R-:W-:Y:S02]  /*12830*/  ULDC.64 UR4, c[0x0][0x330] ;  /* 0x0000cc0000047ab9 */ /* 0x000fe40000000a00 */
[----:B------:R-:W-:-:S07]  /*12840*/  UIMAD.WIDE.U32 UR28, UR14, UR4, URZ ;  /* 0x000000040e1c72a5 */ /* 0x000fce000f8e003f */
[----:B------:R-:W-:Y:S02]  /*12850*/  @UP0 UMOV UR15, UR29 ;  /* 0x0000001d000f0c82 */ /* 0x000fe40008000000 */
[----:B------:R-:W-:-:S04]  /*12860*/  @UP0 USHF.R.U32.HI UR14, URZ, UR5, UR15 ;  /* 0x000000053f0e0299 */ /* 0x000fc8000801160f */
[----:B------:R-:W-:Y:S01]  /*12870*/  ULOP3.LUT UR14, URZ, UR14, URZ, 0x33, !UPT ;  /* 0x0000000e3f0e7292 */ /* 0x000fe2000f8e333f */
[----:B------:R-:W-:Y:S05]  /*12880*/  BRA `(.L_x_464) ;  /* 0x0000007000007947 */ /* 0x000fea0003800000 */
.L_x_463:
[----:B------:R-:W-:Y:S02]  /*12890*/  UMOV UR5, 0x1 ;  /* 0x0000000100057882 */ /* 0x000fe40000000000 */
[----:B------:R-:W-:Y:S02]  /*128a0*/  ULDC UR4, c[0x0][0x32c] ;  /* 0x0000cb0000047ab9 */ /* 0x000fe40000000800 */
[----:B------:R-:W-:-:S03]  /*128b0*/  UISETP.NE.AND UP0, UPT, UR5, UR4, UPT ;  /* 0x000000040500728c */ /* 0x000fc6000bf05270 */
[----:B------:R-:W-:Y:S02]  /*128c0*/  ULDC.64 UR4, c[0x0][0x330] ;  /* 0x0000cc0000047ab9 */ /* 0x000fe40000000a00 */
[----:B------:R-:W-:-:S07]  /*128d0*/  UIMAD.WIDE.U32 UR28, UR14, UR4, URZ ;  /* 0x000000040e1c72a5 */ /* 0x000fce000f8e003f */
[----:B------:R-:W-:Y:S02]  /*128e0*/  @UP0 UMOV UR15, UR29 ;  /* 0x0000001d000f0c82 */ /* 0x000fe40008000000 */
[----:B------:R-:W-:Y:S02]  /*128f0*/  @UP0 USHF.R.U32.HI UR14, URZ, UR5, UR15 ;  /* 0x000000053f0e0299 */ /* 0x000fe4000801160f */
.L_x_464:
[----:B------:R-:W-:Y:S02]  /*12900*/  ULDC UR4, c[0x0][0x32c] ;  /* 0x0000cb0000047ab9 */ /* 0x000fe40000000800 */
[----:B------:R-:W-:-:S04]  /*12910*/  UIMAD UR4, UR14, UR4, UR4 ;  /* 0x000000040e0472a4 */ /* 0x000fc8000f8e0204 */
[----:B------:R-:W-:-:S04]  /*12920*/  UISETP.LT.AND UP0, UPT, UR9, UR4, UPT ;  /* 0x000000040900728c */ /* 0x000fc8000bf01270 */
[----:B------:R-:W-:-:S04]  /*12930*/  USEL UR9, UR9, UR4, UP0 ;  /* 0x0000000409097287 */ /* 0x000fc80008000000 */
.L_x_462:
[----:B------:R-:W-:-:S04]  /*12940*/  USHF.R.S32.HI UR4, URZ, 0x1f, UR9 ;  /* 0x0000001f3f047899 */ /* 0x000fc80008011409 */
[----:B------:R-:W-:-:S04]  /*12950*/  ULEA.HI UR4, UR4, UR9, URZ, 0x5 ;  /* 0x0000000904047291 */ /* 0x000fc8000f8f283f */
[----:B------:R-:W-:-:S04]  /*12960*/  USHF.R.S32.HI UR4, URZ, 0x5, UR4 ;  /* 0x000000053f047899 */ /* 0x000fc80008011404 */
[----:B------:R-:W-:-:S04]  /*12970*/  UISETP.LT.AND UP0, UPT, UR8, UR4, UPT ;  /* 0x000000040800728c */ /* 0x000fc8000bf01270 */
[----:B------:R-:W-:-:S04]  /*12980*/  USEL UR4, UR8, UR4, !UP0 ;  /* 0x0000000408047287 */ /* 0x000fc8000c000000 */
[----:B------:R-:W-:-:S06]  /*12990*/  UISETP.GE.AND UP0, UPT, UR10, UR4, UPT ;  /* 0x000000040a00728c */ /* 0x000fcc000bf06270 */
[----:B------:R-:W-:-:S13]  /*129a0*/  PLOP3.LUT P0, PT, PT, PT, UP0, 0x40, 0x0 ;  /* 0x000000000000781c */ /* 0x000fda0003f0e808 */
[----:B------:R-:W-:Y:S05]  /*129b0*/  @P0 BRA `(.L_x_465) ;  /* 0x000029e000000947 */ /* 0x000fea0003800000 */
[----:B------:R-:W-:Y:S01]  /*129c0*/  IMAD.MOV.U32 R3, RZ, RZ, R0 ;  /* 0x000000ffff037224 */ /* 0x000fe200078e0000 */
[----:B------:R-:W-:Y:S01]  /*129d0*/  SHF.R.S32.HI R231, RZ, 0x1f, R228 ;  /* 0x0000001fffe77819 */ /* 0x000fe200000114e4 */
[----:B------:R-:W-:Y:S01]  /*129e0*/  IMAD.MOV.U32 R2, RZ, RZ, R8 ;  /* 0x000000ffff027224 */ /* 0x000fe200078e0008 */
[----:B------:R-:W-:Y:S01]  /*129f0*/  SHF.R.S32.HI R4, RZ, 0x1f, R227 ;  /* 0x0000001fff047819 */ /* 0x000fe200000114e3 */
[C---:B------:R-:W-:Y:S01]  /*12a00*/  IMAD.SHL.U32 R230, R228.reuse, 0x2, RZ ;  /* 0x00000002e4e67824 */ /* 0x040fe200078e00ff */
[----:B------:R-:W-:Y:S01]  /*12a10*/  SHF.R.S32.HI R0, RZ, 0x1f, R225 ;  /* 0x0000001fff007819 */ /* 0x000fe200000114e1 */
[----:B------:R-:W-:Y:S01]  /*12a20*/  IMAD.SHL.U32 R194, R227, 0x2, RZ ;  /* 0x00000002e3c27824 */ /* 0x000fe200078e00ff */
[----:B------:R-:W-:Y:S01]  /*12a30*/  SHF.L.U64.HI R231, R228, 0x1, R231 ;  /* 0x00000001e4e77819 */ /* 0x000fe200000102e7 */
[----:B------:R-:W-:Y:S01]  /*12a40*/  IMAD.SHL.U32 R192, R225, 0x2, RZ ;  /* 0x00000002e1c07824 */ /* 0x000fe200078e00ff */
[----:B------:R-:W-:Y:S02]  /*12a50*/  SHF.L.U64.HI R195, R227, 0x1, R4 ;  /* 0x00000001e3c37819 */ /* 0x000fe40000010204 */
[----:B------:R-:W-:-:S02]  /*12a60*/  SHF.L.U64.HI R193, R225, 0x1, R0 ;  /* 0x00000001e1c17819 */ /* 0x000fc40000010200 */
.L_x_476:
[----:B------:R-:W-:Y:S04]  /*12a70*/  DEPBAR.LE SB0, 0x0 ;  /* 0x000080000000791a */ /* 0x000fe80000000000 */
[----:B------:R-:W-:Y:S01]  /*12a80*/  BAR.SYNC.DEFER_BLOCKING 0x0 ;  /* 0x0000000000007b1d */ /* 0x000fe20000010000 */
[----:B------:R-:W-:Y:S01]  /*12a90*/  UISETP.GT.AND UP0, UPT, UR8, UR10, UPT ;  /* 0x0000000a0800728c */ /* 0x000fe2000bf04270 */
[----:B------:R-:W-:Y:S05]  /*12aa0*/  ISETP.GE.AND P1, PT, R219, c[0x0][0x1d4], PT ;  /* 0x00007500db007a0c */ /* 0x000fea0003f26270 */
[----:B------:R-:W-:Y:S01]  /*12ab0*/  PLOP3.LUT P0, PT, PT, PT, UP0, 0x80, 0x0 ;  /* 0x000000000000781c */ /* 0x000fe20003f0f008 */
[----:B------:R1:W2:Y:S04]  /*12ac0*/  LDSM.16.M88.4 R148, [R214+0x10080] ;  /* 0x01008000d694783b */ /* 0x0002a80000000200 */
[----:B------:R1:W3:Y:S04]  /*12ad0*/  LDSM.16.M88.4 R152, [R213+0xc080] ;  /* 0x00c08000d598783b */ /* 0x0002e80000000200 */
[----:B------:R1:W4:Y:S04]  /*12ae0*/  LDSM.16.M88.4 R156, [R213+0xc880] ;  /* 0x00c88000d59c783b */ /* 0x0003280000000200 */
[----:B------:R1:W1:Y:S04]  /*12af0*/  LDSM.16.M88.4 R160, [R210+0x10080] ;  /* 0x01008000d2a0783b */ /* 0x0002680000000200 */
[----:B------:R1:W1:Y:S04]  /*12b00*/  LDSM.16.M88.4 R164, [R212] ;  /* 0x00000000d4a4783b */ /* 0x0002680000000200 */
[----:B------:R1:W1:Y:S01]  /*12b10*/  LDSM.16.M88.4 R168, [R203] ;  /* 0x00000000cba8783b */ /* 0x0002620000000200 */
[----:B------:R-:W-:-:S05]  /*12b20*/  @P0 BRA `(.L_x_466) ;  /* 0x000001c000000947 */ /* 0x000fca0003800000 */
[----:B------:R-:W-:Y:S01]  /*12b30*/  SHF.R.S32.HI R4, RZ, 0x1f, R218 ;  /* 0x0000001fff047819 */ /* 0x000fe200000114da */
[----:B------:R-:W-:Y:S01]  /*12b40*/  IMAD.WIDE.U32 R6, R218, c[0x0][0x208], RZ ;  /* 0x00008200da067a25 */ /* 0x000fe200078e00ff */
[----:B------:R-:W-:Y:S03]  /*12b50*/  SHF.R.S32.HI R0, RZ, 0x1f, R217 ;  /* 0x0000001fff007819 */ /* 0x000fe600000114d9 */
[----:B------:R-:W-:Y:S02]  /*12b60*/  IMAD R4, R4, c[0x0][0x208], RZ ;  /* 0x0000820004047a24 */ /* 0x000fe400078e02ff */
[----:B------:R-:W-:Y:S02]  /*12b70*/  IMAD R0, R0, c[0x0][0x218], RZ ;  /* 0x0000860000007a24 */ /* 0x000fe400078e02ff */
[----:B------:R-:W-:Y:S02]  /*12b80*/  IMAD R4, R218, c[0x0][0x20c], R4 ;  /* 0x00008300da047a24 */ /* 0x000fe400078e0204 */
[----:B------:R-:W-:Y:S02]  /*12b90*/  IMAD R0, R217, c[0x0][0x21c], R0 ;  /* 0x00008700d9007a24 */ /* 0x000fe400078e0200 */
[----:B------:R-:W-:Y:S04]  /*12ba0*/  IMAD.IADD R7, R7, 0x1, R4 ;  /* 0x0000000107077824 */ /* 0x000fe800078e0204 */
[----:B------:R-:W-:Y:S05]  /*12bb0*/  IMAD.WIDE.U32 R6, R217, c[0x0][0x218], R6 ;  /* 0x00008600d9067a25 */ /* 0x000fea00078e0006 */
[----:B------:R-:W-:Y:S04]  /*12bc0*/  IADD3 R4, P0, R6, UR26, RZ ;  /* 0x0000001a06047c10 */ /* 0x000fe8000ff1e0ff */
[----:B------:R-:W-:Y:S02]  /*12bd0*/  IADD3.X R7, R7, UR12, R0, P0, !PT ;  /* 0x0000000c07077c10 */ /* 0x000fe400087fe400 */
[C---:B------:R-:W-:Y:S04]  /*12be0*/  LEA R13, P0, R4.reuse, c[0x0][0x1f8], 0x1 ;  /* 0x00007e00040d7a11 */ /* 0x040fe800078008ff */
[----:B------:R-:W-:Y:S01]  /*12bf0*/  LEA.HI.X R12, R4, c[0x0][0x1fc], R7, 0x1, P0 ;  /* 0x00007f00040c7a11 */ /* 0x000fe200000f0c07 */
[----:B------:R-:W5:Y:S04]  /*12c00*/  SHFL.IDX PT, R5, R13, RZ, 0x181f ;  /* 0x00181fff0d057589 */ /* 0x000f6800000e0000 */
[----:B------:R-:W4:Y:S01]  /*12c10*/  SHFL.IDX PT, R0, R12, RZ, 0x181f ;  /* 0x00181fff0c007589 */ /* 0x000f2200000e0000 */
[C---:B-----5:R-:W-:Y:S05]  /*12c20*/  IADD3 R10, P0, R5.reuse, R192, RZ ;  /* 0x000000c0050a7210 */ /* 0x060fea0007f1e0ff */
[C---:B----4-:R-:W-:Y:S01]  /*12c30*/  IMAD.X R11, R0.reuse, 0x1, R193, P0 ;  /* 0x00000001000b7824 */ /* 0x050fe200000e06c1 */
        /* <DEDUP_REMOVED lines=10> */
[----:B------:R4:W-:Y:S03]  /*12ce0*/  LDGSTS.E.BYPASS.LTC128B.128 [R220+0xb080], [R4.64], !P3 ;  /* 0x0b08000004dc7fae */ /* 0x0009e6000d901d58 */
.L_x_466:
[C---:B--234-:R-:W-:Y:S01]  /*12cf0*/  HMMA.16816.F32.BF16 R4, R148.reuse, R152, RZ ;  /* 0x000000989404723c */ /* 0x05cfe200000418ff */
[----:B------:R-:W0:Y:S01]  /*12d00*/  LDGDEPBAR ;  /* 0x00000000000079af */ /* 0x000e220000000000 */
[----:B------:R-:W-:Y:S06]  /*12d10*/  UISETP.GT.AND UP0, UPT, UR10, UR8, UPT ;  /* 0x000000080a00728c */ /* 0x000fec000bf04270 */
[C---:B------:R-:W-:Y:S01]  /*12d20*/  HMMA.16816.F32.BF16 R8, R148.reuse, R154, RZ ;  /* 0x0000009a9408723c */ /* 0x040fe200000418ff */
[----:B------:R-:W-:Y:S01]  /*12d30*/  LDSM.16.M88.4 R152, [R208+0xc080] ;  /* 0x00c08000d098783b */ /* 0x000fe20000000200 */
[----:B------:R-:W-:Y:S06]  /*12d40*/  PLOP3.LUT P0, PT, PT, PT, UP0, 0x40, 0x0 ;  /* 0x000000000000781c */ /* 0x000fec0003f0e808 */
[C---:B------:R-:W-:Y:S08]  /*12d50*/  HMMA.16816.F32.BF16 R12, R148.reuse, R156, RZ ;  /* 0x0000009c940c723c */ /* 0x040ff000000418ff */
[----:B------:R-:W-:Y:S01]  /*12d60*/  HMMA.16816.F32.BF16 R16, R148, R158, RZ ;  /* 0x0000009e9410723c */ /* 0x000fe200000418ff */
[----:B------:R-:W2:Y:S05]  /*12d70*/  LDSM.16.M88.4 R148, [R209+0x10080] ;  /* 0x01008000d194783b */ /* 0x000eaa0000000200 */
[----:B------:R-:W3:Y:S02]  /*12d80*/  LDSM.16.M88.4 R156, [R208+0xc880] ;  /* 0x00c88000d09c783b */ /* 0x000ee40000000200 */
[C---:B-1----:R-:W-:Y:S08]  /*12d90*/  HMMA.16816.F32.BF16 R4, R160.reuse, R164, R4 ;  /* 0x000000a4a004723c */ /* 0x042ff00000041804 */
[C---:B------:R-:W-:Y:S01]  /*12da0*/  HMMA.16816.F32.BF16 R8, R160.reuse, R166, R8 ;  /* 0x000000a6a008723c */ /* 0x040fe20000041808 */
[----:B------:R-:W-:Y:S07]  /*12db0*/  LDSM.16.M88.4 R164, [R202] ;  /* 0x00000000caa4783b */ /* 0x000fee0000000200 */
[C---:B------:R-:W-:Y:S08]  /*12dc0*/  HMMA.16816.F32.BF16 R12, R160.reuse, R168, R12 ;  /* 0x000000a8a00c723c */ /* 0x040ff0000004180c */
[----:B------:R-:W-:Y:S01]  /*12dd0*/  HMMA.16816.F32.BF16 R16, R160, R170, R16 ;  /* 0x000000aaa010723c */ /* 0x000fe20000041810 */
[----:B------:R-:W1:Y:S05]  /*12de0*/  LDSM.16.M88.4 R160, [R207+0x10080] ;  /* 0x01008000cfa0783b */ /* 0x000e6a0000000200 */
[----:B------:R-:W4:Y:S02]  /*12df0*/  LDSM.16.M88.4 R168, [R202+0x800] ;  /* 0x00080000caa8783b */ /* 0x000f240000000200 */
[C---:B--2---:R-:W-:Y:S08]  /*12e00*/  HMMA.16816.F32.BF16 R4, R148.reuse, R152, R4 ;  /* 0x000000989404723c */ /* 0x044ff00000041804 */
[C---:B------:R-:W-:Y:S01]  /*12e10*/  HMMA.16816.F32.BF16 R8, R148.reuse, R154, R8 ;  /* 0x0000009a9408723c */ /* 0x040fe20000041808 */
[----:B------:R-:W-:Y:S07]  /*12e20*/  LDSM.16.M88.4 R152, [R213+0xd080] ;  /* 0x00d08000d598783b */ /* 0x000fee0000000200 */
[C---:B---3--:R-:W-:Y:S08]  /*12e30*/  HMMA.16816.F32.BF16 R12, R148.reuse, R156, R12 ;  /* 0x0000009c940c723c */ /* 0x048ff0000004180c */
[----:B------:R-:W-:Y:S01]  /*12e40*/  HMMA.16816.F32.BF16 R16, R148, R158, R16 ;  /* 0x0000009e9410723c */ /* 0x000fe20000041810 */
[----:B------:R-:W2:Y:S05]  /*12e50*/  LDSM.16.M88.4 R148, [R214+0x14080] ;  /* 0x01408000d694783b */ /* 0x000eaa0000000200 */
[----:B------:R-:W3:Y:S02]  /*12e60*/  LDSM.16.M88.4 R156, [R213+0xd880] ;  /* 0x00d88000d59c783b */ /* 0x000ee40000000200 */
[C---:B-1----:R-:W-:Y:S08]  /*12e70*/  HMMA.16816.F32.BF16 R4, R160.reuse, R164, R4 ;  /* 0x000000a4a004723c */ /* 0x042ff00000041804 */
[C---:B------:R-:W-:Y:S01]  /*12e80*/  HMMA.16816.F32.BF16 R8, R160.reuse, R166, R8 ;  /* 0x000000a6a008723c */ /* 0x040fe20000041808 */
[----:B------:R-:W-:Y:S07]  /*12e90*/  LDSM.16.M88.4 R164, [R201] ;  /* 0x00000000c9a4783b */ /* 0x000fee0000000200 */
[C---:B----4-:R-:W-:Y:S08]  /*12ea0*/  HMMA.16816.F32.BF16 R12, R160.reuse, R168, R12 ;  /* 0x000000a8a00c723c */ /* 0x050ff0000004180c */
[----:B------:R-:W-:Y:S01]  /*12eb0*/  HMMA.16816.F32.BF16 R16, R160, R170, R16 ;  /* 0x000000aaa010723c */ /* 0x000fe20000041810 */
[----:B------:R-:W1:Y:S05]  /*12ec0*/  LDSM.16.M88.4 R160, [R210+0x14080] ;  /* 0x01408000d2a0783b */ /* 0x000e6a0000000200 */
[----:B------:R-:W4:Y:S02]  /*12ed0*/  LDSM.16.M88.4 R168, [R200] ;  /* 0x00000000c8a8783b */ /* 0x000f240000000200 */
        /* <DEDUP_REMOVED lines=9> */
[----:B------:R-:W-:Y:S07]  /*12f70*/  LDSM.16.M88.4 R164, [R202+0x1000] ;  /* 0x00100000caa4783b */ /* 0x000fee0000000200 */
[C---:B----4-:R-:W-:Y:S08]  /*12f80*/  HMMA.16816.F32.BF16 R12, R160.reuse, R168, R12 ;  /* 0x000000a8a00c723c */ /* 0x050ff0000004180c */
        /* <DEDUP_REMOVED lines=59> */
[----:B------:R-:W-:Y:S04]  /*13340*/  DEPBAR.LE SB0, 0x0 ;  /* 0x000080000000791a */ /* 0x000fe80000000000 */
[C---:B--2---:R-:W-:Y:S01]  /*13350*/  HMMA.16816.F32.BF16 R4, R148.reuse, R152, R4 ;  /* 0x000000989404723c */ /* 0x044fe20000041804 */
[----:B------:R-:W-:Y:S07]  /*13360*/  BAR.SYNC.DEFER_BLOCKING 0x0 ;  /* 0x0000000000007b1d */ /* 0x000fee0000010000 */
[C---:B------:R-:W-:Y:S08]  /*13370*/  HMMA.16816.F32.BF16 R8, R148.reuse, R154, R8 ;  /* 0x0000009a9408723c */ /* 0x040ff00000041808 */
[C---:B---3--:R-:W-:Y:S08]  /*13380*/  HMMA.16816.F32.BF16 R12, R148.reuse, R156, R12 ;  /* 0x0000009c940c723c */ /* 0x048ff0000004180c */
[----:B------:R-:W-:Y:S08]  /*13390*/  HMMA.16816.F32.BF16 R16, R148, R158, R16 ;  /* 0x0000009e9410723c */ /* 0x000ff00000041810 */
[C---:B-1----:R-:W-:Y:S08]  /*133a0*/  HMMA.16816.F32.BF16 R4, R160.reuse, R164, R4 ;  /* 0x000000a4a004723c */ /* 0x042ff00000041804 */
[C---:B------:R-:W-:Y:S08]  /*133b0*/  HMMA.16816.F32.BF16 R8, R160.reuse, R166, R8 ;  /* 0x000000a6a008723c */ /* 0x040ff00000041808 */
[C---:B----4-:R-:W-:Y:S08]  /*133c0*/  HMMA.16816.F32.BF16 R12, R160.reuse, R168, R12 ;  /* 0x000000a8a00c723c */ /* 0x050ff0000004180c */
[----:B------:R-:W-:Y:S01]  /*133d0*/  HMMA.16816.F32.BF16 R16, R160, R170, R16 ;  /* 0x000000aaa010723c */ /* 0x000fe20000041810 */
[----:B------:R-:W-:-:S07]  /*133e0*/  @P0 BRA `(.L_x_467) ;  /* 0x000002b000000947 */ /* 0x000fce0003800000 */
        /* <DEDUP_REMOVED lines=13> */
[----:B------:R-:W2:Y:S01]  /*134c0*/  @!P2 LDG.E R217, [R148.64] ;  /* 0x0000001894d9a981 */ /* 0x000ea2000c1e1900 */
[----:B------:R-:W-:Y:S04]  /*134d0*/  IMAD R218, R151, c[0x0][0x2b8], R218 ;  /* 0x0000ae0097da7a24 */ /* 0x000fe800078e02da */
[C---:B------:R-:W-:Y:S01]  /*134e0*/  IMAD.WIDE.U32 R150, R218.reuse, c[0x0][0x1e0], RZ ;  /* 0x00007800da967a25 */ /* 0x040fe200078e00ff */
[----:B------:R-:W-:Y:S05]  /*134f0*/  SHF.R.S32.HI R153, RZ, 0x1f, R218 ;  /* 0x0000001fff997819 */ /* 0x000fea00000114da */
[----:B------:R-:W-:Y:S04]  /*13500*/  IMAD R153, R153, c[0x0][0x1e0], RZ ;  /* 0x0000780099997a24 */ /* 0x000fe800078e02ff */
[----:B------:R-:W-:Y:S04]  /*13510*/  IMAD R153, R218, c[0x0][0x1e4], R153 ;  /* 0x00007900da997a24 */ /* 0x000fe800078e0299 */
        /* <DEDUP_REMOVED lines=24> */
.L_x_467:
[----:B------:R-:W-:Y:S01]  /*136a0*/  PLOP3.LUT P0, PT, PT, PT, UP3, 0x80, 0x0 ;  /* 0x000000000000781c */ /* 0x000fe20003f0f038 */
[----:B------:R-:W0:Y:S01]  /*136b0*/  LDGDEPBAR ;  /* 0x00000000000079af */ /* 0x000e220000000000 */
[----:B-1----:R-:W-:Y:S01]  /*136c0*/  IMAD.MOV.U32 R155, RZ, RZ, R221 ;  /* 0x000000ffff9b7224 */ /* 0x002fe200078e00dd */
[----:B------:R-:W-:Y:S06]  /*136d0*/  USHF.L.U32 UR5, UR10, 0x5, URZ ;  /* 0x000000050a057899 */ /* 0x000fec000800063f */
[----:B------:R-:W-:Y:S04]  /*136e0*/  IMAD.U32 R149, RZ, RZ, UR5 ;  /* 0x00000005ff957e24 */ /* 0x000fe8000f8e00ff */
[----:B------:R-:W-:Y:S01]  /*136f0*/  @P0 IMAD.HI.U32 R0, R221, c[0x0][0x2c8], RZ ;  /* 0x0000b200dd000a27 */ /* 0x000fe200078e00ff */
[----:B------:R-:W-:Y:S02]  /*13700*/  PLOP3.LUT P0, PT, PT, PT, UP3, 0x80, 0x0 ;  /* 0x000000000000781c */ /* 0x000fe40003f0f038 */
[----:B------:R-:W-:Y:S11]  /*13710*/  IADD3 R151, -R222, 0x1, -R149 ;  /* 0x00000001de977810 */ /* 0x000ff60007ffe995 */
[----:B------:R-:W-:Y:S01]  /*13720*/  @P0 SHF.R.U32.HI R155, RZ, c[0x0][0x2cc], R0 ;  /* 0x0000b300ff9b0a19 */ /* 0x000fe20000011600 */
[----:B------:R-:W-:Y:S01]  /*13730*/  IMAD.U32 R0, RZ, RZ, UR20 ;  /* 0x00000014ff007e24 */ /* 0x000fe2000f8e00ff */
[----:B------:R-:W-:Y:S03]  /*13740*/  PLOP3.LUT P0, PT, PT, PT, UP2, 0x40, 0x0 ;  /* 0x000000000000781c */ /* 0x000fe60003f0e828 */
[----:B------:R-:W1:Y:S01]  /*13750*/  SHFL.IDX PT, R157, R155, RZ, 0x1c1f ;  /* 0x001c1fff9b9d7589 */ /* 0x000e6200000e0000 */
        /* <DEDUP_REMOVED lines=13> */
[----:B------:R-:W-:Y:S05]  /*13830*/  IMAD.MOV.U32 R150, RZ, RZ, c[0x0][0x32c] ;  /* 0x0000cb00ff967624 */ /* 0x000fea00078e00ff */
[----:B------:R-:W-:Y:S11]  /*13840*/  ISETP.NE.AND P0, PT, R150, 0x1, PT ;  /* 0x000000019600780c */ /* 0x000ff60003f05270 */
[----:B------:R-:W-:Y:S02]  /*13850*/  @!UPT UIADD3 URZ, URZ, URZ, URZ ;  /* 0x0000003f3f3ff290 */ /* 0x000fe4000fffe03f */
[----:B------:R-:W-:Y:S05]  /*13860*/  @P0 IMAD.HI.U32 R150, R152, c[0x0][0x330], RZ ;  /* 0x0000cc0098960a27 */ /* 0x000fea00078e00ff */
[----:B------:R-:W-:Y:S04]  /*13870*/  @P0 SHF.R.U32.HI R152, RZ, c[0x0][0x334], R150 ;  /* 0x0000cd00ff980a19 */ /* 0x000fe80000011696 */
[----:B------:R-:W-:Y:S01]  /*13880*/  LOP3.LUT R152, RZ, R152, RZ, 0x33, !PT ;  /* 0x00000098ff987212 */ /* 0x000fe200078e33ff */
[----:B------:R-:W-:-:S05]  /*13890*/  BRA `(.L_x_471) ;  /* 0x0000005000007947 */ /* 0x000fca0003800000 */
.L_x_470:
[----:B------:R-:W-:Y:S04]  /*138a0*/  MOV R150, c[0x0][0x32c] ;  /* 0x0000cb0000967a02 */ /* 0x000fe80000000f00 */
[----:B------:R-:W-:Y:S11]  /*138b0*/  ISETP.NE.AND P0, PT, R150, 0x1, PT ;  /* 0x000000019600780c */ /* 0x000ff60003f05270 */
[----:B------:R-:W-:Y:S02]  /*138c0*/  @!UPT UIADD3 URZ, URZ, URZ, URZ ;  /* 0x0000003f3f3ff290 */ /* 0x000fe4000fffe03f */
[----:B------:R-:W-:Y:S05]  /*138d0*/  @P0 IMAD.HI.U32 R150, R152, c[0x0][0x330], RZ ;  /* 0x0000cc0098960a27 */ /* 0x000fea00078e00ff */
[----:B------:R-:W-:Y:S02]  /*138e0*/  @P0 SHF.R.U32.HI R152, RZ, c[0x0][0x334], R150 ;  /* 0x0000cd00ff980a19 */ /* 0x000fe40000011696 */
.L_x_471:
[----:B------:R-:W-:Y:S05]  /*138f0*/  BSYNC B0 ;  /* 0x0000000000007941 */ /* 0x000fea0003800000 */
.L_x_469:
[----:B------:R-:W-:Y:S04]  /*13900*/  IMAD R157, R152, c[0x0][0x32c], -R149 ;  /* 0x0000cb00989d7a24 */ /* 0x000fe800078e0a95 */
[----:B------:R-:W-:Y:S05]  /*13910*/  IMAD.IADD R152, R157, 0x1, -R222 ;  /* 0x000000019d987824 */ /* 0x000fea00078e0ade */
[----:B------:R-:W-:Y:S02]  /*13920*/  IADD3 R150, R152, c[0x0][0x32c], RZ ;  /* 0x0000cb0098967a10 */ /* 0x000fe40007ffe0ff */
[----:B------:R-:W-:Y:S02]  /*13930*/  IMNMX R151, R151, R152, !PT ;  /* 0x0000009897977217 */ /* 0x000fe40007800200 */
[----:B------:R-:W-:Y:S02]  /*13940*/  IMNMX R153, R153, R150, PT ;  /* 0x0000009699997217 */ /* 0x000fe40003800200 */
.L_x_468:
[----:B------:R-:W-:Y:S06]  /*13950*/  UISETP.GT.AND UP0, UPT, UR10, -0x1, UPT ;  /* 0xffffffff0a00788c */ /* 0x000fec000bf04270 */
[----:B------:R-:W-:Y:S04]  /*13960*/  PLOP3.LUT P0, PT, PT, PT, UP0, 0x80, 0x0 ;  /* 0x000000000000781c */ /* 0x000fe80003f0f008 */
[----:B------:R-:W-:Y:S04]  /*13970*/  ISETP.GT.AND P0, PT, R151, RZ, P0 ;  /* 0x000000ff9700720c */ /* 0x000fe80000704270 */
[----:B------:R-:W-:Y:S04]  /*13980*/  ISETP.LT.OR P0, PT, R153, 0x1, P0 ;  /* 0x000000019900780c */ /* 0x000fe80000701670 */
[----:B------:R-:W-:Y:S02]  /*13990*/  FSEL R154, R4, -INF , !P0 ;  /* 0xff800000049a7808 */ /* 0x000fe40004000000 */
[----:B------:R-:W-:Y:S04]  /*139a0*/  PLOP3.LUT P0, PT, PT, PT, UP0, 0x80, 0x0 ;  /* 0x000000000000781c */ /* 0x000fe80003f0f008 */
[----:B------:R-:W-:Y:S04]  /*139b0*/  ISETP.GT.AND P0, PT, R151, 0x1, P0 ;  /* 0x000000019700780c */ /* 0x000fe80000704270 */
[----:B------:R-:W-:Y:S04]  /*139c0*/  ISETP.LT.OR P0, PT, R153, 0x2, P0 ;  /* 0x000000029900780c */ /* 0x000fe80000701670 */
[----:B------:R-:W-:Y:S02]  /*139d0*/  FSEL R152, R5, -INF , !P0 ;  /* 0xff80000005987808 */ /* 0x000fe40004000000 */
[----:B------:R-:W-:Y:S01]  /*139e0*/  PLOP3.LUT P0, PT, PT, PT, UP0, 0x80, 0x0 ;  /* 0x000000000000781c */ /* 0x000fe20003f0f008 */
[----:B------:R-:W1:Y:S03]  /*139f0*/  SHFL.IDX PT, R5, R155, 0x1, 0x1c1f ;  /* 0x003c1f009b057f89 */ /* 0x000e6600000e0000 */
[----:B------:R-:W-:Y:S04]  /*13a00*/  ISETP.GT.AND P0, PT, R151, 0x8, P0 ;  /* 0x000000089700780c */ /* 0x000fe80000704270 */
[----:B------:R-:W-:Y:S04]  /*13a10*/  ISETP.LT.OR P0, PT, R153, 0x9, P0 ;  /* 0x000000099900780c */ /* 0x000fe80000701670 */
[----:B------:R-:W-:Y:S02]  /*13a20*/  FSEL R150, R8, -INF , !P0 ;  /* 0xff80000008967808 */ /* 0x000fe40004000000 */
[----:B------:R-:W-:Y:S04]  /*13a30*/  PLOP3.LUT P0, PT, PT, PT, UP0, 0x80, 0x0 ;  /* 0x000000000000781c */ /* 0x000fe80003f0f008 */
[----:B------:R-:W-:Y:S04]  /*13a40*/  ISETP.GT.AND P0, PT, R151, 0x9, P0 ;  /* 0x000000099700780c */ /* 0x000fe80000704270 */
[----:B------:R-:W-:Y:S01]  /*13a50*/  ISETP.LT.OR P0, PT, R153, 0xa, P0 ;  /* 0x0000000a9900780c */ /* 0x000fe20000701670 */
[--C-:B-1----:R-:W-:Y:S03]  /*13a60*/  IMAD.IADD R148, R148, 0x1, R5.reuse ;  /* 0x0000000194947824 */ /* 0x102fe600078e0205 */
[----:B------:R-:W-:Y:S01]  /*13a70*/  FSEL R8, R9, -INF , !P0 ;  /* 0xff80000009087808 */ /* 0x000fe20004000000 */
[----:B------:R-:W-:Y:S01]  /*13a80*/  IMAD.IADD R0, R0, 0x1, R5 ;  /* 0x0000000100007824 */ /* 0x000fe200078e0205 */
        /* <DEDUP_REMOVED lines=16> */
[----:B------:R-:W-:Y:S11]  /*13b90*/  PLOP3.LUT P0, PT, PT, PT, UP2, 0x40, 0x0 ;  /* 0x000000000000781c */ /* 0x000ff60003f0e828 */
[----:B------:R-:W-:Y:S02]  /*13ba0*/  @!UPT UIADD3 URZ, URZ, URZ, URZ ;  /* 0x0000003f3f3ff290 */ /* 0x000fe4000fffe03f */
        /* <DEDUP_REMOVED lines=15> */
.L_x_474:
[----:B------:R-:W-:Y:S04]  /*13ca0*/  MOV R4, c[0x0][0x32c] ;  /* 0x0000cb0000047a02 */ /* 0x000fe80000000f00 */
[----:B------:R-:W-:Y:S11]  /*13cb0*/  ISETP.NE.AND P0, PT, R4, 0x1, PT ;  /* 0x000000010400780c */ /* 0x000ff60003f05270 */
[----:B------:R-:W-:Y:S02]  /*13cc0*/  @!UPT UIADD3 URZ, URZ, URZ, URZ ;  /* 0x0000003f3f3ff290 */ /* 0x000fe4000fffe03f */
[----:B------:R-:W-:Y:S05]  /*13cd0*/  @P0 IMAD.HI.U32 R4, R12, c[0x0][0x330], RZ ;  /* 0x0000cc000c040a27 */ /* 0x000fea00078e00ff */
[----:B------:R-:W-:Y:S02]  /*13ce0*/  @P0 SHF.R.U32.HI R12, RZ, c[0x0][0x334], R4 ;  /* 0x0000cd00ff0c0a19 */ /* 0x000fe40000011604 */
.L_x_475:
[----:B------:R-:W-:Y:S05]  /*13cf0*/  BSYNC B0 ;  /* 0x0000000000007941 */ /* 0x000fea0003800000 */
.L_x_473:
[----:B------:R-:W-:Y:S04]  /*13d00*/  IMAD R149, R12, c[0x0][0x32c], -R149 ;  /* 0x0000cb000c957a24 */ /* 0x000fe800078e0a95 */
[----:B------:R-:W-:Y:S05]  /*13d10*/  IMAD.IADD R149, R149, 0x1, -R222 ;  /* 0x0000000195957824 */ /* 0x000fea00078e0ade */
[----:B------:R-:W-:Y:S02]  /*13d20*/  IADD3 R5, R149, c[0x0][0x32c], RZ ;  /* 0x0000cb0095057a10 */ /* 0x000fe40007ffe0ff */
[----:B------:R-:W-:Y:S02]  /*13d30*/  IMNMX R0, R0, R149, !PT ;  /* 0x0000009500007217 */ /* 0x000fe40007800200 */
[----:B------:R-:W-:Y:S02]  /*13d40*/  IMNMX R148, R148, R5, PT ;  /* 0x0000000594947217 */ /* 0x000fe40003800200 */
.L_x_472:
[----:B------:R-:W-:Y:S01]  /*13d50*/  PLOP3.LUT P0, PT, PT, PT, UP0, 0x80, 0x0 ;  /* 0x000000000000781c */ /* 0x000fe20003f0f008 */
[----:B------:R-:W-:Y:S01]  /*13d60*/  LDSM.16.MT88.4 R156, [R206+0x8080] ;  /* 0x00808000ce9c783b */ /* 0x000fe20000004200 */
[----:B------:R-:W-:Y:S02]  /*13d70*/  FMNMX.FTZ R5, R154, R3, !PT ;  /* 0x000000039a057209 */ /* 0x000fe40007810000 */
[----:B------:R-:W-:Y:S02]  /*13d80*/  ISETP.GT.AND P0, PT, R0, RZ, P0 ;  /* 0x000000ff0000720c */ /* 0x000fe40000704270 */
[----:B------:R-:W-:Y:S02]  /*13d90*/  FMNMX.FTZ R5, R152, R5, !PT ;  /* 0x0000000598057209 */ /* 0x000fe40007810000 */
[----:B------:R-:W-:Y:S01]  /*13da0*/  ISETP.LT.OR P0, PT, R148, 0x1, P0 ;  /* 0x000000019400780c */ /* 0x000fe20000701670 */
[----:B------:R-:W-:Y:S01]  /*13db0*/  LDSM.16.MT88.4 R172, [R211+0xa880] ;  /* 0x00a88000d3ac783b */ /* 0x000fe20000004200 */
[----:B------:R-:W-:Y:S02]  /*13dc0*/  FMNMX.FTZ R5, R150, R5, !PT ;  /* 0x0000000596057209 */ /* 0x000fe40007810000 */
[----:B------:R-:W-:Y:S02]  /*13dd0*/  FSEL R17, R6, -INF , !P0 ;  /* 0xff80000006117808 */ /* 0x000fe40004000000 */
[----:B------:R-:W-:Y:S02]  /*13de0*/  PLOP3.LUT P0, PT, PT, PT, UP0, 0x80, 0x0 ;  /* 0x000000000000781c */ /* 0x000fe40003f0f008 */
[----:B------:R-:W-:Y:S01]  /*13df0*/  FMNMX.FTZ R5, R8, R5, !PT ;  /* 0x0000000508057209 */ /* 0x000fe20007810000 */
[----:B------:R-:W-:Y:S01]  /*13e00*/  LDSM.16.MT88.4 R176, [R206+0xa880] ;  /* 0x00a88000ceb0783b */ /* 0x000fe20000004200 */
[----:B------:R-:W-:Y:S02]  /*13e10*/  ISETP.GT.AND P0, PT, R0, 0x1, P0 ;  /* 0x000000010000780c */ /* 0x000fe40000704270 */
[----:B------:R-:W-:Y:S02]  /*13e20*/  FMNMX.FTZ R5, R168, R5, !PT ;  /* 0x00000005a8057209 */ /* 0x000fe40007810000 */
[----:B------:R-:W-:Y:S02]  /*13e30*/  ISETP.LT.OR P0, PT, R148, 0x2, P0 ;  /* 0x000000029400780c */ /* 0x000fe40000701670 */
[----:B------:R-:W-:Y:S01]  /*13e40*/  FMNMX.FTZ R5, R166, R5, !PT ;  /* 0x00000005a6057209 */ /* 0x000fe20007810000 */
[----:B------:R-:W-:Y:S01]  /*13e50*/  LDSM.16.MT88.4 R180, [R204+0xa880] ;  /* 0x00a88000ccb4783b */ /* 0x000fe20000004200 */
[----:B------:R-:W-:Y:S02]  /*13e60*/  FSEL R13, R7, -INF , !P0 ;  /* 0xff800000070d7808 */ /* 0x000fe40004000000 */
[----:B------:R-:W-:Y:S02]  /*13e70*/  PLOP3.LUT P0, PT, PT, PT, UP0, 0x80, 0x0 ;  /* 0x000000000000781c */ /* 0x000fe40003f0f008 */
[----:B------:R-:W-:Y:S02]  /*13e80*/  FMNMX.FTZ R5, R164, R5, !PT ;  /* 0x00000005a4057209 */ /* 0x000fe40007810000 */
[----:B------:R-:W-:Y:S01]  /*13e90*/  ISETP.GT.AND P0, PT, R0, 0x8, P0 ;  /* 0x000000080000780c */ /* 0x000fe20000704270 */
[----:B------:R-:W-:Y:S01]  /*13ea0*/  LDSM.16.MT88.4 R184, [R211+0xb880] ;  /* 0x00b88000d3b8783b */ /* 0x000fe20000004200 */
[----:B------:R-:W-:Y:S02]  /*13eb0*/  FMNMX.FTZ R4, R162, R5, !PT ;  /* 0x00000005a2047209 */ /* 0x000fe40007810000 */
[----:B------:R-:W-:Y:S02]  /*13ec0*/  ISETP.LT.OR P0, PT, R148, 0x9, P0 ;  /* 0x000000099400780c */ /* 0x000fe40000701670 */
[----:B------:R-:W-:Y:S02]  /*13ed0*/  FMNMX.FTZ R6, R17, R2, !PT ;  /* 0x0000000211067209 */ /* 0x000fe40007810000 */
[----:B------:R-:W-:Y:S01]  /*13ee0*/  FSEL R9, R10, -INF , !P0 ;  /* 0xff8000000a097808 */ /* 0x000fe20004000000 */
[----:B------:R-:W1:Y:S01]  /*13ef0*/  SHFL.BFLY PT, R5, R4, 0x2, 0x1f ;  /* 0x0c401f0004057f89 */ /* 0x000e6200000e0000 */
[----:B------:R-:W-:Y:S02]  /*13f00*/  PLOP3.LUT P0, PT, PT, PT, UP0, 0x80, 0x0 ;  /* 0x000000000000781c */ /* 0x000fe40003f0f008 */
[----:B------:R-:W-:Y:S02]  /*13f10*/  FMNMX.FTZ R6, R13, R6, !PT ;  /* 0x000000060d067209 */ /* 0x000fe40007810000 */
[----:B------:R-:W-:Y:S02]  /*13f20*/  ISETP.GT.AND P0, PT, R0, 0x9, P0 ;  /* 0x000000090000780c */ /* 0x000fe40000704270 */
[----:B------:R-:W-:Y:S01]  /*13f30*/  FMNMX.FTZ R6, R9, R6, !PT ;  /* 0x0000000609067209 */ /* 0x000fe20007810000 */
[----:B------:R-:W-:Y:S01]  /*13f40*/  LDSM.16.MT88.4 R188, [R206+0xb880] ;  /* 0x00b88000cebc783b */ /* 0x000fe20000004200 */
[----:B------:R-:W-:Y:S04]  /*13f50*/  ISETP.LT.OR P0, PT, R148, 0xa, P0 ;  /* 0x0000000a9400780c */ /* 0x000fe80000701670 */
[----:B------:R-:W-:Y:S02]  /*13f60*/  FSEL R11, R11, -INF , !P0 ;  /* 0xff8000000b0b7808 */ /* 0x000fe40004000000 */
[----:B------:R-:W-:Y:S02]  /*13f70*/  PLOP3.LUT P0, PT, PT, PT, UP0, 0x80, 0x0 ;  /* 0x000000000000781c */ /* 0x000fe40003f0f008 */
[----:B------:R-:W-:Y:S02]  /*13f80*/  FMNMX.FTZ R10, R11, R6, !PT ;  /* 0x000000060b0a7209 */ /* 0x000fe40007810000 */
        /* <DEDUP_REMOVED lines=9> */
[----:B-1----:R-:W-:Y:S02]  /*14020*/  FMNMX.FTZ R6, R4, R5, !PT ;  /* 0x0000000504067209 */ /* 0x002fe40007810000 */
[----:B------:R-:W-:Y:S03]  /*14030*/  ISETP.LT.OR P0, PT, R148, 0x19, P0 ;  /* 0x000000199400780c */ /* 0x000fe60000701670 */
[----:B------:R-:W1:Y:S01]  /*14040*/  SHFL.BFLY PT, R15, R6, 0x1, 0x1f ;  /* 0x0c201f00060f7f89 */ /* 0x000e6200000e0000 */
[----:B------:R-:W-:Y:S02]  /*14050*/  FSEL R161, R18, -INF , !P0 ;  /* 0xff80000012a17808 */ /* 0x000fe40004000000 */
[----:B------:R-:W-:Y:S01]  /*14060*/  PLOP3.LUT P0, PT, PT, PT, UP0, 0x80, 0x0 ;  /* 0x000000000000781c */ /* 0x000fe20003f0f008 */
[----:B------:R-:W-:Y:S02]  /*14070*/  UISETP.GT.AND UP0, UPT, UR10, UR4, UPT ;  /* 0x000000040a00728c */ /* 0x000fe4000bf04270 */
[----:B------:R-:W-:Y:S01]  /*14080*/  UIADD3 UR10, UR10, -0x1, URZ ;  /* 0xffffffff0a0a7890 */ /* 0x000fe2000fffe03f */
[----:B------:R-:W-:Y:S02]  /*14090*/  ISETP.GT.AND P0, PT, R0, 0x19, P0 ;  /* 0x000000190000780c */ /* 0x000fe40000704270 */
[----:B------:R-:W-:Y:S02]  /*140a0*/  FMNMX.FTZ R0, R165, R10, !PT ;  /* 0x0000000aa5007209 */ /* 0x000fe40007810000 */
[----:B------:R-:W-:Y:S02]  /*140b0*/  ISETP.LT.OR P0, PT, R148, 0x1a, P0 ;  /* 0x0000001a9400780c */ /* 0x000fe40000701670 */
[----:B------:R-:W-:Y:S02]  /*140c0*/  FMNMX.FTZ R0, R163, R0, !PT ;  /* 0x00000000a3007209 */ /* 0x000fe40007810000 */
[----:B------:R-:W-:Y:S02]  /*140d0*/  FSEL R149, R19, -INF , !P0 ;  /* 0xff80000013957808 */ /* 0x000fe40004000000 */
[----:B------:R-:W-:Y:S04]  /*140e0*/  FMNMX.FTZ R0, R161, R0, !PT ;  /* 0x00000000a1007209 */ /* 0x000fe80007810000 */
[----:B------:R-:W-:Y:S02]  /*140f0*/  FMNMX.FTZ R4, R149, R0, !PT ;  /* 0x0000000095047209 */ /* 0x000fe40007810000 */
[----:B-1----:R-:W-:Y:S03]  /*14100*/  FMNMX.FTZ R0, R6, R15, !PT ;  /* 0x0000000f06007209 */ /* 0x002fe60007810000 */
[----:B------:R-:W1:Y:S01]  /*14110*/  SHFL.BFLY PT, R7, R4, 0x2, 0x1f ;  /* 0x0c401f0004077f89 */ /* 0x000e6200000e0000 */
[C---:B------:R-:W-:Y:S01]  /*14120*/  FSETP.NEU.FTZ.AND P0, PT, R0.reuse, -INF , PT ;  /* 0xff8000000000780b */ /* 0x040fe20003f1d000 */
[----:B------:R-:W-:Y:S05]  /*14130*/  FMUL.FTZ R167, R0, c[0x0][0x2d0] ;  /* 0x0000b40000a77a20 */ /* 0x000fea0000410000 */
[----:B------:R-:W-:Y:S05]  /*14140*/  FSEL R167, R167, RZ, P0 ;  /* 0x000000ffa7a77208 */ /* 0x000fea0000000000 */
[--C-:B------:R-:W-:Y:S02]  /*14150*/  FFMA.FTZ R232, R154, c[0x0][0x2d0], -R167.reuse ;  /* 0x0000b4009ae87a23 */ /* 0x100fe400000108a7 */
[--C-:B------:R-:W-:Y:S02]  /*14160*/  FFMA.FTZ R151, R152, c[0x0][0x2d0], -R167.reuse ;  /* 0x0000b40098977a23 */ /* 0x100fe400000108a7 */
[--C-:B------:R-:W-:Y:S02]  /*14170*/  FFMA.FTZ R150, R150, c[0x0][0x2d0], -R167.reuse ;  /* 0x0000b40096967a23 */ /* 0x100fe400000108a7 */
[--C-:B------:R-:W-:Y:S01]  /*14180*/  FFMA.FTZ R233, R8, c[0x0][0x2d0], -R167.reuse ;  /* 0x0000b40008e97a23 */ /* 0x100fe200000108a7 */
[----:B------:R-:W-:Y:S01]  /*14190*/  MUFU.EX2 R232, R232 ;  /* 0x000000e800e87308 */ /* 0x000fe20000000800 */
[--C-:B------:R-:W-:Y:S02]  /*141a0*/  FFMA.FTZ R238, R168, c[0x0][0x2d0], -R167.reuse ;  /* 0x0000b400a8ee7a23 */ /* 0x100fe400000108a7 */
[----:B------:R-:W-:Y:S01]  /*141b0*/  LDSM.16.MT88.4 R168, [R204+0x9880] ;  /* 0x00988000cca8783b */ /* 0x000fe20000004200 */
[----:B-1----:R-:W-:Y:S01]  /*141c0*/  FMNMX.FTZ R5, R4, R7, !PT ;  /* 0x0000000704057209 */ /* 0x002fe20007810000 */
[--C-:B------:R-:W-:Y:S01]  /*141d0*/  FFMA.FTZ R239, R166, c[0x0][0x2d0], -R167.reuse ;  /* 0x0000b400a6ef7a23 */ /* 0x100fe200000108a7 */
[----:B------:R-:W-:Y:S01]  /*141e0*/  FSEL R4, R0, RZ, P0 ;  /* 0x000000ff00047208 */ /* 0x000fe20000000000 */
[--C-:B------:R-:W-:Y:S02]  /*141f0*/  FFMA.FTZ R240, R164, c[0x0][0x2d0], -R167.reuse ;  /* 0x0000b400a4f07a23 */ /* 0x100fe400000108a7 */
[----:B------:R-:W-:Y:S01]  /*14200*/  FFMA.FTZ R167, R162, c[0x0][0x2d0], -R167 ;  /* 0x0000b400a2a77a23 */ /* 0x000fe200000108a7 */
[----:B------:R-:W1:Y:S01]  /*14210*/  MUFU.EX2 R151, R151 ;  /* 0x0000009700977308 */ /* 0x000e620000000800 */
[----:B------:R-:W2:Y:S01]  /*14220*/  SHFL.BFLY PT, R148, R5, 0x1, 0x1f ;  /* 0x0c201f0005947f89 */ /* 0x000ea200000e0000 */
[----:B------:R-:W-:Y:S04]  /*14230*/  FADD.FTZ R3, -R4, R3 ;  /* 0x0000000304037221 */ /* 0x000fe80000010100 */
[----:B------:R-:W-:Y:S04]  /*14240*/  FMUL.FTZ R6, R3, c[0x0][0x2d0] ;  /* 0x0000b40003067a20 */ /* 0x000fe80000410000 */
[----:B------:R-:W3:Y:S10]  /*14250*/  MUFU.EX2 R3, R6 ;  /* 0x0000000600037308 */ /* 0x000ef40000000800 */
[----:B------:R-:W-:Y:S01]  /*14260*/  MUFU.EX2 R150, R150 ;  /* 0x0000009600967308 */ /* 0x000fe20000000800 */
[----:B-1----:R-:W-:Y:S02]  /*14270*/  F2FP.BF16.PACK_AB R152, R151, R232 ;  /* 0x000000e89798723e */ /* 0x002fe400000010ff */
[----:B--2---:R-:W-:Y:S04]  /*14280*/  FMNMX.FTZ R148, R148, R5, !PT ;  /* 0x0000000594947209 */ /* 0x004fe80007810000 */
[C---:B------:R-:W-:Y:S01]  /*14290*/  FSETP.NEU.FTZ.AND P0, PT, R148.reuse, -INF , PT ;  /* 0xff8000009400780b */ /* 0x040fe20003f1d000 */
[C---:B------:R-:W-:Y:S02]  /*142a0*/  FMUL.FTZ R160, R148.reuse, c[0x0][0x2d0] ;  /* 0x0000b40094a07a20 */ /* 0x040fe40000410000 */
[----:B------:R-:W1:Y:S01]  /*142b0*/  MUFU.EX2 R233, R233 ;  /* 0x000000e900e97308 */ /* 0x000e620000000800 */
[----:B------:R-:W-:Y:S01]  /*142c0*/  FSEL R5, R148, RZ, P0 ;  /* 0x000000ff94057208 */ /* 0x000fe20000000000 */
[C---:B---3--:R-:W-:Y:S01]  /*142d0*/  FMUL.FTZ R4, R3.reuse, R144 ;  /* 0x0000009003047220 */ /* 0x048fe20000410000 */
[----:B------:R-:W-:Y:S01]  /*142e0*/  FSEL R160, R160, RZ, P0 ;  /* 0x000000ffa0a07208 */ /* 0x000fe20000000000 */
[----:B------:R-:W-:Y:S01]  /*142f0*/  FMUL.FTZ R8, R3, R132 ;  /* 0x0000008403087220 */ /* 0x000fe20000410000 */
[----:B------:R-:W-:Y:S01]  /*14300*/  PLOP3.LUT P0, PT, PT, PT, UP0, 0x80, 0x0 ;  /* 0x000000000000781c */ /* 0x000fe20003f0f008 */
[----:B------:R-:W-:Y:S02]  /*14310*/  FADD.FTZ R5, -R5, R2 ;  /* 0x0000000205057221 */ /* 0x000fe40000010100 */
[--C-:B------:R-:W-:Y:S02]  /*14320*/  FFMA.FTZ R236, R13, c[0x0][0x2d0], -R160.reuse ;  /* 0x0000b4000dec7a23 */ /* 0x100fe400000108a0 */
[----:B------:R2:W-:Y:S01]  /*14330*/  MUFU.EX2 R241, R167 ;  /* 0x000000a700f17308 */ /* 0x0005e20000000800 */
[----:B------:R-:W3:Y:S01]  /*14340*/  LDSM.16.MT88.4 R12, [R211+0x8080] ;  /* 0x00808000d30c783b */ /* 0x000ee20000004200 */
[--C-:B------:R-:W-:Y:S02]  /*14350*/  FFMA.FTZ R237, R17, c[0x0][0x2d0], -R160.reuse ;  /* 0x0000b40011ed7a23 */ /* 0x100fe400000108a0 */
[--C-:B------:R-:W-:Y:S02]  /*14360*/  FFMA.FTZ R235, R9, c[0x0][0x2d0], -R160.reuse ;  /* 0x0000b40009eb7a23 */ /* 0x100fe400000108a0 */
[--C-:B------:R-:W-:Y:S02]  /*14370*/  FFMA.FTZ R234, R11, c[0x0][0x2d0], -R160.reuse ;  /* 0x0000b4000bea7a23 */ /* 0x100fe400000108a0 */
[----:B------:R-:W-:Y:S02]  /*14380*/  FMUL.FTZ R2, R5, c[0x0][0x2d0] ;  /* 0x0000b40005027a20 */ /* 0x000fe40000410000 */
[----:B------:R-:W-:Y:S01]  /*14390*/  MUFU.EX2 R237, R237 ;  /* 0x000000ed00ed7308 */ /* 0x000fe20000000800 */
[C---:B------:R-:W-:Y:S02]  /*143a0*/  FMUL.FTZ R5, R3.reuse, R145 ;  /* 0x0000009103057220 */ /* 0x040fe40000410000 */
[----:B------:R-:W-:Y:S01]  /*143b0*/  FMUL.FTZ R9, R3, R133 ;  /* 0x0000008503097220 */ /* 0x000fe20000410000 */
[----:B-1----:R-:W-:Y:S01]  /*143c0*/  F2FP.BF16.PACK_AB R154, R233, R150 ;  /* 0x00000096e99a723e */ /* 0x002fe200000010ff */
[C---:B------:R-:W-:Y:S02]  /*143d0*/  FMUL.FTZ R16, R3.reuse, R140 ;  /* 0x0000008c03107220 */ /* 0x040fe40000410000 */
[----:B------:R-:W-:Y:S02]  /*143e0*/  FMUL.FTZ R17, R3, R141 ;  /* 0x0000008d03117220 */ /* 0x000fe40000410000 */
[--C-:B------:R-:W-:Y:S01]  /*143f0*/  FFMA.FTZ R242, R165, c[0x0][0x2d0], -R160.reuse ;  /* 0x0000b400a5f27a23 */ /* 0x100fe200000108a0 */
[----:B------:R-:W1:Y:S01]  /*14400*/  MUFU.EX2 R2, R2 ;  /* 0x0000000200027308 */ /* 0x000e620000000800 */
[--C-:B------:R-:W-:Y:S02]  /*14410*/  FFMA.FTZ R243, R163, c[0x0][0x2d0], -R160.reuse ;  /* 0x0000b400a3f37a23 */ /* 0x100fe400000108a0 */
[--C-:B------:R-:W-:Y:S01]  /*14420*/  FFMA.FTZ R244, R161, c[0x0][0x2d0], -R160.reuse ;  /* 0x0000b400a1f47a23 */ /* 0x100fe200000108a0 */
[----:B--2---:R-:W-:Y:S01]  /*14430*/  LDSM.16.MT88.4 R164, [R206+0x9880] ;  /* 0x00988000cea4783b */ /* 0x004fe20000004200 */
[----:B------:R-:W-:Y:S02]  /*14440*/  FFMA.FTZ R160, R149, c[0x0][0x2d0], -R160 ;  /* 0x0000b40095a07a23 */ /* 0x000fe400000108a0 */
[C---:B------:R-:W-:Y:S02]  /*14450*/  FMUL.FTZ R28, R3.reuse, R28 ;  /* 0x0000001c031c7220 */ /* 0x040fe40000410000 */
[C---:B------:R-:W-:Y:S01]  /*14460*/  FMUL.FTZ R29, R3.reuse, R29 ;  /* 0x0000001d031d7220 */ /* 0x040fe20000410000 */
[----:B------:R-:W2:Y:S01]  /*14470*/  MUFU.EX2 R236, R236 ;  /* 0x000000ec00ec7308 */ /* 0x000ea20000000800 */
        /* <DEDUP_REMOVED lines=8> */
[C---:B-1----:R-:W-:Y:S02]  /*14500*/  FMUL.FTZ R6, R2.reuse, R146 ;  /* 0x0000009202067220 */ /* 0x042fe40000410000 */
[C---:B------:R-:W-:Y:S02]  /*14510*/  FMUL.FTZ R7, R2.reuse, R147 ;  /* 0x0000009302077220 */ /* 0x040fe40000410000 */
[----:B------:R-:W1:Y:S01]  /*14520*/  LDSM.16.MT88.4 R144, [R205+0x8080] ;  /* 0x00808000cd90783b */ /* 0x000e620000004200 */
[----:B------:R-:W4:Y:S01]  /*14530*/  MUFU.EX2 R234, R234 ;  /* 0x000000ea00ea7308 */ /* 0x000f220000000800 */
[C---:B------:R-:W-:Y:S02]  /*14540*/  FMUL.FTZ R10, R2.reuse, R134 ;  /* 0x00000086020a7220 */ /* 0x040fe40000410000 */
[----:B------:R-:W-:Y:S01]  /*14550*/  FMUL.FTZ R11, R2, R135 ;  /* 0x00000087020b7220 */ /* 0x000fe20000410000 */
[----:B--2---:R-:W-:Y:S01]  /*14560*/  F2FP.BF16.PACK_AB R153, R236, R237 ;  /* 0x000000edec99723e */ /* 0x004fe200000010ff */
[C---:B------:R-:W-:Y:S02]  /*14570*/  FMUL.FTZ R18, R2.reuse, R142 ;  /* 0x0000008e02127220 */ /* 0x040fe40000410000 */
[----:B------:R-:W2:Y:S01]  /*14580*/  LDSM.16.MT88.4 R132, [R204+0x8080] ;  /* 0x00808000cc84783b */ /* 0x000ea20000004200 */
[C---:B------:R-:W-:Y:S02]  /*14590*/  FMUL.FTZ R19, R2.reuse, R143 ;  /* 0x0000008f02137220 */ /* 0x040fe40000410000 */
[----:B------:R5:W-:Y:S01]  /*145a0*/  MUFU.EX2 R149, R160 ;  /* 0x000000a000957308 */ /* 0x000be20000000800 */
[C---:B------:R-:W-:Y:S02]  /*145b0*/  FMUL.FTZ R30, R2.reuse, R30 ;  /* 0x0000001e021e7220 */ /* 0x040fe40000410000 */
[C---:B------:R-:W-:Y:S02]  /*145c0*/  FMUL.FTZ R31, R2.reuse, R31 ;  /* 0x0000001f021f7220 */ /* 0x040fe40000410000 */
[----:B------:R-:W-:Y:S01]  /*145d0*/  LDSM.16.MT88.4 R140, [R206+0x9080] ;  /* 0x00908000ce8c783b */ /* 0x000fe20000004200 */
[C---:B------:R-:W-:Y:S02]  /*145e0*/  FMUL.FTZ R34, R2.reuse, R34 ;  /* 0x0000002202227220 */ /* 0x040fe40000410000 */
[C---:B------:R-:W-:Y:S02]  /*145f0*/  FMUL.FTZ R35, R2.reuse, R35 ;  /* 0x0000002302237220 */ /* 0x040fe40000410000 */
[C---:B------:R-:W-:Y:S01]  /*14600*/  FMUL.FTZ R38, R2.reuse, R38 ;  /* 0x0000002602267220 */ /* 0x040fe20000410000 */
[----:B------:R-:W-:Y:S01]  /*14610*/  MUFU.EX2 R238, R238 ;  /* 0x000000ee00ee7308 */ /* 0x000fe20000000800 */
[----:B------:R-:W-:Y:S01]  /*14620*/  FMUL.FTZ R39, R2, R39 ;  /* 0x0000002702277220 */ /* 0x000fe20000410000 */
[----:B----4-:R-:W-:Y:S01]  /*14630*/  F2FP.BF16.PACK_AB R155, R234, R235 ;  /* 0x000000ebea9b723e */ /* 0x010fe200000010ff */
[C---:B------:R-:W-:Y:S02]  /*14640*/  FMUL.FTZ R42, R2.reuse, R42 ;  /* 0x0000002a022a7220 */ /* 0x040fe40000410000 */
[C---:B------:R-:W-:Y:S02]  /*14650*/  FMUL.FTZ R43, R2.reuse, R43 ;  /* 0x0000002b022b7220 */ /* 0x040fe40000410000 */
[C---:B------:R-:W-:Y:S02]  /*14660*/  FMUL.FTZ R45, R3.reuse, R45 ;  /* 0x0000002d032d7220 */ /* 0x040fe40000410000 */
[C---:B---3--:R-:W-:Y:S01]  /*14670*/  HMMA.16816.F32.BF16 R4, R152.reuse, R12, R4 ;  /* 0x0000000c9804723c */ /* 0x048fe20000041804 */
[----:B------:R-:W3:Y:S01]  /*14680*/  MUFU.EX2 R239, R239 ;  /* 0x000000ef00ef7308 */ /* 0x000ee20000000800 */
[----:B-----5:R-:W-:Y:S03]  /*14690*/  LDSM.16.MT88.4 R160, [R204+0x8880] ;  /* 0x00888000cca0783b */ /* 0x020fe60000004200 */
[C---:B------:R-:W-:Y:S02]  /*146a0*/  FMUL.FTZ R46, R2.reuse, R46 ;  /* 0x0000002e022e7220 */ /* 0x040fe40000410000 */
[C---:B------:R-:W-:Y:S01]  /*146b0*/  FMUL.FTZ R12, R3.reuse, R136 ;  /* 0x00000088030c7220 */ /* 0x040fe20000410000 */
[C---:B------:R-:W-:Y:S03]  /*146c0*/  HMMA.16816.F32.BF16 R8, R152.reuse, R14, R8 ;  /* 0x0000000e9808723c */ /* 0x040fe60000041808 */
[----:B------:R-:W4:Y:S01]  /*146d0*/  MUFU.EX2 R240, R240 ;  /* 0x000000f000f07308 */ /* 0x000f220000000800 */
[C---:B------:R-:W-:Y:S02]  /*146e0*/  FMUL.FTZ R13, R3.reuse, R137 ;  /* 0x00000089030d7220 */ /* 0x040fe40000410000 */
[C---:B------:R-:W-:Y:S02]  /*146f0*/  FMUL.FTZ R20, R3.reuse, R20 ;  /* 0x0000001403147220 */ /* 0x040fe40000410000 */
[C---:B------:R-:W-:Y:S04]  /*14700*/  FMUL.FTZ R14, R2.reuse, R138 ;  /* 0x0000008a020e7220 */ /* 0x040fe80000410000 */
[C---:B------:R-:W-:Y:S01]  /*14710*/  FMUL.FTZ R15, R2.reuse, R139 ;  /* 0x0000008b020f7220 */ /* 0x040fe20000410000 */
[----:B------:R-:W-:Y:S01]  /*14720*/  MUFU.EX2 R242, R242 ;  /* 0x000000f200f27308 */ /* 0x000fe20000000800 */
[----:B------:R-:W5:Y:S01]  /*14730*/  LDSM.16.MT88.4 R136, [R211+0x9080] ;  /* 0x00908000d388783b */ /* 0x000f620000004200 */
[C---:B------:R-:W-:Y:S02]  /*14740*/  FMUL.FTZ R47, R2.reuse, R47 ;  /* 0x0000002f022f7220 */ /* 0x040fe40000410000 */
[C---:B------:R-:W-:Y:S02]  /*14750*/  FMUL.FTZ R48, R3.reuse, R48 ;  /* 0x0000003003307220 */ /* 0x040fe40000410000 */
[C---:B------:R-:W-:Y:S03]  /*14760*/  HMMA.16816.F32.BF16 R12, R152.reuse, R156, R12 ;  /* 0x0000009c980c723c */ /* 0x040fe6000004180c */
[C---:B------:R-:W-:Y:S01]  /*14770*/  FMUL.FTZ R49, R3.reuse, R49 ;  /* 0x0000003103317220 */ /* 0x040fe20000410000 */
[----:B------:R-:W2:Y:S01]  /*14780*/  MUFU.EX2 R243, R243 ;  /* 0x000000f300f37308 */ /* 0x000ea20000000800 */
[C---:B------:R-:W-:Y:S02]  /*14790*/  FMUL.FTZ R50, R2.reuse, R50 ;  /* 0x0000003202327220 */ /* 0x040fe40000410000 */
[C---:B------:R-:W-:Y:S01]  /*147a0*/  FMUL.FTZ R51, R2.reuse, R51 ;  /* 0x0000003302337220 */ /* 0x040fe20000410000 */
[C---:B------:R-:W-:Y:S01]  /*147b0*/  HMMA.16816.F32.BF16 R16, R152.reuse, R158, R16 ;  /* 0x0000009e9810723c */ /* 0x040fe20000041810 */
[----:B------:R-:W-:Y:S03]  /*147c0*/  LDSM.16.MT88.4 R156, [R205+0x8880] ;  /* 0x00888000cd9c783b */ /* 0x000fe60000004200 */
[C---:B------:R-:W-:Y:S02]  /*147d0*/  FMUL.FTZ R21, R3.reuse, R21 ;  /* 0x0000001503157220 */ /* 0x040fe40000410000 */
[C---:B------:R-:W-:Y:S01]  /*147e0*/  FMUL.FTZ R22, R2.reuse, R22 ;  /* 0x0000001602167220 */ /* 0x040fe20000410000 */
[----:B------:R-:W2:Y:S01]  /*147f0*/  MUFU.EX2 R244, R244 ;  /* 0x000000f400f47308 */ /* 0x000ea20000000800 */
[C---:B------:R-:W-:Y:S04]  /*14800*/  FMUL.FTZ R23, R2.reuse, R23 ;  /* 0x0000001702177220 */ /* 0x040fe80000410000 */
[C---:B------:R-:W-:Y:S02]  /*14810*/  FMUL.FTZ R52, R3.reuse, R52 ;  /* 0x0000003403347220 */ /* 0x040fe40000410000 */
[C---:B------:R-:W-:Y:S01]  /*14820*/  FMUL.FTZ R53, R3.reuse, R53 ;  /* 0x0000003503357220 */ /* 0x040fe20000410000 */
[C---:B-1----:R-:W-:Y:S03]  /*14830*/  HMMA.16816.F32.BF16 R20, R152.reuse, R144, R20 ;  /* 0x000000909814723c */ /* 0x042fe60000041814 */
[C---:B------:R-:W-:Y:S02]  /*14840*/  FMUL.FTZ R24, R3.reuse, R24 ;  /* 0x0000001803187220 */ /* 0x040fe40000410000 */
[C---:B------:R-:W-:Y:S02]  /*14850*/  FMUL.FTZ R25, R3.reuse, R25 ;  /* 0x0000001903197220 */ /* 0x040fe40000410000 */
[C---:B------:R-:W-:Y:S02]  /*14860*/  FMUL.FTZ R26, R2.reuse, R26 ;  /* 0x0000001a021a7220 */ /* 0x040fe40000410000 */
[C---:B------:R-:W-:Y:S03]  /*14870*/  FMUL.FTZ R27, R2.reuse, R27 ;  /* 0x0000001b021b7220 */ /* 0x040fe60000410000 */
[C---:B------:R-:W-:Y:S02]  /*14880*/  FMUL.FTZ R54, R2.reuse, R54 ;  /* 0x0000003602367220 */ /* 0x040fe40000410000 */
[C---:B------:R-:W-:Y:S02]  /*14890*/  FMUL.FTZ R55, R2.reuse, R55 ;  /* 0x0000003702377220 */ /* 0x040fe40000410000 */
[C---:B------:R-:W-:Y:S03]  /*148a0*/  HMMA.16816.F32.BF16 R24, R152.reuse, R146, R24 ;  /* 0x000000929818723c */ /* 0x040fe60000041818 */
[C---:B------:R-:W-:Y:S02]  /*148b0*/  FMUL.FTZ R56, R3.reuse, R56 ;  /* 0x0000003803387220 */ /* 0x040fe40000410000 */
[C---:B------:R-:W-:Y:S02]  /*148c0*/  FMUL.FTZ R57, R3.reuse, R57 ;  /* 0x0000003903397220 */ /* 0x040fe40000410000 */
[C---:B------:R-:W-:Y:S01]  /*148d0*/  FMUL.FTZ R58, R2.reuse, R58 ;  /* 0x0000003a023a7220 */ /* 0x040fe20000410000 */
[C---:B--2---:R-:W-:Y:S04]  /*148e0*/  HMMA.16816.F32.BF16 R28, R152.reuse, R132, R28 ;  /* 0x00000084981c723c */ /* 0x044fe8000004181c */
[C---:B------:R-:W-:Y:S02]  /*148f0*/  FMUL.FTZ R59, R2.reuse, R59 ;  /* 0x0000003b023b7220 */ /* 0x040fe40000410000 */
[C---:B------:R-:W-:Y:S02]  /*14900*/  FMUL.FTZ R60, R3.reuse, R60 ;  /* 0x0000003c033c7220 */ /* 0x040fe40000410000 */
[C---:B------:R-:W-:Y:S01]  /*14910*/  HMMA.16816.F32.BF16 R32, R152.reuse, R134, R32 ;  /* 0x000000869820723c */ /* 0x040fe20000041820 */
[----:B------:R-:W1:Y:S03]  /*14920*/  LDSM.16.MT88.4 R132, [R205+0x9080] ;  /* 0x00908000cd84783b */ /* 0x000e660000004200 */
[C---:B------:R-:W-:Y:S02]  /*14930*/  FMUL.FTZ R61, R3.reuse, R61 ;  /* 0x0000003d033d7220 */ /* 0x040fe40000410000 */
[C---:B------:R-:W-:Y:S02]  /*14940*/  FMUL.FTZ R62, R2.reuse, R62 ;  /* 0x0000003e023e7220 */ /* 0x040fe40000410000 */
[C---:B-----5:R-:W-:Y:S04]  /*14950*/  HMMA.16816.F32.BF16 R36, R152.reuse, R136, R36 ;  /* 0x000000889824723c */ /* 0x060fe80000041824 */
[C---:B------:R-:W-:Y:S02]  /*14960*/  FMUL.FTZ R63, R2.reuse, R63 ;  /* 0x0000003f023f7220 */ /* 0x040fe40000410000 */
[C---:B------:R-:W-:Y:S02]  /*14970*/  FMUL.FTZ R64, R3.reuse, R64 ;  /* 0x0000004003407220 */ /* 0x040fe40000410000 */
[C---:B------:R-:W-:Y:S01]  /*14980*/  HMMA.16816.F32.BF16 R40, R152.reuse, R138, R40 ;  /* 0x0000008a9828723c */ /* 0x040fe20000041828 */
[----:B------:R-:W2:Y:S03]  /*14990*/  LDSM.16.MT88.4 R136, [R204+0x9080] ;  /* 0x00908000cc88783b */ /* 0x000ea60000004200 */
[C---:B------:R-:W-:Y:S02]  /*149a0*/  FMUL.FTZ R65, R3.reuse, R65 ;  /* 0x0000004103417220 */ /* 0x040fe40000410000 */
[C---:B------:R-:W-:Y:S02]  /*149b0*/  FMUL.FTZ R66, R2.reuse, R66 ;  /* 0x0000004202427220 */ /* 0x040fe40000410000 */
[C---:B------:R-:W-:Y:S04]  /*149c0*/  HMMA.16816.F32.BF16 R44, R152.reuse, R140, R44 ;  /* 0x0000008c982c723c */ /* 0x040fe8000004182c */
[C---:B------:R-:W-:Y:S02]  /*149d0*/  FMUL.FTZ R67, R2.reuse, R67 ;  /* 0x0000004302437220 */ /* 0x040fe40000410000 */
[C---:B------:R-:W-:Y:S02]  /*149e0*/  FMUL.FTZ R68, R3.reuse, R68 ;  /* 0x0000004403447220 */ /* 0x040fe40000410000 */
[C---:B------:R-:W-:Y:S01]  /*149f0*/  HMMA.16816.F32.BF16 R48, R152.reuse, R142, R48 ;  /* 0x0000008e9830723c */ /* 0x040fe20000041830 */
[----:B------:R-:W5:Y:S03]  /*14a00*/  LDSM.16.MT88.4 R140, [R211+0xa080] ;  /* 0x00a08000d38c783b */ /* 0x000f660000004200 */
[C---:B------:R-:W-:Y:S02]  /*14a10*/  FMUL.FTZ R69, R3.reuse, R69 ;  /* 0x0000004503457220 */ /* 0x040fe40000410000 */
[C---:B------:R-:W-:Y:S02]  /*14a20*/  FMUL.FTZ R70, R2.reuse, R70 ;  /* 0x0000004602467220 */ /* 0x040fe40000410000 */
[C---:B------:R-:W-:Y:S01]  /*14a30*/  FMUL.FTZ R71, R2.reuse, R71 ;  /* 0x0000004702477220 */ /* 0x040fe20000410000 */
[C---:B-1----:R-:W-:Y:S03]  /*14a40*/  HMMA.16816.F32.BF16 R52, R152.reuse, R132, R52 ;  /* 0x000000849834723c */ /* 0x042fe60000041834 */
[C---:B------:R-:W-:Y:S02]  /*14a50*/  FMUL.FTZ R72, R3.reuse, R72 ;  /* 0x0000004803487220 */ /* 0x040fe40000410000 */
[C---:B------:R-:W-:Y:S02]  /*14a60*/  FMUL.FTZ R73, R3.reuse, R73 ;  /* 0x0000004903497220 */ /* 0x040fe40000410000 */
[C---:B------:R-:W-:Y:S01]  /*14a70*/  FMUL.FTZ R74, R2.reuse, R74 ;  /* 0x0000004a024a7220 */ /* 0x040fe20000410000 */
[C---:B------:R-:W-:Y:S01]  /*14a80*/  HMMA.16816.F32.BF16 R56, R152.reuse, R134, R56 ;  /* 0x000000869838723c */ /* 0x040fe20000041838 */
[----:B------:R-:W1:Y:S03]  /*14a90*/  LDSM.16.MT88.4 R132, [R206+0xa080] ;  /* 0x00a08000ce84783b */ /* 0x000e660000004200 */
[C---:B------:R-:W-:Y:S02]  /*14aa0*/  FMUL.FTZ R75, R2.reuse, R75 ;  /* 0x0000004b024b7220 */ /* 0x040fe40000410000 */
[C---:B------:R-:W-:Y:S02]  /*14ab0*/  FMUL.FTZ R76, R3.reuse, R76 ;  /* 0x0000004c034c7220 */ /* 0x040fe40000410000 */
[C---:B--2---:R-:W-:Y:S04]  /*14ac0*/  HMMA.16816.F32.BF16 R60, R152.reuse, R136, R60 ;  /* 0x00000088983c723c */ /* 0x044fe8000004183c */
[C---:B------:R-:W-:Y:S02]  /*14ad0*/  FMUL.FTZ R77, R3.reuse, R77 ;  /* 0x0000004d034d7220 */ /* 0x040fe40000410000 */
[C---:B------:R-:W-:Y:S02]  /*14ae0*/  FMUL.FTZ R78, R2.reuse, R78 ;  /* 0x0000004e024e7220 */ /* 0x040fe40000410000 */
[C---:B------:R-:W-:Y:S01]  /*14af0*/  HMMA.16816.F32.BF16 R64, R152.reuse, R138, R64 ;  /* 0x0000008a9840723c */ /* 0x040fe20000041840 */
[----:B------:R-:W2:Y:S03]  /*14b00*/  LDSM.16.MT88.4 R136, [R205+0xa080] ;  /* 0x00a08000cd88783b */ /* 0x000ea60000004200 */
[C---:B------:R-:W-:Y:S02]  /*14b10*/  FMUL.FTZ R79, R2.reuse, R79 ;  /* 0x0000004f024f7220 */ /* 0x040fe40000410000 */
[C---:B------:R-:W-:Y:S02]  /*14b20*/  FMUL.FTZ R80, R3.reuse, R80 ;  /* 0x0000005003507220 */ /* 0x040fe40000410000 */
[C---:B-----5:R-:W-:Y:S04]  /*14b30*/  HMMA.16816.F32.BF16 R68, R152.reuse, R140, R68 ;  /* 0x0000008c9844723c */ /* 0x060fe80000041844 */
        /* <DEDUP_REMOVED lines=18> */
[C---:B------:R-:W-:Y:S03]  /*14c60*/  FMUL.FTZ R93, R3.reuse, R93 ;  /* 0x0000005d035d7220 */ /* 0x040fe60000410000 */
[C---:B------:R-:W-:Y:S01]  /*14c70*/  HMMA.16816.F32.BF16 R88, R152.reuse, R138, R88 ;  /* 0x0000008a9858723c */ /* 0x040fe20000041858 */
[----:B------:R-:W2:Y:S02]  /*14c80*/  LDSM.16.MT88.4 R136, [R206+0xb080] ;  /* 0x00b08000ce88783b */ /* 0x000ea40000004200 */
[C---:B------:R-:W-:Y:S02]  /*14c90*/  FMUL.FTZ R94, R2.reuse, R94 ;  /* 0x0000005e025e7220 */ /* 0x040fe40000410000 */
[C---:B------:R-:W-:Y:S02]  /*14ca0*/  FMUL.FTZ R95, R2.reuse, R95 ;  /* 0x0000005f025f7220 */ /* 0x040fe40000410000 */
[C---:B------:R-:W-:Y:S02]  /*14cb0*/  FMUL.FTZ R96, R3.reuse, R96 ;  /* 0x0000006003607220 */ /* 0x040fe40000410000 */
[C---:B------:R-:W-:Y:S03]  /*14cc0*/  FMUL.FTZ R97, R3.reuse, R97 ;  /* 0x0000006103617220 */ /* 0x040fe60000410000 */
[C---:B-----5:R-:W-:Y:S03]  /*14cd0*/  HMMA.16816.F32.BF16 R92, R152.reuse, R140, R92 ;  /* 0x0000008c985c723c */ /* 0x060fe6000004185c */
[C---:B------:R-:W-:Y:S02]  /*14ce0*/  FMUL.FTZ R98, R2.reuse, R98 ;  /* 0x0000006202627220 */ /* 0x040fe40000410000 */
[C---:B------:R-:W-:Y:S02]  /*14cf0*/  FMUL.FTZ R99, R2.reuse, R99 ;  /* 0x0000006302637220 */ /* 0x040fe40000410000 */
[C---:B------:R-:W-:Y:S02]  /*14d00*/  FMUL.FTZ R100, R3.reuse, R100 ;  /* 0x0000006403647220 */ /* 0x040fe40000410000 */
[C---:B------:R-:W-:Y:S03]  /*14d10*/  FMUL.FTZ R101, R3.reuse, R101 ;  /* 0x0000006503657220 */ /* 0x040fe60000410000 */
[C---:B------:R-:W-:Y:S01]  /*14d20*/  HMMA.16816.F32.BF16 R96, R152.reuse, R142, R96 ;  /* 0x0000008e9860723c */ /* 0x040fe20000041860 */
[----:B------:R-:W5:Y:S02]  /*14d30*/  LDSM.16.MT88.4 R140, [R205+0xb080] ;  /* 0x00b08000cd8c783b */ /* 0x000f640000004200 */
[C---:B------:R-:W-:Y:S02]  /*14d40*/  FMUL.FTZ R102, R2.reuse, R102 ;  /* 0x0000006602667220 */ /* 0x040fe40000410000 */
[C---:B------:R-:W-:Y:S02]  /*14d50*/  FMUL.FTZ R103, R2.reuse, R103 ;  /* 0x0000006702677220 */ /* 0x040fe40000410000 */
[C---:B------:R-:W-:Y:S02]  /*14d60*/  FMUL.FTZ R104, R3.reuse, R104 ;  /* 0x0000006803687220 */ /* 0x040fe40000410000 */
[C---:B------:R-:W-:Y:S03]  /*14d70*/  FMUL.FTZ R105, R3.reuse, R105 ;  /* 0x0000006903697220 */ /* 0x040fe60000410000 */
[C---:B-1----:R-:W-:Y:S03]  /*14d80*/  HMMA.16816.F32.BF16 R100, R152.reuse, R132, R100 ;  /* 0x000000849864723c */ /* 0x042fe60000041864 */
[C---:B------:R-:W-:Y:S02]  /*14d90*/  FMUL.FTZ R106, R2.reuse, R106 ;  /* 0x0000006a026a7220 */ /* 0x040fe40000410000 */
[C---:B------:R-:W-:Y:S02]  /*14da0*/  FMUL.FTZ R107, R2.reuse, R107 ;  /* 0x0000006b026b7220 */ /* 0x040fe40000410000 */
[C---:B------:R-:W-:Y:S02]  /*14db0*/  FMUL.FTZ R108, R3.reuse, R108 ;  /* 0x0000006c036c7220 */ /* 0x040fe40000410000 */
[C---:B------:R-:W-:Y:S03]  /*14dc0*/  FMUL.FTZ R109, R3.reuse, R109 ;  /* 0x0000006d036d7220 */ /* 0x040fe60000410000 */
[C---:B------:R-:W-:Y:S01]  /*14dd0*/  HMMA.16816.F32.BF16 R104, R152.reuse, R134, R104 ;  /* 0x000000869868723c */ /* 0x040fe20000041868 */
[----:B------:R-:W1:Y:S02]  /*14de0*/  LDSM.16.MT88.4 R132, [R204+0xb080] ;  /* 0x00b08000cc84783b */ /* 0x000e640000004200 */
[C---:B------:R-:W-:Y:S02]  /*14df0*/  FMUL.FTZ R110, R2.reuse, R110 ;  /* 0x0000006e026e7220 */ /* 0x040fe40000410000 */
[C---:B------:R-:W-:Y:S02]  /*14e00*/  FMUL.FTZ R111, R2.reuse, R111 ;  /* 0x0000006f026f7220 */ /* 0x040fe40000410000 */
[C---:B------:R-:W-:Y:S02]  /*14e10*/  FMUL.FTZ R112, R3.reuse, R112 ;  /* 0x0000007003707220 */ /* 0x040fe40000410000 */
[C---:B------:R-:W-:Y:S03]  /*14e20*/  FMUL.FTZ R113, R3.reuse, R113 ;  /* 0x0000007103717220 */ /* 0x040fe60000410000 */
[C---:B--2---:R-:W-:Y:S03]  /*14e30*/  HMMA.16816.F32.BF16 R108, R152.reuse, R136, R108 ;  /* 0x00000088986c723c */ /* 0x044fe6000004186c */
[C---:B------:R-:W-:Y:S02]  /*14e40*/  FMUL.FTZ R114, R2.reuse, R114 ;  /* 0x0000007202727220 */ /* 0x040fe40000410000 */
        /* <DEDUP_REMOVED lines=23> */
[----:B------:R-:W-:Y:S02]  /*14fc0*/  FFMA.FTZ R232, R3, R224, R232 ;  /* 0x000000e003e87223 */ /* 0x000fe400000100e8 */
[----:B------:R-:W-:Y:S03]  /*14fd0*/  FFMA.FTZ R237, R2, R223, R237 ;  /* 0x000000df02ed7223 */ /* 0x000fe600000100ed */
[----:B------:R-:W-:Y:S03]  /*14fe0*/  HMMA.16816.F32.BF16 R128, R152, R134, R128 ;  /* 0x000000869880723c */ /* 0x000fe60000041880 */
[----:B------:R-:W-:Y:S01]  /*14ff0*/  MOV R2, R148 ;  /* 0x0000009400027202 */ /* 0x000fe20000000f00 */
[----:B------:R-:W-:Y:S02]  /*15000*/  FADD.FTZ R151, R151, R232 ;  /* 0x000000e897977221 */ /* 0x000fe40000010000 */
[----:B------:R-:W-:Y:S01]  /*15010*/  FADD.FTZ R236, R236, R237 ;  /* 0x000000edecec7221 */ /* 0x000fe20000010000 */
[----:B---3--:R-:W-:Y:S01]  /*15020*/  F2FP.BF16.PACK_AB R152, R239, R238 ;  /* 0x000000eeef98723e */ /* 0x008fe200000010ff */
[----:B------:R-:W-:Y:S01]  /*15030*/  FADD.FTZ R150, R150, R151 ;  /* 0x0000009796967221 */ /* 0x000fe20000010000 */
[----:B----4-:R-:W-:Y:S03]  /*15040*/  F2FP.BF16.PACK_AB R154, R241, R240 ;  /* 0x000000f0f19a723e */ /* 0x010fe600000010ff */
[----:B------:R-:W-:Y:S01]  /*15050*/  F2FP.BF16.PACK_AB R153, R243, R242 ;  /* 0x000000f2f399723e */ /* 0x000fe200000010ff */
[----:B------:R-:W-:Y:S01]  /*15060*/  FADD.FTZ R3, R235, R236 ;  /* 0x000000eceb037221 */ /* 0x000fe20000010000 */
[----:B------:R-:W-:Y:S01]  /*15070*/  F2FP.BF16.PACK_AB R155, R149, R244 ;  /* 0x000000f4959b723e */ /* 0x000fe200000010ff */
[----:B------:R-:W-:Y:S02]  /*15080*/  FADD.FTZ R233, R233, R150 ;  /* 0x00000096e9e97221 */ /* 0x000fe40000010000 */
[----:B------:R-:W-:Y:S02]  /*15090*/  FADD.FTZ R3, R234, R3 ;  /* 0x00000003ea037221 */ /* 0x000fe40000010000 */
[----:B------:R-:W-:Y:S02]  /*150a0*/  FADD.FTZ R238, R238, R233 ;  /* 0x000000e9eeee7221 */ /* 0x000fe40000010000 */
[C---:B--2---:R-:W-:Y:S01]  /*150b0*/  HMMA.16816.F32.BF16 R144, R152.reuse, R136, R4 ;  /* 0x000000889890723c */ /* 0x044fe20000041804 */
[----:B------:R-:W1:Y:S02]  /*150c0*/  LDSM.16.MT88.4 R4, [R211+0x9880] ;  /* 0x00988000d304783b */ /* 0x000e640000004200 */
[----:B------:R-:W-:Y:S01]  /*150d0*/  FADD.FTZ R242, R242, R3 ;  /* 0x00000003f2f27221 */ /* 0x000fe20000010000 */
[----:B------:R-:W-:Y:S01]  /*150e0*/  MOV R3, R0 ;  /* 0x0000000000037202 */ /* 0x000fe20000000f00 */
[----:B------:R-:W-:Y:S02]  /*150f0*/  FADD.FTZ R239, R239, R238 ;  /* 0x000000eeefef7221 */ /* 0x000fe40000010000 */
[----:B------:R-:W-:Y:S01]  /*15100*/  FADD.FTZ R243, R243, R242 ;  /* 0x000000f2f3f37221 */ /* 0x000fe20000010000 */
[C---:B------:R-:W-:Y:S01]  /*15110*/  HMMA.16816.F32.BF16 R132, R152.reuse, R138, R8 ;  /* 0x0000008a9884723c */ /* 0x040fe20000041808 */
[----:B------:R-:W2:Y:S03]  /*15120*/  LDSM.16.MT88.4 R8, [R205+0x9880] ;  /* 0x00988000cd08783b */ /* 0x000ea60000004200 */
[----:B------:R-:W-:Y:S02]  /*15130*/  FADD.FTZ R224, R240, R239 ;  /* 0x000000eff0e07221 */ /* 0x000fe40000010000 */
[----:B------:R-:W-:Y:S02]  /*15140*/  FADD.FTZ R244, R244, R243 ;  /* 0x000000f3f4f47221 */ /* 0x000fe40000010000 */
[C---:B-----5:R-:W-:Y:S01]  /*15150*/  HMMA.16816.F32.BF16 R136, R152.reuse, R140, R12 ;  /* 0x0000008c9888723c */ /* 0x060fe2000004180c */
[----:B------:R-:W3:Y:S03]  /*15160*/  LDSM.16.MT88.4 R12, [R205+0xa880] ;  /* 0x00a88000cd0c783b */ /* 0x000ee60000004200 */
[----:B------:R-:W-:Y:S02]  /*15170*/  FADD.FTZ R224, R241, R224 ;  /* 0x000000e0f1e07221 */ /* 0x000fe40000010000 */
[----:B------:R-:W-:Y:S02]  /*15180*/  FADD.FTZ R223, R149, R244 ;  /* 0x000000f495df7221 */ /* 0x000fe40000010000 */
[C---:B------:R-:W-:Y:S01]  /*15190*/  HMMA.16816.F32.BF16 R140, R152.reuse, R142, R16 ;  /* 0x0000008e988c723c */ /* 0x040fe20000041810 */
[----:B------:R-:W4:Y:S07]  /*151a0*/  LDSM.16.MT88.4 R16, [R205+0xb880] ;  /* 0x00b88000cd10783b */ /* 0x000f2e0000004200 */
[C---:B------:R-:W-:Y:S08]  /*151b0*/  HMMA.16816.F32.BF16 R20, R152.reuse, R156, R20 ;  /* 0x0000009c9814723c */ /* 0x040ff00000041814 */
[C---:B------:R-:W-:Y:S01]  /*151c0*/  HMMA.16816.F32.BF16 R24, R152.reuse, R158, R24 ;  /* 0x0000009e9818723c */ /* 0x040fe20000041818 */
[----:B------:R-:W5:Y:S07]  /*151d0*/  LDSM.16.MT88.4 R156, [R204+0xb880] ;  /* 0x00b88000cc9c783b */ /* 0x000f6e0000004200 */
[C---:B------:R-:W-:Y:S08]  /*151e0*/  HMMA.16816.F32.BF16 R28, R152.reuse, R160, R28 ;  /* 0x000000a0981c723c */ /* 0x040ff0000004181c */
[C---:B------:R-:W-:Y:S08]  /*151f0*/  HMMA.16816.F32.BF16 R32, R152.reuse, R162, R32 ;  /* 0x000000a29820723c */ /* 0x040ff00000041820 */
[C---:B-1----:R-:W-:Y:S08]  /*15200*/  HMMA.16816.F32.BF16 R36, R152.reuse, R4, R36 ;  /* 0x000000049824723c */ /* 0x042ff00000041824 */
[C---:B------:R-:W-:Y:S08]  /*15210*/  HMMA.16816.F32.BF16 R40, R152.reuse, R6, R40 ;  /* 0x000000069828723c */ /* 0x040ff00000041828 */
[C---:B------:R-:W-:Y:S08]  /*15220*/  HMMA.16816.F32.BF16 R44, R152.reuse, R164, R44 ;  /* 0x000000a4982c723c */ /* 0x040ff0000004182c */
[C---:B------:R-:W-:Y:S08]  /*15230*/  HMMA.16816.F32.BF16 R48, R152.reuse, R166, R48 ;  /* 0x000000a69830723c */ /* 0x040ff00000041830 */
[C---:B--2---:R-:W-:Y:S07]  /*15240*/  HMMA.16816.F32.BF16 R52, R152.reuse, R8, R52 ;  /* 0x000000089834723c */ /* 0x044fee0000041834 */
[----:B------:R-:W-:Y:S01]  /*15250*/  MOV R8, R148 ;  /* 0x0000009400087202 */ /* 0x000fe20000000f00 */
[C---:B------:R-:W-:Y:S08]  /*15260*/  HMMA.16816.F32.BF16 R56, R152.reuse, R10, R56 ;  /* 0x0000000a9838723c */ /* 0x040ff00000041838 */
[C---:B------:R-:W-:Y:S08]  /*15270*/  HMMA.16816.F32.BF16 R60, R152.reuse, R168, R60 ;  /* 0x000000a8983c723c */ /* 0x040ff0000004183c */
        /* <DEDUP_REMOVED lines=15> */
[C---:B-----5:R-:W-:Y:S08]  /*15370*/  HMMA.16816.F32.BF16 R124, R152.reuse, R156, R124 ;  /* 0x0000009c987c723c */ /* 0x060ff0000004187c */
[----:B------:R-:W-:Y:S01]  /*15380*/  HMMA.16816.F32.BF16 R128, R152, R158, R128 ;  /* 0x0000009e9880723c */ /* 0x000fe20000041880 */
[----:B------:R-:W-:-:S07]  /*15390*/  @P0 BRA `(.L_x_476) ;  /* 0xffffd6d000000947 */ /* 0x000fce000383ffff */
.L_x_465:
[----:B------:R-:W1:Y:S01]  /*153a0*/  S2UR UR9, SR_CTAID.X ;  /* 0x00000000000979c3 */ /* 0x000e620000002500 */
[----:B------:R-:W-:Y:S01]  /*153b0*/  ULDC.64 UR4, c[0x0][0x2c8] ;  /* 0x0000b20000047ab9 */ /* 0x000fe20000000a00 */
[----:B------:R-:W-:Y:S01]  /*153c0*/  PLOP3.LUT P0, PT, PT, PT, UP2, 0x40, 0x0 ;  /* 0x000000000000781c */ /* 0x000fe20003f0e828 */
[----:B-1----:R-:W-:-:S04]  /*153d0*/  ULEA UR9, UR9, 0x7f, 0x7 ;  /* 0x0000007f09097891 */ /* 0x002fc8000f8e383f */
[----:B------:R-:W-:Y:S02]  /*153e0*/  UIMAD.WIDE.U32 UR28, UR9, UR4, URZ ;  /* 0x00000004091c72a5 */ /* 0x000fe4000f8e003f */
[----:B------:R-:W-:Y:S02]  /*153f0*/  UIADD3 UR4, UR11, 0x1, -UR20 ;  /* 0x000000010b047890 */ /* 0x000fe4000fffe814 */
[----:B------:R-:W-:-:S03]  /*15400*/  UMOV UR14, UR9 ;  /* 0x00000009000e7c82 */ /* 0x000fc60008000000 */
[----:B------:R-:W-:Y:S02]  /*15410*/  @UP3 UMOV UR9, UR29 ;  /* 0x0000001d00093c82 */ /* 0x000fe40008000000 */
[----:B------:R-:W-:-:S03]  /*15420*/  @UP3 USHF.R.U32.HI UR14, URZ, UR5, UR9 ;  /* 0x000000053f0e3299 */ /* 0x000fc60008011609 */
[----:B------:R-:W-:Y:S02]  /*15430*/  ULDC UR9, c[0x0][0x324] ;  /* 0x0000c90000097ab9 */ /* 0x000fe40000000800 */
[----:B------:R-:W-:-:S04]  /*15440*/  UIADD3 UR14, UR14, UR4, URZ ;  /* 0x000000040e0e7290 */ /* 0x000fc8000fffe03f */
        /* <DEDUP_REMOVED lines=15> */
.L_x_478:
[----:B------:R-:W-:Y:S02]  /*15540*/  UMOV UR5, 0x1 ;  /* 0x0000000100057882 */ /* 0x000fe40000000000 */
[----:B------:R-:W-:Y:S02]  /*15550*/  ULDC UR4, c[0x0][0x32c] ;  /* 0x0000cb0000047ab9 */ /* 0x000fe40000000800 */
[----:B------:R-:W-:-:S03]  /*15560*/  UISETP.NE.AND UP0, UPT, UR5, UR4, UPT ;  /* 0x000000040500728c */ /* 0x000fc6000bf05270 */
[----:B------:R-:W-:Y:S02]  /*15570*/  ULDC.64 UR4, c[0x0][0x330] ;  /* 0x0000cc0000047ab9 */ /* 0x000fe40000000a00 */
[----:B------:R-:W-:-:S07]  /*15580*/  UIMAD.WIDE.U32 UR28, UR14, UR4, URZ ;  /* 0x000000040e1c72a5 */ /* 0x000fce000f8e003f */
[----:B------:R-:W-:Y:S02]  /*15590*/  @UP0 UMOV UR15, UR29 ;  /* 0x0000001d000f0c82 */ /* 0x000fe40008000000 */
[----:B------:R-:W-:Y:S02]  /*155a0*/  @UP0 USHF.R.U32.HI UR14, URZ, UR5, UR15 ;  /* 0x000000053f0e0299 */ /* 0x000fe4000801160f */
.L_x_479:
[----:B------:R-:W-:Y:S02]  /*155b0*/  ULDC UR4, c[0x0][0x32c] ;  /* 0x0000cb0000047ab9 */ /* 0x000fe40000000800 */
[----:B------:R-:W-:-:S04]  /*155c0*/  UIMAD UR4, UR14, UR4, URZ ;  /* 0x000000040e0472a4 */ /* 0x000fc8000f8e023f */
[----:B------:R-:W-:-:S04]  /*155d0*/  UISETP.LT.AND UP0, UPT, UR9, UR4, UPT ;  /* 0x000000040900728c */ /* 0x000fc8000bf01270 */
[----:B------:R-:W-:-:S04]  /*155e0*/  USEL UR9, UR9, UR4, !UP0 ;  /* 0x0000000409097287 */ /* 0x000fc8000c000000 */
.L_x_477:
[----:B------:R-:W-:-:S04]  /*155f0*/  UIADD3 UR9, UR9, 0x1f, URZ ;  /* 0x0000001f09097890 */ /* 0x000fc8000fffe03f */
        /* <DEDUP_REMOVED lines=14> */
[C---:B------:R-:W-:Y:S01]  /*156e0*/  IMAD.SHL.U32 R231, R228.reuse, 0x2, RZ ;  /* 0x00000002e4e77824 */ /* 0x040fe200078e00ff */
[----:B------:R-:W-:Y:S01]  /*156f0*/  SHF.L.U64.HI R235, R227, 0x1, R2 ;  /* 0x00000001e3eb7819 */ /* 0x000fe20000010202 */
[C---:B------:R-:W-:Y:S01]  /*15700*/  IMAD.SHL.U32 R230, R225.reuse, 0x2, RZ ;  /* 0x00000002e1e67824 */ /* 0x040fe200078e00ff */
[----:B------:R-:W-:Y:S02]  /*15710*/  SHF.L.U64.HI R233, R225, 0x1, R0 ;  /* 0x00000001e1e97819 */ /* 0x000fe40000010200 */
[----:B------:R-:W-:-:S02]  /*15720*/  SHF.L.U64.HI R232, R228, 0x1, R5 ;  /* 0x00000001e4e87819 */ /* 0x000fc40000010205 */
.L_x_483:
        /* <DEDUP_REMOVED lines=24> */
[----:B------:R-:W-:Y:S02]  /*158b0*/  LEA.HI.X R12, R0, c[0x0][0x1fc], R5, 0x1, P0 ;  /* 0x00007f00000c7a11 */ /* 0x000fe400000f0c05 */
        /* <DEDUP_REMOVED lines=15> */
.L_x_481:
[C---:B--234-:R-:W-:Y:S01]  /*159b0*/  HMMA.16816.F32.BF16 R4, R152.reuse, R156, RZ ;  /* 0x0000009c9804723c */ /* 0x05cfe200000418ff */
[----:B------:R-:W-:Y:S01]  /*159c0*/  LDSM.16.M88.4 R172, [R208+0xc880] ;  /* 0x00c88000d0ac783b */ /* 0x000fe20000000200 */
[----:B------:R-:W-:Y:S04]  /*159d0*/  UISETP.GT.AND UP0, UPT, UR10, UR8, UPT ;  /* 0x000000080a00728c */ /* 0x000fe8000bf04270 */
[----:B------:R-:W0:Y:S02]  /*159e0*/  LDGDEPBAR ;  /* 0x00000000000079af */ /* 0x000e240000000000 */
[C---:B------:R-:W-:Y:S01]  /*159f0*/  HMMA.16816.F32.BF16 R8, R152.reuse, R158, RZ ;  /* 0x0000009e9808723c */ /* 0x040fe200000418ff */
[----:B------:R-:W-:Y:S02]  /*15a00*/  PLOP3.LUT P0, PT, PT, PT, UP0, 0x40, 0x0 ;  /* 0x000000000000781c */ /* 0x000fe40003f0e808 */
[----:B------:R-:W-:Y:S05]  /*15a10*/  LDSM.16.M88.4 R156, [R208+0xc080] ;  /* 0x00c08000d09c783b */ /* 0x000fea0000000200 */
[C---:B------:R-:W-:Y:S08]  /*15a20*/  HMMA.16816.F32.BF16 R12, R152.reuse, R16, RZ ;  /* 0x00000010980c723c */ /* 0x040ff000000418ff */
[----:B------:R-:W-:Y:S01]  /*15a30*/  HMMA.16816.F32.BF16 R16, R152, R18, RZ ;  /* 0x000000129810723c */ /* 0x000fe200000418ff */
[----:B------:R-:W2:Y:S07]  /*15a40*/  LDSM.16.M88.4 R152, [R209+0x10080] ;  /* 0x01008000d198783b */ /* 0x000eae0000000200 */
[C---:B-1----:R-:W-:Y:S08]  /*15a50*/  HMMA.16816.F32.BF16 R4, R160.reuse, R164, R4 ;  /* 0x000000a4a004723c */ /* 0x042ff00000041804 */
[C---:B------:R-:W-:Y:S01]  /*15a60*/  HMMA.16816.F32.BF16 R8, R160.reuse, R166, R8 ;  /* 0x000000a6a008723c */ /* 0x040fe20000041808 */
[----:B------:R-:W-:Y:S07]  /*15a70*/  LDSM.16.M88.4 R164, [R202] ;  /* 0x00000000caa4783b */ /* 0x000fee0000000200 */
[C---:B------:R-:W-:Y:S08]  /*15a80*/  HMMA.16816.F32.BF16 R12, R160.reuse, R168, R12 ;  /* 0x000000a8a00c723c */ /* 0x040ff0000004180c */
[----:B------:R-:W-:Y:S01]  /*15a90*/  HMMA.16816.F32.BF16 R16, R160, R170, R16 ;  /* 0x000000aaa010723c */ /* 0x000fe20000041810 */
[----:B------:R-:W1:Y:S05]  /*15aa0*/  LDSM.16.M88.4 R160, [R207+0x10080] ;  /* 0x01008000cfa0783b */ /* 0x000e6a0000000200 */
[----:B------:R-:W3:Y:S02]  /*15ab0*/  LDSM.16.M88.4 R168, [R202+0x800] ;  /* 0x00080000caa8783b */ /* 0x000ee40000000200 */
[C---:B--2---:R-:W-:Y:S08]  /*15ac0*/  HMMA.16816.F32.BF16 R4, R152.reuse, R156, R4 ;  /* 0x0000009c9804723c */ /* 0x044ff00000041804 */
[C---:B------:R-:W-:Y:S01]  /*15ad0*/  HMMA.16816.F32.BF16 R8, R152.reuse, R158, R8 ;  /* 0x0000009e9808723c */ /* 0x040fe20000041808 */
[----:B------:R-:W-:Y:S07]  /*15ae0*/  LDSM.16.M88.4 R156, [R213+0xd080] ;  /* 0x00d08000d59c783b */ /* 0x000fee0000000200 */
[C---:B------:R-:W-:Y:S08]  /*15af0*/  HMMA.16816.F32.BF16 R12, R152.reuse, R172, R12 ;  /* 0x000000ac980c723c */ /* 0x040ff0000004180c */
[----:B------:R-:W-:Y:S01]  /*15b00*/  HMMA.16816.F32.BF16 R16, R152, R174, R16 ;  /* 0x000000ae9810723c */ /* 0x000fe20000041810 */
[----:B------:R-:W2:Y:S05]  /*15b10*/  LDSM.16.M88.4 R152, [R214+0x14080] ;  /* 0x01408000d698783b */ /* 0x000eaa0000000200 */
[----:B------:R-:W4:Y:S02]  /*15b20*/  LDSM.16.M88.4 R172, [R213+0xd880] ;  /* 0x00d88000d5ac783b */ /* 0x000f240000000200 */
[C---:B-1----:R-:W-:Y:S08]  /*15b30*/  HMMA.16816.F32.BF16 R4, R160.reuse, R164, R4 ;  /* 0x000000a4a004723c */ /* 0x042ff00000041804 */
[C---:B------:R-:W-:Y:S01]  /*15b40*/  HMMA.16816.F32.BF16 R8, R160.reuse, R166, R8 ;  /* 0x000000a6a008723c */ /* 0x040fe20000041808 */
[----:B------:R-:W-:Y:S07]  /*15b50*/  LDSM.16.M88.4 R164, [R201] ;  /* 0x00000000c9a4783b */ /* 0x000fee0000000200 */
[C---:B---3--:R-:W-:Y:S08]  /*15b60*/  HMMA.16816.F32.BF16 R12, R160.reuse, R168, R12 ;  /* 0x000000a8a00c723c */ /* 0x048ff0000004180c */
[----:B------:R-:W-:Y:S01]  /*15b70*/  HMMA.16816.F32.BF16 R16, R160, R170, R16 ;  /* 0x000000aaa010723c */ /* 0x000fe20000041810 */
[----:B------:R-:W1:Y:S05]  /*15b80*/  LDSM.16.M88.4 R160, [R210+0x14080] ;  /* 0x01408000d2a0783b */ /* 0x000e6a0000000200 */
[----:B------:R-:W3:Y:S02]  /*15b90*/  LDSM.16.M88.4 R168, [R200] ;  /* 0x00000000c8a8783b */ /* 0x000ee40000000200 */
[C---:B--2---:R-:W-:Y:S08]  /*15ba0*/  HMMA.16816.F32.BF16 R4, R152.reuse, R156, R4 ;  /* 0x0000009c9804723c */ /* 0x044ff00000041804 */
[C---:B------:R-:W-:Y:S01]  /*15bb0*/  HMMA.16816.F32.BF16 R8, R152.reuse, R158, R8 ;  /* 0x0000009e9808723c */ /* 0x040fe20000041808 */
[----:B------:R-:W-:Y:S07]  /*15bc0*/  LDSM.16.M88.4 R156, [R208+0xd080] ;  /* 0x00d08000d09c783b */ /* 0x000fee0000000200 */
[C---:B----4-:R-:W-:Y:S08]  /*15bd0*/  HMMA.16816.F32.BF16 R12, R152.reuse, R172, R12 ;  /* 0x000000ac980c723c */ /* 0x050ff0000004180c */
[----:B------:R-:W-:Y:S01]  /*15be0*/  HMMA.16816.F32.BF16 R16, R152, R174, R16 ;  /* 0x000000ae9810723c */ /* 0x000fe20000041810 */
[----:B------:R-:W2:Y:S05]  /*15bf0*/  LDSM.16.M88.4 R152, [R209+0x14080] ;  /* 0x01408000d198783b */ /* 0x000eaa0000000200 */
[----:B------:R-:W4:Y:S02]  /*15c00*/  LDSM.16.M88.4 R172, [R208+0xd880] ;  /* 0x00d88000d0ac783b */ /* 0x000f240000000200 */
[C---:B-1----:R-:W-:Y:S08]  /*15c10*/  HMMA.16816.F32.BF16 R4, R160.reuse, R164, R4 ;  /* 0x000000a4a004723c */ /* 0x042ff00000041804 */
[C---:B------:R-:W-:Y:S01]  /*15c20*/  HMMA.16816.F32.BF16 R8, R160.reuse, R166, R8 ;  /* 0x000000a6a008723c */ /* 0x040fe20000041808 */
[----:B------:R-:W-:Y:S07]  /*15c30*/  LDSM.16.M88.4 R164, [R202+0x1000] ;  /* 0x00100000caa4783b */ /* 0x000fee0000000200 */
[C---:B---3--:R-:W-:Y:S08]  /*15c40*/  HMMA.16816.F32.BF16 R12, R160.reuse, R168, R12 ;  /* 0x000000a8a00c723c */ /* 0x048ff0000004180c */
[----:B------:R-:W-:Y:S01]  /*15c50*/  HMMA.16816.F32.BF16 R16, R160, R170, R16 ;  /* 0x000000aaa010723c */ /* 0x000fe20000041810 */
[----:B------:R-:W1:Y:S05]  /*15c60*/  LDSM.16.M88.4 R160, [R207+0x14080] ;  /* 0x01408000cfa0783b */ /* 0x000e6a0000000200 */
[----:B------:R-:W3:Y:S02]  /*15c70*/  LDSM.16.M88.4 R168, [R202+0x1800] ;  /* 0x00180000caa8783b */ /* 0x000ee40000000200 */
        /* <DEDUP_REMOVED lines=56> */
[----:B------:R-:W-:Y:S04]  /*16000*/  DEPBAR.LE SB0, 0x0 ;  /* 0x000080000000791a */ /* 0x000fe80000000000 */
[C---:B--2---:R-:W-:Y:S01]  /*16010*/  HMMA.16816.F32.BF16 R4, R152.reuse, R156, R4 ;  /* 0x0000009c9804723c */ /* 0x044fe20000041804 */
[----:B------:R-:W-:Y:S07]  /*16020*/  BAR.SYNC.DEFER_BLOCKING 0x0 ;  /* 0x0000000000007b1d */ /* 0x000fee0000010000 */
[C---:B------:R-:W-:Y:S08]  /*16030*/  HMMA.16816.F32.BF16 R8, R152.reuse, R158, R8 ;  /* 0x0000009e9808723c */ /* 0x040ff00000041808 */
[C---:B----4-:R-:W-:Y:S08]  /*16040*/  HMMA.16816.F32.BF16 R12, R152.reuse, R172, R12 ;  /* 0x000000ac980c723c */ /* 0x050ff0000004180c */
[----:B------:R-:W-:Y:S08]  /*16050*/  HMMA.16816.F32.BF16 R16, R152, R174, R16 ;  /* 0x000000ae9810723c */ /* 0x000ff00000041810 */
[C---:B-1----:R-:W-:Y:S08]  /*16060*/  HMMA.16816.F32.BF16 R4, R160.reuse, R164, R4 ;  /* 0x000000a4a004723c */ /* 0x042ff00000041804 */
[C---:B------:R-:W-:Y:S08]  /*16070*/  HMMA.16816.F32.BF16 R8, R160.reuse, R166, R8 ;  /* 0x000000a6a008723c */ /* 0x040ff00000041808 */
[C---:B---3--:R-:W-:Y:S08]  /*16080*/  HMMA.16816.F32.BF16 R12, R160.reuse, R168, R12 ;  /* 0x000000a8a00c723c */ /* 0x048ff0000004180c */
        /* <DEDUP_REMOVED lines=45> */
.L_x_482:
[----:B------:R-:W-:Y:S01]  /*16360*/  FMNMX.FTZ R0, R4, R3, !PT ;  /* 0x0000000304007209 */ /* 0x000fe20007810000 */
[----:B-1----:R-:W-:Y:S01]  /*16370*/  LDSM.16.MT88.4 R156, [R206+0x8080] ;  /* 0x00808000ce9c783b */ /* 0x002fe20000004200 */
[----:B------:R-:W-:Y:S01]  /*16380*/  FMNMX.FTZ R2, R6, R149, !PT ;  /* 0x0000009506027209 */ /* 0x000fe20007810000 */
[----:B------:R-:W-:Y:S01]  /*16390*/  UISETP.GT.AND UP0, UPT, UR10, UR4, UPT ;  /* 0x000000040a00728c */ /* 0x000fe2000bf04270 */
[----:B------:R-:W-:Y:S01]  /*163a0*/  FMNMX.FTZ R151, R5, R0, !PT ;  /* 0x0000000005977209 */ /* 0x000fe20007810000 */
[----:B------:R-:W-:Y:S01]  /*163b0*/  UIADD3 UR10, UR10, -0x1, URZ ;  /* 0xffffffff0a0a7890 */ /* 0x000fe2000fffe03f */
        /* <DEDUP_REMOVED lines=13> */
[----:B------:R-:W-:Y:S02]  /*16490*/  PLOP3.LUT P0, PT, PT, PT, UP0, 0x80, 0x0 ;  /* 0x000000000000781c */ /* 0x000fe40003f0f008 */
        /* <DEDUP_REMOVED lines=15> */
[----:B-1----:R-:W-:Y:S07]  /*16590*/  FMNMX.FTZ R0, R152, R155, !PT ;  /* 0x0000009b98007209 */ /* 0x002fee0007810000 */
[----:B------:R-:W1:Y:S01]  /*165a0*/  LDSM.16.MT88.4 R152, [R211+0x8080] ;  /* 0x00808000d398783b */ /* 0x000e620000004200 */
[C---:B------:R-:W-:Y:S02]  /*165b0*/  FADD.FTZ R2, -R0.reuse, R3 ;  /* 0x0000000300027221 */ /* 0x040fe40000010100 */
[----:B------:R-:W-:Y:S01]  /*165c0*/  FMUL.FTZ R165, R0, c[0x0][0x2d0] ;  /* 0x0000b40000a57a20 */ /* 0x000fe20000410000 */
[----:B--2---:R-:W-:Y:S01]  /*165d0*/  FMNMX.FTZ R148, R148, R151, !PT ;  /* 0x0000009794947209 */ /* 0x004fe20007810000 */
[----:B------:R-:W-:Y:S02]  /*165e0*/  FMUL.FTZ R3, R2, c[0x0][0x2d0] ;  /* 0x0000b40002037a20 */ /* 0x000fe40000410000 */
[----:B------:R-:W-:Y:S02]  /*165f0*/  FFMA.FTZ R150, R4, c[0x0][0x2d0], -R165 ;  /* 0x0000b40004967a23 */ /* 0x000fe400000108a5 */
[C---:B------:R-:W-:Y:S02]  /*16600*/  FADD.FTZ R2, -R148.reuse, R149 ;  /* 0x0000009594027221 */ /* 0x040fe40000010100 */
[----:B------:R-:W-:Y:S01]  /*16610*/  FMUL.FTZ R164, R148, c[0x0][0x2d0] ;  /* 0x0000b40094a47a20 */ /* 0x000fe20000410000 */
[----:B------:R-:W2:Y:S01]  /*16620*/  MUFU.EX2 R3, R3 ;  /* 0x0000000300037308 */ /* 0x000ea20000000800 */
[----:B------:R-:W-:Y:S02]  /*16630*/  FMUL.FTZ R149, R2, c[0x0][0x2d0] ;  /* 0x0000b40002957a20 */ /* 0x000fe40000410000 */
[--C-:B------:R-:W-:Y:S02]  /*16640*/  FFMA.FTZ R5, R5, c[0x0][0x2d0], -R165.reuse ;  /* 0x0000b40005057a23 */ /* 0x100fe400000108a5 */
[--C-:B------:R-:W-:Y:S02]  /*16650*/  FFMA.FTZ R151, R8, c[0x0][0x2d0], -R165.reuse ;  /* 0x0000b40008977a23 */ /* 0x100fe400000108a5 */
[--C-:B------:R-:W-:Y:S02]  /*16660*/  FFMA.FTZ R236, R9, c[0x0][0x2d0], -R165.reuse ;  /* 0x0000b40009ec7a23 */ /* 0x100fe400000108a5 */
[--C-:B------:R-:W-:Y:S01]  /*16670*/  FFMA.FTZ R6, R6, c[0x0][0x2d0], -R164.reuse ;  /* 0x0000b40006067a23 */ /* 0x100fe200000108a4 */
[----:B------:R3:W4:Y:S01]  /*16680*/  MUFU.EX2 R2, R149 ;  /* 0x0000009500027308 */ /* 0x0007220000000800 */
[--C-:B------:R-:W-:Y:S02]  /*16690*/  FFMA.FTZ R7, R7, c[0x0][0x2d0], -R164.reuse ;  /* 0x0000b40007077a23 */ /* 0x100fe400000108a4 */
[--C-:B------:R-:W-:Y:S02]  /*166a0*/  FFMA.FTZ R238, R11, c[0x0][0x2d0], -R164.reuse ;  /* 0x0000b4000bee7a23 */ /* 0x100fe400000108a4 */
[--C-:B------:R-:W-:Y:S02]  /*166b0*/  FFMA.FTZ R237, R12, c[0x0][0x2d0], -R165.reuse ;  /* 0x0000b4000ced7a23 */ /* 0x100fe400000108a5 */
[--C-:B------:R-:W-:Y:S02]  /*166c0*/  FFMA.FTZ R240, R13, c[0x0][0x2d0], -R165.reuse ;  /* 0x0000b4000df07a23 */ /* 0x100fe400000108a5 */
[--C-:B------:R-:W-:Y:S01]  /*166d0*/  FFMA.FTZ R239, R14, c[0x0][0x2d0], -R164.reuse ;  /* 0x0000b4000eef7a23 */ /* 0x100fe200000108a4 */
[----:B------:R-:W-:Y:S01]  /*166e0*/  MUFU.EX2 R150, R150 ;  /* 0x0000009600967308 */ /* 0x000fe20000000800 */
[--C-:B------:R-:W-:Y:S02]  /*166f0*/  FFMA.FTZ R242, R15, c[0x0][0x2d0], -R164.reuse ;  /* 0x0000b4000ff27a23 */ /* 0x100fe400000108a4 */
[----:B------:R-:W-:Y:S01]  /*16700*/  LDSM.16.MT88.4 R12, [R204+0xb080] ;  /* 0x00b08000cc0c783b */ /* 0x000fe20000004200 */
[C---:B--2---:R-:W-:Y:S02]  /*16710*/  FMUL.FTZ R8, R3.reuse, R144 ;  /* 0x0000009003087220 */ /* 0x044fe40000410000 */
[C---:B------:R-:W-:Y:S02]  /*16720*/  FMUL.FTZ R9, R3.reuse, R145 ;  /* 0x0000009103097220 */ /* 0x040fe40000410000 */
[C---:B------:R-:W-:Y:S02]  /*16730*/  FMUL.FTZ R132, R3.reuse, R132 ;  /* 0x0000008403847220 */ /* 0x040fe40000410000 */
[----:B------:R-:W2:Y:S01]  /*16740*/  MUFU.EX2 R5, R5 ;  /* 0x0000000500057308 */ /* 0x000ea20000000800 */
[C---:B------:R-:W-:Y:S02]  /*16750*/  FMUL.FTZ R133, R3.reuse, R133 ;  /* 0x0000008503857220 */ /* 0x040fe40000410000 */
[C---:B------:R-:W-:Y:S02]  /*16760*/  FMUL.FTZ R136, R3.reuse, R136 ;  /* 0x0000008803887220 */ /* 0x040fe40000410000 */
[--C-:B---3--:R-:W-:Y:S02]  /*16770*/  FFMA.FTZ R149, R10, c[0x0][0x2d0], -R164.reuse ;  /* 0x0000b4000a957a23 */ /* 0x108fe400000108a4 */
[C---:B----4-:R-:W-:Y:S02]  /*16780*/  FMUL.FTZ R10, R2.reuse, R146 ;  /* 0x00000092020a7220 */ /* 0x050fe40000410000 */
[C---:B------:R-:W-:Y:S01]  /*16790*/  FMUL.FTZ R11, R2.reuse, R147 ;  /* 0x00000093020b7220 */ /* 0x040fe20000410000 */
[----:B------:R-:W-:Y:S01]  /*167a0*/  MUFU.EX2 R151, R151 ;  /* 0x0000009700977308 */ /* 0x000fe20000000800 */
[C---:B------:R-:W-:Y:S02]  /*167b0*/  FMUL.FTZ R134, R2.reuse, R134 ;  /* 0x0000008602867220 */ /* 0x040fe40000410000 */
[C---:B------:R-:W-:Y:S02]  /*167c0*/  FMUL.FTZ R135, R2.reuse, R135 ;  /* 0x0000008702877220 */ /* 0x040fe40000410000 */
[C---:B------:R-:W-:Y:S02]  /*167d0*/  FMUL.FTZ R137, R3.reuse, R137 ;  /* 0x0000008903897220 */ /* 0x040fe40000410000 */
[C---:B------:R-:W-:Y:S02]  /*167e0*/  FMUL.FTZ R138, R2.reuse, R138 ;  /* 0x0000008a028a7220 */ /* 0x040fe40000410000 */
[C---:B------:R-:W-:Y:S01]  /*167f0*/  FMUL.FTZ R139, R2.reuse, R139 ;  /* 0x0000008b028b7220 */ /* 0x040fe20000410000 */
[----:B------:R-:W3:Y:S01]  /*16800*/  MUFU.EX2 R236, R236 ;  /* 0x000000ec00ec7308 */ /* 0x000ee20000000800 */
[C---:B------:R-:W-:Y:S02]  /*16810*/  FMUL.FTZ R140, R3.reuse, R140 ;  /* 0x0000008c038c7220 */ /* 0x040fe40000410000 */
[----:B------:R-:W-:Y:S01]  /*16820*/  FMUL.FTZ R141, R3, R141 ;  /* 0x0000008d038d7220 */ /* 0x000fe20000410000 */
[----:B--2---:R-:W-:Y:S01]  /*16830*/  F2FP.BF16.PACK_AB R144, R5, R150 ;  /* 0x000000960590723e */ /* 0x004fe200000010ff */
[C---:B------:R-:W-:Y:S02]  /*16840*/  FMUL.FTZ R142, R2.reuse, R142 ;  /* 0x0000008e028e7220 */ /* 0x040fe40000410000 */
[----:B------:R-:W-:Y:S02]  /*16850*/  FMUL.FTZ R143, R2, R143 ;  /* 0x0000008f028f7220 */ /* 0x000fe40000410000 */
[--C-:B------:R-:W-:Y:S01]  /*16860*/  FFMA.FTZ R241, R16, c[0x0][0x2d0], -R165.reuse ;  /* 0x0000b40010f17a23 */ /* 0x100fe200000108a5 */
[----:B------:R-:W-:Y:S01]  /*16870*/  MUFU.EX2 R6, R6 ;  /* 0x0000000600067308 */ /* 0x000fe20000000800 */
[--C-:B------:R-:W-:Y:S02]  /*16880*/  FFMA.FTZ R243, R18, c[0x0][0x2d0], -R164.reuse ;  /* 0x0000b40012f37a23 */ /* 0x100fe400000108a4 */
[----:B------:R-:W-:Y:S02]  /*16890*/  FFMA.FTZ R165, R17, c[0x0][0x2d0], -R165 ;  /* 0x0000b40011a57a23 */ /* 0x000fe400000108a5 */
[----:B------:R-:W-:Y:S02]  /*168a0*/  FFMA.FTZ R164, R19, c[0x0][0x2d0], -R164 ;  /* 0x0000b40013a47a23 */ /* 0x000fe400000108a4 */
[----:B------:R-:W-:Y:S01]  /*168b0*/  LDSM.16.MT88.4 R16, [R206+0x8880] ;  /* 0x00888000ce10783b */ /* 0x000fe20000004200 */
[C---:B------:R-:W-:Y:S02]  /*168c0*/  FMUL.FTZ R20, R3.reuse, R20 ;  /* 0x0000001403147220 */ /* 0x040fe40000410000 */
[----:B------:R-:W2:Y:S01]  /*168d0*/  MUFU.EX2 R7, R7 ;  /* 0x0000000700077308 */ /* 0x000ea20000000800 */
[C---:B------:R-:W-:Y:S02]  /*168e0*/  FMUL.FTZ R21, R3.reuse, R21 ;  /* 0x0000001503157220 */ /* 0x040fe40000410000 */
[----:B------:R-:W-:Y:S01]  /*168f0*/  FMUL.FTZ R22, R2, R22 ;  /* 0x0000001602167220 */ /* 0x000fe20000410000 */
[----:B---3--:R-:W-:Y:S01]  /*16900*/  F2FP.BF16.PACK_AB R146, R236, R151 ;  /* 0x00000097ec92723e */ /* 0x008fe200000010ff */
        /* <DEDUP_REMOVED lines=22> */
[----:B------:R2:W-:Y:S01]  /*16a70*/  MUFU.EX2 R246, R164 ;  /* 0x000000a400f67308 */ /* 0x0005e20000000800 */
[C---:B------:R-:W-:Y:S02]  /*16a80*/  FMUL.FTZ R41, R3.reuse, R41 ;  /* 0x0000002903297220 */ /* 0x040fe40000410000 */
[----:B------:R-:W-:Y:S01]  /*16a90*/  FMUL.FTZ R42, R2, R42 ;  /* 0x0000002a022a7220 */ /* 0x000fe20000410000 */
[----:B---3--:R-:W-:Y:S01]  /*16aa0*/  F2FP.BF16.PACK_AB R147, R238, R149 ;  /* 0x00000095ee93723e */ /* 0x008fe200000010ff */
[C---:B------:R-:W-:Y:S02]  /*16ab0*/  FMUL.FTZ R43, R2.reuse, R43 ;  /* 0x0000002b022b7220 */ /* 0x040fe40000410000 */
[C---:B------:R-:W-:Y:S02]  /*16ac0*/  FMUL.FTZ R44, R3.reuse, R44 ;  /* 0x0000002c032c7220 */ /* 0x040fe40000410000 */
[C---:B------:R-:W-:Y:S01]  /*16ad0*/  FMUL.FTZ R45, R3.reuse, R45 ;  /* 0x0000002d032d7220 */ /* 0x040fe20000410000 */
[----:B------:R-:W-:Y:S01]  /*16ae0*/  MUFU.EX2 R237, R237 ;  /* 0x000000ed00ed7308 */ /* 0x000fe20000000800 */
[C---:B-1----:R-:W-:Y:S05]  /*16af0*/  HMMA.16816.F32.BF16 R8, R144.reuse, R152, R8 ;  /* 0x000000989008723c */ /* 0x042fea0000041808 */
[C---:B------:R-:W-:Y:S02]  /*16b00*/  FMUL.FTZ R46, R2.reuse, R46 ;  /* 0x0000002e022e7220 */ /* 0x040fe40000410000 */
[C---:B------:R-:W-:Y:S01]  /*16b10*/  FMUL.FTZ R47, R2.reuse, R47 ;  /* 0x0000002f022f7220 */ /* 0x040fe20000410000 */
[C---:B------:R-:W-:Y:S01]  /*16b20*/  HMMA.16816.F32.BF16 R132, R144.reuse, R154, R132 ;  /* 0x0000009a9084723c */ /* 0x040fe20000041884 */
[----:B------:R-:W1:Y:S01]  /*16b30*/  LDSM.16.MT88.4 R152, [R204+0x8080] ;  /* 0x00808000cc98783b */ /* 0x000e620000004200 */
[----:B------:R-:W3:Y:S02]  /*16b40*/  MUFU.EX2 R240, R240 ;  /* 0x000000f000f07308 */ /* 0x000ee40000000800 */
[C---:B------:R-:W-:Y:S02]  /*16b50*/  FMUL.FTZ R48, R3.reuse, R48 ;  /* 0x0000003003307220 */ /* 0x040fe40000410000 */
[C---:B------:R-:W-:Y:S02]  /*16b60*/  FMUL.FTZ R49, R3.reuse, R49 ;  /* 0x0000003103317220 */ /* 0x040fe40000410000 */
[C---:B------:R-:W-:Y:S01]  /*16b70*/  HMMA.16816.F32.BF16 R136, R144.reuse, R156, R136 ;  /* 0x0000009c9088723c */ /* 0x040fe20000041888 */
[----:B--2---:R-:W-:Y:S03]  /*16b80*/  LDSM.16.MT88.4 R164, [R206+0x9880] ;  /* 0x00988000cea4783b */ /* 0x004fe60000004200 */
[C---:B------:R-:W-:Y:S01]  /*16b90*/  FMUL.FTZ R50, R2.reuse, R50 ;  /* 0x0000003202327220 */ /* 0x040fe20000410000 */
[----:B------:R-:W-:Y:S01]  /*16ba0*/  MUFU.EX2 R239, R239 ;  /* 0x000000ef00ef7308 */ /* 0x000fe20000000800 */
[C---:B------:R-:W-:Y:S02]  /*16bb0*/  FMUL.FTZ R51, R2.reuse, R51 ;  /* 0x0000003302337220 */ /* 0x040fe40000410000 */
[C---:B------:R-:W-:Y:S01]  /*16bc0*/  HMMA.16816.F32.BF16 R140, R144.reuse, R158, R140 ;  /* 0x0000009e908c723c */ /* 0x040fe2000004188c */
[----:B------:R-:W2:Y:S03]  /*16bd0*/  LDSM.16.MT88.4 R156, [R211+0x9080] ;  /* 0x00908000d39c783b */ /* 0x000ea60000004200 */
[C---:B------:R-:W-:Y:S02]  /*16be0*/  FMUL.FTZ R52, R3.reuse, R52 ;  /* 0x0000003403347220 */ /* 0x040fe40000410000 */
[C---:B------:R-:W-:Y:S01]  /*16bf0*/  FMUL.FTZ R53, R3.reuse, R53 ;  /* 0x0000003503357220 */ /* 0x040fe20000410000 */
[----:B------:R-:W4:Y:S01]  /*16c00*/  MUFU.EX2 R242, R242 ;  /* 0x000000f200f27308 */ /* 0x000f220000000800 */
[C---:B------:R-:W-:Y:S04]  /*16c10*/  HMMA.16816.F32.BF16 R20, R144.reuse, R160, R20 ;  /* 0x000000a09014723c */ /* 0x040fe80000041814 */
[C---:B------:R-:W-:Y:S02]  /*16c20*/  FMUL.FTZ R54, R2.reuse, R54 ;  /* 0x0000003602367220 */ /* 0x040fe40000410000 */
[C---:B------:R-:W-:Y:S02]  /*16c30*/  FMUL.FTZ R55, R2.reuse, R55 ;  /* 0x0000003702377220 */ /* 0x040fe40000410000 */
[C---:B------:R-:W-:Y:S01]  /*16c40*/  HMMA.16816.F32.BF16 R24, R144.reuse, R162, R24 ;  /* 0x000000a29018723c */ /* 0x040fe20000041818 */
[----:B------:R-:W5:Y:S01]  /*16c50*/  LDSM.16.MT88.4 R160, [R206+0x9080] ;  /* 0x00908000cea0783b */ /* 0x000f620000004200 */
[----:B------:R-:W3:Y:S02]  /*16c60*/  MUFU.EX2 R241, R241 ;  /* 0x000000f100f17308 */ /* 0x000ee40000000800 */
[C---:B------:R-:W-:Y:S02]  /*16c70*/  FMUL.FTZ R56, R3.reuse, R56 ;  /* 0x0000003803387220 */ /* 0x040fe40000410000 */
[C---:B------:R-:W-:Y:S02]  /*16c80*/  FMUL.FTZ R57, R3.reuse, R57 ;  /* 0x0000003903397220 */ /* 0x040fe40000410000 */
[C---:B------:R-:W-:Y:S01]  /*16c90*/  FMUL.FTZ R58, R2.reuse, R58 ;  /* 0x0000003a023a7220 */ /* 0x040fe20000410000 */
[C---:B-1----:R-:W-:Y:S03]  /*16ca0*/  HMMA.16816.F32.BF16 R28, R144.reuse, R152, R28 ;  /* 0x00000098901c723c */ /* 0x042fe6000004181c */
[C---:B------:R-:W-:Y:S01]  /*16cb0*/  FMUL.FTZ R59, R2.reuse, R59 ;  /* 0x0000003b023b7220 */ /* 0x040fe20000410000 */
[----:B------:R-:W1:Y:S01]  /*16cc0*/  MUFU.EX2 R243, R243 ;  /* 0x000000f300f37308 */ /* 0x000e620000000800 */
        /* <DEDUP_REMOVED lines=59> */
[C---:B------:R-:W-:Y:S04]  /*17080*/  FMUL.FTZ R96, R3.reuse, R96 ;  /* 0x0000006003607220 */ /* 0x040fe80000410000 */
[C---:B------:R-:W-:Y:S01]  /*17090*/  FMUL.FTZ R97, R3.reuse, R97 ;  /* 0x0000006103617220 */ /* 0x040fe20000410000 */
        /* <DEDUP_REMOVED lines=44> */
[C---:B------:R-:W-:Y:S03]  /*17360*/  HMMA.16816.F32.BF16 R124, R144.reuse, R12, R124 ;  /* 0x0000000c907c723c */ /* 0x040fe6000004187c */
[C---:B------:R-:W-:Y:S02]  /*17370*/  FMUL.FTZ R130, R2.reuse, R130 ;  /* 0x0000008202827220 */ /* 0x040fe40000410000 */
[----:B------:R-:W-:Y:S02]  /*17380*/  FMUL.FTZ R131, R2, R131 ;  /* 0x0000008302837220 */ /* 0x000fe40000410000 */
[----:B---3--:R-:W-:Y:S01]  /*17390*/  F2FP.BF16.PACK_AB R12, R240, R237 ;  /* 0x000000edf00c723e */ /* 0x008fe200000010ff */
[----:B------:R-:W-:Y:S01]  /*173a0*/  FFMA.FTZ R150, R3, R224, R150 ;  /* 0x000000e003967223 */ /* 0x000fe20000010096 */
[----:B----4-:R-:W-:Y:S03]  /*173b0*/  F2FP.BF16.PACK_AB R13, R242, R239 ;  /* 0x000000eff20d723e */ /* 0x010fe600000010ff */
[----:B------:R-:W-:Y:S03]  /*173c0*/  HMMA.16816.F32.BF16 R128, R144, R14, R128 ;  /* 0x0000000e9080723c */ /* 0x000fe60000041880 */
[----:B------:R-:W-:Y:S01]  /*173d0*/  MOV R3, R0 ;  /* 0x0000000000037202 */ /* 0x000fe20000000f00 */
[----:B------:R-:W-:Y:S02]  /*173e0*/  FFMA.FTZ R6, R2, R223, R6 ;  /* 0x000000df02067223 */ /* 0x000fe40000010006 */
[----:B------:R-:W-:Y:S01]  /*173f0*/  FADD.FTZ R150, R5, R150 ;  /* 0x0000009605967221 */ /* 0x000fe20000010000 */
[----:B------:R-:W-:Y:S01]  /*17400*/  F2FP.BF16.PACK_AB R14, R244, R241 ;  /* 0x000000f1f40e723e */ /* 0x000fe200000010ff */
[----:B------:R-:W-:Y:S01]  /*17410*/  FADD.FTZ R6, R7, R6 ;  /* 0x0000000607067221 */ /* 0x000fe20000010000 */
[----:B------:R-:W-:Y:S03]  /*17420*/  F2FP.BF16.PACK_AB R15, R246, R243 ;  /* 0x000000f3f60f723e */ /* 0x000fe600000010ff */
[----:B------:R-:W-:Y:S02]  /*17430*/  FADD.FTZ R151, R151, R150 ;  /* 0x0000009697977221 */ /* 0x000fe40000010000 */
[----:B------:R-:W-:Y:S02]  /*17440*/  FADD.FTZ R149, R149, R6 ;  /* 0x0000000695957221 */ /* 0x000fe40000010000 */
[C---:B-1----:R-:W-:Y:S01]  /*17450*/  HMMA.16816.F32.BF16 R144, R12.reuse, R152, R8 ;  /* 0x000000980c90723c */ /* 0x042fe20000041808 */
[----:B------:R-:W1:Y:S04]  /*17460*/  LDSM.16.MT88.4 R8, [R211+0x9880] ;  /* 0x00988000d308783b */ /* 0x000e680000004200 */
[----:B------:R-:W-:Y:S02]  /*17470*/  FADD.FTZ R236, R236, R151 ;  /* 0x00000097ecec7221 */ /* 0x000fe40000010000 */
[----:B------:R-:W-:Y:S01]  /*17480*/  FADD.FTZ R238, R238, R149 ;  /* 0x00000095eeee7221 */ /* 0x000fe20000010000 */
[C---:B------:R-:W-:Y:S01]  /*17490*/  HMMA.16816.F32.BF16 R132, R12.reuse, R154, R132 ;  /* 0x0000009a0c84723c */ /* 0x040fe20000041884 */
[----:B------:R-:W3:Y:S03]  /*174a0*/  LDSM.16.MT88.4 R152, [R205+0x9880] ;  /* 0x00988000cd98783b */ /* 0x000ee60000004200 */
[-C--:B------:R-:W-:Y:S01]  /*174b0*/  MOV R149, R148.reuse ;  /* 0x0000009400957202 */ /* 0x080fe20000000f00 */
[----:B------:R-:W-:Y:S02]  /*174c0*/  FADD.FTZ R237, R237, R236 ;  /* 0x000000eceded7221 */ /* 0x000fe40000010000 */
[----:B------:R-:W-:Y:S01]  /*174d0*/  FADD.FTZ R239, R239, R238 ;  /* 0x000000eeefef7221 */ /* 0x000fe20000010000 */
        /* <DEDUP_REMOVED lines=10> */
[C---:B------:R-:W-:Y:S01]  /*17580*/  HMMA.16816.F32.BF16 R24, R12.reuse, R158, R24 ;  /* 0x0000009e0c18723c */ /* 0x040fe20000041818 */
[----:B------:R-:W2:Y:S07]  /*17590*/  LDSM.16.MT88.4 R156, [R204+0xb880] ;  /* 0x00b88000cc9c783b */ /* 0x000eae0000004200 */
[C---:B-----5:R-:W-:Y:S08]  /*175a0*/  HMMA.16816.F32.BF16 R28, R12.reuse, R160, R28 ;  /* 0x000000a00c1c723c */ /* 0x060ff0000004181c */
[C---:B------:R-:W-:Y:S08]  /*175b0*/  HMMA.16816.F32.BF16 R32, R12.reuse, R162, R32 ;  /* 0x000000a20c20723c */ /* 0x040ff00000041820 */
[C---:B-1----:R-:W-:Y:S07]  /*175c0*/  HMMA.16816.F32.BF16 R36, R12.reuse, R8, R36 ;  /* 0x000000080c24723c */ /* 0x042fee0000041824 */
[----:B------:R-:W-:Y:S01]  /*175d0*/  MOV R8, R148 ;  /* 0x0000009400087202 */ /* 0x000fe20000000f00 */
        /* <DEDUP_REMOVED lines=21> */
[C---:B--2---:R-:W-:Y:S08]  /*17730*/  HMMA.16816.F32.BF16 R124, R12.reuse, R156, R124 ;  /* 0x0000009c0c7c723c */ /* 0x044ff0000004187c */
[----:B------:R-:W-:Y:S01]  /*17740*/  HMMA.16816.F32.BF16 R128, R12, R158, R128 ;  /* 0x0000009e0c80723c */ /* 0x000fe20000041880 */
[----:B------:R-:W-:-:S07]  /*17750*/  @P0 BRA `(.L_x_483) ;  /* 0xffffdfd000000947 */ /* 0x000fce000383ffff */
.L_x_480:
[----:B------:R-:W-:-:S06]  /*17760*/  UISETP.GE.AND UP0, UPT, UR10, UR8, UPT ;  /* 0x000000080a00728c */ /* 0x000fcc000bf06270 */
[----:B------:R-:W-:-:S13]  /*17770*/  PLOP3.LUT P0, PT, PT, PT, UP0, 0x40, 0x0 ;  /* 0x000000000000781c */ /* 0x000fda0003f0e808 */
[----:B------:R-:W-:Y:S05]  /*17780*/  @P0 BRA `(.L_x_484) ;  /* 0x000029e000000947 */ /* 0x000fea0003800000 */
[----:B------:R-:W-:Y:S01]  /*17790*/  SHF.R.S32.HI R192, RZ, 0x1f, R225 ;  /* 0x0000001fffc07819 */ /* 0x000fe200000114e1 */
[----:B------:R-:W-:Y:S01]  /*177a0*/  IMAD.MOV.U32 R2, RZ, RZ, R8 ;  /* 0x000000ffff027224 */ /* 0x000fe200078e0008 */
[----:B------:R-:W-:Y:S01]  /*177b0*/  SHF.R.S32.HI R193, RZ, 0x1f, R228 ;  /* 0x0000001fffc17819 */ /* 0x000fe200000114e4 */
[----:B------:R-:W-:Y:S01]  /*177c0*/  IMAD.MOV.U32 R3, RZ, RZ, R0 ;  /* 0x000000ffff037224 */ /* 0x000fe200078e0000 */
[----:B------:R-:W-:Y:S02]  /*177d0*/  SHF.R.S32.HI R194, RZ, 0x1f, R227 ;  /* 0x0000001fffc27819 */ /* 0x000fe400000114e3 */
[C---:B------:R-:W-:Y:S01]  /*177e0*/  SHF.L.U64.HI R192, R225.reuse, 0x1, R192 ;  /* 0x00000001e1c07819 */ /* 0x040fe200000102c0 */
[----:B------:R-:W-:Y:S01]  /*177f0*/  IMAD.SHL.U32 R225, R225, 0x2, RZ ;  /* 0x00000002e1e17824 */ /* 0x000fe200078e00ff */
[C---:B------:R-:W-:Y:S01]  /*17800*/  SHF.L.U64.HI R229, R226.reuse, 0x1, R229 ;  /* 0x00000001e2e57819 */ /* 0x040fe200000102e5 */
[----:B------:R-:W-:Y:S01]  /*17810*/  IMAD.SHL.U32 R226, R226, 0x2, RZ ;  /* 0x00000002e2e27824 */ /* 0x000fe200078e00ff */
[C---:B------:R-:W-:Y:S01]  /*17820*/  SHF.L.U64.HI R193, R228.reuse, 0x1, R193 ;  /* 0x00000001e4c17819 */ /* 0x040fe200000102c1 */
[----:B------:R-:W-:Y:S01]  /*17830*/  IMAD.SHL.U32 R228, R228, 0x2, RZ ;  /* 0x00000002e4e47824 */ /* 0x000fe200078e00ff */
[C---:B------:R-:W-:Y:S01]  /*17840*/  SHF.L.U64.HI R194, R227.reuse, 0x1, R194 ;  /* 0x00000001e3c27819 */ /* 0x040fe200000102c2 */
[----:B------:R-:W-:-:S02]  /*17850*/  IMAD.SHL.U32 R227, R227, 0x2, RZ ;  /* 0x00000002e3e37824 */ /* 0x000fc400078e00ff */
.L_x_494:
[----:B------:R-:W-:Y:S04]  /*17860*/  DEPBAR.LE SB0, 0x0 ;  /* 0x000080000000791a */ /* 0x000fe80000000000 */
[----:B------:R-:W-:Y:S01]  /*17870*/  BAR.SYNC.DEFER_BLOCKING 0x0 ;  /* 0x0000000000007b1d */ /* 0x000fe20000010000 */
[----:B------:R-:W-:Y:S01]  /*17880*/  SHF.R.S32.HI R5, RZ, 0x1f, R218 ;  /* 0x0000001fff057819 */ /* 0x000fe200000114da */
[----:B------:R-:W-:Y:S01]  /*17890*/  IMAD.WIDE.U32 R6, R218, c[0x0][0x208], RZ ;  /* 0x00008200da067a25 */ /* 0x000fe200078e00ff */
[----:B------:R-:W-:Y:S01]  /*178a0*/  SHF.R.S32.HI R4, RZ, 0x1f, R217 ;  /* 0x0000001fff047819 */ /* 0x000fe200000114d9 */
[----:B------:R-:W-:Y:S01]  /*178b0*/  UISETP.GT.AND UP0, UPT, UR10, UR8, UPT ;  /* 0x000000080a00728c */ /* 0x000fe2000bf04270 */
[----:B------:R-:W-:Y:S01]  /*178c0*/  ISETP.GE.AND P1, PT, R219, c[0x0][0x1d4], PT ;  /* 0x00007500db007a0c */ /* 0x000fe20003f26270 */
        /* <DEDUP_REMOVED lines=15> */
[----:B------:R-:W-:Y:S04]  /*179c0*/  LDSM.16.M88.4 R152, [R210+0x10080] ;  /* 0x01008000d298783b */ /* 0x000fe80000000200 */
[----:B------:R-:W4:Y:S04]  /*179d0*/  LDSM.16.M88.4 R156, [R212] ;  /* 0x00000000d49c783b */ /* 0x000f280000000200 */
[----:B------:R-:W5:Y:S01]  /*179e0*/  LDSM.16.M88.4 R160, [R203] ;  /* 0x00000000cba0783b */ /* 0x000f620000000200 */
[C---:B-1----:R-:W-:Y:S03]  /*179f0*/  HMMA.16816.F32.BF16 R4, R16.reuse, R8, RZ ;  /* 0x000000081004723c */ /* 0x042fe600000418ff */
[----:B--2---:R-:W-:Y:S05]  /*17a00*/  IADD3 R174, P0, R164, R225, RZ ;  /* 0x000000e1a4ae7210 */ /* 0x004fea0007f1e0ff */
[C---:B------:R-:W-:Y:S01]  /*17a10*/  HMMA.16816.F32.BF16 R8, R16.reuse, R10, RZ ;  /* 0x0000000a1008723c */ /* 0x040fe200000418ff */
[----:B---3--:R-:W-:Y:S03]  /*17a20*/  IMAD.X R175, R0, 0x1, R192, P0 ;  /* 0x0000000100af7824 */ /* 0x008fe600000e06c0 */
[----:B------:R-:W-:Y:S02]  /*17a30*/  IADD3 R172, P0, R164, R228, RZ ;  /* 0x000000e4a4ac7210 */ /* 0x000fe40007f1e0ff */
[----:B------:R-:W-:Y:S01]  /*17a40*/  @!PT LDS RZ, [RZ] ;  /* 0x00000000fffff984 */ /* 0x000fe20000000800 */
[----:B------:R-:W-:Y:S01]  /*17a50*/  @!PT LDS RZ, [RZ] ;  /* 0x00000000fffff984 */ /* 0x000fe20000000800 */
[----:B------:R-:W-:Y:S01]  /*17a60*/  @!PT LDS RZ, [RZ] ;  /* 0x00000000fffff984 */ /* 0x000fe20000000800 */
[----:B------:R1:W-:Y:S02]  /*17a70*/  LDGSTS.E.BYPASS.LTC128B.128 [R220+0x8080], [R174.64], !P5 ;  /* 0x08080000aedc7fae */ /* 0x0003e4000e901d58 */
[C---:B------:R-:W-:Y:S01]  /*17a80*/  HMMA.16816.F32.BF16 R12, R16.reuse, R148, RZ ;  /* 0x00000094100c723c */ /* 0x040fe200000418ff */
[----:B------:R-:W-:Y:S03]  /*17a90*/  IMAD.X R173, R0, 0x1, R193, P0 ;  /* 0x0000000100ad7824 */ /* 0x000fe600000e06c1 */
[----:B------:R-:W-:Y:S02]  /*17aa0*/  IADD3 R176, P0, R164, R227, RZ ;  /* 0x000000e3a4b07210 */ /* 0x000fe40007f1e0ff */
[----:B------:R1:W-:Y:S02]  /*17ab0*/  LDGSTS.E.BYPASS.LTC128B.128 [R220+0x9080], [R172.64], !P1 ;  /* 0x09080000acdc7fae */ /* 0x0003e4000c901d58 */
[----:B------:R-:W-:Y:S01]  /*17ac0*/  HMMA.16816.F32.BF16 R16, R16, R150, RZ ;  /* 0x000000961010723c */ /* 0x000fe200000418ff */
[----:B------:R-:W-:Y:S03]  /*17ad0*/  IMAD.X R177, R0, 0x1, R194, P0 ;  /* 0x0000000100b17824 */ /* 0x000fe600000e06c2 */
[----:B------:R-:W-:Y:S02]  /*17ae0*/  IADD3 R178, P0, R164, R226, RZ ;  /* 0x000000e2a4b27210 */ /* 0x000fe40007f1e0ff */
[----:B------:R1:W-:Y:S02]  /*17af0*/  LDGSTS.E.BYPASS.LTC128B.128 [R220+0xa080], [R176.64], !P4 ;  /* 0x0a080000b0dc7fae */ /* 0x0003e4000e101d58 */
[C---:B----4-:R-:W-:Y:S05]  /*17b00*/  HMMA.16816.F32.BF16 R4, R152.reuse, R156, R4 ;  /* 0x0000009c9804723c */ /* 0x050fea0000041804 */
[----:B------:R-:W-:Y:S01]  /*17b10*/  IMAD.X R179, R0, 0x1, R229, P0 ;  /* 0x0000000100b37824 */ /* 0x000fe200000e06e5 */
[----:B------:R-:W-:Y:S02]  /*17b20*/  PLOP3.LUT P0, PT, PT, PT, UP0, 0x40, 0x0 ;  /* 0x000000000000781c */ /* 0x000fe40003f0e808 */
[C---:B------:R-:W-:Y:S02]  /*17b30*/  HMMA.16816.F32.BF16 R8, R152.reuse, R158, R8 ;  /* 0x0000009e9808723c */ /* 0x040fe40000041808 */
[----:B------:R1:W-:Y:S04]  /*17b40*/  LDGSTS.E.BYPASS.LTC128B.128 [R220+0xb080], [R178.64], !P3 ;  /* 0x0b080000b2dc7fae */ /* 0x0003e8000d901d58 */
[----:B------:R-:W-:Y:S02]  /*17b50*/  LDSM.16.M88.4 R148, [R209+0x10080] ;  /* 0x01008000d194783b */ /* 0x000fe40000000200 */
[C---:B-----5:R-:W-:Y:S02]  /*17b60*/  HMMA.16816.F32.BF16 R12, R152.reuse, R160, R12 ;  /* 0x000000a0980c723c */ /* 0x060fe4000004180c */
[----:B------:R-:W2:Y:S04]  /*17b70*/  LDSM.16.M88.4 R164, [R208+0xc080] ;  /* 0x00c08000d0a4783b */ /* 0x000ea80000000200 */
[----:B------:R-:W3:Y:S02]  /*17b80*/  LDSM.16.M88.4 R168, [R208+0xc880] ;  /* 0x00c88000d0a8783b */ /* 0x000ee40000000200 */
[----:B------:R-:W-:Y:S02]  /*17b90*/  HMMA.16816.F32.BF16 R16, R152, R162, R16 ;  /* 0x000000a29810723c */ /* 0x000fe40000041810 */
[----:B------:R-:W-:Y:S04]  /*17ba0*/  LDSM.16.M88.4 R152, [R207+0x10080] ;  /* 0x01008000cf98783b */ /* 0x000fe80000000200 */
[----:B------:R-:W4:Y:S04]  /*17bb0*/  LDSM.16.M88.4 R156, [R202] ;  /* 0x00000000ca9c783b */ /* 0x000f280000000200 */
[----:B------:R-:W0:Y:S04]  /*17bc0*/  LDGDEPBAR ;  /* 0x00000000000079af */ /* 0x000e280000000000 */
[----:B------:R-:W5:Y:S01]  /*17bd0*/  LDSM.16.M88.4 R160, [R202+0x800] ;  /* 0x00080000caa0783b */ /* 0x000f620000000200 */
[C---:B--2---:R-:W-:Y:S08]  /*17be0*/  HMMA.16816.F32.BF16 R4, R148.reuse, R164, R4 ;  /* 0x000000a49404723c */ /* 0x044ff00000041804 */
[C---:B------:R-:W-:Y:S01]  /*17bf0*/  HMMA.16816.F32.BF16 R8, R148.reuse, R166, R8 ;  /* 0x000000a69408723c */ /* 0x040fe20000041808 */
[----:B------:R-:W-:Y:S07]  /*17c00*/  LDSM.16.M88.4 R164, [R213+0xd080] ;  /* 0x00d08000d5a4783b */ /* 0x000fee0000000200 */
[C---:B---3--:R-:W-:Y:S08]  /*17c10*/  HMMA.16816.F32.BF16 R12, R148.reuse, R168, R12 ;  /* 0x000000a8940c723c */ /* 0x048ff0000004180c */
[----:B------:R-:W-:Y:S01]  /*17c20*/  HMMA.16816.F32.BF16 R16, R148, R170, R16 ;  /* 0x000000aa9410723c */ /* 0x000fe20000041810 */
[----:B------:R-:W2:Y:S04]  /*17c30*/  LDSM.16.M88.4 R148, [R214+0x14080] ;  /* 0x01408000d694783b */ /* 0x000ea80000000200 */
        /* <DEDUP_REMOVED lines=79> */
[C---:B--2---:R-:W-:Y:S01]  /*18130*/  HMMA.16816.F32.BF16 R4, R148.reuse, R164, R4 ;  /* 0x000000a49404723c */ /* 0x044fe20000041804 */
        /* <DEDUP_REMOVED lines=8> */
[----:B------:R-:W-:-:S07]  /*181c0*/  @P0 BRA `(.L_x_485) ;  /* 0x000002b000000947 */ /* 0x000fce0003800000 */
[----:B-1----:R-:W-:Y:S01]  /*181d0*/  IMAD.MOV.U32 R217, RZ, RZ, RZ ;  /* 0x000000ffffd97224 */ /* 0x002fe200078e00ff */
[----:B------:R-:W-:Y:S01]  /*181e0*/  ULEA UR4, UR10, UR16, 0x5 ;  /* 0x000000100a047291 */ /* 0x000fe2000f8e283f */
[----:B------:R-:W-:Y:S05]  /*181f0*/  ISETP.NE.AND P6, PT, R215, 0x1, PT ;  /* 0x00000001d700780c */ /* 0x000fea0003fc5270 */
        /* <DEDUP_REMOVED lines=27> */
[----:B-1----:R-:W-:Y:S05]  /*183b0*/  IADD3 R154, P0, R0, R225, RZ ;  /* 0x000000e1009a7210 */ /* 0x002fea0007f1e0ff */
[----:B--2---:R-:W-:Y:S01]  /*183c0*/  IMAD.X R155, R148, 0x1, R192, P0 ;  /* 0x00000001949b7824 */ /* 0x004fe200000e06c0 */
[----:B------:R-:W-:Y:S04]  /*183d0*/  IADD3 R152, P0, R0, R228, RZ ;  /* 0x000000e400987210 */ /* 0x000fe80007f1e0ff */
[----:B------:R-:W-:Y:S01]  /*183e0*/  @!PT LDS RZ, [RZ] ;  /* 0x00000000fffff984 */ /* 0x000fe20000000800 */
[----:B------:R1:W-:Y:S01]  /*183f0*/  LDGSTS.E.BYPASS.LTC128B.128 [R220+0xc080], [R154.64], !P5 ;  /* 0x0c0800009adc7fae */ /* 0x0003e2000e901d58 */
[----:B------:R-:W-:Y:S01]  /*18400*/  IMAD.X R153, R148, 0x1, R193, P0 ;  /* 0x0000000194997824 */ /* 0x000fe200000e06c1 */
[----:B------:R-:W-:Y:S04]  /*18410*/  IADD3 R150, P0, R0, R227, RZ ;  /* 0x000000e300967210 */ /* 0x000fe80007f1e0ff */
[----:B------:R1:W-:Y:S01]  /*18420*/  LDGSTS.E.BYPASS.LTC128B.128 [R220+0xd080], [R152.64], !P1 ;  /* 0x0d08000098dc7fae */ /* 0x0003e2000c901d58 */
[----:B------:R-:W-:Y:S01]  /*18430*/  IMAD.X R151, R148, 0x1, R194, P0 ;  /* 0x0000000194977824 */ /* 0x000fe200000e06c2 */
[----:B------:R-:W-:Y:S04]  /*18440*/  IADD3 R156, P0, R0, R226, RZ ;  /* 0x000000e2009c7210 */ /* 0x000fe80007f1e0ff */
[----:B------:R1:W-:Y:S01]  /*18450*/  LDGSTS.E.BYPASS.LTC128B.128 [R220+0xe080], [R150.64], !P4 ;  /* 0x0e08000096dc7fae */ /* 0x0003e2000e101d58 */
[----:B------:R-:W-:Y:S05]  /*18460*/  IMAD.X R157, R148, 0x1, R229, P0 ;  /* 0x00000001949d7824 */ /* 0x000fea00000e06e5 */
[----:B------:R1:W-:Y:S03]  /*18470*/  LDGSTS.E.BYPASS.LTC128B.128 [R220+0xf080], [R156.64], !P3 ;  /* 0x0f0800009cdc7fae */ /* 0x0003e6000d901d58 */
.L_x_485:
[----:B-1----:R-:W-:Y:S01]  /*18480*/  PLOP3.LUT P0, PT, PT, PT, UP3, 0x80, 0x0 ;  /* 0x000000000000781c */ /* 0x002fe20003f0f038 */
[----:B------:R-:W0:Y:S01]  /*18490*/  LDGDEPBAR ;  /* 0x00000000000079af */ /* 0x000e220000000000 */
[----:B------:R-:W-:Y:S01]  /*184a0*/  IMAD.MOV.U32 R155, RZ, RZ, R221 ;  /* 0x000000ffff9b7224 */ /* 0x000fe200078e00dd */
        /* <DEDUP_REMOVED lines=29> */
.L_x_488:
[----:B------:R-:W-:Y:S04]  /*18680*/  MOV R148, c[0x0][0x32c] ;  /* 0x0000cb0000947a02 */ /* 0x000fe80000000f00 */
[----:B------:R-:W-:Y:S11]  /*18690*/  ISETP.NE.AND P0, PT, R148, 0x1, PT ;  /* 0x000000019400780c */ /* 0x000ff60003f05270 */
[----:B------:R-:W-:Y:S02]  /*186a0*/  @!UPT UIADD3 URZ, URZ, URZ, URZ ;  /* 0x0000003f3f3ff290 */ /* 0x000fe4000fffe03f */
[----:B------:R-:W-:Y:S05]  /*186b0*/  @P0 IMAD.HI.U32 R148, R150, c[0x0][0x330], RZ ;  /* 0x0000cc0096940a27 */ /* 0x000fea00078e00ff */
[----:B------:R-:W-:Y:S02]  /*186c0*/  @P0 SHF.R.U32.HI R150, RZ, c[0x0][0x334], R148 ;  /* 0x0000cd00ff960a19 */ /* 0x000fe40000011694 */
.L_x_489:
[----:B------:R-:W-:Y:S05]  /*186d0*/  BSYNC B0 ;  /* 0x0000000000007941 */ /* 0x000fea0003800000 */
.L_x_487:
[----:B------:R-:W-:Y:S04]  /*186e0*/  IMAD R157, R150, c[0x0][0x32c], -R149 ;  /* 0x0000cb00969d7a24 */ /* 0x000fe800078e0a95 */
[----:B------:R-:W-:Y:S05]  /*186f0*/  IMAD.IADD R148, R157, 0x1, -R222 ;  /* 0x000000019d947824 */ /* 0x000fea00078e0ade */
[----:B------:R-:W-:Y:S02]  /*18700*/  IADD3 R157, R148, c[0x0][0x32c], RZ ;  /* 0x0000cb00949d7a10 */ /* 0x000fe40007ffe0ff */
[----:B------:R-:W-:Y:S02]  /*18710*/  IMNMX R153, R153, R148, !PT ;  /* 0x0000009499997217 */ /* 0x000fe40007800200 */
[----:B------:R-:W-:Y:S02]  /*18720*/  IMNMX R154, R154, R157, PT ;  /* 0x0000009d9a9a7217 */ /* 0x000fe40003800200 */
.L_x_486:
[----:B------:R-:W-:Y:S06]  /*18730*/  UISETP.GT.AND UP0, UPT, UR10, -0x1, UPT ;  /* 0xffffffff0a00788c */ /* 0x000fec000bf04270 */
[----:B------:R-:W-:Y:S04]  /*18740*/  PLOP3.LUT P0, PT, PT, PT, UP0, 0x80, 0x0 ;  /* 0x000000000000781c */ /* 0x000fe80003f0f008 */
[C---:B------:R-:W-:Y:S04]  /*18750*/  ISETP.GT.AND P0, PT, R153.reuse, RZ, P0 ;  /* 0x000000ff9900720c */ /* 0x040fe80000704270 */
[----:B------:R-:W-:Y:S04]  /*18760*/  ISETP.LT.OR P0, PT, R154, 0x1, P0 ;  /* 0x000000019a00780c */ /* 0x000fe80000701670 */
[----:B------:R-:W-:Y:S02]  /*18770*/  FSEL R162, R4, -INF , !P0 ;  /* 0xff80000004a27808 */ /* 0x000fe40004000000 */
[----:B------:R-:W-:Y:S04]  /*18780*/  PLOP3.LUT P0, PT, PT, PT, UP0, 0x80, 0x0 ;  /* 0x000000000000781c */ /* 0x000fe80003f0f008 */
[----:B------:R-:W-:Y:S04]  /*18790*/  ISETP.GT.AND P0, PT, R153, 0x1, P0 ;  /* 0x000000019900780c */ /* 0x000fe80000704270 */
[C---:B------:R-:W-:Y:S04]  /*187a0*/  ISETP.LT.OR P0, PT, R154.reuse, 0x2, P0 ;  /* 0x000000029a00780c */ /* 0x040fe80000701670 */
[----:B------:R-:W-:Y:S02]  /*187b0*/  FSEL R152, R5, -INF , !P0 ;  /* 0xff80000005987808 */ /* 0x000fe40004000000 */
[----:B------:R-:W-:Y:S01]  /*187c0*/  PLOP3.LUT P0, PT, PT, PT, UP0, 0x80, 0x0 ;  /* 0x000000000000781c */ /* 0x000fe20003f0f008 */
[----:B------:R-:W1:Y:S03]  /*187d0*/  SHFL.IDX PT, R5, R155, 0x1, 0x1c1f ;  /* 0x003c1f009b057f89 */ /* 0x000e6600000e0000 */
[C---:B------:R-:W-:Y:S04]  /*187e0*/  ISETP.GT.AND P0, PT, R153.reuse, 0x8, P0 ;  /* 0x000000089900780c */ /* 0x040fe80000704270 */
        /* <DEDUP_REMOVED lines=41> */
.L_x_492:
[----:B------:R-:W-:Y:S04]  /*18a80*/  MOV R5, c[0x0][0x32c] ;  /* 0x0000cb0000057a02 */ /* 0x000fe80000000f00 */
[----:B------:R-:W-:Y:S11]  /*18a90*/  ISETP.NE.AND P0, PT, R5, 0x1, PT ;  /* 0x000000010500780c */ /* 0x000ff60003f05270 */
[----:B------:R-:W-:Y:S02]  /*18aa0*/  @!UPT UIADD3 URZ, URZ, URZ, URZ ;  /* 0x0000003f3f3ff290 */ /* 0x000fe4000fffe03f */
[----:B------:R-:W-:Y:S05]  /*18ab0*/  @P0 IMAD.HI.U32 R5, R8, c[0x0][0x330], RZ ;  /* 0x0000cc0008050a27 */ /* 0x000fea00078e00ff */
[----:B------:R-:W-:Y:S02]  /*18ac0*/  @P0 SHF.R.U32.HI R8, RZ, c[0x0][0x334], R5 ;  /* 0x0000cd00ff080a19 */ /* 0x000fe40000011605 */
.L_x_493:
[----:B------:R-:W-:Y:S05]  /*18ad0*/  BSYNC B0 ;  /* 0x0000000000007941 */ /* 0x000fea0003800000 */
.L_x_491:
[----:B------:R-:W-:Y:S04]  /*18ae0*/  IMAD R149, R8, c[0x0][0x32c], -R149 ;  /* 0x0000cb0008957a24 */ /* 0x000fe800078e0a95 */
[----:B------:R-:W-:Y:S05]  /*18af0*/  IMAD.IADD R149, R149, 0x1, -R222 ;  /* 0x0000000195957824 */ /* 0x000fea00078e0ade */
[----:B------:R-:W-:Y:S02]  /*18b00*/  IADD3 R5, R149, c[0x0][0x32c], RZ ;  /* 0x0000cb0095057a10 */ /* 0x000fe40007ffe0ff */
[----:B------:R-:W-:Y:S02]  /*18b10*/  IMNMX R0, R0, R149, !PT ;  /* 0x0000009500007217 */ /* 0x000fe40007800200 */
[----:B------:R-:W-:Y:S02]  /*18b20*/  IMNMX R4, R4, R5, PT ;  /* 0x0000000504047217 */ /* 0x000fe40003800200 */
.L_x_490:
        /* <DEDUP_REMOVED lines=12> */
[----:B------:R-:W-:Y:S04]  /*18bf0*/  ISETP.GT.AND P0, PT, R0, 0x1, P0 ;  /* 0x000000010000780c */ /* 0x000fe80000704270 */
[----:B------:R-:W-:Y:S03]  /*18c00*/  ISETP.LT.OR P0, PT, R4, 0x2, P0 ;  /* 0x000000020400780c */ /* 0x000fe60000701670 */
        /* <DEDUP_REMOVED lines=10> */
[----:B------:R-:W-:Y:S01]  /*18cb0*/  LDSM.16.MT88.4 R184, [R211+0xb880] ;  /* 0x00b88000d3b8783b */ /* 0x000fe20000004200 */
[----:B------:R-:W-:Y:S02]  /*18cc0*/  PLOP3.LUT P0, PT, PT, PT, UP0, 0x80, 0x0 ;  /* 0x000000000000781c */ /* 0x000fe40003f0f008 */
[----:B------:R-:W-:Y:S02]  /*18cd0*/  FMNMX.FTZ R8, R17, R8, !PT ;  /* 0x0000000811087209 */ /* 0x000fe40007810000 */
[----:B------:R-:W-:Y:S02]  /*18ce0*/  ISETP.GT.AND P0, PT, R0, 0x9, P0 ;  /* 0x000000090000780c */ /* 0x000fe40000704270 */
[----:B------:R-:W-:Y:S01]  /*18cf0*/  FMNMX.FTZ R7, R158, R7, !PT ;  /* 0x000000079e077209 */ /* 0x000fe20007810000 */
[----:B------:R-:W-:Y:S01]  /*18d00*/  LDSM.16.MT88.4 R188, [R206+0xb880] ;  /* 0x00b88000cebc783b */ /* 0x000fe20000004200 */
[----:B------:R-:W-:Y:S02]  /*18d10*/  ISETP.LT.OR P0, PT, R4, 0xa, P0 ;  /* 0x0000000a0400780c */ /* 0x000fe40000701670 */
[----:B------:R-:W-:Y:S02]  /*18d20*/  FMNMX.FTZ R7, R156, R7, !PT ;  /* 0x000000079c077209 */ /* 0x000fe40007810000 */
[----:B------:R-:W-:Y:S02]  /*18d30*/  FSEL R13, R11, -INF , !P0 ;  /* 0xff8000000b0d7808 */ /* 0x000fe40004000000 */
[----:B------:R-:W-:Y:S02]  /*18d40*/  PLOP3.LUT P0, PT, PT, PT, UP0, 0x80, 0x0 ;  /* 0x000000000000781c */ /* 0x000fe40003f0f008 */
[----:B------:R-:W-:Y:S02]  /*18d50*/  FMNMX.FTZ R8, R13, R8, !PT ;  /* 0x000000080d087209 */ /* 0x000fe40007810000 */
[----:B------:R-:W-:Y:S02]  /*18d60*/  ISETP.GT.AND P0, PT, R0, 0x10, P0 ;  /* 0x000000100000780c */ /* 0x000fe40000704270 */
[----:B------:R-:W-:Y:S02]  /*18d70*/  FMNMX.FTZ R5, R154, R7, !PT ;  /* 0x000000079a057209 */ /* 0x000fe40007810000 */
[----:B------:R-:W-:Y:S03]  /*18d80*/  ISETP.LT.OR P0, PT, R4, 0x11, P0 ;  /* 0x000000110400780c */ /* 0x000fe60000701670 */
[----:B------:R-:W1:Y:S01]  /*18d90*/  SHFL.BFLY PT, R6, R5, 0x2, 0x1f ;  /* 0x0c401f0005067f89 */ /* 0x000e6200000e0000 */
        /* <DEDUP_REMOVED lines=42> */
[----:B------:R-:W-:Y:S10]  /*19040*/  MUFU.EX2 R10, R10 ;  /* 0x0000000a000a7308 */ /* 0x000ff40000000800 */
[----:B------:R-:W3:Y:S01]  /*19050*/  MUFU.EX2 R3, R3 ;  /* 0x0000000300037308 */ /* 0x000ee20000000800 */
[----:B-1----:R-:W-:Y:S02]  /*19060*/  F2FP.BF16.PACK_AB R12, R11, R230 ;  /* 0x000000e60b0c723e */ /* 0x002fe400000010ff */
[----:B--2---:R-:W-:Y:S04]  /*19070*/  FMNMX.FTZ R8, R8, R5, !PT ;  /* 0x0000000508087209 */ /* 0x004fe80007810000 */
[C---:B------:R-:W-:Y:S01]  /*19080*/  FSETP.NEU.FTZ.AND P0, PT, R8.reuse, -INF , PT ;  /* 0xff8000000800780b */ /* 0x040fe20003f1d000 */
[C---:B------:R-:W-:Y:S02]  /*19090*/  FMUL.FTZ R152, R8.reuse, c[0x0][0x2d0] ;  /* 0x0000b40008987a20 */ /* 0x040fe40000410000 */
[----:B------:R-:W1:Y:S01]  /*190a0*/  MUFU.EX2 R195, R195 ;  /* 0x000000c300c37308 */ /* 0x000e620000000800 */
[----:B------:R-:W-:Y:S02]  /*190b0*/  FSEL R5, R8, RZ, P0 ;  /* 0x000000ff08057208 */ /* 0x000fe40000000000 */
[----:B------:R-:W-:Y:S02]  /*190c0*/  FSEL R152, R152, RZ, P0 ;  /* 0x000000ff98987208 */ /* 0x000fe40000000000 */
[----:B------:R-:W-:Y:S01]  /*190d0*/  PLOP3.LUT P0, PT, PT, PT, UP0, 0x80, 0x0 ;  /* 0x000000000000781c */ /* 0x000fe20003f0f008 */
[----:B------:R-:W-:Y:S02]  /*190e0*/  FADD.FTZ R5, -R5, R2 ;  /* 0x0000000205057221 */ /* 0x000fe40000010100 */
[--C-:B------:R-:W-:Y:S02]  /*190f0*/  FFMA.FTZ R232, R17, c[0x0][0x2d0], -R152.reuse ;  /* 0x0000b40011e87a23 */ /* 0x100fe40000010898 */
[----:B------:R2:W-:Y:S01]  /*19100*/  MUFU.EX2 R238, R159 ;  /* 0x0000009f00ee7308 */ /* 0x0005e20000000800 */
[----:B------:R-:W4:Y:S01]  /*19110*/  LDSM.16.MT88.4 R16, [R211+0x8080] ;  /* 0x00808000d310783b */ /* 0x000f220000004200 */
[----:B------:R-:W-:Y:S02]  /*19120*/  FMUL.FTZ R2, R5, c[0x0][0x2d0] ;  /* 0x0000b40005027a20 */ /* 0x000fe40000410000 */
[--C-:B------:R-:W-:Y:S02]  /*19130*/  FFMA.FTZ R234, R151, c[0x0][0x2d0], -R152.reuse ;  /* 0x0000b40097ea7a23 */ /* 0x100fe40000010898 */
[--C-:B------:R-:W-:Y:S02]  /*19140*/  FFMA.FTZ R233, R149, c[0x0][0x2d0], -R152.reuse ;  /* 0x0000b40095e97a23 */ /* 0x100fe40000010898 */
[--C-:B------:R-:W-:Y:S01]  /*19150*/  FFMA.FTZ R231, R13, c[0x0][0x2d0], -R152.reuse ;  /* 0x0000b4000de77a23 */ /* 0x100fe20000010898 */
[----:B------:R-:W5:Y:S01]  /*19160*/  LDSM.16.MT88.4 R148, [R206+0x8080] ;  /* 0x00808000ce94783b */ /* 0x000f620000004200 */
[----:B------:R-:W2:Y:S01]  /*19170*/  MUFU.EX2 R2, R2 ;  /* 0x0000000200027308 */ /* 0x000ea20000000800 */
[C---:B---3--:R-:W-:Y:S02]  /*19180*/  FMUL.FTZ R4, R3.reuse, R144 ;  /* 0x0000009003047220 */ /* 0x048fe40000410000 */
[----:B------:R-:W-:Y:S01]  /*19190*/  FMUL.FTZ R5, R3, R145 ;  /* 0x0000009103057220 */ /* 0x000fe20000410000 */
[----:B-1----:R-:W-:Y:S01]  /*191a0*/  F2FP.BF16.PACK_AB R14, R195, R10 ;  /* 0x0000000ac30e723e */ /* 0x002fe200000010ff */
[C---:B------:R-:W-:Y:S02]  /*191b0*/  FMUL.FTZ R132, R3.reuse, R132 ;  /* 0x0000008403847220 */ /* 0x040fe40000410000 */
[C---:B------:R-:W-:Y:S02]  /*191c0*/  FMUL.FTZ R133, R3.reuse, R133 ;  /* 0x0000008503857220 */ /* 0x040fe40000410000 */
[C---:B------:R-:W-:Y:S01]  /*191d0*/  FMUL.FTZ R136, R3.reuse, R136 ;  /* 0x0000008803887220 */ /* 0x040fe20000410000 */
[----:B------:R-:W-:Y:S01]  /*191e0*/  MUFU.EX2 R234, R234 ;  /* 0x000000ea00ea7308 */ /* 0x000fe20000000800 */
[C---:B------:R-:W-:Y:S02]  /*191f0*/  FMUL.FTZ R137, R3.reuse, R137 ;  /* 0x0000008903897220 */ /* 0x040fe40000410000 */
[C---:B------:R-:W-:Y:S02]  /*19200*/  FMUL.FTZ R140, R3.reuse, R140 ;  /* 0x0000008c038c7220 */ /* 0x040fe40000410000 */
[----:B------:R-:W-:Y:S02]  /*19210*/  FMUL.FTZ R141, R3, R141 ;  /* 0x0000008d038d7220 */ /* 0x000fe40000410000 */
[--C-:B------:R-:W-:Y:S02]  /*19220*/  FFMA.FTZ R239, R157, c[0x0][0x2d0], -R152.reuse ;  /* 0x0000b4009def7a23 */ /* 0x100fe40000010898 */
[----:B--2---:R-:W-:Y:S01]  /*19230*/  LDSM.16.MT88.4 R156, [R204+0x8880] ;  /* 0x00888000cc9c783b */ /* 0x004fe20000004200 */
[----:B------:R-:W1:Y:S01]  /*19240*/  MUFU.EX2 R233, R233 ;  /* 0x000000e900e97308 */ /* 0x000e620000000800 */
[--C-:B------:R-:W-:Y:S02]  /*19250*/  FFMA.FTZ R240, R155, c[0x0][0x2d0], -R152.reuse ;  /* 0x0000b4009bf07a23 */ /* 0x100fe40000010898 */
[--C-:B------:R-:W-:Y:S02]  /*19260*/  FFMA.FTZ R241, R153, c[0x0][0x2d0], -R152.reuse ;  /* 0x0000b40099f17a23 */ /* 0x100fe40000010898 */
[C---:B------:R-:W-:Y:S02]  /*19270*/  FMUL.FTZ R6, R2.reuse, R146 ;  /* 0x0000009202067220 */ /* 0x040fe40000410000 */
[C---:B------:R-:W-:Y:S02]  /*19280*/  FMUL.FTZ R7, R2.reuse, R147 ;  /* 0x0000009302077220 */ /* 0x040fe40000410000 */
[----:B------:R-:W2:Y:S01]  /*19290*/  LDSM.16.MT88.4 R144, [R205+0x8080] ;  /* 0x00808000cd90783b */ /* 0x000ea20000004200 */
        /* <DEDUP_REMOVED lines=8> */
[----:B------:R-:W-:Y:S01]  /*19320*/  FFMA.FTZ R152, R9, c[0x0][0x2d0], -R152 ;  /* 0x0000b40009987a23 */ /* 0x000fe20000010898 */
[----:B-1----:R-:W-:Y:S01]  /*19330*/  F2FP.BF16.PACK_AB R13, R233, R234 ;  /* 0x000000eae90d723e */ /* 0x002fe200000010ff */
[C---:B------:R-:W-:Y:S02]  /*19340*/  FMUL.FTZ R20, R3.reuse, R20 ;  /* 0x0000001403147220 */ /* 0x040fe40000410000 */
[C---:B------:R-:W-:Y:S02]  /*19350*/  FMUL.FTZ R21, R3.reuse, R21 ;  /* 0x0000001503157220 */ /* 0x040fe40000410000 */
[C---:B------:R-:W-:Y:S01]  /*19360*/  FMUL.FTZ R22, R2.reuse, R22 ;  /* 0x0000001602167220 */ /* 0x040fe20000410000 */
[----:B------:R1:W-:Y:S01]  /*19370*/  MUFU.EX2 R242, R152 ;  /* 0x0000009800f27308 */ /* 0x0003e20000000800 */
[C---:B------:R-:W-:Y:S02]  /*19380*/  FMUL.FTZ R23, R2.reuse, R23 ;  /* 0x0000001702177220 */ /* 0x040fe40000410000 */
[C---:B------:R-:W-:Y:S02]  /*19390*/  FMUL.FTZ R24, R3.reuse, R24 ;  /* 0x0000001803187220 */ /* 0x040fe40000410000 */
[C---:B------:R-:W-:Y:S02]  /*193a0*/  FMUL.FTZ R25, R3.reuse, R25 ;  /* 0x0000001903197220 */ /* 0x040fe40000410000 */
[C---:B------:R-:W-:Y:S02]  /*193b0*/  FMUL.FTZ R26, R2.reuse, R26 ;  /* 0x0000001a021a7220 */ /* 0x040fe40000410000 */
[C---:B------:R-:W-:Y:S01]  /*193c0*/  FMUL.FTZ R27, R2.reuse, R27 ;  /* 0x0000001b021b7220 */ /* 0x040fe20000410000 */
[----:B------:R-:W-:Y:S01]  /*193d0*/  MUFU.EX2 R235, R235 ;  /* 0x000000eb00eb7308 */ /* 0x000fe20000000800 */
[C---:B------:R-:W-:Y:S02]  /*193e0*/  FMUL.FTZ R28, R3.reuse, R28 ;  /* 0x0000001c031c7220 */ /* 0x040fe40000410000 */
[----:B------:R-:W-:Y:S01]  /*193f0*/  FMUL.FTZ R29, R3, R29 ;  /* 0x0000001d031d7220 */ /* 0x000fe20000410000 */
[----:B---3--:R-:W-:Y:S01]  /*19400*/  F2FP.BF16.PACK_AB R15, R231, R232 ;  /* 0x000000e8e70f723e */ /* 0x008fe200000010ff */
[C---:B------:R-:W-:Y:S02]  /*19410*/  FMUL.FTZ R30, R2.reuse, R30 ;  /* 0x0000001e021e7220 */ /* 0x040fe40000410000 */
[C---:B------:R-:W-:Y:S02]  /*19420*/  FMUL.FTZ R31, R2.reuse, R31 ;  /* 0x0000001f021f7220 */ /* 0x040fe40000410000 */
[C---:B------:R-:W-:Y:S01]  /*19430*/  FMUL.FTZ R32, R3.reuse, R32 ;  /* 0x0000002003207220 */ /* 0x040fe20000410000 */
[----:B------:R-:W3:Y:S01]  /*19440*/  MUFU.EX2 R236, R236 ;  /* 0x000000ec00ec7308 */ /* 0x000ee20000000800 */
[C---:B----4-:R-:W-:Y:S01]  /*19450*/  HMMA.16816.F32.BF16 R4, R12.reuse, R16, R4 ;  /* 0x000000100c04723c */ /* 0x050fe20000041804 */
[----:B-1----:R-:W-:Y:S04]  /*19460*/  LDSM.16.MT88.4 R152, [R206+0x8880] ;  /* 0x00888000ce98783b */ /* 0x002fe80000004200 */
[C---:B------:R-:W-:Y:S02]  /*19470*/  FMUL.FTZ R33, R3.reuse, R33 ;  /* 0x0000002103217220 */ /* 0x040fe40000410000 */
[C---:B------:R-:W-:Y:S01]  /*19480*/  FMUL.FTZ R34, R2.reuse, R34 ;  /* 0x0000002202227220 */ /* 0x040fe20000410000 */
[C---:B------:R-:W-:Y:S01]  /*19490*/  HMMA.16816.F32.BF16 R132, R12.reuse, R18, R132 ;  /* 0x000000120c84723c */ /* 0x040fe20000041884 */
[----:B------:R-:W1:Y:S01]  /*194a0*/  MUFU.EX2 R237, R237 ;  /* 0x000000ed00ed7308 */ /* 0x000e620000000800 */
[----:B------:R-:W4:Y:S02]  /*194b0*/  LDSM.16.MT88.4 R16, [R204+0x8080] ;  /* 0x00808000cc10783b */ /* 0x000f240000004200 */
[C---:B------:R-:W-:Y:S02]  /*194c0*/  FMUL.FTZ R35, R2.reuse, R35 ;  /* 0x0000002302237220 */ /* 0x040fe40000410000 */
[C---:B------:R-:W-:Y:S02]  /*194d0*/  FMUL.FTZ R36, R3.reuse, R36 ;  /* 0x0000002403247220 */ /* 0x040fe40000410000 */
[C---:B-----5:R-:W-:Y:S03]  /*194e0*/  HMMA.16816.F32.BF16 R136, R12.reuse, R148, R136 ;  /* 0x000000940c88723c */ /* 0x060fe60000041888 */
[----:B------:R-:W-:Y:S01]  /*194f0*/  MUFU.EX2 R239, R239 ;  /* 0x000000ef00ef7308 */ /* 0x000fe20000000800 */
[C---:B------:R-:W-:Y:S02]  /*19500*/  FMUL.FTZ R37, R3.reuse, R37 ;  /* 0x0000002503257220 */ /* 0x040fe40000410000 */
[C---:B------:R-:W-:Y:S02]  /*19510*/  FMUL.FTZ R38, R2.reuse, R38 ;  /* 0x0000002602267220 */ /* 0x040fe40000410000 */
[C---:B------:R-:W-:Y:S01]  /*19520*/  HMMA.16816.F32.BF16 R140, R12.reuse, R150, R140 ;  /* 0x000000960c8c723c */ /* 0x040fe2000004188c */
[----:B------:R-:W5:Y:S03]  /*19530*/  LDSM.16.MT88.4 R148, [R211+0x9080] ;  /* 0x00908000d394783b */ /* 0x000f660000004200 */
[C---:B------:R-:W-:Y:S01]  /*19540*/  FMUL.FTZ R39, R2.reuse, R39 ;  /* 0x0000002702277220 */ /* 0x040fe20000410000 */
[----:B------:R-:W1:Y:S01]  /*19550*/  MUFU.EX2 R240, R240 ;  /* 0x000000f000f07308 */ /* 0x000e620000000800 */
[C---:B------:R-:W-:Y:S02]  /*19560*/  FMUL.FTZ R40, R3.reuse, R40 ;  /* 0x0000002803287220 */ /* 0x040fe40000410000 */
[C---:B--2---:R-:W-:Y:S04]  /*19570*/  HMMA.16816.F32.BF16 R20, R12.reuse, R144, R20 ;  /* 0x000000900c14723c */ /* 0x044fe80000041814 */
[C---:B------:R-:W-:Y:S02]  /*19580*/  FMUL.FTZ R41, R3.reuse, R41 ;  /* 0x0000002903297220 */ /* 0x040fe40000410000 */
[C---:B------:R-:W-:Y:S01]  /*19590*/  FMUL.FTZ R42, R2.reuse, R42 ;  /* 0x0000002a022a7220 */ /* 0x040fe20000410000 */
[----:B------:R-:W2:Y:S01]  /*195a0*/  MUFU.EX2 R241, R241 ;  /* 0x000000f100f17308 */ /* 0x000ea20000000800 */
[C---:B------:R-:W-:Y:S01]  /*195b0*/  HMMA.16816.F32.BF16 R24, R12.reuse, R146, R24 ;  /* 0x000000920c18723c */ /* 0x040fe20000041818 */
[----:B------:R-:W1:Y:S03]  /*195c0*/  LDSM.16.MT88.4 R144, [R206+0x9080] ;  /* 0x00908000ce90783b */ /* 0x000e660000004200 */
[C---:B------:R-:W-:Y:S02]  /*195d0*/  FMUL.FTZ R43, R2.reuse, R43 ;  /* 0x0000002b022b7220 */ /* 0x040fe40000410000 */
[C---:B------:R-:W-:Y:S02]  /*195e0*/  FMUL.FTZ R44, R3.reuse, R44 ;  /* 0x0000002c032c7220 */ /* 0x040fe40000410000 */
[C---:B------:R-:W-:Y:S01]  /*195f0*/  FMUL.FTZ R45, R3.reuse, R45 ;  /* 0x0000002d032d7220 */ /* 0x040fe20000410000 */
[C---:B----4-:R-:W-:Y:S03]  /*19600*/  HMMA.16816.F32.BF16 R28, R12.reuse, R16, R28 ;  /* 0x000000100c1c723c */ /* 0x050fe6000004181c */
[C---:B------:R-:W-:Y:S02]  /*19610*/  FMUL.FTZ R46, R2.reuse, R46 ;  /* 0x0000002e022e7220 */ /* 0x040fe40000410000 */
[C---:B------:R-:W-:Y:S02]  /*19620*/  FMUL.FTZ R47, R2.reuse, R47 ;  /* 0x0000002f022f7220 */ /* 0x040fe40000410000 */
[C---:B------:R-:W-:Y:S01]  /*19630*/  FMUL.FTZ R48, R3.reuse, R48 ;  /* 0x0000003003307220 */ /* 0x040fe20000410000 */
[C---:B------:R-:W-:Y:S01]  /*19640*/  HMMA.16816.F32.BF16 R32, R12.reuse, R18, R32 ;  /* 0x000000120c20723c */ /* 0x040fe20000041820 */
[----:B------:R-:W4:Y:S03]  /*19650*/  LDSM.16.MT88.4 R16, [R205+0x9080] ;  /* 0x00908000cd10783b */ /* 0x000f260000004200 */
        /* <DEDUP_REMOVED lines=9> */
[C---:B-1----:R-:W-:Y:S04]  /*196f0*/  HMMA.16816.F32.BF16 R44, R12.reuse, R144, R44 ;  /* 0x000000900c2c723c */ /* 0x042fe8000004182c */
[C---:B------:R-:W-:Y:S02]  /*19700*/  FMUL.FTZ R55, R2.reuse, R55 ;  /* 0x0000003702377220 */ /* 0x040fe40000410000 */
[C---:B------:R-:W-:Y:S02]  /*19710*/  FMUL.FTZ R56, R3.reuse, R56 ;  /* 0x0000003803387220 */ /* 0x040fe40000410000 */
        /* <DEDUP_REMOVED lines=36> */
[C---:B----4-:R-:W-:Y:S03]  /*19960*/  HMMA.16816.F32.BF16 R76, R12.reuse, R16, R76 ;  /* 0x000000100c4c723c */ /* 0x050fe6000004184c */
[C---:B------:R-:W-:Y:S02]  /*19970*/  FMUL.FTZ R82, R2.reuse, R82 ;  /* 0x0000005202527220 */ /* 0x040fe40000410000 */
[C---:B------:R-:W-:Y:S02]  /*19980*/  FMUL.FTZ R83, R2.reuse, R83 ;  /* 0x0000005302537220 */ /* 0x040fe40000410000 */
[C---:B------:R-:W-:Y:S02]  /*19990*/  FMUL.FTZ R84, R3.reuse, R84 ;  /* 0x0000005403547220 */ /* 0x040fe40000410000 */
[C---:B------:R-:W-:Y:S03]  /*199a0*/  FMUL.FTZ R85, R3.reuse, R85 ;  /* 0x0000005503557220 */ /* 0x040fe60000410000 */
[C---:B------:R-:W-:Y:S01]  /*199b0*/  HMMA.16816.F32.BF16 R80, R12.reuse, R18, R80 ;  /* 0x000000120c50723c */ /* 0x040fe20000041850 */
[----:B------:R-:W4:Y:S02]  /*199c0*/  LDSM.16.MT88.4 R16, [R211+0xb080] ;  /* 0x00b08000d310783b */ /* 0x000f240000004200 */
        /* <DEDUP_REMOVED lines=48> */
[C---:B------:R-:W-:Y:S02]  /*19cd0*/  FMUL.FTZ R126, R2.reuse, R126 ;  /* 0x0000007e027e7220 */ /* 0x040fe40000410000 */
[C---:B------:R-:W-:Y:S02]  /*19ce0*/  FMUL.FTZ R127, R2.reuse, R127 ;  /* 0x0000007f027f7220 */ /* 0x040fe40000410000 */
        /* <DEDUP_REMOVED lines=10> */
[----:B------:R-:W-:Y:S01]  /*19d90*/  FFMA.FTZ R230, R3, R224, R230 ;  /* 0x000000e003e67223 */ /* 0x000fe200000100e6 */
[C---:B----4-:R-:W-:Y:S04]  /*19da0*/  HMMA.16816.F32.BF16 R124, R12.reuse, R16, R124 ;  /* 0x000000100c7c723c */ /* 0x050fe8000004187c */
[----:B------:R-:W-:Y:S01]  /*19db0*/  MOV R3, R0 ;  /* 0x0000000000037202 */ /* 0x000fe20000000f00 */
[----:B------:R-:W-:Y:S02]  /*19dc0*/  FFMA.FTZ R234, R2, R223, R234 ;  /* 0x000000df02ea7223 */ /* 0x000fe400000100ea */
[----:B------:R-:W-:Y:S01]  /*19dd0*/  FADD.FTZ R11, R11, R230 ;  /* 0x000000e60b0b7221 */ /* 0x000fe20000010000 */
[----:B------:R-:W-:Y:S01]  /*19de0*/  HMMA.16816.F32.BF16 R128, R12, R18, R128 ;  /* 0x000000120c80723c */ /* 0x000fe20000041880 */
[----:B------:R-:W1:Y:S03]  /*19df0*/  LDSM.16.MT88.4 R16, [R205+0x8880] ;  /* 0x00888000cd10783b */ /* 0x000e660000004200 */
[----:B------:R-:W-:Y:S02]  /*19e00*/  FADD.FTZ R233, R233, R234 ;  /* 0x000000eae9e97221 */ /* 0x000fe40000010000 */
[----:B------:R-:W-:Y:S01]  /*19e10*/  FADD.FTZ R10, R10, R11 ;  /* 0x0000000b0a0a7221 */ /* 0x000fe20000010000 */
[----:B---3--:R-:W-:Y:S01]  /*19e20*/  F2FP.BF16.PACK_AB R12, R236, R235 ;  /* 0x000000ebec0c723e */ /* 0x008fe200000010ff */
[----:B------:R-:W-:Y:S01]  /*19e30*/  FADD.FTZ R2, R232, R233 ;  /* 0x000000e9e8027221 */ /* 0x000fe20000010000 */
[----:B------:R-:W-:Y:S03]  /*19e40*/  F2FP.BF16.PACK_AB R14, R238, R237 ;  /* 0x000000edee0e723e */ /* 0x000fe600000010ff */
[----:B------:R-:W-:Y:S01]  /*19e50*/  F2FP.BF16.PACK_AB R13, R240, R239 ;  /* 0x000000eff00d723e */ /* 0x000fe200000010ff */
[----:B------:R-:W-:Y:S01]  /*19e60*/  FADD.FTZ R10, R195, R10 ;  /* 0x0000000ac30a7221 */ /* 0x000fe20000010000 */
[----:B--2---:R-:W-:Y:S01]  /*19e70*/  F2FP.BF16.PACK_AB R15, R242, R241 ;  /* 0x000000f1f20f723e */ /* 0x004fe200000010ff */
[----:B------:R-:W-:Y:S02]  /*19e80*/  FADD.FTZ R2, R231, R2 ;  /* 0x00000002e7027221 */ /* 0x000fe40000010000 */
[----:B------:R-:W-:Y:S02]  /*19e90*/  FADD.FTZ R235, R235, R10 ;  /* 0x0000000aebeb7221 */ /* 0x000fe40000010000 */
[----:B------:R-:W-:Y:S01]  /*19ea0*/  FADD.FTZ R239, R239, R2 ;  /* 0x00000002efef7221 */ /* 0x000fe20000010000 */
[----:B------:R-:W-:Y:S01]  /*19eb0*/  MOV R2, R8 ;  /* 0x0000000800027202 */ /* 0x000fe20000000f00 */
[C---:B-----5:R-:W-:Y:S01]  /*19ec0*/  HMMA.16816.F32.BF16 R144, R12.reuse, R148, R4 ;  /* 0x000000940c90723c */ /* 0x060fe20000041804 */
[----:B------:R-:W2:Y:S02]  /*19ed0*/  LDSM.16.MT88.4 R4, [R211+0x9880] ;  /* 0x00988000d304783b */ /* 0x000ea40000004200 */
[----:B------:R-:W-:Y:S02]  /*19ee0*/  FADD.FTZ R236, R236, R235 ;  /* 0x000000ebecec7221 */ /* 0x000fe40000010000 */
[----:B------:R-:W-:Y:S02]  /*19ef0*/  FADD.FTZ R240, R240, R239 ;  /* 0x000000eff0f07221 */ /* 0x000fe40000010000 */
[----:B------:R-:W-:Y:S01]  /*19f00*/  FADD.FTZ R237, R237, R236 ;  /* 0x000000eceded7221 */ /* 0x000fe20000010000 */
[C---:B------:R-:W-:Y:S01]  /*19f10*/  HMMA.16816.F32.BF16 R132, R12.reuse, R150, R132 ;  /* 0x000000960c84723c */ /* 0x040fe20000041884 */
[----:B------:R-:W3:Y:S03]  /*19f20*/  LDSM.16.MT88.4 R148, [R205+0x9880] ;  /* 0x00988000cd94783b */ /* 0x000ee60000004200 */
[----:B------:R-:W-:Y:S02]  /*19f30*/  FADD.FTZ R223, R241, R240 ;  /* 0x000000f0f1df7221 */ /* 0x000fe40000010000 */
[----:B------:R-:W-:Y:S02]  /*19f40*/  FADD.FTZ R224, R238, R237 ;  /* 0x000000edeee07221 */ /* 0x000fe40000010000 */
[C---:B------:R-:W-:Y:S04]  /*19f50*/  HMMA.16816.F32.BF16 R136, R12.reuse, R152, R136 ;  /* 0x000000980c88723c */ /* 0x040fe80000041888 */
[----:B------:R-:W-:Y:S04]  /*19f60*/  FADD.FTZ R223, R242, R223 ;  /* 0x000000dff2df7221 */ /* 0x000fe80000010000 */
[C---:B------:R-:W-:Y:S01]  /*19f70*/  HMMA.16816.F32.BF16 R140, R12.reuse, R154, R140 ;  /* 0x0000009a0c8c723c */ /* 0x040fe2000004188c */
[----:B------:R-:W4:Y:S07]  /*19f80*/  LDSM.16.MT88.4 R152, [R205+0xb880] ;  /* 0x00b88000cd98783b */ /* 0x000f2e0000004200 */
[C---:B-1----:R-:W-:Y:S08]  /*19f90*/  HMMA.16816.F32.BF16 R20, R12.reuse, R16, R20 ;  /* 0x000000100c14723c */ /* 0x042ff00000041814 */
[C---:B------:R-:W-:Y:S01]  /*19fa0*/  HMMA.16816.F32.BF16 R24, R12.reuse, R18, R24 ;  /* 0x000000120c18723c */ /* 0x040fe20000041818 */
[----:B------:R-:W1:Y:S07]  /*19fb0*/  LDSM.16.MT88.4 R16, [R204+0xb880] ;  /* 0x00b88000cc10783b */ /* 0x000e6e0000004200 */
[C---:B------:R-:W-:Y:S08]  /*19fc0*/  HMMA.16816.F32.BF16 R28, R12.reuse, R156, R28 ;  /* 0x0000009c0c1c723c */ /* 0x040ff0000004181c */
[C---:B------:R-:W-:Y:S08]  /*19fd0*/  HMMA.16816.F32.BF16 R32, R12.reuse, R158, R32 ;  /* 0x0000009e0c20723c */ /* 0x040ff00000041820 */
[C---:B--2---:R-:W-:Y:S08]  /*19fe0*/  HMMA.16816.F32.BF16 R36, R12.reuse, R4, R36 ;  /* 0x000000040c24723c */ /* 0x044ff00000041824 */
        /* <DEDUP_REMOVED lines=21> */
[C---:B-1----:R-:W-:Y:S08]  /*1a140*/  HMMA.16816.F32.BF16 R124, R12.reuse, R16, R124 ;  /* 0x000000100c7c723c */ /* 0x042ff0000004187c */
[----:B------:R-:W-:Y:S01]  /*1a150*/  HMMA.16816.F32.BF16 R128, R12, R18, R128 ;  /* 0x000000120c80723c */ /* 0x000fe20000041880 */
[----:B------:R-:W-:-:S07]  /*1a160*/  @P0 BRA `(.L_x_494) ;  /* 0xffffd6f000000947 */ /* 0x000fce000383ffff */
.L_x_484:
[----:B------:R-:W1:Y:S01]  /*1a170*/  SHFL.BFLY PT, R3, R224, 0x2, 0x1f ;  /* 0x0c401f00e0037f89 */ /* 0x000e6200000e0000 */
[----:B------:R-:W-:-:S02]  /*1a180*/  MOV R4, RZ ;  /* 0x000000ff00047202 */ /* 0x000fc40000000f00 */
[----:B------:R-:W-:Y:S01]  /*1a190*/  MOV R9, 0xff800000 ;  /* 0xff80000000097802 */ /* 0x000fe20000000f00 */
[----:B------:R-:W2:Y:S01]  /*1a1a0*/  SHFL.BFLY PT, R2, R223, 0x2, 0x1f ;  /* 0x0c401f00df027f89 */ /* 0x000ea200000e0000 */
[----:B------:R-:W-:Y:S01]  /*1a1b0*/  PLOP3.LUT P2, PT, PT, PT, PT, 0x8, 0x0 ;  /* 0x000000000000781c */ /* 0x000fe20003f4e170 */
[----:B-1----:R-:W-:Y:S01]  /*1a1c0*/  FADD.FTZ R6, R3, R224 ;  /* 0x000000e003067221 */ /* 0x002fe20000010000 */
[----:B------:R-:W-:Y:S01]  /*1a1d0*/  MOV R3, RZ ;  /* 0x000000ff00037202 */ /* 0x000fe20000000f00 */
        /* <DEDUP_REMOVED lines=148> */
.L_x_382:
        /* <DEDUP_REMOVED lines=52> */
[----:B------:R-:W-:Y:S01]  /*1ae60*/  F2FP.BF16.PACK_AB R42, R43, R42 ;  /* 0x0000002a2b2a723e */ /* 0x000fe200000010ff */
[----:B------:R-:W-:Y:S01]  /*1ae70*/  IMAD.U32 R12, RZ, RZ, UR4 ;  /* 0x00000004ff0c7e24 */ /* 0x000fe2000f8e00ff */
[----:B------:R-:W-:Y:S01]  /*1ae80*/  F2FP.BF16.PACK_AB R44, R45, R44 ;  /* 0x0000002c2d2c723e */ /* 0x000fe200000010ff */
[C---:B------:R-:W-:Y:S01]  /*1ae90*/  IMAD.IADD R17, R13.reuse, 0x1, R8 ;  /* 0x000000010d117824 */ /* 0x040fe200078e0208 */
[----:B------:R-:W-:-:S02]  /*1aea0*/  IADD3 R10, R13, 0x80, RZ ;  /* 0x000000800d0a7810 */ /* 0x000fc40007ffe0ff */
[----:B------:R-:W-:Y:S02]  /*1aeb0*/  IADD3 R15, R13, 0x70, RZ ;  /* 0x000000700d0f7810 */ /* 0x000fe40007ffe0ff */
[----:B------:R-:W-:Y:S01]  /*1aec0*/  @P0 IADD3 R15, R10, 0x10, RZ ;  /* 0x000000100a0f0810 */ /* 0x000fe20007ffe0ff */
[----:B------:R-:W-:Y:S01]  /*1aed0*/  IMAD.MOV.U32 R10, RZ, RZ, 0x40 ;  /* 0x00000040ff0a7424 */ /* 0x000fe200078e00ff */
[----:B------:R-:W-:Y:S02]  /*1aee0*/  F2FP.BF16.PACK_AB R46, R47, R46 ;  /* 0x0000002e2f2e723e */ /* 0x000fe400000010ff */
[----:B------:R-:W-:Y:S01]  /*1aef0*/  F2FP.BF16.PACK_AB R48, R49, R48 ;  /* 0x000000303130723e */ /* 0x000fe200000010ff */
[----:B------:R-:W-:Y:S01]  /*1af00*/  IMAD.IADD R19, R8, 0x1, R15 ;  /* 0x0000000108137824 */ /* 0x000fe200078e020f */
[----:B------:R-:W-:Y:S02]  /*1af10*/  SEL R10, R10, 0xffffffc0, !P2 ;  /* 0xffffffc00a0a7807 */ /* 0x000fe40005000000 */
[----:B------:R-:W-:-:S02]  /*1af20*/  F2FP.BF16.PACK_AB R50, R51, R50 ;  /* 0x000000323332723e */ /* 0x000fc400000010ff */
[----:B------:R-:W-:Y:S01]  /*1af30*/  F2FP.BF16.PACK_AB R52, R53, R52 ;  /* 0x000000343534723e */ /* 0x000fe200000010ff */
[--C-:B------:R-:W-:Y:S01]  /*1af40*/  IMAD.IADD R21, R13, 0x1, R10.reuse ;  /* 0x000000010d157824 */ /* 0x100fe200078e020a */
[----:B------:R-:W-:Y:S01]  /*1af50*/  F2FP.BF16.PACK_AB R54, R55, R54 ;  /* 0x000000363736723e */ /* 0x000fe200000010ff */
[C---:B------:R-:W-:Y:S01]  /*1af60*/  IMAD.IADD R23, R10.reuse, 0x1, R15 ;  /* 0x000000010a177824 */ /* 0x040fe200078e020f */
[----:B------:R-:W-:Y:S01]  /*1af70*/  F2FP.BF16.PACK_AB R56, R57, R56 ;  /* 0x000000383938723e */ /* 0x000fe200000010ff */
[----:B------:R-:W-:Y:S01]  /*1af80*/  STS [R13+0x80], R144 ;  /* 0x000080900d007388 */ /* 0x000fe20000000800 */
[----:B------:R-:W-:Y:S01]  /*1af90*/  IMAD.IADD R25, R10, 0x1, R17 ;  /* 0x000000010a197824 */ /* 0x000fe200078e0211 */
[----:B------:R-:W-:Y:S01]  /*1afa0*/  F2FP.BF16.PACK_AB R58, R59, R58 ;  /* 0x0000003a3b3a723e */ /* 0x000fe200000010ff */
[----:B------:R-:W-:Y:S01]  /*1afb0*/  IMAD.IADD R27, R19, 0x1, R10 ;  /* 0x00000001131b7824 */ /* 0x000fe200078e020a */
        /* <DEDUP_REMOVED lines=53> */
[----:B------:R-:W-:Y:S01]  /*1b310*/  PLOP3.LUT P0, PT, PT, PT, UP1, 0x80, 0x0 ;  /* 0x000000000000781c */ /* 0x000fe20003f0f018 */
        /* <DEDUP_REMOVED lines=33> */
[----:B------:R3:W-:Y:S04]  /*1b530*/  STS [R17+0xc080], R108 ;  /* 0x00c0806c11007388 */ /* 0x0007e80000000800 */
        /* <DEDUP_REMOVED lines=16> */
[----:B------:R-:W4:Y:S02]  /*1b640*/  @P0 LDG.E R8, [R12.64] ;  /* 0x000000180c080981 */ /* 0x000f24000c1e1900 */
[----:B------:R-:W-:-:S03]  /*1b650*/  ULDC.64 UR4, c[0x0][0x508] ;  /* 0x0001420000047ab9 */ /* 0x000fc60000000a00 */
[----:B------:R-:W-:-:S05]  /*1b660*/  PLOP3.LUT P1, PT, PT, PT, UP0, 0x80, 0x0 ;  /* 0x000000000000781c */ /* 0x000fca0003f2f008 */
[----:B------:R-:W-:Y:S01]  /*1b670*/  @UP0 UIMAD.WIDE UR4, UR21, UR6, UR4 ;  /* 0x00000006150402a5 */ /* 0x000fe2000f8e0204 */
[----:B------:R-:W-:-:S05]  /*1b680*/  IMAD.MOV.U32 R4, RZ, RZ, c[0x0][0x388] ;  /* 0x0000e200ff047624 */ /* 0x000fca00078e00ff */
[----:B------:R-:W-:Y:S02]  /*1b690*/  IMAD.U32 R14, RZ, RZ, UR4 ;  /* 0x00000004ff0e7e24 */ /* 0x000fe4000f8e00ff */
[----:B--2---:R-:W-:-:S05]  /*1b6a0*/  IMAD.U32 R15, RZ, RZ, UR5 ;  /* 0x00000005ff0f7e24 */ /* 0x004fca000f8e00ff */
[----:B------:R3:W5:Y:S01]  /*1b6b0*/  @P1 LDG.E R4, [R14.64] ;  /* 0x000000180e041981 */ /* 0x000762000c1e1900 */
[----:B------:R-:W-:Y:S02]  /*1b6c0*/  UMOV UR18, URZ ;  /* 0x0000003f00127c82 */ /* 0x000fe40008000000 */
[----:B------:R-:W-:Y:S01]  /*1b6d0*/  UMOV UR19, URZ ;  /* 0x0000003f00137c82 */ /* 0x000fe20008000000 */
[----:B----4-:R-:W1:Y:S02]  /*1b6e0*/  @P0 R2UR UR5, R8 ;  /* 0x00000000080503c2 */ /* 0x010e6400000e0000 */
[----:B-1----:R-:W-:Y:S02]  /*1b6f0*/  @UP1 USHF.R.S32.HI UR4, URZ, 0x1f, UR5 ;  /* 0x0000001f3f041899 */ /* 0x002fe40008011405 */
[----:B------:R-:W-:-:S05]  /*1b700*/  @UP1 UMOV UR18, UR5 ;  /* 0x0000000500121c82 */ /* 0x000fca0008000000 */
[----:B------:R-:W-:Y:S01]  /*1b710*/  @UP1 UMOV UR19, UR4 ;  /* 0x0000000400131c82 */ /* 0x000fe20008000000 */
[----:B------:R-:W-:Y:S05]  /*1b720*/  @P1 BRA `(.L_x_496) ;  /* 0x0000004000001947 */ /* 0x000fea0003800000 */
[----:B---3--:R-:W-:Y:S05]  /*1b730*/  @!P0 BRA `(.L_x_496) ;  /* 0x0000003000008947 */ /* 0x008fea0003800000 */
[----:B-----5:R-:W2:Y:S04]  /*1b740*/  LDG.E R4, [R12.64] ;  /* 0x000000180c047981 */ /* 0x020ea8000c1e1900 */
[----:B------:R-:W2:Y:S02]  /*1b750*/  LDG.E R3, [R12.64+0x4] ;  /* 0x000004180c037981 */ /* 0x000ea4000c1e1900 */
[----:B--2---:R-:W-:Y:S02]  /*1b760*/  IADD3 R4, -R4, R3, RZ ;  /* 0x0000000304047210 */ /* 0x004fe40007ffe1ff */
.L_x_496:
[----:B---3--:R-:W-:Y:S01]  /*1b770*/  SHF.R.S32.HI R3, RZ, 0x1f, R2 ;  /* 0x0000001fff037819 */ /* 0x008fe20000011402 */
[----:B------:R-:W1:Y:S01]  /*1b780*/  S2R R75, SR_CTAID.X ;  /* 0x00000000004b7919 */ /* 0x000e620000002500 */
[----:B------:R-:W-:Y:S01]  /*1b790*/  LOP3.LUT R13, R7, 0xffffffe0, RZ, 0xc0, !PT ;  /* 0xffffffe0070d7812 */ /* 0x000fe200078ec0ff */
[----:B------:R-:W-:Y:S01]  /*1b7a0*/  IMAD.MOV.U32 R8, RZ, RZ, c[0x0][0x4e8] ;  /* 0x00013a00ff087624 */ /* 0x000fe200078e00ff */
[----:B------:R-:W-:Y:S01]  /*1b7b0*/  LEA.HI R3, R3, R2, RZ, 0x3 ;  /* 0x0000000203037211 */ /* 0x000fe200078f18ff */
[----:B------:R-:W-:Y:S01]  /*1b7c0*/  ULDC.64 UR6, c[0x0][0x490] ;  /* 0x0001240000067ab9 */ /* 0x000fe20000000a00 */
[-C--:B------:R-:W-:Y:S01]  /*1b7d0*/  LEA.HI R16, R5, R0.reuse, RZ, 0x3 ;  /* 0x0000000005107211 */ /* 0x080fe200078f18ff */
[----:B------:R-:W-:Y:S01]  /*1b7e0*/  USHF.R.S32.HI UR12, URZ, 0x1f, UR21 ;  /* 0x0000001f3f0c7899 */ /* 0x000fe20008011415 */
[----:B------:R-:W-:Y:S01]  /*1b7f0*/  LOP3.LUT R7, R3, 0xffffff8, RZ, 0xc0, !PT ;  /* 0x0ffffff803077812 */ /* 0x000fe200078ec0ff */
[----:B------:R-:W-:Y:S01]  /*1b800*/  IMAD.IADD R3, R0, 0x1, -R13 ;  /* 0x0000000100037824 */ /* 0x000fe200078e0a0d */
        /* <DEDUP_REMOVED lines=65> */
[----:B------:R-:W-:Y:S01]  /*1bc20*/  UIMAD.WIDE.U32 UR16, UR21, UR6, UR16 ;  /* 0x00000006151072a5 */ /* 0x000fe2000f8e0010 */
[----:B------:R-:W-:Y:S01]  /*1bc30*/  IMAD.MOV.U32 R7, RZ, RZ, R15 ;  /* 0x000000ffff077224 */ /* 0x000fe200078e000f */
[----:B------:R-:W-:-:S02]  /*1bc40*/  @P1 SHF.R.U32.HI R7, RZ, c[0x0][0x4f0], R12 ;  /* 0x00013c00ff071a19 */ /* 0x000fc4000001160c */
[----:B------:R-:W-:Y:S01]  /*1bc50*/  LEA.HI.X R14, R10, c[0x0][0x454], R14, 0x2, P0 ;  /* 0x000115000a0e7a11 */ /* 0x000fe200000f140e */
[----:B------:R-:W-:Y:S01]  /*1bc60*/  SHFL.IDX PT, R12, R17, RZ, 0x1c1f ;  /* 0x001c1fff110c7589 */ /* 0x000fe200000e0000 */
[----:B------:R-:W-:Y:S01]  /*1bc70*/  UIADD3 UR7, UR17, UR7, URZ ;  /* 0x0000000711077290 */ /* 0x000fe2000fffe03f */
[--C-:B------:R-:W-:Y:S01]  /*1bc80*/  IMAD.MOV R18, RZ, RZ, -R7.reuse ;  /* 0x000000ffff127224 */ /* 0x100fe200078e0a07 */
[----:B------:R-:W-:Y:S01]  /*1bc90*/  LOP3.LUT R3, R8, R3, RZ, 0x3c, !PT ;  /* 0x0000000308037212 */ /* 0x000fe200078e3cff */
[----:B------:R-:W1:Y:S01]  /*1bca0*/  SHFL.IDX PT, R13, R14, RZ, 0x1c1f ;  /* 0x001c1fff0e0d7589 */ /* 0x000e6200000e0000 */
[----:B------:R-:W-:Y:S01]  /*1bcb0*/  SHF.R.S32.HI R8, RZ, 0x1f, R7 ;  /* 0x0000001fff087819 */ /* 0x000fe20000011407 */
[----:B------:R-:W-:Y:S01]  /*1bcc0*/  IMAD R18, R18, c[0x0][0x4e8], R15 ;  /* 0x00013a0012127a24 */ /* 0x000fe200078e020f */
[----:B------:R-:W-:Y:S01]  /*1bcd0*/  MOV R20, UR16 ;  /* 0x0000001000147c02 */ /* 0x000fe20008000f00 */
[----:B------:R-:W-:Y:S01]  /*1bce0*/  SHFL.IDX PT, R10, R17, 0x1, 0x1c1f ;  /* 0x003c1f00110a7f89 */ /* 0x000fe200000e0000 */
[----:B------:R-:W-:-:S02]  /*1bcf0*/  IMAD R15, R75, 0x80, R2 ;  /* 0x000000804b0f7824 */ /* 0x000fc400078e0202 */
[----:B-----5:R-:W-:Y:S01]  /*1bd00*/  IMAD R2, R4, c[0x0][0x4e8], RZ ;  /* 0x00013a0004027a24 */ /* 0x020fe200078e02ff */
[----:B------:R2:W3:Y:S01]  /*1bd10*/  SHFL.IDX PT, R11, R14, 0x1, 0x1c1f ;  /* 0x003c1f000e0b7f89 */ /* 0x0004e200000e0000 */
[----:B------:R-:W-:Y:S01]  /*1bd20*/  IMAD.U32 R21, RZ, RZ, UR17 ;  /* 0x00000011ff157e24 */ /* 0x000fe2000f8e00ff */
[C---:B------:R-:W-:Y:S01]  /*1bd30*/  IADD3 R19, R15.reuse, 0x8, RZ ;  /* 0x000000080f137810 */ /* 0x040fe20007ffe0ff */
[----:B------:R-:W-:Y:S01]  /*1bd40*/  IMAD.U32 R21, RZ, RZ, UR7 ;  /* 0x00000007ff157e24 */ /* 0x000fe2000f8e00ff */
[-C--:B------:R-:W-:Y:S01]  /*1bd50*/  ISETP.GE.OR P1, PT, R15, R2.reuse, P2 ;  /* 0x000000020f00720c */ /* 0x080fe20001726670 */
[----:B------:R-:W-:Y:S01]  /*1bd60*/  IMAD R8, R8, c[0x0][0x3e0], RZ ;  /* 0x0000f80008087a24 */ /* 0x000fe200078e02ff */
[----:B------:R-:W-:Y:S01]  /*1bd70*/  ISETP.GE.OR P0, PT, R19, R2, P2 ;  /* 0x000000021300720c */ /* 0x000fe20001706670 */
[----:B------:R-:W-:Y:S01]  /*1bd80*/  IMAD.WIDE.U32 R20, R7, c[0x0][0x3e0], R20 ;  /* 0x0000f80007147a25 */ /* 0x000fe200078e0014 */
[----:B------:R-:W-:-:S03]  /*1bd90*/  SHF.R.S32.HI R4, RZ, 0x1f, R18 ;  /* 0x0000001fff047819 */ /* 0x000fc60000011412 */
[----:B------:R-:W-:Y:S02]  /*1bda0*/  IMAD R8, R7, c[0x0][0x3e4], R8 ;  /* 0x0000f90007087a24 */ /* 0x000fe400078e0208 */
[----:B------:R-:W-:-:S03]  /*1bdb0*/  IMAD R75, R75, 0x80, R16 ;  /* 0x000000804b4b7824 */ /* 0x000fc600078e0210 */
[----:B------:R-:W-:Y:S01]  /*1bdc0*/  IADD3 R21, R21, R8, RZ ;  /* 0x0000000815157210 */ /* 0x000fe20007ffe0ff */
[----:B-1----:R1:W-:Y:S01]  /*1bdd0*/  @!P1 ST.E [R12.64], R6 ;  /* 0x000000060c009985 */ /* 0x0023e2000c101918 */
[----:B--2---:R-:W-:-:S03]  /*1bde0*/  IMAD.SHL.U32 R14, R5, 0x8, RZ ;  /* 0x00000008050e7824 */ /* 0x004fc600078e00ff */
[----:B---3--:R1:W-:Y:S01]  /*1bdf0*/  @!P0 ST.E [R10.64], R9 ;  /* 0x000000090a008985 */ /* 0x0083e2000c101918 */
[----:B------:R-:W-:Y:S01]  /*1be00*/  IMAD R5, R4, c[0x0][0x3d8], RZ ;  /* 0x0000f60004057a24 */ /* 0x000fe200078e02ff */
[----:B------:R-:W-:-:S03]  /*1be10*/  LOP3.LUT R14, R3, 0x7ffffe00, R14, 0xf8, !PT ;  /* 0x7ffffe00030e7812 */ /* 0x000fc600078ef80e */
[C---:B------:R-:W-:Y:S02]  /*1be20*/  IMAD R3, R18.reuse, c[0x0][0x3dc], R5 ;  /* 0x0000f70012037a24 */ /* 0x040fe400078e0205 */
[----:B------:R-:W-:-:S04]  /*1be30*/  IMAD.WIDE.U32 R18, R18, c[0x0][0x3d8], R20 ;  /* 0x0000f60012127a25 */ /* 0x000fc800078e0014 */
[----:B------:R-:W-:Y:S01]  /*1be40*/  IMAD.SHL.U32 R76, R14, 0x2, RZ ;  /* 0x000000020e4c7824 */ /* 0x000fe200078e00ff */
[----:B------:R-:W-:Y:S01]  /*1be50*/  LEA R74, P0, R18, c[0x0][0x380], 0x1 ;  /* 0x0000e000124a7a11 */ /* 0x000fe200078008ff */
[----:B------:R-:W-:-:S03]  /*1be60*/  IMAD.IADD R3, R19, 0x1, R3 ;  /* 0x0000000113037824 */ /* 0x000fc600078e0203 */
        /* <DEDUP_REMOVED lines=45> */
.L_x_498:
[----:B--234-:R-:W-:Y:S05]  /*1c140*/  BSYNC B0 ;  /* 0x0000000000007941 */ /* 0x01cfea0003800000 */
.L_x_497:
        /* <DEDUP_REMOVED lines=30> */
.L_x_500:
[----:B------:R-:W-:Y:S05]  /*1c330*/  BSYNC B0 ;  /* 0x0000000000007941 */ /* 0x000fea0003800000 */
.L_x_499:
        /* <DEDUP_REMOVED lines=30> */
.L_x_502:
[----:B------:R-:W-:Y:S05]  /*1c520*/  BSYNC B0 ;  /* 0x0000000000007941 */ /* 0x000fea0003800000 */
.L_x_501:
        /* <DEDUP_REMOVED lines=31> */
.L_x_495:
        /* <DEDUP_REMOVED lines=28> */
[----:B-----5:R-:W2:Y:S04]  /*1c8e0*/  LDG.E R4, [R6.64] ;  /* 0x0000001806047981 */ /* 0x020ea8000c1e1900 */
[----:B------:R-:W2:Y:S02]  /*1c8f0*/  LDG.E R3, [R6.64+0x4] ;  /* 0x0000041806037981 */ /* 0x000ea4000c1e1900 */
[----:B--2---:R-:W-:Y:S02]  /*1c900*/  IADD3 R4, -R4, R3, RZ ;  /* 0x0000000304047210 */ /* 0x004fe40007ffe1ff */
.L_x_503:
        /* <DEDUP_REMOVED lines=28> */
[C---:B------:R-:W-:Y:S02]  /*1cad0*/  IADD3 R5, -R6.reuse, RZ, RZ ;  /* 0x000000ff06057210 */ /* 0x040fe40007ffe1ff */
[----:B------:R-:W-:Y:S02]  /*1cae0*/  SHF.R.S32.HI R3, RZ, 0x1f, R6 ;  /* 0x0000001fff037819 */ /* 0x000fe40000011406 */
[----:B------:R-:W-:Y:S01]  /*1caf0*/  IADD3 R6, P0, R6, UR14, RZ ;  /* 0x0000000e06067c10 */ /* 0x000fe2000ff1e0ff */
[----:B------:R-:W-:Y:S02]  /*1cb00*/  IMAD R5, R5, c[0x0][0x4e8], R0 ;  /* 0x00013a0005057a24 */ /* 0x000fe400078e0200 */
[----:B------:R-:W-:-:S03]  /*1cb10*/  IMAD.U32 R0, RZ, RZ, UR5 ;  /* 0x00000005ff007e24 */ /* 0x000fc6000f8e00ff */
[----:B------:R-:W-:Y:S02]  /*1cb20*/  SHF.R.S32.HI R2, RZ, 0x1f, R5 ;  /* 0x0000001fff027819 */ /* 0x000fe40000011405 */
[----:B------:R-:W-:-:S03]  /*1cb30*/  IADD3.X R7, R3, UR15, R0, P0, !PT ;  /* 0x0000000f03077c10 */ /* 0x000fc600087fe400 */
[----:B------:R-:W-:Y:S02]  /*1cb40*/  IMAD R0, R2, c[0x0][0x488], RZ ;  /* 0x0001220002007a24 */ /* 0x000fe400078e02ff */
[----:B------:R-:W-:-:S04]  /*1cb50*/  IMAD.WIDE.U32 R6, R5, c[0x0][0x488], R6 ;  /* 0x0001220005067a25 */ /* 0x000fc800078e0006 */
[----:B------:R-:W-:Y:S01]  /*1cb60*/  IMAD R0, R5, c[0x0][0x48c], R0 ;  /* 0x0001230005007a24 */ /* 0x000fe200078e0200 */
[----:B------:R-:W-:Y:S01]  /*1cb70*/  LEA R2, P0, R6, c[0x0][0x450], 0x2 ;  /* 0x0001140006027a11 */ /* 0x000fe200078010ff */
[----:B------:R-:W-:-:S03]  /*1cb80*/  IMAD.MOV.U32 R5, RZ, RZ, -0x800000 ;  /* 0xff800000ff057424 */ /* 0x000fc600078e00ff */
[----:B------:R-:W-:-:S04]  /*1cb90*/  IADD3 R3, R7, R0, RZ ;  /* 0x0000000007037210 */ /* 0x000fc80007ffe0ff */
[----:B------:R-:W-:-:S05]  /*1cba0*/  LEA.HI.X R3, R6, c[0x0][0x454], R3, 0x2, P0 ;  /* 0x0001150006037a11 */ /* 0x000fca00000f1403 */
[----:B------:R1:W-:Y:S02]  /*1cbb0*/  STG.E [R2.64], R5 ;  /* 0x0000000502007986 */ /* 0x0003e4000c101918 */
.L_x_505:
[----:B------:R-:W-:Y:S05]  /*1cbc0*/  BSYNC B0 ;  /* 0x0000000000007941 */ /* 0x000fea0003800000 */
.L_x_504:
[----:B-1----:R-:W1:Y:S01]  /*1cbd0*/  S2R R5, SR_CTAID.X ;  /* 0x0000000000057919 */ /* 0x002e620000002500 */
[----:B------:R-:W-:Y:S01]  /*1cbe0*/  SHF.R.S32.HI R0, RZ, 0x1f, R9 ;  /* 0x0000001fff007819 */ /* 0x000fe20000011409 */
[----:B------:R-:W-:Y:S01]  /*1cbf0*/  ULDC.64 UR4, c[0x0][0x3a0] ;  /* 0x0000e80000047ab9 */ /* 0x000fe20000000a00 */
[----:B------:R-:W-:Y:S01]  /*1cc00*/  IMAD.MOV.U32 R2, RZ, RZ, c[0x0][0x4e8] ;  /* 0x00013a00ff027624 */ /* 0x000fe200078e00ff */
[----:B------:R-:W-:Y:S01]  /*1cc10*/  UIMAD UR7, UR11, UR4, URZ ;  /* 0x000000040b0772a4 */ /* 0x000fe2000f8e023f */
[----:B------:R-:W-:Y:S01]  /*1cc20*/  LEA.HI R0, R0, R9, RZ, 0x3 ;  /* 0x0000000900007211 */ /* 0x000fe200078f18ff */
[----:B------:R-:W-:Y:S01]  /*1cc30*/  UIMAD.WIDE.U32 UR14, UR10, UR4, URZ ;  /* 0x000000040a0e72a5 */ /* 0x000fe2000f8e003f */
[----:B-----5:R-:W-:Y:S01]  /*1cc40*/  IMAD R4, R4, c[0x0][0x4e8], RZ ;  /* 0x00013a0004047a24 */ /* 0x020fe200078e02ff */
[----:B------:R-:W-:Y:S01]  /*1cc50*/  ISETP.NE.AND P0, PT, R2, 0x1, PT ;  /* 0x000000010200780c */ /* 0x000fe20003f05270 */
[----:B------:R-:W-:Y:S01]  /*1cc60*/  UIMAD UR7, UR10, UR5, UR7 ;  /* 0x000000050a0772a4 */ /* 0x000fe2000f8e0207 */
[----:B------:R-:W-:Y:S01]  /*1cc70*/  LOP3.LUT R6, R0, 0xfffffff8, RZ, 0xc0, !PT ;  /* 0xfffffff800067812 */ /* 0x000fe200078ec0ff */
[----:B------:R-:W-:Y:S01]  /*1cc80*/  BSSY B0, `(.L_x_506) ;  /* 0x0000042000007945 */ /* 0x000fe20003800000 */
[----:B------:R-:W-:Y:S01]  /*1cc90*/  SHF.R.S32.HI R0, RZ, 0x3, R0 ;  /* 0x00000003ff007819 */ /* 0x000fe20000011400 */
[----:B------:R-:W-:-:S02]  /*1cca0*/  ULDC.64 UR4, c[0x0][0x3e8] ;  /* 0x0000fa0000047ab9 */ /* 0x000fc40000000a00 */
[----:B------:R-:W-:Y:S01]  /*1ccb0*/  IMAD.IADD R9, R9, 0x1, -R6 ;  /* 0x0000000109097824 */ /* 0x000fe200078e0a06 */
[----:B------:R-:W-:Y:S02]  /*1ccc0*/  UIADD3 UR15, UR15, UR7, URZ ;  /* 0x000000070f0f7290 */ /* 0x000fe4000fffe03f */
        /* <DEDUP_REMOVED lines=16> */
[C---:B------:R-:W-:Y:S01]  /*1cdd0*/  IADD3 R6, -R7.reuse, RZ, RZ ;  /* 0x000000ff07067210 */ /* 0x040fe20007ffe1ff */
[----:B------:R-:W-:Y:S01]  /*1cde0*/  UIADD3 UR5, UR15, UR5, URZ ;  /* 0x000000050f057290 */ /* 0x000fe2000fffe03f */
[----:B------:R-:W-:Y:S01]  /*1cdf0*/  SHF.R.S32.HI R2, RZ, 0x1f, R7 ;  /* 0x0000001fff027819 */ /* 0x000fe20000011407 */
[----:B------:R-:W-:Y:S02]  /*1ce00*/  IMAD.U32 R11, RZ, RZ, UR15 ;  /* 0x0000000fff0b7e24 */ /* 0x000fe4000f8e00ff */
[----:B------:R-:W-:Y:S02]  /*1ce10*/  IMAD R6, R6, c[0x0][0x4e8], R3 ;  /* 0x00013a0006067a24 */ /* 0x000fe400078e0203 */
[----:B------:R-:W-:Y:S01]  /*1ce20*/  MOV R11, UR5 ;  /* 0x00000005000b7c02 */ /* 0x000fe20008000f00 */
[----:B------:R-:W-:Y:S02]  /*1ce30*/  IMAD R2, R2, c[0x0][0x3e0], RZ ;  /* 0x0000f80002027a24 */ /* 0x000fe400078e02ff */
[----:B------:R-:W-:Y:S01]  /*1ce40*/  IMAD.U32 R10, RZ, RZ, UR14 ;  /* 0x0000000eff0a7e24 */ /* 0x000fe2000f8e00ff */
[----:B------:R-:W-:Y:S01]  /*1ce50*/  SHF.R.S32.HI R3, RZ, 0x1f, R6 ;  /* 0x0000001fff037819 */ /* 0x000fe20000011406 */
[----:B------:R-:W-:-:S02]  /*1ce60*/  IMAD R2, R7, c[0x0][0x3e4], R2 ;  /* 0x0000f90007027a24 */ /* 0x000fc400078e0202 */
[----:B------:R-:W-:Y:S01]  /*1ce70*/  IMAD.WIDE.U32 R10, R7, c[0x0][0x3e0], R10 ;  /* 0x0000f800070a7a25 */ /* 0x000fe200078e000a */
[----:B------:R-:W-:-:S03]  /*1ce80*/  IADD3 R7, R9, 0x80, RZ ;  /* 0x0000008009077810 */ /* 0x000fc60007ffe0ff */
        /* <DEDUP_REMOVED lines=8> */
[----:B------:R1:W2:Y:S01]  /*1cf10*/  SHFL.IDX PT, R12, R11, RZ, 0x181f ;  /* 0x00181fff0b0c7589 */ /* 0x0002a200000e0000 */
[----:B------:R-:W-:-:S03]  /*1cf20*/  ISETP.GE.AND P0, PT, R5, R4, PT ;  /* 0x000000040500720c */ /* 0x000fc60003f06270 */
[----:B------:R1:W3:Y:S10]  /*1cf30*/  SHFL.IDX PT, R13, R10, RZ, 0x181f ;  /* 0x00181fff0a0d7589 */ /* 0x0002f400000e0000 */
        /* <DEDUP_REMOVED lines=22> */
.L_x_507:
[----:B------:R-:W-:Y:S05]  /*1d0a0*/  BSYNC B0 ;  /* 0x0000000000007941 */ /* 0x000fea0003800000 */
.L_x_506:
        /* <DEDUP_REMOVED lines=27> */
.L_x_509:
[----:B------:R-:W-:Y:S05]  /*1d260*/  BSYNC B0 ;  /* 0x0000000000007941 */ /* 0x000fea0003800000 */
.L_x_508:
        /* <DEDUP_REMOVED lines=27> */
.L_x_511:
[----:B------:R-:W-:Y:S05]  /*1d420*/  BSYNC B0 ;  /* 0x0000000000007941 */ /* 0x000fea0003800000 */
.L_x_510:
[----:B------:R-:W-:Y:S01]  /*1d430*/  IADD3 R5, R5, 0x60, RZ ;  /* 0x0000006005057810 */ /* 0x000fe20007ffe0ff */
[----:B-1----:R1:W2:Y:S03]  /*1d440*/  SHFL.IDX PT, R3, R10, 0x3, 0x181f ;  /* 0x00781f000a037f89 */ /* 0x0022a600000e0000 */
[----:B------:R-:W-:Y:S01]  /*1d450*/  ISETP.GE.AND P0, PT, R5, R4, PT ;  /* 0x000000040500720c */ /* 0x000fe20003f06270 */
[----:B------:R1:W3:-:S12]  /*1d460*/  SHFL.IDX PT, R2, R11, 0x3, 0x181f ;  /* 0x00781f000b027f89 */ /* 0x0002d800000e0000 */
[----:B------:R-:W-:Y:S05]  /*1d470*/  @P0 EXIT ;  /* 0x000000000000094d */ /* 0x000fea0003800000 */
[----:B------:R-:W-:Y:S02]  /*1d480*/  ISETP.GE.AND P1, PT, R8, c[0x0][0x3c8], PT ;  /* 0x0000f20008007a0c */ /* 0x000fe40003f26270 */
[----:B------:R-:W-:Y:S02]  /*1d490*/  ISETP.GE.AND P0, PT, R7, c[0x0][0x3c8], PT ;  /* 0x0000f20007007a0c */ /* 0x000fe40003f06270 */
[----:B------:R-:W-:-:S09]  /*1d4a0*/  ISETP.GE.AND P2, PT, R9, c[0x0][0x3c8], PT ;  /* 0x0000f20009007a0c */ /* 0x000fd20003f46270 */
[----:B------:R-:W-:Y:S02]  /*1d4b0*/  @!P1 SHF.R.S32.HI R5, RZ, 0x1f, R8 ;  /* 0x0000001fff059819 */ /* 0x000fe40000011408 */
[----:B------:R-:W-:Y:S02]  /*1d4c0*/  @!P0 SHF.R.S32.HI R0, RZ, 0x1f, R7 ;  /* 0x0000001fff008819 */ /* 0x000fe40000011407 */
[----:B------:R-:W-:Y:S01]  /*1d4d0*/  @!P1 LEA.HI R5, R5, R8, RZ, 0x3 ;  /* 0x0000000805059211 */ /* 0x000fe200078f18ff */
[--C-:B--23--:R-:W-:Y:S01]  /*1d4e0*/  @!P2 IMAD.WIDE R8, R9, 0x2, R2.reuse ;  /* 0x000000020908a825 */ /* 0x10cfe200078e0202 */
[----:B------:R-:W-:Y:S02]  /*1d4f0*/  @!P0 LEA.HI R0, R0, R7, RZ, 0x3 ;  /* 0x0000000700008211 */ /* 0x000fe400078f18ff */
[----:B------:R-:W-:Y:S02]  /*1d500*/  @!P1 LOP3.LUT R5, R5, 0xfffffff8, RZ, 0xc0, !PT ;  /* 0xfffffff805059812 */ /* 0x000fe400078ec0ff */
[----:B------:R-:W-:Y:S01]  /*1d510*/  @!P0 LOP3.LUT R7, R0, 0xfffffff8, RZ, 0xc0, !PT ;  /* 0xfffffff800078812 */ /* 0x000fe200078ec0ff */
[----:B------:R2:W-:Y:S02]  /*1d520*/  @!P2 ST.E.128 [R8.64], RZ ;  /* 0x000000ff0800a985 */ /* 0x0005e4000c101d18 */
[----:B------:R-:W-:-:S04]  /*1d530*/  @!P1 IMAD.WIDE R4, R5, 0x2, R2 ;  /* 0x0000000205049825 */ /* 0x000fc800078e0202 */
[----:B-1----:R-:W-:Y:S01]  /*1d540*/  @!P0 IMAD.WIDE R10, R7, 0x2, R2 ;  /* 0x00000002070a8825 */ /* 0x002fe200078e0202 */
[----:B------:R2:W-:Y:S04]  /*1d550*/  @!P1 ST.E.128 [R4.64], RZ ;  /* 0x000000ff04009985 */ /* 0x0005e8000c101d18 */
[----:B------:R2:W-:Y:S01]  /*1d560*/  @!P0 ST.E.128 [R10.64], RZ ;  /* 0x000000ff0a008985 */ /* 0x0005e2000c101d18 */
[----:B------:R-:W-:-:S13]  /*1d570*/  ISETP.GE.AND P0, PT, R6, c[0x0][0x3c8], PT ;  /* 0x0000f20006007a0c */ /* 0x000fda0003f06270 */
[----:B------:R-:W-:Y:S05]  /*1d580*/  @P0 EXIT ;  /* 0x000000000000094d */ /* 0x000fea0003800000 */
[----:B--2---:R-:W-:-:S04]  /*1d590*/  SHF.R.S32.HI R5, RZ, 0x1f, R6 ;  /* 0x0000001fff057819 */ /* 0x004fc80000011406 */
[----:B------:R-:W-:-:S04]  /*1d5a0*/  LEA.HI R5, R5, R6, RZ, 0x3 ;  /* 0x0000000605057211 */ /* 0x000fc800078f18ff */
[----:B------:R-:W-:-:S05]  /*1d5b0*/  LOP3.LUT R5, R5, 0xfffffff8, RZ, 0xc0, !PT ;  /* 0xfffffff805057812 */ /* 0x000fca00078ec0ff */
[----:B------:R-:W-:-:S05]  /*1d5c0*/  IMAD.WIDE R2, R5, 0x2, R2 ;  /* 0x0000000205027825 */ /* 0x000fca00078e0202 */
[----:B------:R-:W-:Y:S01]  /*1d5d0*/  ST.E.128 [R2.64], RZ ;  /* 0x000000ff02007985 */ /* 0x000fe2000c101d18 */
[----:B------:R-:W-:Y:S05]  /*1d5e0*/  EXIT ;  /* 0x000000000000794d */ /* 0x000fea0003800000 */
.L_x_512:
        /* <DEDUP_REMOVED lines=9> */
.L_x_1773:


//--------------------- .text._ZN7cutlass13device_kernelIN5flash19enable_sm80_to_sm89INS1_16FlashAttnFwdSm80INS1_25CollectiveMainloopFwdSm80ILi8ELi1ELb1EN4cute5tupleIJNS5_1CILi128EEENS7_ILi64EEENS7_ILi256EEEEEELi256ENS_10bfloat16_tEfNS_4arch4Sm80ELb1ELb0ELb0ELb0ELb1ELb0ELb1ELb0EEENS1_21CollectiveEpilogueFwdINS6_IJS8_SA_S9_EEENS6_IJNS7_ILi1EEESI_SI_EEESC_SE_Li256ELb0ELb1ELb0ELb0EEENS1_30DynamicPersistentTileSchedulerILi256ELi256ELb0ELb1ELb0EEEEEEEEEvNT_6ParamsE --------------------------
	.section	.text._ZN7cutlass13device_kernelIN5flash19enable_sm80_to_sm89INS1_16FlashAttnFwdSm80INS1_25CollectiveMainloopFwdSm80ILi8ELi1ELb1EN4cute5tupleIJNS5_1CILi128EEENS7_ILi64EEENS7_ILi256EEEEEELi256ENS_10bfloat16_tEfNS_4arch4Sm80ELb1ELb0ELb0ELb0ELb1ELb0ELb1ELb0EEENS1_21CollectiveEpilogueFwdINS6_IJS8_SA_S9_EEENS6_IJNS7_ILi1EEESI_SI_EEESC_SE_Li256ELb0ELb1ELb0ELb0EEENS1_30DynamicPersistentTileSchedulerILi256ELi256ELb0ELb1ELb0EEEEEEEEEvNT_6ParamsE,"ax",@progbits
	.sectioninfo	@"SHI_REGISTERS=255"
	.align	128
.text._ZN7cutlass13device_kernelIN5flash19enable_sm80_to_sm89INS1_16FlashAttnFwdSm80INS1_25CollectiveMainloopFwdSm80ILi8ELi1ELb1EN4cute5tupleIJNS5_1CILi128EEENS7_ILi64EEENS7_ILi256EEEEEELi256ENS_10bfloat16_tEfNS_4arch4Sm80ELb1ELb0ELb0ELb0ELb1ELb0ELb1ELb0EEENS1_21CollectiveEpilogueFwdINS6_IJS8_SA_S9_EEENS6_IJNS7_ILi1EEESI_SI_EEESC_SE_Li256ELb0ELb1ELb0ELb0EEENS1_30DynamicPersistentTileSchedulerILi256ELi256ELb0ELb1ELb0EEEEEEEEEvNT_6ParamsE:
        .type           _ZN7cutlass13device_kernelIN5flash19enable_sm80_to_sm89INS1_16FlashAttnFwdSm80INS1_25CollectiveMainloopFwdSm80ILi8ELi1ELb1EN4cute5tupleIJNS5_1CILi128EEENS7_ILi64EEENS7_ILi256EEEEEELi256ENS_10bfloat16_tEfNS_4arch4Sm80ELb1ELb0ELb0ELb0ELb1ELb0ELb1ELb0EEENS1_21CollectiveEpilogueFwdINS6_IJS8_SA_S9_EEENS6_IJNS7_ILi1EEESI_SI_EEESC_SE_Li256ELb0ELb1ELb0ELb0EEENS1_30DynamicPersistentTileSchedulerILi256ELi256ELb0ELb1ELb0EEEEEEEEEvNT_6ParamsE,@function
        .size           _ZN7cutlass13device_kernelIN5flash19enable_sm80_to_sm89INS1_16FlashAttnFwdSm80INS1_25CollectiveMainloopFwdSm80ILi8ELi1ELb1EN4cute5tupleIJNS5_1CILi128EEENS7_ILi64EEENS7_ILi256EEEEEELi256ENS_10bfloat16_tEfNS_4arch4Sm80ELb1ELb0ELb0ELb0ELb1ELb0ELb1ELb0EEENS1_21CollectiveEpilogueFwdINS6_IJS8_SA_S9_EEENS6_IJNS7_ILi1EEESI_SI_EEESC_SE_Li256ELb0ELb1ELb0ELb0EEENS1_30DynamicPersistentTileSchedulerILi256ELi256ELb0ELb1ELb0EEEEEEEEEvNT_6ParamsE,(.L_x_1774 - _ZN7cutlass13device_kernelIN5flash19enable_sm80_to_sm89INS1_16FlashAttnFwdSm80INS1_25CollectiveMainloopFwdSm80ILi8ELi1ELb1EN4cute5tupleIJNS5_1CILi128EEENS7_ILi64EEENS7_ILi256EEEEEELi256ENS_10bfloat16_tEfNS_4arch4Sm80ELb1ELb0ELb0ELb0ELb1ELb0ELb1ELb0EEENS1_21CollectiveEpilogueFwdINS6_IJS8_SA_S9_EEENS6_IJNS7_ILi1EEESI_SI_EEESC_SE_Li256ELb0ELb1ELb0ELb0EEENS1_30DynamicPersistentTileSchedulerILi256ELi256ELb0ELb1ELb0EEEEEEEEEvNT_6ParamsE)
        .other          _ZN7cutlass13device_kernelIN5flash19enable_sm80_to_sm89INS1_16FlashAttnFwdSm80INS1_25CollectiveMainloopFwdSm80ILi8ELi1ELb1EN4cute5tupleIJNS5_1CILi128EEENS7_ILi64EEENS7_ILi256EEEEEELi256ENS_10bfloat16_tEfNS_4arch4Sm80ELb1ELb0ELb0ELb0ELb1ELb0ELb1ELb0EEENS1_21CollectiveEpilogueFwdINS6_IJS8_SA_S9_EEENS6_IJNS7_ILi1EEESI_SI_EEESC_SE_Li256ELb0ELb1ELb0ELb0EEENS1_30DynamicPersistentTileSchedulerILi256ELi256ELb0ELb1ELb0EEEEEEEEEvNT_6ParamsE,@"STO_CUDA_ENTRY STV_DEFAULT"
_ZN7cutlass13device_kernelIN5flash19enable_sm80_to_sm89INS1_16FlashAttnFwdSm80INS1_25CollectiveMainloopFwdSm80ILi8ELi1ELb1EN4cute5tupleIJNS5_1CILi128EEENS7_ILi64EEENS7_ILi256EEEEEELi256ENS_10bfloat16_tEfNS_4arch4Sm80ELb1ELb0ELb0ELb0ELb1ELb0ELb1ELb0EEENS1_21CollectiveEpilogueFwdINS6_IJS8_SA_S9_EEENS6_IJNS7_ILi1EEESI_SI_EEESC_SE_Li256ELb0ELb1ELb0ELb0EEENS1_30DynamicPersistentTileSchedulerILi256ELi256ELb0ELb1ELb0EEEEEEEEEvNT_6ParamsE:
[----:B------:R-:W-:-:S03]  /*0000*/  MOV R1, c[0x0][0x28] ;  /* 0x00000a0000017a02 */ /* 0x000fc60000000f00 */
[----:B------:R-:W1:Y:S01]  /*0010*/  S2R R24, SR_TID.X ;  /* 0x0000000000187919 */ /* 0x000e620000002100 */
[----:B------:R-:W-:-:S03]  /*0020*/  IADD3 R1, R1, -0x128, RZ ;  /* 0xfffffed801017810 */ /* 0x000fc60007ffe0ff */
[----:B------:R-:W2:Y:S01]  /*0030*/  S2R R18, SR_CTAID.X ;  /* 0x0000000000127919 */ /* 0x000ea20000002500 */
[----:B-1----:R-:W-:-:S05]  /*0040*/  SHF.R.U32.HI R2, RZ, 0x5, R24 ;  /* 0x00000005ff027819 */ /* 0x002fca0000011618 */
[----:B------:R-:W1:Y:S02]  /*0050*/  SHFL.IDX PT, R0, R2, RZ, 0x1f ;  /* 0x00001fff02007589 */ /* 0x000e6400000e0000 */
[----:B-1----:R-:W-:Y:S02]  /*0060*/  ISETP.GE.AND P0, PT, R0, 0x1, PT ;  /* 0x000000010000780c */ /* 0x002fe40003f06270 */
[----:B------:R1:W-:Y:S11]  /*0070*/  STL [R1+0xfc], R0 ;  /* 0x0000fc0001007387 */ /* 0x0003f60000100800 */
[----:B------:R-:W-:Y:S06]  /*0080*/  @P0 BAR.ARV 0x4, 0x100 ;  /* 0x0104000000000b1d */ /* 0x000fec0000002000 */
[----:B--2---:R-:W-:-:S13]  /*0090*/  ISETP.GE.AND P0, PT, R18, c[0x0][0x538], PT ;  /* 0x00014e0012007a0c */ /* 0x004fda0003f06270 */
[----:B------:R-:W-:Y:S05]  /*00a0*/  @P0 EXIT ;  /* 0x000000000000094d */ /* 0x000fea0003800000 */
[----:B-1----:R-:W-:Y:S01]  /*00b0*/  SHF.R.S32.HI R15, RZ, 0x1f, R24 ;  /* 0x0000001fff0f7819 */ /* 0x002fe20000011418 */
[----:B------:R-:W-:Y:S01]  /*00c0*/  IMAD.MOV.U32 R17, RZ, RZ, 0x10 ;  /* 0x00000010ff117424 */ /* 0x000fe200078e00ff */
[----:B------:R-:W-:Y:S01]  /*00d0*/  ULDC.64 UR6, c[0x0][0x118] ;  /* 0x0000460000067ab9 */ /* 0x000fe20000000a00 */
[----:B------:R-:W-:Y:S01]  /*00e0*/  IMAD.MOV.U32 R16, RZ, RZ, 0x20 ;  /* 0x00000020ff107424 */ /* 0x000fe200078e00ff */
[CC--:B------:R-:W-:Y:S02]  /*00f0*/  LEA.HI R2, R15.reuse, R24.reuse, RZ, 0x4 ;  /* 0x000000180f027211 */ /* 0x0c0fe400078f20ff */
[----:B------:R-:W-:Y:S02]  /*0100*/  LEA.HI R12, R15, R24, RZ, 0x2 ;  /* 0x000000180f0c7211 */ /* 0x000fe400078f10ff */
[----:B------:R-:W-:Y:S02]  /*0110*/  SHF.R.S32.HI R3, RZ, 0x4, R2 ;  /* 0x00000004ff037819 */ /* 0x000fe40000011402 */
[----:B------:R-:W-:-:S02]  /*0120*/  SHF.R.S32.HI R8, RZ, 0x2, R12 ;  /* 0x00000002ff087819 */ /* 0x000fc4000001140c */
[----:B------:R-:W-:Y:S02]  /*0130*/  LEA.HI R0, R2, R3, RZ, 0x1 ;  /* 0x0000000302007211 */ /* 0x000fe400078f08ff */
[----:B------:R-:W-:Y:S02]  /*0140*/  SHF.R.S32.HI R4, RZ, 0x1f, R12 ;  /* 0x0000001fff047819 */ /* 0x000fe4000001140c */
[----:B------:R-:W-:Y:S02]  /*0150*/  LOP3.LUT R0, R0, 0xfffffffe, RZ, 0xc0, !PT ;  /* 0xfffffffe00007812 */ /* 0x000fe400078ec0ff */
[CC--:B------:R-:W-:Y:S02]  /*0160*/  LEA.HI R9, R15.reuse, R24.reuse, RZ, 0x3 ;  /* 0x000000180f097211 */ /* 0x0c0fe400078f18ff */
[----:B------:R-:W-:Y:S01]  /*0170*/  LEA.HI R7, R15, R24, RZ, 0x5 ;  /* 0x000000180f077211 */ /* 0x000fe200078f28ff */
[----:B------:R-:W-:Y:S01]  /*0180*/  IMAD.IADD R13, R3, 0x1, -R0 ;  /* 0x00000001030d7824 */ /* 0x000fe200078e0a00 */
[----:B------:R-:W-:-:S02]  /*0190*/  LOP3.LUT R0, R2, 0xfffffff0, RZ, 0xc0, !PT ;  /* 0xfffffff002007812 */ /* 0x000fc400078ec0ff */
[----:B------:R-:W-:Y:S02]  /*01a0*/  LEA.HI R3, R4, R8, RZ, 0x3 ;  /* 0x0000000804037211 */ /* 0x000fe400078f18ff */
[----:B------:R-:W-:Y:S01]  /*01b0*/  SHF.R.S32.HI R23, RZ, 0x3, R9 ;  /* 0x00000003ff177819 */ /* 0x000fe20000011409 */
[C---:B------:R-:W-:Y:S01]  /*01c0*/  IMAD.IADD R2, R24.reuse, 0x1, -R0 ;  /* 0x0000000118027824 */ /* 0x040fe200078e0a00 */
[----:B------:R-:W-:Y:S02]  /*01d0*/  LOP3.LUT R4, R9, 0xfffffff8, RZ, 0xc0, !PT ;  /* 0xfffffff809047812 */ /* 0x000fe400078ec0ff */
[----:B------:R-:W-:Y:S01]  /*01e0*/  LOP3.LUT R0, R3, 0xfffffff8, RZ, 0xc0, !PT ;  /* 0xfffffff803007812 */ /* 0x000fe200078ec0ff */
[----:B------:R-:W-:Y:S01]  /*01f0*/  IMAD.SHL.U32 R3, R23, 0x40, RZ ;  /* 0x0000004017037824 */ /* 0x000fe200078e00ff */
[----:B------:R-:W-:Y:S01]  /*0200*/  SHF.R.S32.HI R10, RZ, 0x5, R7 ;  /* 0x00000005ff0a7819 */ /* 0x000fe20000011407 */
[----:B------:R-:W-:Y:S01]  /*0210*/  IMAD.IADD R22, R24, 0x1, -R4 ;  /* 0x0000000118167824 */ /* 0x000fe200078e0a04 */
[----:B------:R-:W-:Y:S01]  /*0220*/  SHF.R.S32.HI R4, RZ, 0x1f, R2 ;  /* 0x0000001fff047819 */ /* 0x000fe20000011402 */
[----:B------:R-:W-:Y:S01]  /*0230*/  IMAD.IADD R8, R8, 0x1, -R0 ;  /* 0x0000000108087824 */ /* 0x000fe200078e0a00 */
[----:B------:R-:W-:Y:S01]  /*0240*/  LOP3.LUT R0, R3, 0x1c0, RZ, 0xc0, !PT ;  /* 0x000001c003007812 */ /* 0x000fe200078ec0ff */
[----:B------:R-:W-:Y:S01]  /*0250*/  IMAD.SHL.U32 R21, R22, 0x8, RZ ;  /* 0x0000000816157824 */ /* 0x000fe200078e00ff */
[----:B------:R-:W-:Y:S01]  /*0260*/  LEA.HI R14, R4, R2, RZ, 0x3 ;  /* 0x00000002040e7211 */ /* 0x000fe200078f18ff */
[----:B------:R-:W-:Y:S01]  /*0270*/  IMAD.SHL.U32 R6, R22, 0x40, RZ ;  /* 0x0000004016067824 */ /* 0x000fe200078e00ff */
[----:B------:R-:W-:-:S02]  /*0280*/  SHF.R.U32.HI R5, RZ, 0x3, R0 ;  /* 0x00000003ff057819 */ /* 0x000fc40000011600 */
[----:B------:R-:W-:Y:S01]  /*0290*/  LOP3.LUT R3, R0, 0x38, R21, 0xf8, !PT ;  /* 0x0000003800037812 */ /* 0x000fe200078ef815 */
[----:B------:R-:W-:Y:S01]  /*02a0*/  STL [R1+0x58], R21 ;  /* 0x0000581501007387 */ /* 0x000fe20000100800 */
[----:B------:R-:W-:Y:S02]  /*02b0*/  LOP3.LUT R4, R14, 0xfffffff8, RZ, 0xc0, !PT ;  /* 0xfffffff80e047812 */ /* 0x000fe400078ec0ff */
[----:B------:R-:W-:Y:S02]  /*02c0*/  LOP3.LUT R11, R3, R5, RZ, 0x3c, !PT ;  /* 0x00000005030b7212 */ /* 0x000fe400078e3cff */
[----:B------:R-:W-:Y:S02]  /*02d0*/  LOP3.LUT R3, R7, 0xffffffe0, RZ, 0xc0, !PT ;  /* 0xffffffe007037812 */ /* 0x000fe400078ec0ff */
[----:B------:R-:W-:Y:S01]  /*02e0*/  LOP3.LUT R0, R6, 0x1c0, RZ, 0xc0, !PT ;  /* 0x000001c006007812 */ /* 0x000fe200078ec0ff */
[----:B------:R-:W-:Y:S01]  /*02f0*/  IMAD.IADD R6, R2, 0x1, -R4 ;  /* 0x0000000102067824 */ /* 0x000fe200078e0a04 */
[----:B------:R-:W-:Y:S01]  /*0300*/  LOP3.LUT R5, R8, 0x1, RZ, 0xc0, !PT ;  /* 0x0000000108057812 */ /* 0x000fe200078ec0ff */
[----:B------:R-:W-:Y:S01]  /*0310*/  IMAD.IADD R20, R24, 0x1, -R3 ;  /* 0x0000000118147824 */ /* 0x000fe200078e0a03 */
[----:B------:R-:W-:-:S02]  /*0320*/  LOP3.LUT R4, R0, 0x8, R9, 0xf8, !PT ;  /* 0x0000000800047812 */ /* 0x000fc400078ef809 */
[----:B------:R-:W-:Y:S02]  /*0330*/  SHF.R.U32.HI R2, RZ, 0x3, R0 ;  /* 0x00000003ff027819 */ /* 0x000fe40000011600 */
[----:B------:R-:W-:Y:S02]  /*0340*/  SHF.R.S32.HI R0, RZ, 0x1f, R7 ;  /* 0x0000001fff007819 */ /* 0x000fe40000011407 */
[----:B------:R-:W-:Y:S02]  /*0350*/  LOP3.LUT R9, R4, R2, RZ, 0x3c, !PT ;  /* 0x0000000204097212 */ /* 0x000fe400078e3cff */
[----:B------:R-:W-:Y:S02]  /*0360*/  LEA.HI R0, R0, R10, RZ, 0x3 ;  /* 0x0000000a00007211 */ /* 0x000fe400078f18ff */
[----:B------:R-:W-:Y:S02]  /*0370*/  SHF.R.S32.HI R2, RZ, 0x1f, R20 ;  /* 0x0000001fff027819 */ /* 0x000fe40000011414 */
[----:B------:R-:W-:-:S02]  /*0380*/  LOP3.LUT R3, R12, 0xfffffffc, RZ, 0xc0, !PT ;  /* 0xfffffffc0c037812 */ /* 0x000fc400078ec0ff */
[----:B------:R-:W-:Y:S02]  /*0390*/  LOP3.LUT R0, R0, 0xffffff8, RZ, 0xc0, !PT ;  /* 0x0ffffff800007812 */ /* 0x000fe400078ec0ff */
[----:B------:R-:W-:Y:S01]  /*03a0*/  LEA.HI R12, R2, R20, RZ, 0x2 ;  /* 0x00000014020c7211 */ /* 0x000fe200078f10ff */
[----:B------:R-:W-:Y:S01]  /*03b0*/  IMAD.IADD R3, R24, 0x1, -R3 ;  /* 0x0000000118037824 */ /* 0x000fe200078e0a03 */
[----:B------:R-:W-:Y:S01]  /*03c0*/  LEA.HI R7, R15, R24, RZ, 0x6 ;  /* 0x000000180f077211 */ /* 0x000fe200078f30ff */
[----:B------:R-:W-:Y:S01]  /*03d0*/  IMAD.IADD R4, R10, 0x1, -R0 ;  /* 0x000000010a047824 */ /* 0x000fe200078e0a00 */
[----:B------:R-:W-:Y:S02]  /*03e0*/  SHF.R.S32.HI R2, RZ, 0x2, R12 ;  /* 0x00000002ff027819 */ /* 0x000fe4000001140c */
[----:B------:R-:W-:Y:S01]  /*03f0*/  LEA.HI R0, R3, R3, RZ, 0x1 ;  /* 0x0000000303007211 */ /* 0x000fe200078f08ff */
[----:B------:R-:W-:Y:S01]  /*0400*/  IMAD.SHL.U32 R7, R7, 0x8, RZ ;  /* 0x0000000807077824 */ /* 0x000fe200078e00ff */
[----:B------:R-:W-:Y:S01]  /*0410*/  ISETP.NE.U32.AND P4, PT, R5, 0x1, PT ;  /* 0x000000010500780c */ /* 0x000fe20003f85070 */
[----:B------:R-:W-:Y:S01]  /*0420*/  IMAD R19, R4, 0x10, R2 ;  /* 0x0000001004137824 */ /* 0x000fe200078e0202 */
[----:B------:R-:W-:Y:S01]  /*0430*/  LOP3.LUT R4, R0, 0x1ffffffe, RZ, 0xc0, !PT ;  /* 0x1ffffffe00047812 */ /* 0x000fe200078ec0ff */
[----:B------:R-:W-:Y:S01]  /*0440*/  IMAD.SHL.U32 R2, R6, 0x40, RZ ;  /* 0x0000004006027824 */ /* 0x000fe200078e00ff */
[C---:B------:R-:W-:Y:S01]  /*0450*/  R2P PR, R8.reuse, 0x6 ;  /* 0x0000000608007804 */ /* 0x040fe20000000000 */
[----:B------:R-:W-:Y:S01]  /*0460*/  IMAD.SHL.U32 R5, R8, 0x40, RZ ;  /* 0x0000004008057824 */ /* 0x000fe200078e00ff */
[C---:B------:R-:W-:Y:S01]  /*0470*/  LOP3.LUT P3, RZ, R6.reuse, 0x2, RZ, 0xc0, !PT ;  /* 0x0000000206ff7812 */ /* 0x040fe2000786c0ff */
[----:B------:R-:W-:Y:S01]  /*0480*/  IMAD.IADD R8, R3, 0x1, -R4 ;  /* 0x0000000103087824 */ /* 0x000fe200078e0a04 */
[----:B------:R-:W-:Y:S01]  /*0490*/  LOP3.LUT P0, RZ, R6, 0x4, RZ, 0xc0, !PT ;  /* 0x0000000406ff7812 */ /* 0x000fe2000780c0ff */
[C---:B------:R-:W-:Y:S01]  /*04a0*/  IMAD.SHL.U32 R6, R13.reuse, 0x8, RZ ;  /* 0x000000080d067824 */ /* 0x040fe200078e00ff */
[----:B------:R-:W-:Y:S01]  /*04b0*/  LOP3.LUT R2, R2, 0x1c0, RZ, 0xc0, !PT ;  /* 0x000001c002027812 */ /* 0x000fe200078ec0ff */
[----:B------:R-:W-:Y:S01]  /*04c0*/  IMAD R0, R13, 0x200, R9 ;  /* 0x000002000d007824 */ /* 0x000fe200078e0209 */
[----:B------:R-:W-:Y:S01]  /*04d0*/  LOP3.LUT R4, R5, 0x1c0, RZ, 0xc0, !PT ;  /* 0x000001c005047812 */ /* 0x000fe200078ec0ff */
[----:B------:R-:W-:Y:S01]  /*04e0*/  STL [R1+0x100], R19 ;  /* 0x0001001301007387 */ /* 0x000fe20000100800 */
[----:B------:R-:W-:Y:S01]  /*04f0*/  LOP3.LUT R11, R11, 0x7ffffe00, R7, 0xf8, !PT ;  /* 0x7ffffe000b0b7812 */ /* 0x000fe200078ef807 */
[----:B------:R-:W-:Y:S01]  /*0500*/  IMAD R7, R10, 0x200, R3 ;  /* 0x000002000a077824 */ /* 0x000fe200078e0203 */
[----:B------:R-:W-:Y:S01]  /*0510*/  LOP3.LUT R6, R2, 0x8, R6, 0xf8, !PT ;  /* 0x0000000802067812 */ /* 0x000fe200078ef806 */
[----:B------:R-:W-:Y:S01]  /*0520*/  STL [R1+0xc8], R18 ;  /* 0x0000c81201007387 */ /* 0x000fe20000100800 */
[----:B------:R-:W-:Y:S01]  /*0530*/  SHF.R.U32.HI R3, RZ, 0x3, R2 ;  /* 0x00000003ff037819 */ /* 0x000fe20000011602 */
[----:B------:R-:W-:Y:S01]  /*0540*/  IMAD.MOV.U32 R9, RZ, RZ, 0x40 ;  /* 0x00000040ff097424 */ /* 0x000fe200078e00ff */
[----:B------:R-:W-:-:S02]  /*0550*/  LEA.HI R2, R4, R4, RZ, 0x1d ;  /* 0x0000000404027211 */ /* 0x000fc400078fe8ff */
[----:B------:R-:W-:Y:S02]  /*0560*/  SEL R5, R17, 0xfffffff0, !P3 ;  /* 0xfffffff011057807 */ /* 0x000fe40005800000 */
[----:B------:R-:W-:Y:S01]  /*0570*/  SEL R4, R16, 0xffffffe0, !P0 ;  /* 0xffffffe010047807 */ /* 0x000fe20004000000 */
[----:B------:R-:W-:Y:S01]  /*0580*/  IMAD.U32 R7, R7, 0x2, R2 ;  /* 0x0000000207077824 */ /* 0x000fe200078e0002 */
[----:B------:R-:W-:Y:S02]  /*0590*/  LEA.HI R2, R15, R24, RZ, 0x7 ;  /* 0x000000180f027211 */ /* 0x000fe400078f38ff */
[----:B------:R-:W-:Y:S01]  /*05a0*/  LOP3.LUT R3, R6, R3, RZ, 0x3c, !PT ;  /* 0x0000000306037212 */ /* 0x000fe200078e3cff */
[----:B------:R-:W-:Y:S01]  /*05b0*/  IMAD.SHL.U32 R6, R14, 0x40, RZ ;  /* 0x000000400e067824 */ /* 0x000fe200078e00ff */
[----:B------:R-:W-:Y:S01]  /*05c0*/  IADD3 R13, R21, 0x40, RZ ;  /* 0x00000040150d7810 */ /* 0x000fe20007ffe0ff */
[----:B------:R-:W-:Y:S01]  /*05d0*/  IMAD.IADD R4, R5, 0x1, R4 ;  /* 0x0000000105047824 */ /* 0x000fe200078e0204 */
[----:B------:R-:W-:Y:S01]  /*05e0*/  SHF.R.S32.HI R5, RZ, 0x7, R2 ;  /* 0x00000007ff057819 */ /* 0x000fe20000011402 */
[----:B------:R-:W-:Y:S01]  /*05f0*/  IMAD R2, R22, 0x20, R23 ;  /* 0x0000002016027824 */ /* 0x000fe200078e0217 */
[----:B------:R-:W-:-:S02]  /*0600*/  LOP3.LUT R3, R3, 0x7ffffe00, R6, 0xf8, !PT ;  /* 0x7ffffe0003037812 */ /* 0x000fc400078ef806 */
[C---:B------:R-:W-:Y:S02]  /*0610*/  IADD3 R6, R21.reuse, 0x80, RZ ;  /* 0x0000008015067810 */ /* 0x040fe40007ffe0ff */
[----:B------:R-:W-:Y:S01]  /*0620*/  SHF.R.S32.HI R14, RZ, 0x1f, R21 ;  /* 0x0000001fff0e7819 */ /* 0x000fe20000011415 */
[----:B------:R1:W-:Y:S01]  /*0630*/  STL [R1+0x80], R2 ;  /* 0x0000800201007387 */ /* 0x0003e20000100800 */
[----:B------:R-:W-:Y:S02]  /*0640*/  IADD3 R5, R21, 0xc0, RZ ;  /* 0x000000c015057810 */ /* 0x000fe40007ffe0ff */
[----:B------:R-:W-:Y:S01]  /*0650*/  LEA R7, R7, 0x80, 0x1 ;  /* 0x0000008007077811 */ /* 0x000fe200078e08ff */
[----:B------:R2:W-:Y:S01]  /*0660*/  STL [R1+0x70], R13 ;  /* 0x0000700d01007387 */ /* 0x0005e20000100800 */
[----:B------:R-:W-:-:S03]  /*0670*/  LEA R0, R0, 0x10100, 0x1 ;  /* 0x0001010000007811 */ /* 0x000fc600078e08ff */
[----:B------:R-:W-:Y:S04]  /*0680*/  STL [R1+0xf8], R14 ;  /* 0x0000f80e01007387 */ /* 0x000fe80000100800 */
[----:B------:R3:W-:Y:S04]  /*0690*/  STL [R1+0x6c], R6 ;  /* 0x00006c0601007387 */ /* 0x0007e80000100800 */
[----:B------:R4:W-:Y:S01]  /*06a0*/  STL [R1+0x74], R5 ;  /* 0x0000740501007387 */ /* 0x0009e20000100800 */
[----:B-1----:R-:W-:Y:S02]  /*06b0*/  LOP3.LUT R2, R12, 0x7ffffffc, RZ, 0xc0, !PT ;  /* 0x7ffffffc0c027812 */ /* 0x002fe400078ec0ff */
[----:B------:R-:W-:-:S02]  /*06c0*/  SHF.R.S32.HI R12, RZ, 0x1f, R6 ;  /* 0x0000001fff0c7819 */ /* 0x000fc40000011406 */
[----:B--2---:R-:W-:Y:S01]  /*06d0*/  SHF.R.S32.HI R13, RZ, 0x1f, R13 ;  /* 0x0000001fff0d7819 */ /* 0x004fe2000001140d */
[----:B------:R-:W-:-:S04]  /*06e0*/  IMAD.IADD R2, R20, 0x1, -R2 ;  /* 0x0000000114027824 */ /* 0x000fc800078e0a02 */
[----:B------:R-:W-:Y:S01]  /*06f0*/  STL [R1+0xf4], R13 ;  /* 0x0000f40d01007387 */ /* 0x000fe20000100800 */
[----:B---3--:R-:W-:-:S03]  /*0700*/  SHF.R.S32.HI R6, RZ, 0x1f, R5 ;  /* 0x0000001fff067819 */ /* 0x008fc60000011405 */
[----:B------:R1:W-:Y:S01]  /*0710*/  STL [R1+0xf0], R12 ;  /* 0x0000f00c01007387 */ /* 0x0003e20000100800 */
[----:B----4-:R-:W-:-:S03]  /*0720*/  SEL R5, R16, 0xffffffe0, !P1 ;  /* 0xffffffe010057807 */ /* 0x010fc60004800000 */
[----:B------:R2:W-:Y:S01]  /*0730*/  STL [R1+0xec], R6 ;  /* 0x0000ec0601007387 */ /* 0x0005e20000100800 */
[----:B-1----:R-:W-:Y:S02]  /*0740*/  IMAD.SHL.U32 R12, R11, 0x2, RZ ;  /* 0x000000020b0c7824 */ /* 0x002fe400078e00ff */
[----:B------:R-:W-:Y:S02]  /*0750*/  IMAD.SHL.U32 R11, R2, 0x2, RZ ;  /* 0x00000002020b7824 */ /* 0x000fe400078e00ff */
[----:B------:R-:W-:Y:S01]  /*0760*/  IMAD R2, R8, 0x8, R19 ;  /* 0x0000000808027824 */ /* 0x000fe200078e0213 */
[----:B------:R-:W-:Y:S01]  /*0770*/  STL [R1+0x50], R12 ;  /* 0x0000500c01007387 */ /* 0x000fe20000100800 */
[----:B--2---:R-:W-:Y:S01]  /*0780*/  SEL R6, R9, 0xffffffc0, !P2 ;  /* 0xffffffc009067807 */ /* 0x004fe20005000000 */
[C---:B------:R-:W-:Y:S02]  /*0790*/  IMAD.IADD R8, R7.reuse, 0x1, R5 ;  /* 0x0000000107087824 */ /* 0x040fe400078e0205 */
[----:B------:R1:W-:Y:S04]  /*07a0*/  STL [R1+0xc4], R11 ;  /* 0x0000c40b01007387 */ /* 0x0003e80000100800 */
[----:B------:R-:W-:Y:S04]  /*07b0*/  STL [R1+0xcc], R7 ;  /* 0x0000cc0701007387 */ /* 0x000fe80000100800 */
[----:B------:R2:W-:Y:S04]  /*07c0*/  STL [R1+0xc0], R2 ;  /* 0x0000c00201007387 */ /* 0x0005e80000100800 */
[----:B------:R3:W-:Y:S04]  /*07d0*/  STL [R1+0x20], R0 ;  /* 0x0000200001007387 */ /* 0x0007e80000100800 */
[----:B------:R4:W-:Y:S01]  /*07e0*/  STL [R1+0xd8], R8 ;  /* 0x0000d80801007387 */ /* 0x0009e20000100800 */
[----:B-1----:R-:W-:-:S02]  /*07f0*/  IADD3 R11, R7, -0x10, RZ ;  /* 0xfffffff0070b7810 */ /* 0x002fc40007ffe0ff */
[----:B------:R-:W-:Y:S02]  /*0800*/  @P4 IADD3 R11, R7, 0x10, RZ ;  /* 0x00000010070b4810 */ /* 0x000fe40007ffe0ff */
[----:B--2---:R-:W-:Y:S02]  /*0810*/  SEL R2, R16, 0xffffffe0, !P3 ;  /* 0xffffffe010027807 */ /* 0x004fe40005800000 */
[----:B---3--:R-:W-:Y:S01]  /*0820*/  SEL R0, R9, 0xffffffc0, !P0 ;  /* 0xffffffc009007807 */ /* 0x008fe20004000000 */
[--C-:B------:R-:W-:Y:S01]  /*0830*/  IMAD.IADD R9, R7, 0x1, R6.reuse ;  /* 0x0000000107097824 */ /* 0x100fe200078e0206 */
[----:B------:R-:W-:Y:S01]  /*0840*/  LEA R7, R3, 0x100, 0x1 ;  /* 0x0000010003077811 */ /* 0x000fe200078e08ff */
[----:B------:R-:W-:Y:S02]  /*0850*/  IMAD.IADD R3, R8, 0x1, R6 ;  /* 0x0000000108037824 */ /* 0x000fe400078e0206 */
[----:B----4-:R-:W-:Y:S01]  /*0860*/  IMAD.IADD R8, R5, 0x1, R11 ;  /* 0x0000000105087824 */ /* 0x010fe200078e020b */
[----:B------:R1:W-:Y:S01]  /*0870*/  STL [R1+0xe8], R9 ;  /* 0x0000e80901007387 */ /* 0x0003e20000100800 */
[----:B------:R-:W-:-:S03]  /*0880*/  IMAD R5, R10, 0x800, R7 ;  /* 0x000008000a057824 */ /* 0x000fc600078e0207 */
[----:B------:R-:W-:Y:S04]  /*0890*/  STL [R1+0xd0], R11 ;  /* 0x0000d00b01007387 */ /* 0x000fe80000100800 */
[----:B------:R2:W-:Y:S04]  /*08a0*/  STL [R1+0xe4], R3 ;  /* 0x0000e40301007387 */ /* 0x0005e80000100800 */
[----:B------:R-:W-:Y:S01]  /*08b0*/  STL [R1+0x2c], R7 ;  /* 0x00002c0701007387 */ /* 0x000fe20000100800 */
[----:B-1----:R-:W-:Y:S01]  /*08c0*/  IMAD R9, R4, 0x2, R7 ;  /* 0x0000000204097824 */ /* 0x002fe200078e0207 */
[----:B------:R-:W-:Y:S01]  /*08d0*/  IADD3 R4, R0, R7, R2 ;  /* 0x0000000700047210 */ /* 0x000fe20007ffe002 */
[----:B--2---:R-:W-:-:S02]  /*08e0*/  IMAD.IADD R3, R6, 0x1, R11 ;  /* 0x0000000106037824 */ /* 0x004fc400078e020b */
[----:B------:R-:W-:-:S03]  /*08f0*/  IMAD.IADD R6, R8, 0x1, R6 ;  /* 0x0000000108067824 */ /* 0x000fc600078e0206 */
[----:B------:R1:W-:Y:S04]  /*0900*/  STL [R1+0xe0], R3 ;  /* 0x0000e00301007387 */ /* 0x0003e80000100800 */
[----:B------:R-:W-:Y:S04]  /*0910*/  STL [R1+0xd4], R8 ;  /* 0x0000d40801007387 */ /* 0x000fe80000100800 */
[----:B------:R-:W-:Y:S04]  /*0920*/  STL [R1+0x3c], R9 ;  /* 0x00003c0901007387 */ /* 0x000fe80000100800 */
[----:B------:R-:W-:Y:S01]  /*0930*/  STL [R1+0x40], R5 ;  /* 0x0000400501007387 */ /* 0x000fe20000100800 */
[----:B-1----:R-:W-:-:S05]  /*0940*/  IMAD.IADD R3, R7, 0x1, R2 ;  /* 0x0000000107037824 */ /* 0x002fca00078e0202 */
[----:B------:R1:W-:Y:S04]  /*0950*/  STL [R1+0x34], R3 ;  /* 0x0000340301007387 */ /* 0x0003e80000100800 */
[----:B------:R2:W-:Y:S04]  /*0960*/  STL [R1+0x38], R4 ;  /* 0x0000380401007387 */ /* 0x0005e80000100800 */
[----:B------:R3:W-:Y:S01]  /*0970*/  STL [R1+0xdc], R6 ;  /* 0x0000dc0601007387 */ /* 0x0007e20000100800 */
[--C-:B-1----:R-:W-:Y:S02]  /*0980*/  IMAD.IADD R3, R2, 0x1, R5.reuse ;  /* 0x0000000102037824 */ /* 0x102fe400078e0205 */
[----:B------:R-:W-:-:S02]  /*0990*/  IMAD.IADD R2, R0, 0x1, R5 ;  /* 0x0000000100027824 */ /* 0x000fc400078e0205 */
[----:B--2---:R-:W-:Y:S01]  /*09a0*/  IMAD.IADD R4, R7, 0x1, R0 ;  /* 0x0000000107047824 */ /* 0x004fe200078e0200 */
[----:B------:R3:W-:Y:S01]  /*09b0*/  STL [R1+0x44], R3 ;  /* 0x0000440301007387 */ /* 0x0007e20000100800 */
[----:B------:R-:W-:-:S03]  /*09c0*/  IMAD.IADD R0, R0, 0x1, R3 ;  /* 0x0000000100007824 */ /* 0x000fc600078e0203 */
[----:B------:R3:W-:Y:S04]  /*09d0*/  STL [R1+0x30], R4 ;  /* 0x0000300401007387 */ /* 0x0007e80000100800 */
[----:B------:R3:W-:Y:S04]  /*09e0*/  STL [R1+0x4c], R2 ;  /* 0x00004c0201007387 */ /* 0x0007e80000100800 */
[----:B------:R3:W-:Y:S02]  /*09f0*/  STL [R1+0x48], R0 ;  /* 0x0000480001007387 */ /* 0x0007e40000100800 */
.L_x_574:
[----:B---3--:R-:W2:Y:S01]  /*0a00*/  LDL R4, [R1+0xc8] ;  /* 0x0000c80001047983 */ /* 0x008ea20000100800 */
[----:B------:R-:W-:Y:S01]  /*0a10*/  IMAD.MOV.U32 R0, RZ, RZ, c[0x0][0x560] ;  /* 0x00015800ff007624 */ /* 0x000fe200078e00ff */
[----:B------:R-:W-:Y:S01]  /*0a20*/  YIELD ;  /* 0x0000000000007946 */ /* 0x000fe20003800000 */
[----:B------:R-:W-:Y:S03]  /*0a30*/  BSSY B0, `(.L_x_513) ;  /* 0x0000016000007945 */ /* 0x000fe60003800000 */
[----:B------:R-:W-:-:S13]  /*0a40*/  ISETP.NE.AND P0, PT, R0, 0x1, PT ;  /* 0x000000010000780c */ /* 0x000fda0003f05270 */
[----:B--2---:R-:W-:Y:S01]  /*0a50*/  @P0 IMAD.HI.U32 R0, R4, c[0x0][0x564], RZ ;  /* 0x0001590004000a27 */ /* 0x004fe200078e00ff */
[----:B------:R-:W-:-:S04]  /*0a60*/  MOV R3, R4 ;  /* 0x0000000400037202 */ /* 0x000fc80000000f00 */
[----:B------:R-:W-:-:S04]  /*0a70*/  @P0 SHF.R.U32.HI R3, RZ, c[0x0][0x568], R0 ;  /* 0x00015a00ff030a19 */ /* 0x000fc80000011600 */
[----:B------:R-:W-:Y:S01]  /*0a80*/  ISETP.GE.AND P0, PT, R3, c[0x0][0x578], PT ;  /* 0x00015e0003007a0c */ /* 0x000fe20003f06270 */
[----:B------:R-:W-:-:S04]  /*0a90*/  IMAD.MOV R2, RZ, RZ, -R3 ;  /* 0x000000ffff027224 */ /* 0x000fc800078e0a03 */
[----:B------:R-:W-:-:S08]  /*0aa0*/  IMAD R2, R2, c[0x0][0x560], R4 ;  /* 0x0001580002027a24 */ /* 0x000fd000078e0204 */
[----:B------:R-:W-:Y:S05]  /*0ab0*/  @!P0 BRA `(.L_x_514) ;  /* 0x0000007000008947 */ /* 0x000fea0003800000 */
[----:B------:R-:W-:-:S04]  /*0ac0*/  MOV R0, c[0x0][0x56c] ;  /* 0x00015b0000007a02 */ /* 0x000fc80000000f00 */
[----:B------:R-:W-:Y:S02]  /*0ad0*/  ISETP.NE.AND P0, PT, R0, 0x1, PT ;  /* 0x000000010000780c */ /* 0x000fe40003f05270 */
[----:B------:R-:W-:-:S11]  /*0ae0*/  MOV R0, R2 ;  /* 0x0000000200007202 */ /* 0x000fd60000000f00 */
[----:B------:R-:W-:-:S05]  /*0af0*/  @P0 IMAD.HI.U32 R4, R2, c[0x0][0x570], RZ ;  /* 0x00015c0002040a27 */ /* 0x000fca00078e00ff */
[----:B------:R-:W-:-:S05]  /*0b00*/  @P0 SHF.R.U32.HI R0, RZ, c[0x0][0x574], R4 ;  /* 0x00015d00ff000a19 */ /* 0x000fca0000011604 */
[----:B------:R-:W-:Y:S01]  /*0b10*/  IMAD R4, R0, c[0x0][0x56c], RZ ;  /* 0x00015b0000047a24 */ /* 0x000fe200078e02ff */
[----:B------:R-:W-:Y:S05]  /*0b20*/  BRA `(.L_x_515) ;  /* 0x0000006000007947 */ /* 0x000fea0003800000 */
.L_x_514:
[----:B------:R-:W-:-:S04]  /*0b30*/  MOV R0, c[0x0][0x554] ;  /* 0x0001550000007a02 */ /* 0x000fc80000000f00 */
[----:B------:R-:W-:Y:S02]  /*0b40*/  ISETP.NE.AND P0, PT, R0, 0x1, PT ;  /* 0x000000010000780c */ /* 0x000fe40003f05270 */
[----:B------:R-:W-:-:S11]  /*0b50*/  MOV R0, R2 ;  /* 0x0000000200007202 */ /* 0x000fd60000000f00 */
[----:B------:R-:W-:-:S05]  /*0b60*/  @P0 IMAD.HI.U32 R4, R2, c[0x0][0x558], RZ ;  /* 0x0001560002040a27 */ /* 0x000fca00078e00ff */
[----:B------:R-:W-:-:S05]  /*0b70*/  @P0 SHF.R.U32.HI R0, RZ, c[0x0][0x55c], R4 ;  /* 0x00015700ff000a19 */ /* 0x000fca0000011604 */
[----:B------:R-:W-:Y:S02]  /*0b80*/  IMAD R4, R0, c[0x0][0x554], RZ ;  /* 0x0001550000047a24 */ /* 0x000fe400078e02ff */
.L_x_515:
[----:B------:R-:W-:Y:S05]  /*0b90*/  BSYNC B0 ;  /* 0x0000000000007941 */ /* 0x000fea0003800000 */
.L_x_513:
[----:B------:R-:W-:Y:S01]  /*0ba0*/  IMAD.MOV.U32 R5, RZ, RZ, c[0x0][0x548] ;  /* 0x00015200ff057624 */ /* 0x000fe200078e00ff */
[----:B------:R-:W-:Y:S01]  /*0bb0*/  ISETP.NE.U32.AND P0, PT, RZ, c[0x0][0x370], PT ;  /* 0x0000dc00ff007a0c */ /* 0x000fe20003f05070 */
[----:B------:R-:W-:Y:S01]  /*0bc0*/  IMAD.IADD R4, R2, 0x1, -R4 ;  /* 0x0000000102047824 */ /* 0x000fe200078e0a04 */
[----:B------:R-:W-:Y:S02]  /*0bd0*/  CS2R R106, SRZ ;  /* 0x00000000006a7805 */ /* 0x000fe4000001ff00 */
[----:B------:R-:W-:Y:S01]  /*0be0*/  ISETP.NE.AND P1, PT, R5, 0x1, PT ;  /* 0x000000010500780c */ /* 0x000fe20003f25270 */
[----:B------:R-:W-:Y:S01]  /*0bf0*/  IMAD R4, R3, c[0x0][0x554], R4 ;  /* 0x0001550003047a24 */ /* 0x000fe200078e0204 */
[----:B------:R-:W-:-:S04]  /*0c00*/  ISETP.NE.AND.EX P0, PT, RZ, c[0x0][0x374], PT, P0 ;  /* 0x0000dd00ff007a0c */ /* 0x000fc80003f05300 */
[----:B------:R-:W-:-:S07]  /*0c10*/  MOV R16, R4 ;  /* 0x0000000400107202 */ /* 0x000fce0000000f00 */
[----:B------:R-:W-:-:S04]  /*0c20*/  @P1 IMAD.HI.U32 R2, R4, c[0x0][0x54c], RZ ;  /* 0x0001530004021a27 */ /* 0x000fc800078e00ff */
[----:B------:R-:W-:Y:S01]  /*0c30*/  @P0 IMAD.MOV.U32 R3, RZ, RZ, 0x4 ;  /* 0x00000004ff030424 */ /* 0x000fe200078e00ff */
[----:B------:R-:W-:-:S05]  /*0c40*/  @P1 SHF.R.U32.HI R16, RZ, c[0x0][0x550], R2 ;  /* 0x00015400ff101a19 */ /* 0x000fca0000011602 */
[----:B------:R-:W-:Y:S01]  /*0c50*/  @P0 IMAD.WIDE R2, R16, R3, c[0x0][0x370] ;  /* 0x0000dc0010020625 */ /* 0x000fe200078e0203 */
[----:B------:R-:W-:Y:S01]  /*0c60*/  LOP3.LUT R0, R0, 0x1ffffff, RZ, 0x3c, !PT ;  /* 0x01ffffff00007812 */ /* 0x000fe200078e3cff */
[----:B------:R1:W-:Y:S04]  /*0c70*/  STL [R1+0xb8], R16 ;  /* 0x0000b81001007387 */ /* 0x0003e80000100800 */
[----:B------:R2:W3:Y:S01]  /*0c80*/  @P0 LDG.E R107, [R2.64] ;  /* 0x00000006026b0981 */ /* 0x0004e2000c1e1900 */
[----:B------:R-:W-:Y:S01]  /*0c90*/  IMAD.MOV.U32 R51, RZ, RZ, c[0x0][0x2c4] ;  /* 0x0000b100ff337624 */ /* 0x000fe200078e00ff */
[----:B------:R-:W-:Y:S01]  /*0ca0*/  IADD3 R0, R0, c[0x0][0x53c], RZ ;  /* 0x00014f0000007a10 */ /* 0x000fe20007ffe0ff */
[----:B------:R-:W-:Y:S01]  /*0cb0*/  IMAD.MOV.U32 R48, RZ, RZ, 0x40 ;  /* 0x00000040ff307424 */ /* 0x000fe200078e00ff */
[----:B------:R-:W-:Y:S01]  /*0cc0*/  CS2R R130, SRZ ;  /* 0x0000000000827805 */ /* 0x000fe2000001ff00 */
[----:B------:R-:W-:Y:S01]  /*0cd0*/  CS2R R128, SRZ ;  /* 0x0000000000807805 */ /* 0x000fe2000001ff00 */
[----:B------:R-:W-:Y:S01]  /*0ce0*/  ISETP.NE.AND P2, PT, R51, 0x1, PT ;  /* 0x000000013300780c */ /* 0x000fe20003f45270 */
[----:B------:R-:W-:Y:S01]  /*0cf0*/  CS2R R126, SRZ ;  /* 0x00000000007e7805 */ /* 0x000fe2000001ff00 */
[----:B------:R-:W-:Y:S01]  /*0d00*/  SHF.L.U32 R47, R0, 0x7, RZ ;  /* 0x00000007002f7819 */ /* 0x000fe200000006ff */
[----:B------:R-:W-:Y:S01]  /*0d10*/  CS2R R124, SRZ ;  /* 0x00000000007c7805 */ /* 0x000fe2000001ff00 */
[----:B------:R-:W-:Y:S01]  /*0d20*/  IADD3 R5, R48, -c[0x0][0x168], RZ ;  /* 0x80005a0030057a10 */ /* 0x000fe20007ffe0ff */
[----:B------:R-:W-:Y:S01]  /*0d30*/  IMAD.MOV.U32 R122, RZ, RZ, RZ ;  /* 0x000000ffff7a7224 */ /* 0x000fe200078e00ff */
[----:B------:R-:W-:Y:S01]  /*0d40*/  IADD3 R0, R47, 0x7f, RZ ;  /* 0x0000007f2f007810 */ /* 0x000fe20007ffe0ff */
[----:B------:R1:W-:Y:S01]  /*0d50*/  STL [R1+0xb4], R47 ;  /* 0x0000b42f01007387 */ /* 0x0003e20000100800 */
[----:B------:R-:W-:Y:S01]  /*0d60*/  CS2R R120, SRZ ;  /* 0x0000000000787805 */ /* 0x000fe2000001ff00 */
[----:B------:R-:W-:Y:S01]  /*0d70*/  CS2R R6, SRZ ;  /* 0x0000000000067805 */ /* 0x000fe2000001ff00 */
[----:B------:R-:W-:Y:S01]  /*0d80*/  MOV R118, RZ ;  /* 0x000000ff00767202 */ /* 0x000fe20000000f00 */
[----:B------:R-:W-:Y:S01]  /*0d90*/  CS2R R116, SRZ ;  /* 0x0000000000747805 */ /* 0x000fe2000001ff00 */
[----:B------:R-:W-:Y:S01]  /*0da0*/  CS2R R8, SRZ ;  /* 0x0000000000087805 */ /* 0x000fe2000001ff00 */
[----:B------:R-:W-:Y:S01]  /*0db0*/  IMAD.MOV.U32 R114, RZ, RZ, RZ ;  /* 0x000000ffff727224 */ /* 0x000fe200078e00ff */
[----:B------:R-:W-:Y:S01]  /*0dc0*/  CS2R R112, SRZ ;  /* 0x0000000000707805 */ /* 0x000fe2000001ff00 */
[----:B------:R-:W-:Y:S01]  /*0dd0*/  CS2R R10, SRZ ;  /* 0x00000000000a7805 */ /* 0x000fe2000001ff00 */
[----:B------:R-:W-:Y:S01]  /*0de0*/  IMAD.MOV.U32 R110, RZ, RZ, RZ ;  /* 0x000000ffff6e7224 */ /* 0x000fe200078e00ff */
[----:B------:R-:W-:Y:S01]  /*0df0*/  CS2R R108, SRZ ;  /* 0x00000000006c7805 */ /* 0x000fe2000001ff00 */
[----:B------:R-:W-:Y:S01]  /*0e00*/  CS2R R12, SRZ ;  /* 0x00000000000c7805 */ /* 0x000fe2000001ff00 */
[----:B--2---:R-:W-:Y:S01]  /*0e10*/  IMAD.MOV.U32 R2, RZ, RZ, c[0x0][0x2ac] ;  /* 0x0000ab00ff027624 */ /* 0x004fe200078e00ff */
[----:B------:R-:W-:Y:S01]  /*0e20*/  CS2R R104, SRZ ;  /* 0x0000000000687805 */ /* 0x000fe2000001ff00 */
[----:B------:R-:W-:Y:S01]  /*0e30*/  @P2 IMAD.HI.U32 R3, R0, c[0x0][0x2c8], RZ ;  /* 0x0000b20000032a27 */ /* 0x000fe200078e00ff */
[----:B------:R-:W-:Y:S01]  /*0e40*/  CS2R R14, SRZ ;  /* 0x00000000000e7805 */ /* 0x000fe2000001ff00 */
[----:B------:R-:W-:Y:S01]  /*0e50*/  MOV R102, RZ ;  /* 0x000000ff00667202 */ /* 0x000fe20000000f00 */
[----:B------:R-:W-:Y:S01]  /*0e60*/  CS2R R100, SRZ ;  /* 0x0000000000647805 */ /* 0x000fe2000001ff00 */
[C---:B------:R-:W-:Y:S01]  /*0e70*/  IMAD R249, R2.reuse, c[0x0][0x1d0], RZ ;  /* 0x0000740002f97a24 */ /* 0x040fe200078e02ff */
[----:B------:R-:W-:Y:S01]  /*0e80*/  @P2 SHF.R.U32.HI R0, RZ, c[0x0][0x2cc], R3 ;  /* 0x0000b300ff002a19 */ /* 0x000fe20000011603 */
[----:B------:R-:W-:Y:S01]  /*0e90*/  IMAD R2, R2, c[0x0][0x1d0], R5 ;  /* 0x0000740002027a24 */ /* 0x000fe200078e0205 */
[----:B------:R-:W-:Y:S01]  /*0ea0*/  CS2R R96, SRZ ;  /* 0x0000000000607805 */ /* 0x000fe2000001ff00 */
[----:B------:R-:W-:Y:S01]  /*0eb0*/  IMAD.MOV.U32 R17, RZ, RZ, RZ ;  /* 0x000000ffff117224 */ /* 0x000fe200078e00ff */
[----:B------:R-:W-:Y:S01]  /*0ec0*/  IADD3 R5, R249, 0x3f, RZ ;  /* 0x0000003ff9057810 */ /* 0x000fe20007ffe0ff */
[----:B------:R-:W-:Y:S01]  /*0ed0*/  IMAD.MOV.U32 R98, RZ, RZ, RZ ;  /* 0x000000ffff627224 */ /* 0x000fe200078e00ff */
[----:B------:R-:W-:Y:S01]  /*0ee0*/  IADD3 R0, R2, R0, RZ ;  /* 0x0000000002007210 */ /* 0x000fe20007ffe0ff */
[----:B------:R-:W-:Y:S01]  /*0ef0*/  CS2R R18, SRZ ;  /* 0x0000000000127805 */ /* 0x000fe2000001ff00 */
[----:B------:R-:W-:Y:S01]  /*0f00*/  SHF.R.S32.HI R2, RZ, 0x1f, R5 ;  /* 0x0000001fff027819 */ /* 0x000fe20000011405 */
[----:B------:R-:W-:Y:S01]  /*0f10*/  CS2R R92, SRZ ;  /* 0x00000000005c7805 */ /* 0x000fe2000001ff00 */
[----:B------:R-:W-:Y:S01]  /*0f20*/  SHF.R.S32.HI R3, RZ, 0x1f, R0 ;  /* 0x0000001fff037819 */ /* 0x000fe20000011400 */
[----:B------:R-:W-:Y:S01]  /*0f30*/  CS2R R20, SRZ ;  /* 0x0000000000147805 */ /* 0x000fe2000001ff00 */
[----:B------:R-:W-:Y:S01]  /*0f40*/  LEA.HI R2, R2, R5, RZ, 0x6 ;  /* 0x0000000502027211 */ /* 0x000fe200078f30ff */
[----:B------:R-:W-:Y:S01]  /*0f50*/  IMAD.MOV.U32 R90, RZ, RZ, RZ ;  /* 0x000000ffff5a7224 */ /* 0x000fe200078e00ff */
[----:B------:R-:W-:Y:S01]  /*0f60*/  LEA.HI R3, R3, R0, RZ, 0x6 ;  /* 0x0000000003037211 */ /* 0x000fe200078f30ff */
[----:B------:R-:W-:Y:S01]  /*0f70*/  IMAD.MOV R0, RZ, RZ, -R16 ;  /* 0x000000ffff007224 */ /* 0x000fe200078e0a10 */
[----:B------:R-:W-:Y:S01]  /*0f80*/  SHF.R.S32.HI R2, RZ, 0x6, R2 ;  /* 0x00000006ff027819 */ /* 0x000fe20000011402 */
[----:B------:R-:W-:Y:S01]  /*0f90*/  CS2R R88, SRZ ;  /* 0x0000000000587805 */ /* 0x000fe2000001ff00 */
[----:B------:R-:W-:Y:S01]  /*0fa0*/  SHF.R.S32.HI R3, RZ, 0x6, R3 ;  /* 0x00000006ff037819 */ /* 0x000fe20000011403 */
[----:B------:R-:W-:Y:S01]  /*0fb0*/  IMAD R46, R0, c[0x0][0x548], R4 ;  /* 0x00015200002e7a24 */ /* 0x000fe200078e0204 */
[----:B------:R-:W-:Y:S01]  /*0fc0*/  PRMT R0, RZ, 0x7610, R0 ;  /* 0x00007610ff007816 */ /* 0x000fe20000000000 */
[----:B------:R-:W-:Y:S01]  /*0fd0*/  CS2R R4, SRZ ;  /* 0x0000000000047805 */ /* 0x000fe2000001ff00 */
[----:B------:R-:W-:Y:S01]  /*0fe0*/  IMNMX R248, R2, R3, PT ;  /* 0x0000000302f87217 */ /* 0x000fe20003800200 */
[----:B------:R-:W-:Y:S01]  /*0ff0*/  CS2R R22, SRZ ;  /* 0x0000000000167805 */ /* 0x000fe2000001ff00 */
[----:B------:R1:W-:Y:S01]  /*1000*/  STL [R1+0xbc], R46 ;  /* 0x0000bc2e01007387 */ /* 0x0003e20000100800 */
[----:B------:R-:W-:Y:S01]  /*1010*/  MOV R94, RZ ;  /* 0x000000ff005e7202 */ /* 0x000fe20000000f00 */
[----:B------:R-:W-:Y:S01]  /*1020*/  IMAD.MOV.U32 R86, RZ, RZ, RZ ;  /* 0x000000ffff567224 */ /* 0x000fe200078e00ff */
[----:B------:R-:W-:Y:S01]  /*1030*/  ISETP.GE.AND P0, PT, R248, 0x1, PT ;  /* 0x00000001f800780c */ /* 0x000fe20003f06270 */
[----:B------:R-:W-:Y:S01]  /*1040*/  CS2R R84, SRZ ;  /* 0x0000000000547805 */ /* 0x000fe2000001ff00 */
[----:B------:R-:W-:Y:S01]  /*1050*/  CS2R R24, SRZ ;  /* 0x0000000000187805 */ /* 0x000fe2000001ff00 */
[----:B------:R-:W-:Y:S01]  /*1060*/  MOV R82, RZ ;  /* 0x000000ff00527202 */ /* 0x000fe20000000f00 */
[----:B------:R-:W-:Y:S01]  /*1070*/  CS2R R26, SRZ ;  /* 0x00000000001a7805 */ /* 0x000fe2000001ff00 */
[----:B------:R-:W-:Y:S01]  /*1080*/  IMAD.MOV.U32 R80, RZ, RZ, RZ ;  /* 0x000000ffff507224 */ /* 0x000fe200078e00ff */
[----:B------:R-:W-:Y:S01]  /*1090*/  CS2R R28, SRZ ;  /* 0x00000000001c7805 */ /* 0x000fe2000001ff00 */
[----:B------:R-:W-:Y:S01]  /*10a0*/  IMAD.MOV.U32 R78, RZ, RZ, RZ ;  /* 0x000000ffff4e7224 */ /* 0x000fe200078e00ff */
[----:B------:R-:W-:Y:S01]  /*10b0*/  MOV R76, RZ ;  /* 0x000000ff004c7202 */ /* 0x000fe20000000f00 */
[----:B------:R-:W-:Y:S01]  /*10c0*/  IMAD.MOV.U32 R74, RZ, RZ, RZ ;  /* 0x000000ffff4a7224 */ /* 0x000fe200078e00ff */
[----:B------:R-:W-:Y:S01]  /*10d0*/  CS2R R30, SRZ ;  /* 0x00000000001e7805 */ /* 0x000fe2000001ff00 */
[----:B------:R-:W-:Y:S01]  /*10e0*/  IMAD.MOV.U32 R72, RZ, RZ, RZ ;  /* 0x000000ffff487224 */ /* 0x000fe200078e00ff */
[----:B------:R-:W-:Y:S01]  /*10f0*/  MOV R70, RZ ;  /* 0x000000ff00467202 */ /* 0x000fe20000000f00 */
[----:B------:R-:W-:Y:S01]  /*1100*/  CS2R R32, SRZ ;  /* 0x0000000000207805 */ /* 0x000fe2000001ff00 */
[----:B------:R-:W-:Y:S01]  /*1110*/  IMAD.MOV.U32 R68, RZ, RZ, RZ ;  /* 0x000000ffff447224 */ /* 0x000fe200078e00ff */
        /* <DEDUP_REMOVED lines=14> */
[----:B------:R-:W-:Y:S01]  /*1200*/  IMAD.MOV.U32 R138, RZ, RZ, RZ ;  /* 0x000000ffff8a7224 */ /* 0x000fe200078e00ff */
[----:B------:R-:W-:Y:S01]  /*1210*/  CS2R R142, SRZ ;  /* 0x00000000008e7805 */ /* 0x000fe2000001ff00 */
[----:B------:R-:W-:Y:S01]  /*1220*/  CS2R R140, SRZ ;  /* 0x00000000008c7805 */ /* 0x000fe2000001ff00 */
[----:B------:R-:W-:Y:S01]  /*1230*/  MOV R53, RZ ;  /* 0x000000ff00357202 */ /* 0x000fe20000000f00 */
[----:B------:R-:W-:Y:S01]  /*1240*/  IMAD.MOV.U32 R146, RZ, RZ, RZ ;  /* 0x000000ffff927224 */ /* 0x000fe200078e00ff */
        /* <DEDUP_REMOVED lines=14> */
[----:B---3--:R1:W-:Y:S01]  /*1330*/  STL [R1+0x88], R107 ;  /* 0x0000886b01007387 */ /* 0x0083e20000100800 */
[----:B------:R-:W-:Y:S05]  /*1340*/  @!P0 BRA `(.L_x_516) ;  /* 0x0000cd6000008947 */ /* 0x000fea0003800000 */
[----:B------:R-:W-:-:S04]  /*1350*/  ISETP.NE.U32.AND P0, PT, RZ, c[0x0][0x340], PT ;  /* 0x0000d000ff007a0c */ /* 0x000fc80003f05070 */
[----:B------:R-:W-:-:S13]  /*1360*/  ISETP.NE.AND.EX P0, PT, RZ, c[0x0][0x344], PT, P0 ;  /* 0x0000d100ff007a0c */ /* 0x000fda0003f05300 */
[----:B------:R-:W-:-:S04]  /*1370*/  @P0 IMAD.MOV.U32 R2, RZ, RZ, 0x4 ;  /* 0x00000004ff020424 */ /* 0x000fc800078e00ff */
[----:B------:R-:W-:-:S05]  /*1380*/  @P0 IMAD.WIDE R2, R16, R2, c[0x0][0x340] ;  /* 0x0000d00010020625 */ /* 0x000fca00078e0202 */
[----:B------:R2:W5:Y:S01]  /*1390*/  @P0 LDG.E R0, [R2.64] ;  /* 0x0000000602000981 */ /* 0x000562000c1e1900 */
[----:B------:R-:W-:Y:S01]  /*13a0*/  WARPSYNC 0xffffffff ;  /* 0xffffffff00007948 */ /* 0x000fe20003800000 */
[----:B------:R-:W-:-:S03]  /*13b0*/  @!P0 MOV R0, R16 ;  /* 0x0000001000008202 */ /* 0x000fc60000000f00 */
[----:B--2---:R-:W2:Y:S01]  /*13c0*/  LDL R103, [R1+0x80] ;  /* 0x0000800001677983 */ /* 0x004ea20000100800 */
[----:B-----5:R-:W-:Y:S01]  /*13d0*/  SHF.R.S32.HI R3, RZ, 0x1f, R0 ;  /* 0x0000001fff037819 */ /* 0x020fe20000011400 */
[----:B------:R-:W-:-:S04]  /*13e0*/  IMAD.WIDE.U32 R98, R0, c[0x0][0x2b0], RZ ;  /* 0x0000ac0000627a25 */ /* 0x000fc800078e00ff */
[----:B------:R-:W-:Y:S01]  /*13f0*/  IMAD.MOV.U32 R97, RZ, RZ, c[0x0][0x2b8] ;  /* 0x0000ae00ff617624 */ /* 0x000fe200078e00ff */
[----:B------:R-:W-:Y:S01]  /*1400*/  STL.64 [R1+0x98], R98 ;  /* 0x0000986201007387 */ /* 0x000fe20000100a00 */
[----:B------:R-:W-:-:S03]  /*1410*/  IMAD.MOV.U32 R33, RZ, RZ, RZ ;  /* 0x000000ffff217224 */ /* 0x000fc600078e00ff */
[----:B------:R-:W-:Y:S02]  /*1420*/  ISETP.NE.AND P1, PT, R97, 0x1, PT ;  /* 0x000000016100780c */ /* 0x000fe40003f25270 */
[----:B------:R-:W-:-:S05]  /*1430*/  SHF.R.S32.HI R24, RZ, 0x1f, R46 ;  /* 0x0000001fff187819 */ /* 0x000fca000001142e */
[----:B------:R-:W-:Y:S01]  /*1440*/  IMAD R5, R24, c[0x0][0x1b8], RZ ;  /* 0x00006e0018057a24 */ /* 0x000fe200078e02ff */
[----:B------:R-:W-:-:S03]  /*1450*/  SHF.R.S32.HI R6, RZ, 0x1f, R16 ;  /* 0x0000001fff067819 */ /* 0x000fc60000011410 */
[----:B------:R-:W-:Y:S01]  /*1460*/  IMAD R5, R46, c[0x0][0x1bc], R5 ;  /* 0x00006f002e057a24 */ /* 0x000fe200078e0205 */
[----:B------:R-:W3:Y:S04]  /*1470*/  S2R R54, SR_TID.X ;  /* 0x0000000000367919 */ /* 0x000ee80000002100 */
[----:B------:R-:W-:Y:S01]  /*1480*/  BAR.SYNC.DEFER_BLOCKING 0x0 ;  /* 0x0000000000007b1d */ /* 0x000fe20000010000 */
[----:B--2---:R-:W-:-:S05]  /*1490*/  IMAD R2, R248, 0x40, R103 ;  /* 0x00000040f8027824 */ /* 0x004fca00078e0267 */
[----:B------:R-:W-:-:S04]  /*14a0*/  IADD3 R2, R2, -0x40, RZ ;  /* 0xffffffc002027810 */ /* 0x000fc80007ffe0ff */
[C---:B------:R-:W-:Y:S01]  /*14b0*/  ISETP.GE.AND P0, PT, R2.reuse, R249, PT ;  /* 0x000000f90200720c */ /* 0x040fe20003f06270 */
[----:B------:R-:W-:Y:S02]  /*14c0*/  IMAD.IADD R22, R2, 0x1, R107 ;  /* 0x0000000102167824 */ /* 0x000fe400078e026b */
[----:B------:R-:W-:Y:S01]  /*14d0*/  IMAD R2, R3, c[0x0][0x2b0], RZ ;  /* 0x0000ac0003027a24 */ /* 0x000fe200078e02ff */
[----:B------:R-:W-:Y:S01]  /*14e0*/  ISETP.GT.OR P0, PT, R103, 0x3f, P0 ;  /* 0x0000003f6700780c */ /* 0x000fe20000704670 */
[----:B------:R-:W-:-:S04]  /*14f0*/  @P1 IMAD.HI.U32 R3, R22, c[0x0][0x2bc], RZ ;  /* 0x0000af0016031a27 */ /* 0x000fc800078e00ff */
[----:B------:R-:W-:Y:S02]  /*1500*/  IMAD R2, R0, c[0x0][0x2b4], R2 ;  /* 0x0000ad0000027a24 */ /* 0x000fe400078e0202 */
[----:B------:R-:W-:Y:S01]  /*1510*/  IMAD.MOV.U32 R21, RZ, RZ, R22 ;  /* 0x000000ffff157224 */ /* 0x000fe200078e0016 */
[----:B------:R-:W-:Y:S01]  /*1520*/  @P1 SHF.R.U32.HI R21, RZ, c[0x0][0x2c0], R3 ;  /* 0x0000b000ff151a19 */ /* 0x000fe20000011603 */
[----:B------:R-:W-:-:S04]  /*1530*/  IMAD.IADD R96, R99, 0x1, R2 ;  /* 0x0000000163607824 */ /* 0x000fc800078e0202 */
[C---:B------:R-:W-:Y:S01]  /*1540*/  @!P0 IADD3 R0, P1, R21.reuse, R98, RZ ;  /* 0x0000006215008210 */ /* 0x040fe20007f3e0ff */
[----:B------:R-:W-:Y:S03]  /*1550*/  STL [R1+0xac], R96 ;  /* 0x0000ac6001007387 */ /* 0x000fe60000100800 */
[----:B------:R-:W-:Y:S01]  /*1560*/  @!P0 LEA.HI.X.SX32 R3, R21, R96, 0x1, P1 ;  /* 0x0000006015038211 */ /* 0x000fe200008f0eff */
[----:B------:R-:W2:Y:S01]  /*1570*/  LDL R50, [R1+0x70] ;  /* 0x0000700001327983 */ /* 0x000ea20000100800 */
[----:B------:R-:W-:-:S03]  /*1580*/  @!P0 LEA R2, P1, R0, c[0x0][0x2a0], 0x2 ;  /* 0x0000a80000028a11 */ /* 0x000fc600078210ff */
[----:B------:R-:W4:Y:S01]  /*1590*/  LDL R29, [R1+0xf4] ;  /* 0x0000f400011d7983 */ /* 0x000f220000100800 */
[----:B------:R-:W-:-:S03]  /*15a0*/  @!P0 LEA.HI.X R3, R0, c[0x0][0x2a4], R3, 0x2, P1 ;  /* 0x0000a90000038a11 */ /* 0x000fc600008f1403 */
[----:B------:R-:W4:Y:S04]  /*15b0*/  LDL R53, [R1+0x74] ;  /* 0x0000740001357983 */ /* 0x000f280000100800 */
[----:B------:R-:W4:Y:S04]  /*15c0*/  LDL R32, [R1+0xec] ;  /* 0x0000ec0001207983 */ /* 0x000f280000100800 */
[----:B------:R-:W4:Y:S04]  /*15d0*/  LDL R30, [R1+0x58] ;  /* 0x00005800011e7983 */ /* 0x000f280000100800 */
[----:B------:R-:W4:Y:S04]  /*15e0*/  LDL R49, [R1+0x6c] ;  /* 0x00006c0001317983 */ /* 0x000f280000100800 */
[----:B------:R-:W4:Y:S04]  /*15f0*/  LDL R31, [R1+0xf8] ;  /* 0x0000f800011f7983 */ /* 0x000f280000100800 */
[----:B------:R-:W4:Y:S04]  /*1600*/  LDL R28, [R1+0xf0] ;  /* 0x0000f000011c7983 */ /* 0x000f280000100800 */
[----:B------:R-:W4:Y:S04]  /*1610*/  LDL R52, [R1+0x50] ;  /* 0x0000500001347983 */ /* 0x000f280000100800 */
[----:B------:R1:W4:Y:S01]  /*1620*/  @!P0 LDG.E R33, [R2.64] ;  /* 0x0000000602218981 */ /* 0x000322000c1e1900 */
[----:B------:R-:W-:-:S04]  /*1630*/  IMAD.IADD R4, R103, 0x1, R47 ;  /* 0x0000000167047824 */ /* 0x000fc800078e022f */
[----:B------:R-:W-:-:S04]  /*1640*/  @P2 IMAD.HI.U32 R7, R4, c[0x0][0x2c8], RZ ;  /* 0x0000b20004072a27 */ /* 0x000fc800078e00ff */
[----:B------:R-:W-:Y:S01]  /*1650*/  IMAD.MOV.U32 R0, RZ, RZ, R4 ;  /* 0x000000ffff007224 */ /* 0x000fe200078e0004 */
[----:B------:R-:W-:-:S04]  /*1660*/  @P2 SHF.R.U32.HI R0, RZ, c[0x0][0x2cc], R7 ;  /* 0x0000b300ff002a19 */ /* 0x000fc80000011607 */
[----:B------:R-:W-:Y:S01]  /*1670*/  SHF.R.S32.HI R7, RZ, 0x1f, R0 ;  /* 0x0000001fff077819 */ /* 0x000fe20000011400 */
[----:B-1----:R-:W-:-:S04]  /*1680*/  IMAD.WIDE.U32 R2, R46, c[0x0][0x1b8], RZ ;  /* 0x00006e002e027a25 */ /* 0x002fc800078e00ff */
[----:B------:R-:W-:Y:S02]  /*1690*/  IMAD.IADD R3, R3, 0x1, R5 ;  /* 0x0000000103037824 */ /* 0x000fe400078e0205 */
[----:B------:R-:W-:Y:S02]  /*16a0*/  IMAD R5, R6, c[0x0][0x1c0], RZ ;  /* 0x0000700006057a24 */ /* 0x000fe400078e02ff */
[----:B------:R-:W-:-:S04]  /*16b0*/  IMAD.WIDE.U32 R2, R16, c[0x0][0x1c0], R2 ;  /* 0x0000700010027a25 */ /* 0x000fc800078e0002 */
[----:B------:R-:W-:Y:S02]  /*16c0*/  IMAD R6, R16, c[0x0][0x1c4], R5 ;  /* 0x0000710010067a24 */ /* 0x000fe400078e0205 */
[----:B------:R-:W-:-:S04]  /*16d0*/  IMAD.MOV R5, RZ, RZ, -R0 ;  /* 0x000000ffff057224 */ /* 0x000fc800078e0a00 */
[----:B------:R-:W-:Y:S02]  /*16e0*/  IMAD R4, R5, c[0x0][0x2c4], R4 ;  /* 0x0000b10005047a24 */ /* 0x000fe400078e0204 */
[----:B------:R-:W-:Y:S02]  /*16f0*/  IMAD R5, R7, c[0x0][0x1b0], RZ ;  /* 0x00006c0007057a24 */ /* 0x000fe400078e02ff */
[----:B------:R-:W-:Y:S02]  /*1700*/  IMAD.IADD R3, R3, 0x1, R6 ;  /* 0x0000000103037824 */ /* 0x000fe400078e0206 */
[C---:B------:R-:W-:Y:S01]  /*1710*/  IMAD R6, R0.reuse, c[0x0][0x1b4], R5 ;  /* 0x00006d0000067a24 */ /* 0x040fe200078e0205 */
[----:B------:R-:W-:Y:S01]  /*1720*/  SHF.R.S32.HI R5, RZ, 0x1f, R4 ;  /* 0x0000001fff057819 */ /* 0x000fe20000011404 */
[----:B------:R-:W-:-:S04]  /*1730*/  IMAD.WIDE.U32 R2, R0, c[0x0][0x1b0], R2 ;  /* 0x00006c0000027a25 */ /* 0x000fc800078e0002 */
[----:B------:R-:W-:Y:S02]  /*1740*/  IMAD R0, R5, c[0x0][0x1a8], RZ ;  /* 0x00006a0005007a24 */ /* 0x000fe400078e02ff */
[----:B------:R-:W-:Y:S02]  /*1750*/  IMAD.IADD R3, R3, 0x1, R6 ;  /* 0x0000000103037824 */ /* 0x000fe400078e0206 */
[C---:B------:R-:W-:Y:S02]  /*1760*/  IMAD R0, R4.reuse, c[0x0][0x1ac], R0 ;  /* 0x00006b0004007a24 */ /* 0x040fe400078e0200 */
[----:B------:R-:W-:Y:S01]  /*1770*/  IMAD.WIDE.U32 R2, R4, c[0x0][0x1a8], R2 ;  /* 0x00006a0004027a25 */ /* 0x000fe200078e0002 */
[----:B---3--:R-:W-:-:S03]  /*1780*/  SHF.R.S32.HI R26, RZ, 0x1f, R54 ;  /* 0x0000001fff1a7819 */ /* 0x008fc60000011436 */
[----:B------:R-:W-:Y:S01]  /*1790*/  IMAD.IADD R0, R3, 0x1, R0 ;  /* 0x0000000103007824 */ /* 0x000fe200078e0200 */
[----:B------:R-:W-:Y:S02]  /*17a0*/  LEA R17, P0, R2, c[0x0][0x160], 0x1 ;  /* 0x0000580002117a11 */ /* 0x000fe400078008ff */
[----:B------:R-:W-:Y:S02]  /*17b0*/  LEA.HI R26, R26, R54, RZ, 0x3 ;  /* 0x000000361a1a7211 */ /* 0x000fe400078f18ff */
[----:B------:R-:W-:Y:S01]  /*17c0*/  LEA.HI.X R16, R2, c[0x0][0x164], R0, 0x1, P0 ;  /* 0x0000590002107a11 */ /* 0x000fe200000f0c00 */
[----:B------:R-:W2:Y:S01]  /*17d0*/  SHFL.IDX PT, R3, R17, RZ, 0x181f ;  /* 0x00181fff11037589 */ /* 0x000ea200000e0000 */
[----:B------:R-:W-:Y:S01]  /*17e0*/  SHF.R.S32.HI R26, RZ, 0x3, R26 ;  /* 0x00000003ff1a7819 */ /* 0x000fe2000001141a */
[----:B------:R-:W-:Y:S02]  /*17f0*/  IMAD R23, R51, c[0x0][0x168], RZ ;  /* 0x00005a0033177a24 */ /* 0x000fe400078e02ff */
[----:B------:R-:W4:Y:S02]  /*1800*/  SHFL.IDX PT, R4, R16, RZ, 0x181f ;  /* 0x00181fff10047589 */ /* 0x000f2400000e0000 */
[----:B------:R-:W-:-:S05]  /*1810*/  IMAD.IADD R20, R26, 0x1, R47 ;  /* 0x000000011a147824 */ /* 0x000fca00078e022f */
[C---:B------:R-:W-:Y:S01]  /*1820*/  ISETP.GE.AND P0, PT, R20.reuse, R23, PT ;  /* 0x000000171400720c */ /* 0x040fe20003f06270 */
[----:B------:R-:W1:Y:S01]  /*1830*/  SHFL.IDX PT, R0, R17, 0x1, 0x181f ;  /* 0x00381f0011007f89 */ /* 0x000e6200000e0000 */
[----:B------:R-:W-:-:S03]  /*1840*/  IADD3 R5, R20, 0x20, RZ ;  /* 0x0000002014057810 */ /* 0x000fc60007ffe0ff */
[----:B------:R-:W3:Y:S01]  /*1850*/  SHFL.IDX PT, R2, R16, 0x1, 0x181f ;  /* 0x00381f0010027f89 */ /* 0x000ee200000e0000 */
[----:B------:R-:W-:Y:S01]  /*1860*/  ISETP.GE.AND P1, PT, R5, R23, PT ;  /* 0x000000170500720c */ /* 0x000fe20003f26270 */
[----:B------:R-:W-:-:S06]  /*1870*/  IMAD.WIDE.U32 R94, R46, c[0x0][0x1e8], RZ ;  /* 0x00007a002e5e7a25 */ /* 0x000fcc00078e00ff */
[----:B--2---:R-:W-:-:S04]  /*1880*/  @!P0 LEA R10, P3, R50, R3, 0x1 ;  /* 0x00000003320a8211 */ /* 0x004fc800078608ff */
[CC--:B----4-:R-:W-:Y:S02]  /*1890*/  @!P0 LEA.HI.X R11, R50.reuse, R4.reuse, R29, 0x1, P3 ;  /* 0x00000004320b8211 */ /* 0x0d0fe400018f0c1d */
[CC--:B------:R-:W-:Y:S02]  /*18a0*/  @!P0 LEA R6, P3, R53.reuse, R3.reuse, 0x1 ;  /* 0x0000000335068211 */ /* 0x0c0fe400078608ff */
[----:B------:R-:W-:Y:S02]  /*18b0*/  ISETP.GE.AND P4, PT, R50, c[0x0][0x198], PT ;  /* 0x0000660032007a0c */ /* 0x000fe40003f86270 */
[----:B------:R-:W-:Y:S02]  /*18c0*/  @!P0 LEA.HI.X R7, R53, R4, R32, 0x1, P3 ;  /* 0x0000000435078211 */ /* 0x000fe400018f0c20 */
[C---:B------:R-:W-:Y:S02]  /*18d0*/  ISETP.GE.AND P3, PT, R30.reuse, c[0x0][0x198], PT ;  /* 0x000066001e007a0c */ /* 0x040fe40003f66270 */
[----:B------:R-:W-:-:S02]  /*18e0*/  @!P0 LEA R12, P2, R30, R3, 0x1 ;  /* 0x000000031e0c8211 */ /* 0x000fc400078408ff */
[----:B------:R-:W-:Y:S02]  /*18f0*/  ISETP.GE.AND P5, PT, R49, c[0x0][0x198], PT ;  /* 0x0000660031007a0c */ /* 0x000fe40003fa6270 */
[----:B------:R-:W-:Y:S02]  /*1900*/  ISETP.GE.AND P6, PT, R53, c[0x0][0x198], PT ;  /* 0x0000660035007a0c */ /* 0x000fe40003fc6270 */
[----:B------:R-:W-:Y:S02]  /*1910*/  @!P0 LEA.HI.X R13, R30, R4, R31, 0x1, P2 ;  /* 0x000000041e0d8211 */ /* 0x000fe400010f0c1f */
[----:B------:R-:W-:-:S04]  /*1920*/  @!P0 LEA R8, P2, R49, R3, 0x1 ;  /* 0x0000000331088211 */ /* 0x000fc800078408ff */
[----:B------:R-:W-:Y:S01]  /*1930*/  @!P0 LEA.HI.X R9, R49, R4, R28, 0x1, P2 ;  /* 0x0000000431098211 */ /* 0x000fe200010f0c1c */
[----:B------:R2:W-:Y:S04]  /*1940*/  @!P0 LDGSTS.E.BYPASS.LTC128B.128 [R52+0x100], [R12.64], !P3 ;  /* 0x001000000c348fae */ /* 0x0005e8000d901d46 */
[----:B------:R4:W-:Y:S04]  /*1950*/  @!P0 LDGSTS.E.BYPASS.LTC128B.128 [R52+0x4100], [R10.64], !P4 ;  /* 0x041000000a348fae */ /* 0x0009e8000e101d46 */
[----:B------:R2:W-:Y:S04]  /*1960*/  @!P0 LDGSTS.E.BYPASS.LTC128B.128 [R52+0x8100], [R8.64], !P5 ;  /* 0x0810000008348fae */ /* 0x0005e8000e901d46 */
[----:B------:R4:W-:Y:S01]  /*1970*/  @!P0 LDGSTS.E.BYPASS.LTC128B.128 [R52+0xc100], [R6.64], !P6 ;  /* 0x0c10000006348fae */ /* 0x0009e2000f101d46 */
[----:B-1----:R-:W-:-:S04]  /*1980*/  @!P1 LEA R18, P2, R30, R0, 0x1 ;  /* 0x000000001e129211 */ /* 0x002fc800078408ff */
[----:B---3--:R-:W-:Y:S02]  /*1990*/  @!P1 LEA.HI.X R19, R30, R2, R31, 0x1, P2 ;  /* 0x000000021e139211 */ /* 0x008fe400010f0c1f */
[----:B------:R-:W-:-:S03]  /*19a0*/  IADD3 R3, R20, 0x40, RZ ;  /* 0x0000004014037810 */ /* 0x000fc60007ffe0ff */
[----:B------:R1:W-:Y:S01]  /*19b0*/  @!P1 LDGSTS.E.BYPASS.LTC128B.128 [R52+0x1100], [R18.64], !P3 ;  /* 0x0110000012349fae */ /* 0x0003e2000d901d46 */
[----:B--2---:R-:W-:-:S04]  /*19c0*/  @!P1 LEA R8, P0, R50, R0, 0x1 ;  /* 0x0000000032089211 */ /* 0x004fc800078008ff */
[----:B------:R-:W-:Y:S02]  /*19d0*/  @!P1 LEA.HI.X R9, R50, R2, R29, 0x1, P0 ;  /* 0x0000000232099211 */ /* 0x000fe400000f0c1d */
[----:B----4-:R-:W-:-:S03]  /*19e0*/  @!P1 LEA R6, P0, R49, R0, 0x1 ;  /* 0x0000000031069211 */ /* 0x010fc600078008ff */
[----:B------:R2:W-:Y:S01]  /*19f0*/  @!P1 LDGSTS.E.BYPASS.LTC128B.128 [R52+0x5100], [R8.64], !P4 ;  /* 0x0510000008349fae */ /* 0x0005e2000e101d46 */
[----:B------:R-:W-:Y:S02]  /*1a00*/  @!P1 LEA.HI.X R7, R49, R2, R28, 0x1, P0 ;  /* 0x0000000231079211 */ /* 0x000fe400000f0c1c */
[C---:B------:R-:W-:Y:S02]  /*1a10*/  @!P1 LEA R4, P0, R53.reuse, R0, 0x1 ;  /* 0x0000000035049211 */ /* 0x040fe400078008ff */
[----:B------:R-:W3:Y:S02]  /*1a20*/  SHFL.IDX PT, R0, R17, 0x2, 0x181f ;  /* 0x00581f0011007f89 */ /* 0x000ee400000e0000 */
[----:B------:R-:W-:Y:S02]  /*1a30*/  @!P1 LEA.HI.X R5, R53, R2, R32, 0x1, P0 ;  /* 0x0000000235059211 */ /* 0x000fe400000f0c20 */
[----:B------:R-:W4:Y:S01]  /*1a40*/  SHFL.IDX PT, R2, R16, 0x2, 0x181f ;  /* 0x00581f0010027f89 */ /* 0x000f2200000e0000 */
[----:B------:R-:W-:-:S03]  /*1a50*/  ISETP.GE.AND P0, PT, R3, R23, PT ;  /* 0x000000170300720c */ /* 0x000fc60003f06270 */
[----:B------:R1:W-:Y:S04]  /*1a60*/  @!P1 LDGSTS.E.BYPASS.LTC128B.128 [R52+0x9100], [R6.64], !P5 ;  /* 0x0910000006349fae */ /* 0x0003e8000e901d46 */
[----:B------:R1:W-:Y:S06]  /*1a70*/  @!P1 LDGSTS.E.BYPASS.LTC128B.128 [R52+0xd100], [R4.64], !P6 ;  /* 0x0d10000004349fae */ /* 0x0003ec000f101d46 */
[----:B---3--:R-:W-:-:S04]  /*1a80*/  @!P0 LEA R10, P1, R50, R0, 0x1 ;  /* 0x00000000320a8211 */ /* 0x008fc800078208ff */
[----:B----4-:R-:W-:Y:S02]  /*1a90*/  @!P0 LEA.HI.X R11, R50, R2, R29, 0x1, P1 ;  /* 0x00000002320b8211 */ /* 0x010fe400008f0c1d */
[CC--:B--2---:R-:W-:Y:S02]  /*1aa0*/  @!P0 LEA R8, P1, R49.reuse, R0.reuse, 0x1 ;  /* 0x0000000031088211 */ /* 0x0c4fe400078208ff */
[C---:B------:R-:W-:Y:S02]  /*1ab0*/  @!P0 LEA R14, P2, R30.reuse, R0, 0x1 ;  /* 0x000000001e0e8211 */ /* 0x040fe400078408ff */
[-C--:B------:R-:W-:Y:S02]  /*1ac0*/  @!P0 LEA.HI.X R9, R49, R2.reuse, R28, 0x1, P1 ;  /* 0x0000000231098211 */ /* 0x080fe400008f0c1c */
[----:B------:R-:W-:Y:S02]  /*1ad0*/  @!P0 LEA.HI.X R15, R30, R2, R31, 0x1, P2 ;  /* 0x000000021e0f8211 */ /* 0x000fe400010f0c1f */
[----:B-1----:R-:W-:Y:S01]  /*1ae0*/  @!P0 LEA R4, P1, R53, R0, 0x1 ;  /* 0x0000000035048211 */ /* 0x002fe200078208ff */
[----:B------:R-:W-:-:S02]  /*1af0*/  IMAD.MOV R0, RZ, RZ, -R21 ;  /* 0x000000ffff007224 */ /* 0x000fc400078e0a15 */
[----:B------:R1:W-:Y:S02]  /*1b00*/  @!P0 LDGSTS.E.BYPASS.LTC128B.128 [R52+0x2100], [R14.64], !P3 ;  /* 0x021000000e348fae */ /* 0x0003e4000d901d46 */
[----:B------:R-:W-:Y:S02]  /*1b10*/  IMAD R25, R0, c[0x0][0x2b8], R22 ;  /* 0x0000ae0000197a24 */ /* 0x000fe400078e0216 */
[----:B------:R2:W-:Y:S01]  /*1b20*/  @!P0 LDGSTS.E.BYPASS.LTC128B.128 [R52+0x6100], [R10.64], !P4 ;  /* 0x061000000a348fae */ /* 0x0005e2000e101d46 */
[----:B------:R-:W-:Y:S01]  /*1b30*/  @!P0 LEA.HI.X R5, R53, R2, R32, 0x1, P1 ;  /* 0x0000000235058211 */ /* 0x000fe200008f0c20 */
[----:B------:R-:W-:Y:S02]  /*1b40*/  IMAD.WIDE.U32 R2, R25, c[0x0][0x1e0], RZ ;  /* 0x0000780019027a25 */ /* 0x000fe400078e00ff */
[----:B------:R-:W-:Y:S01]  /*1b50*/  STL [R1+0x5c], R33 ;  /* 0x00005c2101007387 */ /* 0x000fe20000100800 */
[----:B--2---:R-:W-:-:S03]  /*1b60*/  SHF.R.S32.HI R11, RZ, 0x1f, R25 ;  /* 0x0000001fff0b7819 */ /* 0x004fc60000011419 */
[----:B------:R2:W2:Y:S02]  /*1b70*/  SHFL.IDX PT, R12, R17, 0x3, 0x181f ;  /* 0x00781f00110c7f89 */ /* 0x0004a400000e0000 */
[----:B------:R-:W-:Y:S02]  /*1b80*/  IMAD R0, R11, c[0x0][0x1e0], RZ ;  /* 0x000078000b007a24 */ /* 0x000fe400078e02ff */
[----:B------:R4:W1:Y:S02]  /*1b90*/  SHFL.IDX PT, R13, R16, 0x3, 0x181f ;  /* 0x00781f00100d7f89 */ /* 0x00086400000e0000 */
[----:B------:R-:W-:Y:S01]  /*1ba0*/  IMAD R0, R25, c[0x0][0x1e4], R0 ;  /* 0x0000790019007a24 */ /* 0x000fe200078e0200 */
[----:B------:R-:W-:Y:S01]  /*1bb0*/  IADD3 R20, R20, 0x60, RZ ;  /* 0x0000006014147810 */ /* 0x000fe20007ffe0ff */
[----:B------:R1:W-:Y:S02]  /*1bc0*/  @!P0 LDGSTS.E.BYPASS.LTC128B.128 [R52+0xa100], [R8.64], !P5 ;  /* 0x0a10000008348fae */ /* 0x0003e4000e901d46 */
[----:B------:R-:W-:-:S02]  /*1bd0*/  IMAD.IADD R3, R3, 0x1, R0 ;  /* 0x0000000103037824 */ /* 0x000fc400078e0200 */
[----:B------:R-:W-:Y:S01]  /*1be0*/  IMAD R0, R24, c[0x0][0x1e8], RZ ;  /* 0x00007a0018007a24 */ /* 0x000fe200078e02ff */
[----:B------:R-:W-:Y:S03]  /*1bf0*/  STL [R1+0x60], R25 ;  /* 0x0000601901007387 */ /* 0x000fe60000100800 */
[----:B------:R-:W-:Y:S01]  /*1c00*/  IMAD R0, R46, c[0x0][0x1ec], R0 ;  /* 0x00007b002e007a24 */ /* 0x000fe200078e0200 */
[----:B------:R-:W-:Y:S01]  /*1c10*/  ISETP.GE.AND P2, PT, R20, R23, PT ;  /* 0x000000171400720c */ /* 0x000fe20003f46270 */
[----:B------:R2:W-:Y:S02]  /*1c20*/  @!P0 LDGSTS.E.BYPASS.LTC128B.128 [R52+0xe100], [R4.64], !P6 ;  /* 0x0e10000004348fae */ /* 0x0005e4000f101d46 */
[----:B------:R-:W-:Y:S02]  /*1c30*/  IMAD.IADD R93, R95, 0x1, R0 ;  /* 0x000000015f5d7824 */ /* 0x000fe400078e0200 */
[----:B------:R-:W-:Y:S04]  /*1c40*/  STL.64 [R1+0x90], R94 ;  /* 0x0000905e01007387 */ /* 0x000fe80000100a00 */
[----:B------:R-:W-:Y:S04]  /*1c50*/  STL [R1+0xa8], R93 ;  /* 0x0000a85d01007387 */ /* 0x000fe80000100800 */
[----:B------:R-:W3:Y:S04]  /*1c60*/  LDL R18, [R1+0x40] ;  /* 0x0000400001127983 */ /* 0x000ee80000100800 */
[----:B--2---:R-:W2:Y:S04]  /*1c70*/  LDL R17, [R1+0x44] ;  /* 0x0000440001117983 */ /* 0x004ea80000100800 */
[----:B----4-:R-:W4:Y:S04]  /*1c80*/  LDL R16, [R1+0x4c] ;  /* 0x00004c0001107983 */ /* 0x010f280000100800 */
[----:B-1----:R-:W4:Y:S04]  /*1c90*/  LDL R15, [R1+0x48] ;  /* 0x00004800010f7983 */ /* 0x002f280000100800 */
[----:B------:R-:W4:Y:S01]  /*1ca0*/  LDL R101, [R1+0x20] ;  /* 0x0000200001657983 */ /* 0x000f220000100800 */
[----:B------:R-:W-:-:S02]  /*1cb0*/  @!P2 LEA R6, P1, R30, R12, 0x1 ;  /* 0x0000000c1e06a211 */ /* 0x000fc400078208ff */
[----:B------:R-:W-:Y:S02]  /*1cc0*/  SHF.R.S32.HI R14, RZ, 0x1f, R33 ;  /* 0x0000001fff0e7819 */ /* 0x000fe40000011421 */
[----:B------:R-:W-:Y:S01]  /*1cd0*/  @!P2 LEA.HI.X R7, R30, R13, R31, 0x1, P1 ;  /* 0x0000000d1e07a211 */ /* 0x000fe200008f0c1f */
[----:B------:R-:W-:Y:S01]  /*1ce0*/  IMAD.WIDE.U32 R2, R33, c[0x0][0x1f0], R2 ;  /* 0x00007c0021027a25 */ /* 0x000fe200078e0002 */
[----:B------:R-:W-:-:S03]  /*1cf0*/  @!P2 LEA R4, P0, R50, R12, 0x1 ;  /* 0x0000000c3204a211 */ /* 0x000fc600078008ff */
[----:B------:R1:W-:Y:S01]  /*1d00*/  @!P2 LDGSTS.E.BYPASS.LTC128B.128 [R52+0x3100], [R6.64], !P3 ;  /* 0x031000000634afae */ /* 0x0003e2000d901d46 */
[----:B------:R-:W-:Y:S02]  /*1d10*/  @!P2 LEA.HI.X R5, R50, R13, R29, 0x1, P0 ;  /* 0x0000000d3205a211 */ /* 0x000fe400000f0c1d */
[----:B------:R-:W-:-:S03]  /*1d20*/  IADD3 R0, P0, R2, R94, RZ ;  /* 0x0000005e02007210 */ /* 0x000fc60007f1e0ff */
[----:B------:R1:W-:Y:S02]  /*1d30*/  @!P2 LDGSTS.E.BYPASS.LTC128B.128 [R52+0x7100], [R4.64], !P4 ;  /* 0x071000000434afae */ /* 0x0003e4000e101d46 */
[----:B-1----:R-:W-:-:S04]  /*1d40*/  IMAD R6, R14, c[0x0][0x1f0], RZ ;  /* 0x00007c000e067a24 */ /* 0x002fc800078e02ff */
[----:B------:R-:W-:-:S05]  /*1d50*/  IMAD R6, R33, c[0x0][0x1f4], R6 ;  /* 0x00007d0021067a24 */ /* 0x000fca00078e0206 */
[----:B------:R-:W-:Y:S02]  /*1d60*/  IADD3.X R2, R93, R3, R6, P0, !PT ;  /* 0x000000035d027210 */ /* 0x000fe400007fe406 */
[----:B------:R-:W-:Y:S02]  /*1d70*/  LEA R3, R248, 0xffffffc0, 0x6 ;  /* 0xffffffc0f8037811 */ /* 0x000fe400078e30ff */
[----:B------:R-:W-:-:S03]  /*1d80*/  LEA R8, P0, R0, c[0x0][0x1c8], 0x1 ;  /* 0x0000720000087a11 */ /* 0x000fc600078008ff */
[----:B------:R-:W-:Y:S01]  /*1d90*/  IMAD.IADD R88, R249, 0x1, -R3 ;  /* 0x00000001f9587824 */ /* 0x000fe200078e0a03 */
[----:B------:R-:W-:Y:S02]  /*1da0*/  LEA.HI.X R9, R0, c[0x0][0x1cc], R2, 0x1, P0 ;  /* 0x0000730000097a11 */ /* 0x000fe400000f0c02 */
[----:B------:R-:W1:Y:S01]  /*1db0*/  SHFL.IDX PT, R0, R8, RZ, 0x181f ;  /* 0x00181fff08007589 */ /* 0x000e6200000e0000 */
[----:B------:R-:W-:-:S03]  /*1dc0*/  IMAD.IADD R10, R88, 0x1, -R26 ;  /* 0x00000001580a7824 */ /* 0x000fc600078e0a1a */
[----:B------:R-:W1:Y:S02]  /*1dd0*/  SHFL.IDX PT, R6, R9, RZ, 0x181f ;  /* 0x00181fff09067589 */ /* 0x000e6400000e0000 */
[----:B------:R-:W-:Y:S02]  /*1de0*/  ISETP.GE.AND P1, PT, R10, 0x1, PT ;  /* 0x000000010a00780c */ /* 0x000fe40003f26270 */
[----:B------:R-:W-:-:S04]  /*1df0*/  @!P2 LEA R2, P0, R49, R12, 0x1 ;  /* 0x0000000c3102a211 */ /* 0x000fc800078008ff */
[-C--:B------:R-:W-:Y:S02]  /*1e00*/  @!P2 LEA.HI.X R3, R49, R13.reuse, R28, 0x1, P0 ;  /* 0x0000000d3103a211 */ /* 0x080fe400000f0c1c */
[C---:B------:R-:W-:Y:S01]  /*1e10*/  @!P2 LEA R4, P0, R53.reuse, R12, 0x1 ;  /* 0x0000000c3504a211 */ /* 0x040fe200078008ff */
[----:B------:R-:W1:Y:S03]  /*1e20*/  SHFL.IDX PT, R8, R8, 0x1, 0x181f ;  /* 0x00381f0008087f89 */ /* 0x000e6600000e0000 */
[----:B------:R-:W-:Y:S01]  /*1e30*/  @!P2 LEA.HI.X R5, R53, R13, R32, 0x1, P0 ;  /* 0x0000000d3505a211 */ /* 0x000fe200000f0c20 */
[----:B------:R1:W-:Y:S01]  /*1e40*/  @!P2 LDGSTS.E.BYPASS.LTC128B.128 [R52+0xb100], [R2.64], !P5 ;  /* 0x0b1000000234afae */ /* 0x0003e2000e901d46 */
[----:B------:R-:W-:Y:S02]  /*1e50*/  @P1 ISETP.GE.AND P4, PT, R30, c[0x0][0x1d4], PT ;  /* 0x000075001e001a0c */ /* 0x000fe40003f86270 */
[----:B------:R-:W-:Y:S01]  /*1e60*/  @P1 ISETP.GE.AND P3, PT, R50, c[0x0][0x1d4], PT ;  /* 0x0000750032001a0c */ /* 0x000fe20003f66270 */
[----:B------:R1:W-:Y:S04]  /*1e70*/  @!P2 LDGSTS.E.BYPASS.LTC128B.128 [R52+0xf100], [R4.64], !P6 ;  /* 0x0f1000000434afae */ /* 0x0003e8000f101d46 */
[----:B------:R-:W1:Y:S04]  /*1e80*/  SHFL.IDX PT, R9, R9, 0x1, 0x181f ;  /* 0x00381f0009097f89 */ /* 0x000e6800000e0000 */
[----:B------:R-:W0:Y:S01]  /*1e90*/  LDGDEPBAR ;  /* 0x00000000000079af */ /* 0x000e220000000000 */
[----:B-1----:R-:W-:-:S02]  /*1ea0*/  @P1 LEA R2, P0, R30, R0, 0x1 ;  /* 0x000000001e021211 */ /* 0x002fc400078008ff */
[----:B------:R-:W-:Y:S02]  /*1eb0*/  @P1 LEA R4, P2, R50, R0, 0x1 ;  /* 0x0000000032041211 */ /* 0x000fe400078408ff */
[-C--:B------:R-:W-:Y:S02]  /*1ec0*/  @P1 LEA.HI.X R3, R30, R6.reuse, R31, 0x1, P0 ;  /* 0x000000061e031211 */ /* 0x080fe400000f0c1f */
[----:B------:R-:W-:Y:S02]  /*1ed0*/  @P1 LEA.HI.X R5, R50, R6, R29, 0x1, P2 ;  /* 0x0000000632051211 */ /* 0x000fe400010f0c1d */
[----:B------:R-:W-:Y:S01]  /*1ee0*/  ISETP.GE.AND P0, PT, R10, 0x21, PT ;  /* 0x000000210a00780c */ /* 0x000fe20003f06270 */
[----:B------:R1:W-:Y:S01]  /*1ef0*/  @P1 LDGSTS.E.BYPASS.LTC128B.128 [R52+0x10100], [R2.64], !P4 ;  /* 0x1010000002341fae */ /* 0x0003e2000e101d46 */
[----:B------:R-:W-:-:S03]  /*1f00*/  @P1 ISETP.GE.AND P4, PT, R49, c[0x0][0x1d4], PT ;  /* 0x0000750031001a0c */ /* 0x000fc60003f86270 */
[----:B------:R1:W-:Y:S01]  /*1f10*/  @P1 LDGSTS.E.BYPASS.LTC128B.128 [R52+0x12100], [R4.64], !P3 ;  /* 0x1210000004341fae */ /* 0x0003e2000d901d46 */
[----:B------:R-:W-:-:S07]  /*1f20*/  @P1 ISETP.GE.AND P3, PT, R53, c[0x0][0x1d4], PT ;  /* 0x0000750035001a0c */ /* 0x000fce0003f66270 */
[----:B------:R-:W-:Y:S02]  /*1f30*/  @P0 ISETP.GE.AND P5, PT, R30, c[0x0][0x1d4], PT ;  /* 0x000075001e000a0c */ /* 0x000fe40003fa6270 */
[----:B-1----:R-:W-:-:S04]  /*1f40*/  @P1 LEA R2, P2, R49, R0, 0x1 ;  /* 0x0000000031021211 */ /* 0x002fc800078408ff */
[----:B------:R-:W-:Y:S02]  /*1f50*/  @P1 LEA.HI.X R3, R49, R6, R28, 0x1, P2 ;  /* 0x0000000631031211 */ /* 0x000fe400010f0c1c */
[----:B------:R-:W-:-:S03]  /*1f60*/  @P1 LEA R4, P2, R53, R0, 0x1 ;  /* 0x0000000035041211 */ /* 0x000fc600078408ff */
[----:B------:R1:W-:Y:S01]  /*1f70*/  @P1 LDGSTS.E.BYPASS.LTC128B.128 [R52+0x14100], [R2.64], !P4 ;  /* 0x1410000002341fae */ /* 0x0003e2000e101d46 */
[----:B------:R-:W-:-:S05]  /*1f80*/  @P1 LEA.HI.X R5, R53, R6, R32, 0x1, P2 ;  /* 0x0000000635051211 */ /* 0x000fca00010f0c20 */
[----:B------:R1:W-:Y:S01]  /*1f90*/  @P1 LDGSTS.E.BYPASS.LTC128B.128 [R52+0x16100], [R4.64], !P3 ;  /* 0x1610000004341fae */ /* 0x0003e2000d901d46 */
[CC--:B------:R-:W-:Y:S02]  /*1fa0*/  @P0 LEA R6, P1, R50.reuse, R8.reuse, 0x1 ;  /* 0x0000000832060211 */ /* 0x0c0fe400078208ff */
[C---:B------:R-:W-:Y:S02]  /*1fb0*/  @P0 ISETP.GE.AND P4, PT, R50.reuse, c[0x0][0x1d4], PT ;  /* 0x0000750032000a0c */ /* 0x040fe40003f86270 */
[----:B------:R-:W-:Y:S02]  /*1fc0*/  @P0 ISETP.GE.AND P3, PT, R49, c[0x0][0x1d4], PT ;  /* 0x0000750031000a0c */ /* 0x000fe40003f66270 */
[----:B------:R-:W-:Y:S02]  /*1fd0*/  @P0 LEA.HI.X R7, R50, R9, R29, 0x1, P1 ;  /* 0x0000000932070211 */ /* 0x000fe400008f0c1d */
[----:B------:R-:W-:Y:S02]  /*1fe0*/  @P0 ISETP.GE.AND P1, PT, R53, c[0x0][0x1d4], PT ;  /* 0x0000750035000a0c */ /* 0x000fe40003f26270 */
[----:B-1----:R-:W-:-:S04]  /*1ff0*/  @P0 LEA R2, P2, R30, R8, 0x1 ;  /* 0x000000081e020211 */ /* 0x002fc800078408ff */
[----:B------:R-:W-:Y:S02]  /*2000*/  @P0 LEA.HI.X R3, R30, R9, R31, 0x1, P2 ;  /* 0x000000091e030211 */ /* 0x000fe400010f0c1f */
[----:B------:R-:W-:-:S03]  /*2010*/  @P0 LEA R4, P2, R49, R8, 0x1 ;  /* 0x0000000831040211 */ /* 0x000fc600078408ff */
[----:B------:R1:W-:Y:S01]  /*2020*/  @P0 LDGSTS.E.BYPASS.LTC128B.128 [R52+0x11100], [R2.64], !P5 ;  /* 0x1110000002340fae */ /* 0x0003e2000e901d46 */
[----:B------:R-:W-:-:S03]  /*2030*/  @P0 LEA.HI.X R5, R49, R9, R28, 0x1, P2 ;  /* 0x0000000931050211 */ /* 0x000fc600010f0c1c */
[----:B------:R2:W-:Y:S04]  /*2040*/  @P0 LDGSTS.E.BYPASS.LTC128B.128 [R52+0x13100], [R6.64], !P4 ;  /* 0x1310000006340fae */ /* 0x0005e8000e101d46 */
[----:B------:R2:W-:Y:S01]  /*2050*/  @P0 LDGSTS.E.BYPASS.LTC128B.128 [R52+0x15100], [R4.64], !P3 ;  /* 0x1510000004340fae */ /* 0x0005e2000d901d46 */
[----:B-1----:R-:W-:-:S04]  /*2060*/  @P0 LEA R2, P2, R53, R8, 0x1 ;  /* 0x0000000835020211 */ /* 0x002fc800078408ff */
[----:B------:R-:W-:-:S05]  /*2070*/  @P0 LEA.HI.X R3, R53, R9, R32, 0x1, P2 ;  /* 0x0000000935030211 */ /* 0x000fca00010f0c20 */
[----:B------:R1:W-:Y:S04]  /*2080*/  @P0 LDGSTS.E.BYPASS.LTC128B.128 [R52+0x17100], [R2.64], !P1 ;  /* 0x1710000002340fae */ /* 0x0003e8000c901d46 */
[----:B------:R-:W0:Y:S01]  /*2090*/  LDGDEPBAR ;  /* 0x00000000000079af */ /* 0x000e220000000000 */
[----:B------:R-:W-:-:S04]  /*20a0*/  DEPBAR.LE SB0, 0x1 ;  /* 0x000080400000791a */ /* 0x000fc80000000000 */
[----:B------:R-:W-:Y:S06]  /*20b0*/  BAR.SYNC.DEFER_BLOCKING 0x0 ;  /* 0x0000000000007b1d */ /* 0x000fec0000010000 */
[----:B---3--:R-:W-:Y:S04]  /*20c0*/  LDSM.16.M88.4 R168, [R18] ;  /* 0x0000000012a8783b */ /* 0x008fe80000000200 */
[----:B--2---:R-:W-:Y:S04]  /*20d0*/  LDSM.16.M88.4 R172, [R17] ;  /* 0x0000000011ac783b */ /* 0x004fe80000000200 */
[----:B----4-:R-:W-:Y:S04]  /*20e0*/  LDSM.16.M88.4 R192, [R16] ;  /* 0x0000000010c0783b */ /* 0x010fe80000000200 */
[----:B------:R-:W-:Y:S04]  /*20f0*/  LDSM.16.M88.4 R196, [R15] ;  /* 0x000000000fc4783b */ /* 0x000fe80000000200 */
[----:B------:R-:W-:Y:S04]  /*2100*/  LDSM.16.M88.4 R200, [R18+0x4000] ;  /* 0x0040000012c8783b */ /* 0x000fe80000000200 */
        /* <DEDUP_REMOVED lines=10> */
[----:B------:R2:W-:Y:S04]  /*21b0*/  LDSM.16.M88.4 R244, [R15+0xc000] ;  /* 0x00c000000ff4783b */ /* 0x0005e80000000200 */
[----:B------:R-:W-:Y:S06]  /*21c0*/  BAR.SYNC.DEFER_BLOCKING 0x0 ;  /* 0x0000000000007b1d */ /* 0x000fec0000010000 */
[----:B------:R-:W2:Y:S01]  /*21d0*/  S2R R47, SR_TID.X ;  /* 0x00000000002f7919 */ /* 0x000ea20000002100 */
[----:B------:R-:W-:-:S04]  /*21e0*/  DEPBAR.LE SB0, 0x0 ;  /* 0x000080000000791a */ /* 0x000fc80000000000 */
[----:B------:R-:W-:Y:S01]  /*21f0*/  BAR.SYNC.DEFER_BLOCKING 0x0 ;  /* 0x0000000000007b1d */ /* 0x000fe20000010000 */
[----:B--2---:R-:W-:-:S04]  /*2200*/  SHF.R.S32.HI R15, RZ, 0x1f, R47 ;  /* 0x0000001fff0f7819 */ /* 0x004fc8000001142f */
[----:B------:R-:W-:Y:S01]  /*2210*/  LEA.HI R15, R15, R47, RZ, 0x3 ;  /* 0x0000002f0f0f7211 */ /* 0x000fe200078f18ff */
[----:B------:R-:W2:Y:S03]  /*2220*/  LDSM.16.M88.4 R4, [R101] ;  /* 0x000000006504783b */ /* 0x000ea60000000200 */
[----:B------:R-:W-:Y:S01]  /*2230*/  LOP3.LUT R15, R15, 0xfffffff8, RZ, 0xc0, !PT ;  /* 0xfffffff80f0f7812 */ /* 0x000fe200078ec0ff */
[----:B------:R-:W-:Y:S01]  /*2240*/  IMAD R0, R11, c[0x0][0x208], RZ ;  /* 0x000082000b007a24 */ /* 0x000fe200078e02ff */
[----:B------:R-:W-:Y:S01]  /*2250*/  IADD3 R252, R101, 0x20, RZ ;  /* 0x0000002065fc7810 */ /* 0x000fe20007ffe0ff */
[----:B-1----:R-:W-:Y:S01]  /*2260*/  IMAD.WIDE.U32 R2, R25, c[0x0][0x208], RZ ;  /* 0x0000820019027a25 */ /* 0x002fe200078e00ff */
[----:B------:R-:W-:Y:S03]  /*2270*/  LDSM.16.M88.4 R40, [R101+0x1000] ;  /* 0x001000006528783b */ /* 0x000fe60000000200 */
[----:B------:R-:W-:-:S05]  /*2280*/  IMAD.IADD R15, R47, 0x1, -R15 ;  /* 0x000000012f0f7824 */ /* 0x000fca00078e0a0f */
[----:B------:R-:W-:Y:S01]  /*2290*/  R2P PR, R15, 0x6 ;  /* 0x000000060f007804 */ /* 0x000fe20000000000 */
[----:B------:R-:W-:-:S04]  /*22a0*/  IMAD R0, R25, c[0x0][0x20c], R0 ;  /* 0x0000830019007a24 */ /* 0x000fc800078e0200 */
[----:B------:R-:W-:Y:S02]  /*22b0*/  IMAD.IADD R3, R3, 0x1, R0 ;  /* 0x0000000103037824 */ /* 0x000fe400078e0200 */
[----:B------:R-:W-:-:S06]  /*22c0*/  IMAD.WIDE.U32 R8, R46, c[0x0][0x210], RZ ;  /* 0x000084002e087a25 */ /* 0x000fcc00078e00ff */
[----:B------:R-:W-:Y:S01]  /*22d0*/  @P1 IADD3 R252, R101, -0x20, RZ ;  /* 0xffffffe065fc1810 */ /* 0x000fe20007ffe0ff */
[----:B------:R-:W-:Y:S02]  /*22e0*/  IMAD R0, R14, c[0x0][0x218], RZ ;  /* 0x000086000e007a24 */ /* 0x000fe400078e02ff */
[----:B------:R-:W-:Y:S02]  /*22f0*/  IMAD.WIDE.U32 R2, R33, c[0x0][0x218], R2 ;  /* 0x0000860021027a25 */ /* 0x000fe400078e0002 */
[----:B------:R-:W1:Y:S01]  /*2300*/  LDSM.16.M88.4 R20, [R252] ;  /* 0x00000000fc14783b */ /* 0x000e620000000200 */
[----:B--2---:R-:W-:Y:S03]  /*2310*/  HMMA.16816.F32.BF16 R16, R168, R4, RZ ;  /* 0x00000004a810723c */ /* 0x004fe600000418ff */
[----:B------:R-:W-:Y:S01]  /*2320*/  STL.64 [R1+0xa0], R8 ;  /* 0x0000a00801007387 */ /* 0x000fe20000100a00 */
[----:B------:R-:W-:-:S02]  /*2330*/  IMAD.SHL.U32 R90, R50, 0x2, RZ ;  /* 0x00000002325a7824 */ /* 0x000fc400078e00ff */
[C---:B------:R-:W-:Y:S01]  /*2340*/  IMAD.SHL.U32 R91, R49.reuse, 0x2, RZ ;  /* 0x00000002315b7824 */ /* 0x040fe200078e00ff */
[----:B------:R-:W-:Y:S01]  /*2350*/  SHF.L.U64.HI R85, R50, 0x1, R29 ;  /* 0x0000000132557819 */ /* 0x000fe2000001021d */
[----:B------:R-:W-:Y:S01]  /*2360*/  IMAD.SHL.U32 R89, R30, 0x2, RZ ;  /* 0x000000021e597824 */ /* 0x000fe200078e00ff */
[----:B------:R-:W-:Y:S01]  /*2370*/  SHF.L.U64.HI R86, R49, 0x1, R28 ;  /* 0x0000000131567819 */ /* 0x000fe2000001021c */
[----:B------:R-:W-:Y:S01]  /*2380*/  IMAD R4, R24, c[0x0][0x210], RZ ;  /* 0x0000840018047a24 */ /* 0x000fe200078e02ff */
[----:B------:R-:W-:Y:S01]  /*2390*/  HMMA.16816.F32.BF16 R12, R168, R6, RZ ;  /* 0x00000006a80c723c */ /* 0x000fe200000418ff */
[----:B------:R-:W-:Y:S02]  /*23a0*/  LDSM.16.M88.4 R24, [R101+0x800] ;  /* 0x000800006518783b */ /* 0x000fe40000000200 */
[----:B------:R-:W-:Y:S01]  /*23b0*/  IMAD R4, R46, c[0x0][0x214], R4 ;  /* 0x000085002e047a24 */ /* 0x000fe200078e0204 */
[----:B------:R-:W-:Y:S01]  /*23c0*/  SHF.L.U64.HI R84, R30, 0x1, R31 ;  /* 0x000000011e547819 */ /* 0x000fe2000001021f */
[C---:B------:R-:W-:Y:S01]  /*23d0*/  IMAD.SHL.U32 R92, R53.reuse, 0x2, RZ ;  /* 0x00000002355c7824 */ /* 0x040fe200078e00ff */
[----:B------:R-:W-:Y:S01]  /*23e0*/  SHF.L.U64.HI R87, R53, 0x1, R32 ;  /* 0x0000000135577819 */ /* 0x000fe20000010220 */
[----:B------:R-:W-:Y:S01]  /*23f0*/  IMAD.IADD R5, R9, 0x1, R4 ;  /* 0x0000000109057824 */ /* 0x000fe200078e0204 */
[----:B------:R-:W-:Y:S01]  /*2400*/  LDSM.16.M88.4 R44, [R252+0x1000] ;  /* 0x00100000fc2c783b */ /* 0x000fe20000000200 */
[----:B------:R-:W-:Y:S01]  /*2410*/  IMAD R4, R33, c[0x0][0x21c], R0 ;  /* 0x0000870021047a24 */ /* 0x000fe200078e0200 */
[----:B------:R-:W-:-:S02]  /*2420*/  IADD3 R0, P0, R2, R8, RZ ;  /* 0x0000000802007210 */ /* 0x000fc40007f1e0ff */
[----:B------:R-:W-:Y:S02]  /*2430*/  STL [R1+0xb0], R5 ;  /* 0x0000b00501007387 */ /* 0x000fe40000100800 */
[----:B------:R-:W-:Y:S02]  /*2440*/  IADD3.X R3, R5, R3, R4, P0, !PT ;  /* 0x0000000305037210 */ /* 0x000fe400007fe404 */
[C---:B------:R-:W-:Y:S01]  /*2450*/  LEA R2, P0, R0.reuse, c[0x0][0x1f8], 0x1 ;  /* 0x00007e0000027a11 */ /* 0x040fe200078008ff */
[----:B------:R-:W-:Y:S03]  /*2460*/  LDSM.16.M88.4 R32, [R101+0x1800] ;  /* 0x001800006520783b */ /* 0x000fe60000000200 */
[----:B------:R-:W-:Y:S01]  /*2470*/  LEA.HI.X R3, R0, c[0x0][0x1fc], R3, 0x1, P0 ;  /* 0x00007f0000037a11 */ /* 0x000fe200000f0c03 */
[----:B------:R-:W2:Y:S04]  /*2480*/  SHFL.IDX PT, R4, R2, RZ, 0x181f ;  /* 0x00181fff02047589 */ /* 0x000ea800000e0000 */
[----:B------:R-:W3:Y:S04]  /*2490*/  SHFL.IDX PT, R5, R3, RZ, 0x181f ;  /* 0x00181fff03057589 */ /* 0x000ee800000e0000 */
[----:B------:R-:W4:Y:S04]  /*24a0*/  SHFL.IDX PT, R2, R2, 0x1, 0x181f ;  /* 0x00381f0002027f89 */ /* 0x000f2800000e0000 */
[----:B------:R-:W4:Y:S01]  /*24b0*/  SHFL.IDX PT, R3, R3, 0x1, 0x181f ;  /* 0x00381f0003037f89 */ /* 0x000f2200000e0000 */
[----:B-1----:R-:W-:Y:S01]  /*24c0*/  HMMA.16816.F32.BF16 R80, R172, R20, R16 ;  /* 0x00000014ac50723c */ /* 0x002fe20000041810 */
[----:B------:R-:W-:-:S02]  /*24d0*/  ISETP.GE.AND P5, PT, R30, c[0x0][0x1d4], PT ;  /* 0x000075001e007a0c */ /* 0x000fc40003fa6270 */
[----:B------:R-:W1:Y:S05]  /*24e0*/  LDSM.16.M88.4 R36, [R252+0x800] ;  /* 0x00080000fc24783b */ /* 0x000e6a0000000200 */
[----:B------:R-:W-:Y:S01]  /*24f0*/  HMMA.16816.F32.BF16 R76, R172, R22, R12 ;  /* 0x00000016ac4c723c */ /* 0x000fe2000004180c */
[C---:B--2---:R-:W-:Y:S02]  /*2500*/  IADD3 R16, P0, R4.reuse, R90, RZ ;  /* 0x0000005a04107210 */ /* 0x044fe40007f1e0ff */
[----:B------:R-:W-:-:S04]  /*2510*/  IADD3 R18, P1, R4, R89, RZ ;  /* 0x0000005904127210 */ /* 0x000fc80007f3e0ff */
[----:B------:R-:W-:Y:S01]  /*2520*/  IADD3 R14, P3, R4, R91, RZ ;  /* 0x0000005b040e7210 */ /* 0x000fe20007f7e0ff */
[C-C-:B---3--:R-:W-:Y:S01]  /*2530*/  IMAD.X R17, R5.reuse, 0x1, R85.reuse, P0 ;  /* 0x0000000105117824 */ /* 0x148fe200000e0655 */
[----:B------:R-:W-:Y:S02]  /*2540*/  SEL R0, R48, 0xffffffc0, !P2 ;  /* 0xffffffc030007807 */ /* 0x000fe40005000000 */
[----:B----4-:R-:W-:Y:S01]  /*2550*/  IADD3 R8, P0, R2, R90, RZ ;  /* 0x0000005a02087210 */ /* 0x010fe20007f1e0ff */
[C---:B------:R-:W-:Y:S01]  /*2560*/  IMAD.X R15, R5.reuse, 0x1, R86, P3 ;  /* 0x00000001050f7824 */ /* 0x040fe200018e0656 */
[----:B------:R-:W-:Y:S01]  /*2570*/  IADD3 R4, P2, R4, R92, RZ ;  /* 0x0000005c04047210 */ /* 0x000fe20007f5e0ff */
[----:B------:R-:W-:Y:S01]  /*2580*/  IMAD.X R19, R5, 0x1, R84, P1 ;  /* 0x0000000105137824 */ /* 0x000fe200008e0654 */
[----:B------:R-:W-:Y:S01]  /*2590*/  ISETP.GE.AND P3, PT, R50, c[0x0][0x1d4], PT ;  /* 0x0000750032007a0c */ /* 0x000fe20003f66270 */
[----:B------:R-:W-:Y:S01]  /*25a0*/  IMAD.X R9, R3, 0x1, R85, P0 ;  /* 0x0000000103097824 */ /* 0x000fe200000e0655 */
[----:B------:R-:W-:-:S02]  /*25b0*/  IADD3 R12, P1, R2, R89, RZ ;  /* 0x00000059020c7210 */ /* 0x000fc40007f3e0ff */
[C---:B------:R-:W-:Y:S01]  /*25c0*/  ISETP.LT.OR P4, PT, R10.reuse, 0x1, P5 ;  /* 0x000000010a00780c */ /* 0x040fe20002f81670 */
[----:B------:R-:W-:Y:S01]  /*25d0*/  IMAD.X R5, R5, 0x1, R87, P2 ;  /* 0x0000000105057824 */ /* 0x000fe200010e0657 */
[----:B------:R-:W-:Y:S01]  /*25e0*/  ISETP.LT.OR P0, PT, R10, 0x1, P3 ;  /* 0x000000010a00780c */ /* 0x000fe20001f01670 */
[----:B------:R-:W-:Y:S01]  /*25f0*/  IMAD.X R13, R3, 0x1, R84, P1 ;  /* 0x00000001030d7824 */ /* 0x000fe200008e0654 */
[----:B------:R-:W-:Y:S02]  /*2600*/  IADD3 R6, P2, R2, R91, RZ ;  /* 0x0000005b02067210 */ /* 0x000fe40007f5e0ff */
[----:B------:R-:W-:Y:S01]  /*2610*/  ISETP.GE.AND P1, PT, R49, c[0x0][0x1d4], PT ;  /* 0x0000750031007a0c */ /* 0x000fe20003f26270 */
[----:B------:R-:W-:Y:S01]  /*2620*/  HMMA.16816.F32.BF16 R20, R168, R40, RZ ;  /* 0x00000028a814723c */ /* 0x000fe200000418ff */
[----:B------:R-:W2:Y:S01]  /*2630*/  LDSM.16.M88.4 R48, [R252+0x1800] ;  /* 0x00180000fc30783b */ /* 0x000ea20000000200 */
[----:B------:R-:W-:Y:S01]  /*2640*/  IMAD.X R7, R3, 0x1, R86, P2 ;  /* 0x0000000103077824 */ /* 0x000fe200010e0656 */
[----:B------:R-:W-:-:S03]  /*2650*/  ISETP.LT.OR P2, PT, R10, 0x1, P1 ;  /* 0x000000010a00780c */ /* 0x000fc60000f41670 */
[----:B------:R-:W-:Y:S01]  /*2660*/  @!PT LDS RZ, [RZ] ;  /* 0x00000000fffff984 */ /* 0x000fe20000000800 */
[----:B------:R-:W-:Y:S01]  /*2670*/  @!PT LDS RZ, [RZ] ;  /* 0x00000000fffff984 */ /* 0x000fe20000000800 */
[----:B------:R-:W-:Y:S01]  /*2680*/  @!PT LDS RZ, [RZ] ;  /* 0x00000000fffff984 */ /* 0x000fe20000000800 */
[----:B------:R3:W-:Y:S02]  /*2690*/  LDGSTS.E.BYPASS.LTC128B.128 [R52+0x100], [R18.64], !P4 ;  /* 0x0010000012347fae */ /* 0x0007e4000e101d46 */
[----:B------:R-:W-:Y:S02]  /*26a0*/  HMMA.16816.F32.BF16 R28, R168, R24, RZ ;  /* 0x00000018a81c723c */ /* 0x000fe400000418ff */
[----:B------:R3:W-:Y:S01]  /*26b0*/  LDGSTS.E.BYPASS.LTC128B.128 [R52+0x2100], [R16.64], !P0 ;  /* 0x0210000010347fae */ /* 0x0007e2000c101d46 */
[----:B------:R-:W-:-:S05]  /*26c0*/  ISETP.GE.AND P0, PT, R53, c[0x0][0x1d4], PT ;  /* 0x0000750035007a0c */ /* 0x000fca0003f06270 */
[----:B------:R-:W-:Y:S01]  /*26d0*/  HMMA.16816.F32.BF16 R24, R168, R26, RZ ;  /* 0x0000001aa818723c */ /* 0x000fe200000418ff */
[C---:B------:R-:W-:Y:S01]  /*26e0*/  ISETP.LT.OR P4, PT, R10.reuse, 0x1, P0 ;  /* 0x000000010a00780c */ /* 0x040fe20000781670 */
[----:B------:R4:W-:Y:S01]  /*26f0*/  LDGSTS.E.BYPASS.LTC128B.128 [R52+0x4100], [R14.64], !P2 ;  /* 0x041000000e347fae */ /* 0x0009e2000d101d46 */
[C---:B------:R-:W-:Y:S02]  /*2700*/  ISETP.LT.OR P5, PT, R10.reuse, 0x21, P5 ;  /* 0x000000210a00780c */ /* 0x040fe40002fa1670 */
[C---:B------:R-:W-:Y:S02]  /*2710*/  ISETP.LT.OR P3, PT, R10.reuse, 0x21, P3 ;  /* 0x000000210a00780c */ /* 0x040fe40001f61670 */
[C---:B------:R-:W-:Y:S02]  /*2720*/  ISETP.LT.OR P2, PT, R10.reuse, 0x21, P1 ;  /* 0x000000210a00780c */ /* 0x040fe40000f41670 */
[----:B------:R-:W-:Y:S02]  /*2730*/  ISETP.LT.OR P1, PT, R10, 0x21, P0 ;  /* 0x000000210a00780c */ /* 0x000fe40000721670 */
[----:B------:R-:W-:Y:S01]  /*2740*/  IADD3 R2, P0, R2, R92, RZ ;  /* 0x0000005c02027210 */ /* 0x000fe20007f1e0ff */
[----:B------:R-:W-:-:S02]  /*2750*/  IMAD.IADD R100, R101, 0x1, R0 ;  /* 0x0000000165647824 */ /* 0x000fc400078e0200 */
[----:B------:R1:W-:Y:S02]  /*2760*/  LDGSTS.E.BYPASS.LTC128B.128 [R52+0x6100], [R4.64], !P4 ;  /* 0x0610000004347fae */ /* 0x0003e4000e101d46 */
[----:B------:R-:W-:Y:S01]  /*2770*/  IMAD.X R3, R3, 0x1, R87, P0 ;  /* 0x0000000103037824 */ /* 0x000fe200000e0657 */
[----:B------:R-:W-:Y:S01]  /*2780*/  HMMA.16816.F32.BF16 R56, R172, R44, R20 ;  /* 0x0000002cac38723c */ /* 0x000fe20000041814 */
[----:B------:R4:W-:Y:S04]  /*2790*/  LDGSTS.E.BYPASS.LTC128B.128 [R52+0x1100], [R12.64], !P5 ;  /* 0x011000000c347fae */ /* 0x0009e8000e901d46 */
[----:B------:R2:W-:Y:S03]  /*27a0*/  LDGSTS.E.BYPASS.LTC128B.128 [R52+0x3100], [R8.64], !P3 ;  /* 0x0310000008347fae */ /* 0x0005e6000d901d46 */
[C---:B---3--:R-:W-:Y:S01]  /*27b0*/  HMMA.16816.F32.BF16 R16, R168.reuse, R32, RZ ;  /* 0x00000020a810723c */ /* 0x048fe200000418ff */
[----:B------:R3:W-:Y:S04]  /*27c0*/  LDGSTS.E.BYPASS.LTC128B.128 [R52+0x5100], [R6.64], !P2 ;  /* 0x0510000006347fae */ /* 0x0007e8000d101d46 */
[----:B------:R3:W-:Y:S03]  /*27d0*/  LDGSTS.E.BYPASS.LTC128B.128 [R52+0x7100], [R2.64], !P1 ;  /* 0x0710000002347fae */ /* 0x0007e6000c901d46 */
[----:B------:R-:W-:Y:S01]  /*27e0*/  HMMA.16816.F32.BF16 R20, R168, R42, RZ ;  /* 0x0000002aa814723c */ /* 0x000fe200000418ff */
[----:B------:R-:W-:Y:S04]  /*27f0*/  LDSM.16.M88.4 R40, [R100+0x1000] ;  /* 0x001000006428783b */ /* 0x000fe80000000200 */
[----:B------:R-:W0:Y:S03]  /*2800*/  LDGDEPBAR ;  /* 0x00000000000079af */ /* 0x000e260000000000 */
[----:B-1----:R-:W-:Y:S01]  /*2810*/  HMMA.16816.F32.BF16 R64, R172, R38, R24 ;  /* 0x00000026ac40723c */ /* 0x002fe20000041818 */
[----:B------:R-:W1:Y:S07]  /*2820*/  LDSM.16.M88.4 R24, [R100] ;  /* 0x000000006418783b */ /* 0x000e6e0000000200 */
[----:B--2---:R-:W-:Y:S01]  /*2830*/  HMMA.16816.F32.BF16 R8, R168, R34, RZ ;  /* 0x00000022a808723c */ /* 0x004fe200000418ff */
[----:B------:R-:W2:Y:S07]  /*2840*/  LDSM.16.M88.4 R32, [R100+0x800] ;  /* 0x000800006420783b */ /* 0x000eae0000000200 */
[----:B------:R-:W-:Y:S01]  /*2850*/  HMMA.16816.F32.BF16 R68, R172, R36, R28 ;  /* 0x00000024ac44723c */ /* 0x000fe2000004181c */
[----:B------:R-:W2:Y:S01]  /*2860*/  LDSM.16.M88.4 R36, [R100+0x1800] ;  /* 0x001800006424783b */ /* 0x000ea20000000200 */
[----:B---3--:R-:W-:-:S05]  /*2870*/  IADD3 R2, R252, 0x6000, RZ ;  /* 0x00006000fc027810 */ /* 0x008fca0007ffe0ff */
[----:B------:R-:W-:Y:S01]  /*2880*/  IMAD.IADD R0, R2, 0x1, R0 ;  /* 0x0000000102007824 */ /* 0x000fe200078e0200 */
[C---:B------:R-:W-:Y:S04]  /*2890*/  HMMA.16816.F32.BF16 R16, R172.reuse, R48, R16 ;  /* 0x00000030ac10723c */ /* 0x040fe80000041810 */
[----:B----4-:R-:W3:Y:S04]  /*28a0*/  LDSM.16.M88.4 R12, [R0+-0x6000] ;  /* 0xffa00000000c783b */ /* 0x010ee80000000200 */
[C---:B------:R-:W-:Y:S01]  /*28b0*/  HMMA.16816.F32.BF16 R28, R172.reuse, R46, R20 ;  /* 0x0000002eac1c723c */ /* 0x040fe20000041814 */
[----:B------:R-:W4:Y:S04]  /*28c0*/  LDSM.16.M88.4 R52, [R0+-0x5800] ;  /* 0xffa800000034783b */ /* 0x000f280000000200 */
[----:B------:R-:W3:Y:S03]  /*28d0*/  LDSM.16.M88.4 R60, [R0+-0x5000] ;  /* 0xffb00000003c783b */ /* 0x000ee60000000200 */
[----:B------:R-:W-:Y:S01]  /*28e0*/  HMMA.16816.F32.BF16 R8, R172, R50, R8 ;  /* 0x00000032ac08723c */ /* 0x000fe20000041808 */
[----:B------:R-:W3:Y:S07]  /*28f0*/  LDSM.16.M88.4 R72, [R0+-0x4800] ;  /* 0xffb800000048783b */ /* 0x000eee0000000200 */
[C---:B-1----:R-:W-:Y:S01]  /*2900*/  HMMA.16816.F32.BF16 R4, R192.reuse, R24, R80 ;  /* 0x00000018c004723c */ /* 0x042fe20000041850 */
[----:B------:R-:W-:Y:S07]  /*2910*/  LDSM.16.M88.4 R80, [R100+0x7800] ;  /* 0x007800006450783b */ /* 0x000fee0000000200 */
[C---:B------:R-:W-:Y:S01]  /*2920*/  HMMA.16816.F32.BF16 R20, R192.reuse, R26, R76 ;  /* 0x0000001ac014723c */ /* 0x040fe2000004184c */
[----:B------:R-:W-:Y:S07]  /*2930*/  LDSM.16.M88.4 R76, [R101+0x3800] ;  /* 0x00380000654c783b */ /* 0x000fee0000000200 */
[C---:B--2---:R-:W-:Y:S01]  /*2940*/  HMMA.16816.F32.BF16 R24, R192.reuse, R32, R68 ;  /* 0x00000020c018723c */ /* 0x044fe20000041844 */
[----:B------:R-:W-:Y:S07]  /*2950*/  LDSM.16.M88.4 R68, [R252+0x3800] ;  /* 0x00380000fc44783b */ /* 0x000fee0000000200 */
[C---:B------:R-:W-:Y:S01]  /*2960*/  HMMA.16816.F32.BF16 R32, R192.reuse, R34, R64 ;  /* 0x00000022c020723c */ /* 0x040fe20000041840 */
[----:B------:R-:W-:Y:S07]  /*2970*/  LDSM.16.M88.4 R64, [R101+0x3000] ;  /* 0x003000006540783b */ /* 0x000fee0000000200 */
[C---:B------:R-:W-:Y:S01]  /*2980*/  HMMA.16816.F32.BF16 R48, R192.reuse, R40, R56 ;  /* 0x00000028c030723c */ /* 0x040fe20000041838 */
[----:B------:R-:W-:Y:S07]  /*2990*/  LDSM.16.M88.4 R56, [R101+0x2800] ;  /* 0x002800006538783b */ /* 0x000fee0000000200 */
[C---:B------:R-:W-:Y:S08]  /*29a0*/  HMMA.16816.F32.BF16 R16, R192.reuse, R36, R16 ;  /* 0x00000024c010723c */ /* 0x040ff00000041810 */
[C---:B------:R-:W-:Y:S01]  /*29b0*/  HMMA.16816.F32.BF16 R44, R192.reuse, R42, R28 ;  /* 0x0000002ac02c723c */ /* 0x040fe2000004181c */
[----:B------:R-:W-:Y:S07]  /*29c0*/  LDSM.16.M88.4 R40, [R252+0x2800] ;  /* 0x00280000fc28783b */ /* 0x000fee0000000200 */
[----:B------:R-:W-:Y:S01]  /*29d0*/  HMMA.16816.F32.BF16 R8, R192, R38, R8 ;  /* 0x00000026c008723c */ /* 0x000fe20000041808 */
[----:B------:R-:W1:Y:S07]  /*29e0*/  LDSM.16.M88.4 R36, [R101+0x2000] ;  /* 0x002000006524783b */ /* 0x000e6e0000000200 */
[C---:B---3--:R-:W-:Y:S08]  /*29f0*/  HMMA.16816.F32.BF16 R4, R196.reuse, R12, R4 ;  /* 0x0000000cc404723c */ /* 0x048ff00000041804 */
[C---:B------:R-:W-:Y:S08]  /*2a00*/  HMMA.16816.F32.BF16 R12, R196.reuse, R14, R20 ;  /* 0x0000000ec40c723c */ /* 0x040ff00000041814 */
[C---:B----4-:R-:W-:Y:S08]  /*2a10*/  HMMA.16816.F32.BF16 R20, R196.reuse, R52, R24 ;  /* 0x00000034c414723c */ /* 0x050ff00000041818 */
        /* <DEDUP_REMOVED lines=8> */
[----:B------:R-:W2:Y:S04]  /*2aa0*/  LDSM.16.M88.4 R8, [R252+0x2000] ;  /* 0x00200000fc08783b */ /* 0x000ea80000000200 */
[----:B------:R-:W-:Y:S03]  /*2ab0*/  LDSM.16.M88.4 R72, [R100+0x3800] ;  /* 0x003800006448783b */ /* 0x000fe60000000200 */
[C---:B-1----:R-:W-:Y:S08]  /*2ac0*/  HMMA.16816.F32.BF16 R4, R200.reuse, R36, R4 ;  /* 0x00000024c804723c */ /* 0x042ff00000041804 */
[C---:B------:R-:W-:Y:S01]  /*2ad0*/  HMMA.16816.F32.BF16 R12, R200.reuse, R38, R12 ;  /* 0x00000026c80c723c */ /* 0x040fe2000004180c */
[----:B------:R-:W1:Y:S07]  /*2ae0*/  LDSM.16.M88.4 R36, [R100+0x2000] ;  /* 0x002000006424783b */ /* 0x000e6e0000000200 */
[C---:B------:R-:W-:Y:S08]  /*2af0*/  HMMA.16816.F32.BF16 R20, R200.reuse, R56, R20 ;  /* 0x00000038c814723c */ /* 0x040ff00000041814 */
[C---:B------:R-:W-:Y:S01]  /*2b00*/  HMMA.16816.F32.BF16 R28, R200.reuse, R58, R28 ;  /* 0x0000003ac81c723c */ /* 0x040fe2000004181c */
[----:B------:R-:W-:Y:S07]  /*2b10*/  LDSM.16.M88.4 R56, [R0+-0x3000] ;  /* 0xffd000000038783b */ /* 0x000fee0000000200 */
[C---:B------:R-:W-:Y:S08]  /*2b20*/  HMMA.16816.F32.BF16 R32, R200.reuse, R64, R32 ;  /* 0x00000040c820723c */ /* 0x040ff00000041820 */
[C---:B------:R-:W-:Y:S08]  /*2b30*/  HMMA.16816.F32.BF16 R24, R200.reuse, R76, R24 ;  /* 0x0000004cc818723c */ /* 0x040ff00000041818 */
[C---:B------:R-:W-:Y:S01]  /*2b40*/  HMMA.16816.F32.BF16 R44, R200.reuse, R66, R44 ;  /* 0x00000042c82c723c */ /* 0x040fe2000004182c */
[----:B------:R-:W-:Y:S07]  /*2b50*/  LDSM.16.M88.4 R64, [R0+-0x2800] ;  /* 0xffd800000040783b */ /* 0x000fee0000000200 */
[----:B------:R-:W-:Y:S01]  /*2b60*/  HMMA.16816.F32.BF16 R16, R200, R78, R16 ;  /* 0x0000004ec810723c */ /* 0x000fe20000041810 */
[----:B------:R-:W-:Y:S07]  /*2b70*/  LDSM.16.M88.4 R76, [R252+0x7800] ;  /* 0x00780000fc4c783b */ /* 0x000fee0000000200 */
[C---:B--2---:R-:W-:Y:S08]  /*2b80*/  HMMA.16816.F32.BF16 R4, R204.reuse, R8, R4 ;  /* 0x00000008cc04723c */ /* 0x044ff00000041804 */
[C---:B------:R-:W-:Y:S01]  /*2b90*/  HMMA.16816.F32.BF16 R12, R204.reuse, R10, R12 ;  /* 0x0000000acc0c723c */ /* 0x040fe2000004180c */
[----:B------:R-:W2:Y:S07]  /*2ba0*/  LDSM.16.M88.4 R8, [R0+-0x4000] ;  /* 0xffc000000008783b */ /* 0x000eae0000000200 */
[C---:B------:R-:W-:Y:S08]  /*2bb0*/  HMMA.16816.F32.BF16 R20, R204.reuse, R40, R20 ;  /* 0x00000028cc14723c */ /* 0x040ff00000041814 */
[C---:B------:R-:W-:Y:S01]  /*2bc0*/  HMMA.16816.F32.BF16 R28, R204.reuse, R42, R28 ;  /* 0x0000002acc1c723c */ /* 0x040fe2000004181c */
[----:B------:R-:W3:Y:S07]  /*2bd0*/  LDSM.16.M88.4 R40, [R0+-0x3800] ;  /* 0xffc800000028783b */ /* 0x000eee0000000200 */
[C---:B------:R-:W-:Y:S08]  /*2be0*/  HMMA.16816.F32.BF16 R32, R204.reuse, R52, R32 ;  /* 0x00000034cc20723c */ /* 0x040ff00000041820 */
[C---:B------:R-:W-:Y:S08]  /*2bf0*/  HMMA.16816.F32.BF16 R24, R204.reuse, R68, R24 ;  /* 0x00000044cc18723c */ /* 0x040ff00000041818 */
[C---:B------:R-:W-:Y:S01]  /*2c00*/  HMMA.16816.F32.BF16 R44, R204.reuse, R54, R44 ;  /* 0x00000036cc2c723c */ /* 0x040fe2000004182c */
[----:B------:R-:W-:Y:S07]  /*2c10*/  LDSM.16.M88.4 R52, [R101+0x4800] ;  /* 0x004800006534783b */ /* 0x000fee0000000200 */
[----:B------:R-:W-:Y:S01]  /*2c20*/  HMMA.16816.F32.BF16 R16, R204, R70, R16 ;  /* 0x00000046cc10723c */ /* 0x000fe20000041810 */
[----:B------:R-:W-:Y:S07]  /*2c30*/  LDSM.16.M88.4 R68, [R101+0x5800] ;  /* 0x005800006544783b */ /* 0x000fee0000000200 */
[C---:B-1----:R-:W-:Y:S08]  /*2c40*/  HMMA.16816.F32.BF16 R4, R208.reuse, R36, R4 ;  /* 0x00000024d004723c */ /* 0x042ff00000041804 */
[C---:B------:R-:W-:Y:S01]  /*2c50*/  HMMA.16816.F32.BF16 R12, R208.reuse, R38, R12 ;  /* 0x00000026d00c723c */ /* 0x040fe2000004180c */
[----:B------:R-:W1:Y:S07]  /*2c60*/  LDSM.16.M88.4 R36, [R101+0x4000] ;  /* 0x004000006524783b */ /* 0x000e6e0000000200 */
[C---:B------:R-:W-:Y:S08]  /*2c70*/  HMMA.16816.F32.BF16 R20, R208.reuse, R48, R20 ;  /* 0x00000030d014723c */ /* 0x040ff00000041814 */
[C---:B------:R-:W-:Y:S01]  /*2c80*/  HMMA.16816.F32.BF16 R28, R208.reuse, R50, R28 ;  /* 0x00000032d01c723c */ /* 0x040fe2000004181c */
[----:B------:R-:W-:Y:S07]  /*2c90*/  LDSM.16.M88.4 R48, [R252+0x4800] ;  /* 0x00480000fc30783b */ /* 0x000fee0000000200 */
[C---:B------:R-:W-:Y:S08]  /*2ca0*/  HMMA.16816.F32.BF16 R32, R208.reuse, R60, R32 ;  /* 0x0000003cd020723c */ /* 0x040ff00000041820 */
[C---:B------:R-:W-:Y:S08]  /*2cb0*/  HMMA.16816.F32.BF16 R24, R208.reuse, R72, R24 ;  /* 0x00000048d018723c */ /* 0x040ff00000041818 */
[C---:B------:R-:W-:Y:S01]  /*2cc0*/  HMMA.16816.F32.BF16 R44, R208.reuse, R62, R44 ;  /* 0x0000003ed02c723c */ /* 0x040fe2000004182c */
[----:B------:R-:W4:Y:S07]  /*2cd0*/  LDSM.16.M88.4 R60, [R101+0x5000] ;  /* 0x00500000653c783b */ /* 0x000f2e0000000200 */
[----:B------:R-:W-:Y:S01]  /*2ce0*/  HMMA.16816.F32.BF16 R16, R208, R74, R16 ;  /* 0x0000004ad010723c */ /* 0x000fe20000041810 */
[----:B------:R-:W-:Y:S07]  /*2cf0*/  LDSM.16.M88.4 R72, [R100+0x7000] ;  /* 0x007000006448783b */ /* 0x000fee0000000200 */
[C---:B--2---:R-:W-:Y:S08]  /*2d00*/  HMMA.16816.F32.BF16 R4, R212.reuse, R8, R4 ;  /* 0x00000008d404723c */ /* 0x044ff00000041804 */
[C---:B------:R-:W-:Y:S01]  /*2d10*/  HMMA.16816.F32.BF16 R12, R212.reuse, R10, R12 ;  /* 0x0000000ad40c723c */ /* 0x040fe2000004180c */
[----:B------:R-:W2:Y:S07]  /*2d20*/  LDSM.16.M88.4 R8, [R252+0x4000] ;  /* 0x00400000fc08783b */ /* 0x000eae0000000200 */
[C---:B---3--:R-:W-:Y:S08]  /*2d30*/  HMMA.16816.F32.BF16 R20, R212.reuse, R40, R20 ;  /* 0x00000028d414723c */ /* 0x048ff00000041814 */
[C---:B------:R-:W-:Y:S01]  /*2d40*/  HMMA.16816.F32.BF16 R28, R212.reuse, R42, R28 ;  /* 0x0000002ad41c723c */ /* 0x040fe2000004181c */
[----:B------:R-:W-:Y:S07]  /*2d50*/  LDSM.16.M88.4 R40, [R100+0x4000] ;  /* 0x004000006428783b */ /* 0x000fee0000000200 */
[C---:B------:R-:W-:Y:S08]  /*2d60*/  HMMA.16816.F32.BF16 R32, R212.reuse, R56, R32 ;  /* 0x00000038d420723c */ /* 0x040ff00000041820 */
[C---:B------:R-:W-:Y:S08]  /*2d70*/  HMMA.16816.F32.BF16 R24, R212.reuse, R64, R24 ;  /* 0x00000040d418723c */ /* 0x040ff00000041818 */
[C---:B------:R-:W-:Y:S01]  /*2d80*/  HMMA.16816.F32.BF16 R44, R212.reuse, R58, R44 ;  /* 0x0000003ad42c723c */ /* 0x040fe2000004182c */
[----:B------:R-:W3:Y:S07]  /*2d90*/  LDSM.16.M88.4 R56, [R252+0x5000] ;  /* 0x00500000fc38783b */ /* 0x000eee0000000200 */
[----:B------:R-:W-:Y:S01]  /*2da0*/  HMMA.16816.F32.BF16 R16, R212, R66, R16 ;  /* 0x00000042d410723c */ /* 0x000fe20000041810 */
[----:B------:R-:W2:Y:S07]  /*2db0*/  LDSM.16.M88.4 R64, [R252+0x5800] ;  /* 0x00580000fc40783b */ /* 0x000eae0000000200 */
[C---:B-1----:R-:W-:Y:S08]  /*2dc0*/  HMMA.16816.F32.BF16 R4, R216.reuse, R36, R4 ;  /* 0x00000024d804723c */ /* 0x042ff00000041804 */
[C---:B------:R-:W-:Y:S01]  /*2dd0*/  HMMA.16816.F32.BF16 R12, R216.reuse, R38, R12 ;  /* 0x00000026d80c723c */ /* 0x040fe2000004180c */
[----:B------:R-:W-:Y:S07]  /*2de0*/  LDSM.16.M88.4 R36, [R0+-0x2000] ;  /* 0xffe000000024783b */ /* 0x000fee0000000200 */
[C---:B------:R-:W-:Y:S08]  /*2df0*/  HMMA.16816.F32.BF16 R20, R216.reuse, R52, R20 ;  /* 0x00000034d814723c */ /* 0x040ff00000041814 */
[C---:B------:R-:W-:Y:S01]  /*2e00*/  HMMA.16816.F32.BF16 R28, R216.reuse, R54, R28 ;  /* 0x00000036d81c723c */ /* 0x040fe2000004181c */
[----:B------:R-:W1:Y:S07]  /*2e10*/  LDSM.16.M88.4 R52, [R100+0x4800] ;  /* 0x004800006434783b */ /* 0x000e6e0000000200 */
[C---:B----4-:R-:W-:Y:S08]  /*2e20*/  HMMA.16816.F32.BF16 R32, R216.reuse, R60, R32 ;  /* 0x0000003cd820723c */ /* 0x050ff00000041820 */
[C---:B------:R-:W-:Y:S08]  /*2e30*/  HMMA.16816.F32.BF16 R24, R216.reuse, R68, R24 ;  /* 0x00000044d818723c */ /* 0x040ff00000041818 */
[C---:B------:R-:W-:Y:S01]  /*2e40*/  HMMA.16816.F32.BF16 R44, R216.reuse, R62, R44 ;  /* 0x0000003ed82c723c */ /* 0x040fe2000004182c */
[----:B------:R-:W4:Y:S07]  /*2e50*/  LDSM.16.M88.4 R60, [R100+0x5000] ;  /* 0x00500000643c783b */ /* 0x000f2e0000000200 */
[----:B------:R-:W-:Y:S01]  /*2e60*/  HMMA.16816.F32.BF16 R16, R216, R70, R16 ;  /* 0x00000046d810723c */ /* 0x000fe20000041810 */
[----:B------:R-:W1:Y:S07]  /*2e70*/  LDSM.16.M88.4 R68, [R100+0x5800] ;  /* 0x005800006444783b */ /* 0x000e6e0000000200 */
[C---:B--2---:R-:W-:Y:S08]  /*2e80*/  HMMA.16816.F32.BF16 R4, R220.reuse, R8, R4 ;  /* 0x00000008dc04723c */ /* 0x044ff00000041804 */
[C---:B------:R-:W-:Y:S08]  /*2e90*/  HMMA.16816.F32.BF16 R12, R220.reuse, R10, R12 ;  /* 0x0000000adc0c723c */ /* 0x040ff0000004180c */
[C---:B------:R-:W-:Y:S08]  /*2ea0*/  HMMA.16816.F32.BF16 R20, R220.reuse, R48, R20 ;  /* 0x00000030dc14723c */ /* 0x040ff00000041814 */
[C---:B------:R-:W-:Y:S01]  /*2eb0*/  HMMA.16816.F32.BF16 R28, R220.reuse, R50, R28 ;  /* 0x00000032dc1c723c */ /* 0x040fe2000004181c */
[----:B------:R-:W2:Y:S07]  /*2ec0*/  LDSM.16.M88.4 R48, [R0+-0x1800] ;  /* 0xffe800000030783b */ /* 0x000eae0000000200 */
[C---:B---3--:R-:W-:Y:S08]  /*2ed0*/  HMMA.16816.F32.BF16 R32, R220.reuse, R56, R32 ;  /* 0x00000038dc20723c */ /* 0x048ff00000041820 */
[C---:B------:R-:W-:Y:S08]  /*2ee0*/  HMMA.16816.F32.BF16 R24, R220.reuse, R64, R24 ;  /* 0x00000040dc18723c */ /* 0x040ff00000041818 */
[C---:B------:R-:W-:Y:S01]  /*2ef0*/  HMMA.16816.F32.BF16 R44, R220.reuse, R58, R44 ;  /* 0x0000003adc2c723c */ /* 0x040fe2000004182c */
[----:B------:R-:W3:Y:S07]  /*2f00*/  LDSM.16.M88.4 R56, [R0+-0x1000] ;  /* 0xfff000000038783b */ /* 0x000eee0000000200 */
[----:B------:R-:W-:Y:S01]  /*2f10*/  HMMA.16816.F32.BF16 R16, R220, R66, R16 ;  /* 0x00000042dc10723c */ /* 0x000fe20000041810 */
[----:B------:R-:W2:Y:S07]  /*2f20*/  LDSM.16.M88.4 R64, [R0+-0x800] ;  /* 0xfff800000040783b */ /* 0x000eae0000000200 */
[C---:B------:R-:W-:Y:S08]  /*2f30*/  HMMA.16816.F32.BF16 R8, R224.reuse, R40, R4 ;  /* 0x00000028e008723c */ /* 0x040ff00000041804 */
[C---:B------:R-:W-:Y:S01]  /*2f40*/  HMMA.16816.F32.BF16 R4, R224.reuse, R42, R12 ;  /* 0x0000002ae004723c */ /* 0x040fe2000004180c */
[----:B------:R-:W2:Y:S07]  /*2f50*/  LDSM.16.M88.4 R40, [R101+0x6000] ;  /* 0x006000006528783b */ /* 0x000eae0000000200 */
[C---:B-1----:R-:W-:Y:S08]  /*2f60*/  HMMA.16816.F32.BF16 R20, R224.reuse, R52, R20 ;  /* 0x00000034e014723c */ /* 0x042ff00000041814 */
        /* <DEDUP_REMOVED lines=8> */
[C---:B------:R-:W-:Y:S08]  /*2ff0*/  HMMA.16816.F32.BF16 R12, R228.reuse, R36, R8 ;  /* 0x00000024e40c723c */ /* 0x040ff00000041808 */
[C---:B------:R-:W-:Y:S01]  /*3000*/  HMMA.16816.F32.BF16 R8, R228.reuse, R38, R4 ;  /* 0x00000026e408723c */ /* 0x040fe20000041804 */
[----:B------:R-:W1:Y:S07]  /*3010*/  LDSM.16.M88.4 R36, [R252+0x6000] ;  /* 0x00600000fc24783b */ /* 0x000e6e0000000200 */
[C---:B--2---:R-:W-:Y:S08]  /*3020*/  HMMA.16816.F32.BF16 R4, R228.reuse, R48, R20 ;  /* 0x00000030e404723c */ /* 0x044ff00000041814 */
[C---:B------:R-:W-:Y:S01]  /*3030*/  HMMA.16816.F32.BF16 R28, R228.reuse, R50, R28 ;  /* 0x00000032e41c723c */ /* 0x040fe2000004181c */
[----:B------:R-:W2:Y:S07]  /*3040*/  LDSM.16.M88.4 R48, [R252+0x6800] ;  /* 0x00680000fc30783b */ /* 0x000eae0000000200 */
[C---:B---3--:R-:W-:Y:S08]  /*3050*/  HMMA.16816.F32.BF16 R32, R228.reuse, R56, R32 ;  /* 0x00000038e420723c */ /* 0x048ff00000041820 */
[C---:B------:R-:W-:Y:S08]  /*3060*/  HMMA.16816.F32.BF16 R24, R228.reuse, R64, R24 ;  /* 0x00000040e418723c */ /* 0x040ff00000041818 */
[C---:B------:R-:W-:Y:S01]  /*3070*/  HMMA.16816.F32.BF16 R44, R228.reuse, R58, R44 ;  /* 0x0000003ae42c723c */ /* 0x040fe2000004182c */
[----:B------:R-:W3:Y:S07]  /*3080*/  LDSM.16.M88.4 R56, [R252+0x7000] ;  /* 0x00700000fc38783b */ /* 0x000eee0000000200 */
[----:B------:R-:W-:Y:S01]  /*3090*/  HMMA.16816.F32.BF16 R20, R228, R66, R16 ;  /* 0x00000042e414723c */ /* 0x000fe20000041810 */
[----:B------:R-:W2:Y:S07]  /*30a0*/  LDSM.16.M88.4 R64, [R100+0x6000] ;  /* 0x006000006440783b */ /* 0x000eae0000000200 */
[C---:B------:R-:W-:Y:S08]  /*30b0*/  HMMA.16816.F32.BF16 R16, R232.reuse, R40, R12 ;  /* 0x00000028e810723c */ /* 0x040ff0000004180c */
[C---:B------:R-:W-:Y:S08]  /*30c0*/  HMMA.16816.F32.BF16 R12, R232.reuse, R42, R8 ;  /* 0x0000002ae80c723c */ /* 0x040ff00000041808 */
[C---:B-1----:R-:W-:Y:S08]  /*30d0*/  HMMA.16816.F32.BF16 R8, R232.reuse, R52, R4 ;  /* 0x00000034e808723c */ /* 0x042ff00000041804 */
[C---:B------:R-:W-:Y:S01]  /*30e0*/  HMMA.16816.F32.BF16 R4, R232.reuse, R54, R28 ;  /* 0x00000036e804723c */ /* 0x040fe2000004181c */
[----:B------:R-:W-:Y:S07]  /*30f0*/  LDSM.16.M88.4 R52, [R0+0x1000] ;  /* 0x001000000034783b */ /* 0x000fee0000000200 */
[C---:B----4-:R-:W-:Y:S08]  /*3100*/  HMMA.16816.F32.BF16 R32, R232.reuse, R60, R32 ;  /* 0x0000003ce820723c */ /* 0x050ff00000041820 */
[C---:B------:R-:W-:Y:S08]  /*3110*/  HMMA.16816.F32.BF16 R28, R232.reuse, R68, R24 ;  /* 0x00000044e81c723c */ /* 0x040ff00000041818 */
[C---:B------:R-:W-:Y:S01]  /*3120*/  HMMA.16816.F32.BF16 R44, R232.reuse, R62, R44 ;  /* 0x0000003ee82c723c */ /* 0x040fe2000004182c */
[----:B------:R-:W-:Y:S07]  /*3130*/  LDSM.16.M88.4 R60, [R0] ;  /* 0x00000000003c783b */ /* 0x000fee0000000200 */
[----:B------:R-:W-:Y:S01]  /*3140*/  HMMA.16816.F32.BF16 R24, R232, R70, R20 ;  /* 0x00000046e818723c */ /* 0x000fe20000041814 */
[----:B------:R-:W1:Y:S07]  /*3150*/  LDSM.16.M88.4 R68, [R100+0x6800] ;  /* 0x006800006444783b */ /* 0x000e6e0000000200 */
[C---:B------:R-:W-:Y:S08]  /*3160*/  HMMA.16816.F32.BF16 R20, R236.reuse, R36, R16 ;  /* 0x00000024ec14723c */ /* 0x040ff00000041810 */
[C---:B------:R-:W-:Y:S08]  /*3170*/  HMMA.16816.F32.BF16 R16, R236.reuse, R38, R12 ;  /* 0x00000026ec10723c */ /* 0x040ff0000004180c */
[C---:B--2---:R-:W-:Y:S08]  /*3180*/  HMMA.16816.F32.BF16 R12, R236.reuse, R48, R8 ;  /* 0x00000030ec0c723c */ /* 0x044ff00000041808 */
[C---:B------:R-:W-:Y:S01]  /*3190*/  HMMA.16816.F32.BF16 R8, R236.reuse, R50, R4 ;  /* 0x00000032ec08723c */ /* 0x040fe20000041804 */
[----:B------:R-:W-:Y:S07]  /*31a0*/  LDSM.16.M88.4 R48, [R0+0x1800] ;  /* 0x001800000030783b */ /* 0x000fee0000000200 */
[C---:B---3--:R-:W-:Y:S08]  /*31b0*/  HMMA.16816.F32.BF16 R4, R236.reuse, R56, R32 ;  /* 0x00000038ec04723c */ /* 0x048ff00000041820 */
[C---:B------:R-:W-:Y:S08]  /*31c0*/  HMMA.16816.F32.BF16 R40, R236.reuse, R76, R28 ;  /* 0x0000004cec28723c */ /* 0x040ff0000004181c */
[----:B------:R-:W-:Y:S01]  /*31d0*/  HMMA.16816.F32.BF16 R44, R236, R58, R44 ;  /* 0x0000003aec2c723c */ /* 0x000fe2000004182c */
[----:B------:R-:W2:Y:S04]  /*31e0*/  LDSM.16.M88.4 R56, [R0+0x800] ;  /* 0x000800000038783b */ /* 0x000ea80000000200 */
[----:B------:R3:W-:Y:S01]  /*31f0*/  STL [R1+0x28], R100 ;  /* 0x0000286401007387 */ /* 0x0007e20000100800 */
[----:B------:R-:W-:Y:S01]  /*3200*/  ISETP.GE.AND P0, PT, R248, 0x2, PT ;  /* 0x00000002f800780c */ /* 0x000fe20003f06270 */
[----:B------:R-:W-:-:S04]  /*3210*/  DEPBAR.LE SB0, 0x0 ;  /* 0x000080000000791a */ /* 0x000fc80000000000 */
[----:B------:R-:W-:Y:S08]  /*3220*/  HMMA.16816.F32.BF16 R36, R236, R78, R24 ;  /* 0x0000004eec24723c */ /* 0x000ff00000041818 */
[C---:B------:R-:W-:Y:S08]  /*3230*/  HMMA.16816.F32.BF16 R32, R240.reuse, R64, R20 ;  /* 0x00000040f020723c */ /* 0x040ff00000041814 */
[C---:B------:R-:W-:Y:S08]  /*3240*/  HMMA.16816.F32.BF16 R28, R240.reuse, R66, R16 ;  /* 0x00000042f01c723c */ /* 0x040ff00000041810 */
[C---:B-1----:R-:W-:Y:S08]  /*3250*/  HMMA.16816.F32.BF16 R24, R240.reuse, R68, R12 ;  /* 0x00000044f018723c */ /* 0x042ff0000004180c */
[C---:B------:R-:W-:Y:S08]  /*3260*/  HMMA.16816.F32.BF16 R20, R240.reuse, R70, R8 ;  /* 0x00000046f014723c */ /* 0x040ff00000041808 */
[C---:B------:R-:W-:Y:S08]  /*3270*/  HMMA.16816.F32.BF16 R16, R240.reuse, R72, R4 ;  /* 0x00000048f010723c */ /* 0x040ff00000041804 */
[C---:B------:R-:W-:Y:S01]  /*3280*/  HMMA.16816.F32.BF16 R8, R240.reuse, R80, R40 ;  /* 0x00000050f008723c */ /* 0x040fe20000041828 */
[----:B------:R3:W-:Y:S07]  /*3290*/  STL [R1+0x24], R0 ;  /* 0x0000240001007387 */ /* 0x0007ee0000100800 */
[C---:B------:R-:W-:Y:S08]  /*32a0*/  HMMA.16816.F32.BF16 R12, R240.reuse, R74, R44 ;  /* 0x0000004af00c723c */ /* 0x040ff0000004182c */
[----:B------:R-:W-:Y:S01]  /*32b0*/  HMMA.16816.F32.BF16 R4, R240, R82, R36 ;  /* 0x00000052f004723c */ /* 0x000fe20000041824 */
[----:B------:R-:W-:Y:S01]  /*32c0*/  BSSY B0, `(.L_x_517) ;  /* 0x0000067000007945 */ /* 0x000fe20003800000 */
[----:B------:R-:W-:Y:S06]  /*32d0*/  BAR.SYNC.DEFER_BLOCKING 0x0 ;  /* 0x0000000000007b1d */ /* 0x000fec0000010000 */
[----:B------:R-:W-:Y:S01]  /*32e0*/  HMMA.16816.F32.BF16 R36, R244, R60, R32 ;  /* 0x0000003cf424723c */ /* 0x000fe20000041820 */
[----:B------:R-:W-:-:S07]  /*32f0*/  ISETP.GT.AND P6, PT, R103, 0x3f, PT ;  /* 0x0000003f6700780c */ /* 0x000fce0003fc4270 */
[C---:B------:R-:W-:Y:S08]  /*3300*/  HMMA.16816.F32.BF16 R60, R244.reuse, R62, R28 ;  /* 0x0000003ef43c723c */ /* 0x040ff0000004181c */
[C---:B--2---:R-:W-:Y:S08]  /*3310*/  HMMA.16816.F32.BF16 R32, R244.reuse, R56, R24 ;  /* 0x00000038f420723c */ /* 0x044ff00000041818 */
[C---:B------:R-:W-:Y:S08]  /*3320*/  HMMA.16816.F32.BF16 R28, R244.reuse, R52, R16 ;  /* 0x00000034f41c723c */ /* 0x040ff00000041810 */
[C---:B------:R-:W-:Y:S08]  /*3330*/  HMMA.16816.F32.BF16 R24, R244.reuse, R48, R8 ;  /* 0x00000030f418723c */ /* 0x040ff00000041808 */
[C---:B------:R-:W-:Y:S08]  /*3340*/  HMMA.16816.F32.BF16 R20, R244.reuse, R58, R20 ;  /* 0x0000003af414723c */ /* 0x040ff00000041814 */
[C---:B------:R-:W-:Y:S08]  /*3350*/  HMMA.16816.F32.BF16 R52, R244.reuse, R54, R12 ;  /* 0x00000036f434723c */ /* 0x040ff0000004180c */
[----:B------:R-:W-:Y:S01]  /*3360*/  HMMA.16816.F32.BF16 R48, R244, R50, R4 ;  /* 0x00000032f430723c */ /* 0x000fe20000041804 */
[----:B------:R-:W-:Y:S07]  /*3370*/  @!UPT UIADD3 URZ, URZ, URZ, URZ ;  /* 0x0000003f3f3ff290 */ /* 0x000fee000fffe03f */
[----:B------:R-:W-:Y:S11]  /*3380*/  @!P0 BRA `(.L_x_518) ;  /* 0x000005a000008947 */ /* 0x000ff60003800000 */
[----:B---3--:R-:W-:Y:S01]  /*3390*/  ISETP.NE.AND P4, PT, R97, 0x1, PT ;  /* 0x000000016100780c */ /* 0x008fe20003f85270 */
[----:B------:R-:W-:-:S02]  /*33a0*/  IMAD R2, R248, 0x40, R107 ;  /* 0x00000040f8027824 */ /* 0x000fc400078e026b */
[----:B------:R-:W-:-:S03]  /*33b0*/  IMAD.MOV.U32 R6, RZ, RZ, RZ ;  /* 0x000000ffff067224 */ /* 0x000fc600078e00ff */
[----:B------:R-:W-:-:S05]  /*33c0*/  IADD3 R2, R2, -0x80, R103 ;  /* 0xffffff8002027810 */ /* 0x000fca0007ffe067 */
[----:B------:R-:W-:Y:S02]  /*33d0*/  IMAD.MOV.U32 R0, RZ, RZ, R2 ;  /* 0x000000ffff007224 */ /* 0x000fe400078e0002 */
[----:B------:R-:W-:-:S05]  /*33e0*/  @P4 IMAD.HI.U32 R3, R2, c[0x0][0x2bc], RZ ;  /* 0x0000af0002034a27 */ /* 0x000fca00078e00ff */
[----:B------:R-:W-:-:S04]  /*33f0*/  @P4 SHF.R.U32.HI R0, RZ, c[0x0][0x2c0], R3 ;  /* 0x0000b000ff004a19 */ /* 0x000fc80000011603 */
[----:B------:R-:W-:-:S04]  /*3400*/  @!P6 IADD3 R3, P0, R0, R98, RZ ;  /* 0x000000620003e210 */ /* 0x000fc80007f1e0ff */
[----:B------:R-:W-:Y:S02]  /*3410*/  @!P6 LEA.HI.X.SX32 R5, R0, R96, 0x1, P0 ;  /* 0x000000600005e211 */ /* 0x000fe400000f0eff */
[----:B------:R-:W-:-:S04]  /*3420*/  @!P6 LEA R4, P0, R3, c[0x0][0x2a0], 0x2 ;  /* 0x0000a8000304ea11 */ /* 0x000fc800078010ff */
[----:B------:R-:W-:-:S05]  /*3430*/  @!P6 LEA.HI.X R5, R3, c[0x0][0x2a4], R5, 0x2, P0 ;  /* 0x0000a9000305ea11 */ /* 0x000fca00000f1405 */
[----:B------:R-:W2:Y:S01]  /*3440*/  @!P6 LDG.E R6, [R4.64] ;  /* 0x000000060406e981 */ /* 0x000ea2000c1e1900 */
[----:B------:R-:W-:-:S04]  /*3450*/  IMAD.MOV R0, RZ, RZ, -R0 ;  /* 0x000000ffff007224 */ /* 0x000fc800078e0a00 */
[----:B------:R-:W-:-:S04]  /*3460*/  IMAD R7, R0, c[0x0][0x2b8], R2 ;  /* 0x0000ae0000077a24 */ /* 0x000fc800078e0202 */
[----:B------:R-:W-:Y:S01]  /*3470*/  IMAD.WIDE.U32 R2, R7, c[0x0][0x1e0], RZ ;  /* 0x0000780007027a25 */ /* 0x000fe200078e00ff */
[----:B------:R-:W-:Y:S01]  /*3480*/  SHF.R.S32.HI R0, RZ, 0x1f, R7 ;  /* 0x0000001fff007819 */ /* 0x000fe20000011407 */
[----:B------:R1:W-:Y:S04]  /*3490*/  STL [R1+0x60], R7 ;  /* 0x0000600701007387 */ /* 0x0003e80000100800 */
[----:B------:R-:W-:-:S04]  /*34a0*/  IMAD R0, R0, c[0x0][0x1e0], RZ ;  /* 0x0000780000007a24 */ /* 0x000fc800078e02ff */
[----:B------:R-:W-:-:S04]  /*34b0*/  IMAD R0, R7, c[0x0][0x1e4], R0 ;  /* 0x0000790007007a24 */ /* 0x000fc800078e0200 */
[----:B------:R-:W-:Y:S01]  /*34c0*/  IMAD.IADD R3, R3, 0x1, R0 ;  /* 0x0000000103037824 */ /* 0x000fe200078e0200 */
[----:B--2---:R1:W-:Y:S01]  /*34d0*/  STL [R1+0x5c], R6 ;  /* 0x00005c0601007387 */ /* 0x0043e20000100800 */
[----:B------:R-:W-:Y:S02]  /*34e0*/  SHF.R.S32.HI R0, RZ, 0x1f, R6 ;  /* 0x0000001fff007819 */ /* 0x000fe40000011406 */
[----:B------:R-:W-:-:S04]  /*34f0*/  IMAD.WIDE.U32 R2, R6, c[0x0][0x1f0], R2 ;  /* 0x00007c0006027a25 */ /* 0x000fc800078e0002 */
[----:B------:R-:W-:Y:S01]  /*3500*/  IMAD R4, R0, c[0x0][0x1f0], RZ ;  /* 0x00007c0000047a24 */ /* 0x000fe200078e02ff */
[----:B------:R-:W-:-:S03]  /*3510*/  IADD3 R0, P1, R94, R2, RZ ;  /* 0x000000025e007210 */ /* 0x000fc60007f3e0ff */
[----:B------:R-:W-:Y:S01]  /*3520*/  IMAD R2, R6, c[0x0][0x1f4], R4 ;  /* 0x00007d0006027a24 */ /* 0x000fe200078e0204 */
[----:B------:R-:W-:-:S04]  /*3530*/  LEA R15, P0, R0, c[0x0][0x1c8], 0x1 ;  /* 0x00007200000f7a11 */ /* 0x000fc800078008ff */
[----:B------:R-:W-:-:S04]  /*3540*/  IADD3.X R2, R93, R3, R2, P1, !PT ;  /* 0x000000035d027210 */ /* 0x000fc80000ffe402 */
[----:B------:R-:W-:Y:S01]  /*3550*/  LEA.HI.X R5, R0, c[0x0][0x1cc], R2, 0x1, P0 ;  /* 0x0000730000057a11 */ /* 0x000fe200000f0c02 */
[----:B------:R-:W-:Y:S05]  /*3560*/  BRA.DIV ~URZ, `(.L_x_519) ;  /* 0x0000d0f27f007947 */ /* 0x000fea000b800000 */
[----:B------:R2:W3:Y:S02]  /*3570*/  SHFL.IDX PT, R4, R5, RZ, 0x181f ;  /* 0x00181fff05047589 */ /* 0x0004e400000e0000 */
.L_x_575:
[----:B------:R-:W-:Y:S05]  /*3580*/  BRA.DIV ~URZ, `(.L_x_520) ;  /* 0x0000d1427f007947 */ /* 0x000fea000b800000 */
[----:B------:R-:W4:Y:S04]  /*3590*/  LDL R10, [R1+0x70] ;  /* 0x00007000010a7983 */ /* 0x000f280000100800 */
[----:B------:R-:W5:Y:S04]  /*35a0*/  LDL R2, [R1+0x58] ;  /* 0x0000580001027983 */ /* 0x000f680000100800 */
[----:B--2---:R-:W2:Y:S04]  /*35b0*/  LDL R18, [R1+0x6c] ;  /* 0x00006c0001127983 */ /* 0x004ea80000100800 */
[----:B---3--:R-:W3:Y:S04]  /*35c0*/  LDL R17, [R1+0x74] ;  /* 0x0000740001117983 */ /* 0x008ee80000100800 */
[----:B------:R-:W3:Y:S04]  /*35d0*/  LDL R16, [R1+0x50] ;  /* 0x0000500001107983 */ /* 0x000ee80000100800 */
[----:B------:R-:W1:Y:S02]  /*35e0*/  SHFL.IDX PT, R0, R15, RZ, 0x181f ;  /* 0x00181fff0f007589 */ /* 0x000e6400000e0000 */
[----:B-1----:R-:W-:-:S02]  /*35f0*/  IADD3 R6, P0, R0, R90, RZ ;  /* 0x0000005a00067210 */ /* 0x002fc40007f1e0ff */
[----:B------:R-:W-:-:S03]  /*3600*/  IADD3 R8, P1, R0, R89, RZ ;  /* 0x0000005900087210 */ /* 0x000fc60007f3e0ff */
[C---:B------:R-:W-:Y:S02]  /*3610*/  IMAD.X R7, R4.reuse, 0x1, R85, P0 ;  /* 0x0000000104077824 */ /* 0x040fe400000e0655 */
[----:B------:R-:W-:Y:S01]  /*3620*/  IMAD.X R9, R4, 0x1, R84, P1 ;  /* 0x0000000104097824 */ /* 0x000fe200008e0654 */
[----:B----4-:R-:W-:Y:S02]  /*3630*/  ISETP.GE.AND P2, PT, R10, c[0x0][0x1d4], PT ;  /* 0x000075000a007a0c */ /* 0x010fe40003f46270 */
[----:B------:R-:W-:Y:S02]  /*3640*/  IADD3 R10, P0, R0, R92, RZ ;  /* 0x0000005c000a7210 */ /* 0x000fe40007f1e0ff */
[----:B-----5:R-:W-:-:S03]  /*3650*/  ISETP.GE.AND P3, PT, R2, c[0x0][0x1d4], PT ;  /* 0x0000750002007a0c */ /* 0x020fc60003f66270 */
[----:B------:R-:W-:Y:S01]  /*3660*/  IMAD.X R11, R4, 0x1, R87, P0 ;  /* 0x00000001040b7824 */ /* 0x000fe200000e0657 */
[----:B--2---:R-:W-:Y:S02]  /*3670*/  ISETP.GE.AND P1, PT, R18, c[0x0][0x1d4], PT ;  /* 0x0000750012007a0c */ /* 0x004fe40003f26270 */
[----:B------:R-:W-:Y:S02]  /*3680*/  IADD3 R2, P4, R0, R91, RZ ;  /* 0x0000005b00027210 */ /* 0x000fe40007f9e0ff */
[----:B---3--:R-:W-:-:S03]  /*3690*/  ISETP.GE.AND P0, PT, R17, c[0x0][0x1d4], PT ;  /* 0x0000750011007a0c */ /* 0x008fc60003f06270 */
[----:B------:R-:W-:Y:S02]  /*36a0*/  IMAD.X R3, R4, 0x1, R86, P4 ;  /* 0x0000000104037824 */ /* 0x000fe400020e0656 */
[----:B------:R-:W-:Y:S01]  /*36b0*/  @!PT LDS RZ, [RZ] ;  /* 0x00000000fffff984 */ /* 0x000fe20000000800 */
[----:B------:R-:W-:Y:S01]  /*36c0*/  @!PT LDS RZ, [RZ] ;  /* 0x00000000fffff984 */ /* 0x000fe20000000800 */
[----:B------:R1:W-:Y:S04]  /*36d0*/  LDGSTS.E.BYPASS.LTC128B.128 [R16+0x10100], [R8.64], !P3 ;  /* 0x1010000008107fae */ /* 0x0003e8000d901d46 */
[----:B------:R1:W-:Y:S04]  /*36e0*/  LDGSTS.E.BYPASS.LTC128B.128 [R16+0x12100], [R6.64], !P2 ;  /* 0x1210000006107fae */ /* 0x0003e8000d101d46 */
[----:B------:R1:W-:Y:S04]  /*36f0*/  LDGSTS.E.BYPASS.LTC128B.128 [R16+0x14100], [R2.64], !P1 ;  /* 0x1410000002107fae */ /* 0x0003e8000c901d46 */
[----:B------:R-:W2:Y:S04]  /*3700*/  SHFL.IDX PT, R0, R15, 0x1, 0x181f ;  /* 0x00381f000f007f89 */ /* 0x000ea800000e0000 */
[----:B------:R1:W-:Y:S01]  /*3710*/  LDGSTS.E.BYPASS.LTC128B.128 [R16+0x16100], [R10.64], !P0 ;  /* 0x161000000a107fae */ /* 0x0003e2000c101d46 */
[----:B------:R-:W-:-:S02]  /*3720*/  SEL R14, RZ, 0x10, P2 ;  /* 0x00000010ff0e7807 */ /* 0x000fc40001000000 */
[----:B------:R-:W-:Y:S01]  /*3730*/  SEL R13, RZ, 0x10, P1 ;  /* 0x00000010ff0d7807 */ /* 0x000fe20000800000 */
[----:B------:R3:W4:Y:S01]  /*3740*/  SHFL.IDX PT, R4, R5, 0x1, 0x181f ;  /* 0x00381f0005047f89 */ /* 0x00072200000e0000 */
[----:B------:R-:W-:Y:S02]  /*3750*/  SEL R12, RZ, 0x10, P0 ;  /* 0x00000010ff0c7807 */ /* 0x000fe40000000000 */
[----:B---3--:R-:W-:-:S03]  /*3760*/  SEL R5, RZ, 0x10, P3 ;  /* 0x00000010ff057807 */ /* 0x008fc60001800000 */
.L_x_576:
[----:B-12---:R-:W2:Y:S01]  /*3770*/  LDL R15, [R1+0x50] ;  /* 0x00005000010f7983 */ /* 0x006ea20000100800 */
[----:B------:R-:W-:Y:S02]  /*3780*/  IADD3 R2, -R5, 0x10, RZ ;  /* 0x0000001005027810 */ /* 0x000fe40007ffe1ff */
[----:B------:R-:W-:Y:S02]  /*3790*/  IADD3 R6, -R13, 0x10, RZ ;  /* 0x000000100d067810 */ /* 0x000fe40007ffe1ff */
[----:B------:R-:W-:Y:S02]  /*37a0*/  LOP3.LUT R2, R2, 0xf, RZ, 0xc0, !PT ;  /* 0x0000000f02027812 */ /* 0x000fe400078ec0ff */
[----:B------:R-:W-:-:S02]  /*37b0*/  IADD3 R3, -R14, 0x10, RZ ;  /* 0x000000100e037810 */ /* 0x000fc40007ffe1ff */
[----:B------:R-:W-:Y:S02]  /*37c0*/  IADD3 R10, P1, P0, R2, R0, R89 ;  /* 0x00000000020a7210 */ /* 0x000fe4000783e059 */
[----:B------:R-:W-:Y:S02]  /*37d0*/  LOP3.LUT R2, R6, 0xf, RZ, 0xc0, !PT ;  /* 0x0000000f06027812 */ /* 0x000fe400078ec0ff */
[----:B------:R-:W-:Y:S02]  /*37e0*/  IADD3 R7, -R12, 0x10, RZ ;  /* 0x000000100c077810 */ /* 0x000fe40007ffe1ff */
[----:B------:R-:W-:Y:S02]  /*37f0*/  LOP3.LUT R3, R3, 0xf, RZ, 0xc0, !PT ;  /* 0x0000000f03037812 */ /* 0x000fe400078ec0ff */
[----:B----4-:R-:W-:Y:S02]  /*3800*/  IADD3.X R11, RZ, R4, R84, P1, P0 ;  /* 0x00000004ff0b7210 */ /* 0x010fe40000fe0454 */
[----:B------:R-:W-:-:S02]  /*3810*/  IADD3 R6, P1, P0, R2, R0, R91 ;  /* 0x0000000002067210 */ /* 0x000fc4000783e05b */
[----:B------:R-:W-:Y:S02]  /*3820*/  LOP3.LUT R2, R7, 0xf, RZ, 0xc0, !PT ;  /* 0x0000000f07027812 */ /* 0x000fe400078ec0ff */
[----:B------:R-:W-:Y:S02]  /*3830*/  IADD3 R8, P3, P2, R3, R0, R90 ;  /* 0x0000000003087210 */ /* 0x000fe40007a7e05a */
[----:B------:R-:W-:Y:S02]  /*3840*/  IADD3.X R7, RZ, R4, R86, P1, P0 ;  /* 0x00000004ff077210 */ /* 0x000fe40000fe0456 */
[----:B------:R-:W-:Y:S02]  /*3850*/  IADD3 R2, P1, P0, R2, R0, R92 ;  /* 0x0000000002027210 */ /* 0x000fe4000783e05c */
[----:B------:R-:W-:Y:S02]  /*3860*/  IADD3.X R9, RZ, R4, R85, P3, P2 ;  /* 0x00000004ff097210 */ /* 0x000fe40001fe4455 */
[----:B------:R-:W-:-:S02]  /*3870*/  ISETP.NE.U32.AND P3, PT, R5, RZ, PT ;  /* 0x000000ff0500720c */ /* 0x000fc40003f65070 */
[----:B------:R-:W-:Y:S02]  /*3880*/  ISETP.NE.U32.AND P2, PT, R14, RZ, PT ;  /* 0x000000ff0e00720c */ /* 0x000fe40003f45070 */
[----:B------:R-:W-:Y:S02]  /*3890*/  IADD3.X R3, RZ, R4, R87, P1, P0 ;  /* 0x00000004ff037210 */ /* 0x000fe40000fe0457 */
[----:B------:R-:W-:Y:S02]  /*38a0*/  ISETP.NE.U32.AND P1, PT, R13, RZ, PT ;  /* 0x000000ff0d00720c */ /* 0x000fe40003f25070 */
[----:B------:R-:W-:-:S05]  /*38b0*/  ISETP.NE.U32.AND P0, PT, R12, RZ, PT ;  /* 0x000000ff0c00720c */ /* 0x000fca0003f05070 */
[----:B------:R-:W-:Y:S01]  /*38c0*/  @!PT LDS RZ, [RZ] ;  /* 0x00000000fffff984 */ /* 0x000fe20000000800 */
[----:B------:R-:W-:Y:S01]  /*38d0*/  @!PT LDS RZ, [RZ] ;  /* 0x00000000fffff984 */ /* 0x000fe20000000800 */
[----:B------:R-:W-:Y:S01]  /*38e0*/  @!PT LDS RZ, [RZ] ;  /* 0x00000000fffff984 */ /* 0x000fe20000000800 */
[----:B--2---:R1:W-:Y:S04]  /*38f0*/  LDGSTS.E.BYPASS.LTC128B.128.ZFILL [R15+0x11100], [R10.64], P3 ;  /* 0x111000000a0f7fae */ /* 0x0043e80009941d46 */
[----:B------:R1:W-:Y:S04]  /*3900*/  LDGSTS.E.BYPASS.LTC128B.128.ZFILL [R15+0x13100], [R8.64], P2 ;  /* 0x13100000080f7fae */ /* 0x0003e80009141d46 */
[----:B------:R1:W-:Y:S04]  /*3910*/  LDGSTS.E.BYPASS.LTC128B.128.ZFILL [R15+0x15100], [R6.64], P1 ;  /* 0x15100000060f7fae */ /* 0x0003e80008941d46 */
[----:B------:R1:W-:Y:S02]  /*3920*/  LDGSTS.E.BYPASS.LTC128B.128.ZFILL [R15+0x17100], [R2.64], P0 ;  /* 0x17100000020f7fae */ /* 0x0003e40008141d46 */
.L_x_518:
[----:B---3--:R-:W-:Y:S05]  /*3930*/  BSYNC B0 ;  /* 0x0000000000007941 */ /* 0x008fea0003800000 */
.L_x_517:
[----:B-1----:R-:W2:Y:S04]  /*3940*/  LDL R3, [R1+0xb4] ;  /* 0x0000b40001037983 */ /* 0x002ea80000100800 */
[----:B------:R-:W2:Y:S01]  /*3950*/  LDL R0, [R1+0xc0] ;  /* 0x0000c00001007983 */ /* 0x000ea20000100800 */
[----:B------:R-:W-:-:S03]  /*3960*/  IMAD.MOV.U32 R4, RZ, RZ, c[0x0][0x2c4] ;  /* 0x0000b100ff047624 */ /* 0x000fc600078e00ff */
[----:B------:R-:W3:Y:S01]  /*3970*/  LDL R7, [R1+0xc4] ;  /* 0x0000c40001077983 */ /* 0x000ee20000100800 */
[----:B------:R-:W-:Y:S01]  /*3980*/  IMAD.MOV.U32 R2, RZ, RZ, -0x40 ;  /* 0xffffffc0ff027424 */ /* 0x000fe200078e00ff */
[----:B------:R-:W-:Y:S01]  /*3990*/  ISETP.NE.AND P0, PT, R4, 0x1, PT ;  /* 0x000000010400780c */ /* 0x000fe20003f05270 */
[----:B------:R-:W-:Y:S01]  /*39a0*/  IMAD.MOV.U32 R5, RZ, RZ, c[0x0][0x2ac] ;  /* 0x0000ab00ff057624 */ /* 0x000fe200078e00ff */
[----:B------:R-:W0:Y:S01]  /*39b0*/  LDGDEPBAR ;  /* 0x00000000000079af */ /* 0x000e220000000000 */
[----:B------:R-:W-:-:S04]  /*39c0*/  IMAD R2, R248, R2, 0x41 ;  /* 0x00000041f8027424 */ /* 0x000fc800078e0202 */
[----:B------:R-:W-:Y:S01]  /*39d0*/  IMAD R2, R5, c[0x0][0x1d0], R2 ;  /* 0x0000740005027a24 */ /* 0x000fe200078e0202 */
[----:B--2---:R-:W-:-:S04]  /*39e0*/  IADD3 R0, R0, R3, RZ ;  /* 0x0000000300007210 */ /* 0x004fc80007ffe0ff */
[----:B------:R-:W-:Y:S01]  /*39f0*/  MOV R4, R0 ;  /* 0x0000000000047202 */ /* 0x000fe20000000f00 */
[----:B------:R-:W-:Y:S01]  /*3a00*/  @P0 IMAD.HI.U32 R3, R0, c[0x0][0x2c8], RZ ;  /* 0x0000b20000030a27 */ /* 0x000fe200078e00ff */
[----:B---3--:R-:W-:Y:S02]  /*3a10*/  IADD3 R6, -R7, R88, RZ ;  /* 0x0000005807067210 */ /* 0x008fe40007ffe1ff */
[----:B------:R-:W-:Y:S02]  /*3a20*/  IADD3 R5, R2, -c[0x0][0x168], -R7 ;  /* 0x80005a0002057a10 */ /* 0x000fe40007ffe807 */
[----:B------:R-:W-:Y:S01]  /*3a30*/  @P0 SHF.R.U32.HI R4, RZ, c[0x0][0x2cc], R3 ;  /* 0x0000b300ff040a19 */ /* 0x000fe20000011603 */
[----:B------:R-:W-:Y:S05]  /*3a40*/  BRA.DIV ~URZ, `(.L_x_521) ;  /* 0x0000cf827f007947 */ /* 0x000fea000b800000 */
[----:B------:R1:W2:Y:S02]  /*3a50*/  SHFL.IDX PT, R0, R4, RZ, 0x1c1f ;  /* 0x001c1fff04007589 */ /* 0x0002a400000e0000 */
.L_x_577:
[----:B--2---:R-:W-:-:S05]  /*3a60*/  IMAD.IADD R0, R5, 0x1, R0 ;  /* 0x0000000105007824 */ /* 0x004fca00078e0200 */
[----:B------:R-:W-:-:S04]  /*3a70*/  IMNMX R0, R6, R0, PT ;  /* 0x0000000006007217 */ /* 0x000fc80003800200 */
[C---:B------:R-:W-:Y:S02]  /*3a80*/  ISETP.GT.AND P0, PT, R0.reuse, RZ, PT ;  /* 0x000000ff0000720c */ /* 0x040fe40003f04270 */
[----:B------:R-:W-:Y:S02]  /*3a90*/  ISETP.GT.AND P3, PT, R0, 0x8, PT ;  /* 0x000000080000780c */ /* 0x000fe40003f64270 */
[----:B------:R-:W-:Y:S02]  /*3aa0*/  FSEL R9, R36, -INF , P0 ;  /* 0xff80000024097808 */ /* 0x000fe40000000000 */
[C---:B------:R-:W-:Y:S02]  /*3ab0*/  ISETP.GT.AND P2, PT, R0.reuse, 0x1, PT ;  /* 0x000000010000780c */ /* 0x040fe40003f44270 */
[C---:B------:R-:W-:Y:S02]  /*3ac0*/  ISETP.GT.AND P4, PT, R0.reuse, 0x9, PT ;  /* 0x000000090000780c */ /* 0x040fe40003f84270 */
[----:B------:R-:W-:-:S02]  /*3ad0*/  ISETP.GT.AND P1, PT, R0, 0x10, PT ;  /* 0x000000100000780c */ /* 0x000fc40003f24270 */
[----:B------:R-:W-:Y:S02]  /*3ae0*/  ISETP.GT.AND P0, PT, R0, 0x11, PT ;  /* 0x000000110000780c */ /* 0x000fe40003f04270 */
[----:B------:R-:W-:Y:S02]  /*3af0*/  FSEL R14, R60, -INF , P3 ;  /* 0xff8000003c0e7808 */ /* 0x000fe40001800000 */
[----:B------:R-:W-:Y:S02]  /*3b00*/  FSEL R13, R37, -INF , P2 ;  /* 0xff800000250d7808 */ /* 0x000fe40001000000 */
[----:B------:R-:W-:Y:S02]  /*3b10*/  ISETP.GT.AND P3, PT, R0, 0x18, PT ;  /* 0x000000180000780c */ /* 0x000fe40003f64270 */
[----:B------:R-:W-:Y:S02]  /*3b20*/  FSEL R15, R61, -INF , P4 ;  /* 0xff8000003d0f7808 */ /* 0x000fe40002000000 */
[----:B------:R-:W-:-:S02]  /*3b30*/  FSEL R17, R32, -INF , P1 ;  /* 0xff80000020117808 */ /* 0x000fc40000800000 */
[----:B------:R-:W-:Y:S02]  /*3b40*/  FSEL R18, R33, -INF , P0 ;  /* 0xff80000021127808 */ /* 0x000fe40000000000 */
[C---:B------:R-:W-:Y:S02]  /*3b50*/  ISETP.GT.AND P4, PT, R0.reuse, 0x19, PT ;  /* 0x000000190000780c */ /* 0x040fe40003f84270 */
[C---:B------:R-:W-:Y:S02]  /*3b60*/  ISETP.GT.AND P2, PT, R0.reuse, 0x20, PT ;  /* 0x000000200000780c */ /* 0x040fe40003f44270 */
[C---:B------:R-:W-:Y:S02]  /*3b70*/  ISETP.GT.AND P1, PT, R0.reuse, 0x21, PT ;  /* 0x000000210000780c */ /* 0x040fe40003f24270 */
[----:B------:R-:W-:Y:S02]  /*3b80*/  ISETP.GT.AND P0, PT, R0, 0x28, PT ;  /* 0x000000280000780c */ /* 0x000fe40003f04270 */
[----:B------:R-:W-:-:S02]  /*3b90*/  FSEL R19, R20, -INF , P3 ;  /* 0xff80000014137808 */ /* 0x000fc40001800000 */
[----:B------:R-:W-:Y:S02]  /*3ba0*/  FSEL R20, R21, -INF , P4 ;  /* 0xff80000015147808 */ /* 0x000fe40002000000 */
[----:B------:R-:W-:Y:S02]  /*3bb0*/  FSEL R99, R28, -INF , P2 ;  /* 0xff8000001c637808 */ /* 0x000fe40001000000 */
[----:B------:R-:W-:Y:S02]  /*3bc0*/  FSEL R98, R29, -INF , P1 ;  /* 0xff8000001d627808 */ /* 0x000fe40000800000 */
[----:B------:R-:W-:Y:S02]  /*3bd0*/  FSEL R97, R52, -INF , P0 ;  /* 0xff80000034617808 */ /* 0x000fe40000000000 */
[C---:B------:R-:W-:Y:S02]  /*3be0*/  ISETP.GT.AND P4, PT, R0.reuse, 0x29, PT ;  /* 0x000000290000780c */ /* 0x040fe40003f84270 */
[----:B------:R-:W-:-:S02]  /*3bf0*/  ISETP.GT.AND P3, PT, R0, 0x30, PT ;  /* 0x000000300000780c */ /* 0x000fc40003f64270 */
[C---:B------:R-:W-:Y:S02]  /*3c00*/  ISETP.GT.AND P2, PT, R0.reuse, 0x31, PT ;  /* 0x000000310000780c */ /* 0x040fe40003f44270 */
[C---:B------:R-:W-:Y:S02]  /*3c10*/  ISETP.GT.AND P1, PT, R0.reuse, 0x38, PT ;  /* 0x000000380000780c */ /* 0x040fe40003f24270 */
[----:B------:R-:W-:Y:S02]  /*3c20*/  ISETP.GT.AND P0, PT, R0, 0x39, PT ;  /* 0x000000390000780c */ /* 0x000fe40003f04270 */
[----:B------:R-:W-:Y:S02]  /*3c30*/  FSEL R96, R53, -INF , P4 ;  /* 0xff80000035607808 */ /* 0x000fe40002000000 */
[----:B------:R-:W-:Y:S02]  /*3c40*/  FSEL R95, R24, -INF , P3 ;  /* 0xff800000185f7808 */ /* 0x000fe40001800000 */
[----:B------:R-:W-:-:S02]  /*3c50*/  FSEL R94, R25, -INF , P2 ;  /* 0xff800000195e7808 */ /* 0x000fc40001000000 */
[----:B------:R-:W-:Y:S02]  /*3c60*/  FSEL R93, R48, -INF , P1 ;  /* 0xff800000305d7808 */ /* 0x000fe40000800000 */
[----:B------:R-:W-:Y:S01]  /*3c70*/  FSEL R92, R49, -INF , P0 ;  /* 0xff800000315c7808 */ /* 0x000fe20000000000 */
[----:B------:R-:W-:Y:S05]  /*3c80*/  BRA.DIV ~URZ, `(.L_x_522) ;  /* 0x0000cdb27f007947 */ /* 0x000fea000b800000 */
[----:B------:R-:W2:Y:S01]  /*3c90*/  SHFL.IDX PT, R0, R4, 0x1, 0x1c1f ;  /* 0x003c1f0004007f89 */ /* 0x000ea200000e0000 */
[----:B------:R-:W-:-:S04]  /*3ca0*/  FMNMX.FTZ R2, R9, R13, !PT ;  /* 0x0000000d09027209 */ /* 0x000fc80007810000 */
[----:B------:R-:W-:-:S04]  /*3cb0*/  FMNMX.FTZ R2, R14, R2, !PT ;  /* 0x000000020e027209 */ /* 0x000fc80007810000 */
[----:B------:R-:W-:-:S04]  /*3cc0*/  FMNMX.FTZ R2, R15, R2, !PT ;  /* 0x000000020f027209 */ /* 0x000fc80007810000 */
[----:B------:R-:W-:-:S04]  /*3cd0*/  FMNMX.FTZ R2, R17, R2, !PT ;  /* 0x0000000211027209 */ /* 0x000fc80007810000 */
[----:B------:R-:W-:-:S04]  /*3ce0*/  FMNMX.FTZ R2, R18, R2, !PT ;  /* 0x0000000212027209 */ /* 0x000fc80007810000 */
[----:B------:R-:W-:Y:S01]  /*3cf0*/  FMNMX.FTZ R2, R19, R2, !PT ;  /* 0x0000000213027209 */ /* 0x000fe20007810000 */
[----:B--2---:R-:W-:-:S03]  /*3d00*/  IMAD.IADD R0, R5, 0x1, R0 ;  /* 0x0000000105007824 */ /* 0x004fc600078e0200 */
[----:B------:R-:W-:Y:S02]  /*3d10*/  FMNMX.FTZ R2, R20, R2, !PT ;  /* 0x0000000214027209 */ /* 0x000fe40007810000 */
[----:B------:R-:W-:Y:S02]  /*3d20*/  IMNMX R0, R6, R0, PT ;  /* 0x0000000006007217 */ /* 0x000fe40003800200 */
[----:B------:R-:W-:Y:S02]  /*3d30*/  FMNMX.FTZ R2, R99, R2, !PT ;  /* 0x0000000263027209 */ /* 0x000fe40007810000 */
[C---:B------:R-:W-:Y:S02]  /*3d40*/  ISETP.GT.AND P1, PT, R0.reuse, RZ, PT ;  /* 0x000000ff0000720c */ /* 0x040fe40003f24270 */
[C---:B------:R-:W-:Y:S02]  /*3d50*/  ISETP.GT.AND P0, PT, R0.reuse, 0x1, PT ;  /* 0x000000010000780c */ /* 0x040fe40003f04270 */
[----:B------:R-:W-:-:S02]  /*3d60*/  ISETP.GT.AND P2, PT, R0, 0x8, PT ;  /* 0x000000080000780c */ /* 0x000fc40003f44270 */
[----:B-1----:R-:W-:Y:S02]  /*3d70*/  FSEL R4, R38, -INF , P1 ;  /* 0xff80000026047808 */ /* 0x002fe40000800000 */
[----:B------:R-:W-:Y:S02]  /*3d80*/  FSEL R5, R39, -INF , P0 ;  /* 0xff80000027057808 */ /* 0x000fe40000000000 */
[----:B------:R-:W-:Y:S02]  /*3d90*/  ISETP.GT.AND P0, PT, R0, 0x9, PT ;  /* 0x000000090000780c */ /* 0x000fe40003f04270 */
[----:B------:R-:W-:Y:S02]  /*3da0*/  FSEL R12, R62, -INF , P2 ;  /* 0xff8000003e0c7808 */ /* 0x000fe40001000000 */
[----:B------:R-:W-:Y:S02]  /*3db0*/  FMNMX.FTZ R3, R4, R5, !PT ;  /* 0x0000000504037209 */ /* 0x000fe40007810000 */
[----:B------:R-:W-:-:S02]  /*3dc0*/  FSEL R11, R63, -INF , P0 ;  /* 0xff8000003f0b7808 */ /* 0x000fc40000000000 */
[----:B------:R-:W-:Y:S02]  /*3dd0*/  ISETP.GT.AND P1, PT, R0, 0x10, PT ;  /* 0x000000100000780c */ /* 0x000fe40003f24270 */
[----:B------:R-:W-:Y:S02]  /*3de0*/  FMNMX.FTZ R3, R12, R3, !PT ;  /* 0x000000030c037209 */ /* 0x000fe40007810000 */
        /* <DEDUP_REMOVED lines=15> */
[----:B------:R-:W-:-:S02]  /*3ee0*/  FMNMX.FTZ R2, R98, R2, !PT ;  /* 0x0000000262027209 */ /* 0x000fc40007810000 */
[----:B------:R-:W-:Y:S02]  /*3ef0*/  FSEL R90, R31, -INF , P0 ;  /* 0xff8000001f5a7808 */ /* 0x000fe40000000000 */
[C---:B------:R-:W-:Y:S02]  /*3f00*/  ISETP.GT.AND P1, PT, R0.reuse, 0x28, PT ;  /* 0x000000280000780c */ /* 0x040fe40003f24270 */
[----:B------:R-:W-:Y:S02]  /*3f10*/  FMNMX.FTZ R3, R91, R3, !PT ;  /* 0x000000035b037209 */ /* 0x000fe40007810000 */
[----:B------:R-:W-:Y:S02]  /*3f20*/  FMNMX.FTZ R2, R97, R2, !PT ;  /* 0x0000000261027209 */ /* 0x000fe40007810000 */
[----:B------:R-:W-:Y:S02]  /*3f30*/  ISETP.GT.AND P0, PT, R0, 0x29, PT ;  /* 0x000000290000780c */ /* 0x000fe40003f04270 */
[----:B------:R-:W-:-:S02]  /*3f40*/  FSEL R89, R54, -INF , P1 ;  /* 0xff80000036597808 */ /* 0x000fc40000800000 */
[----:B------:R-:W-:Y:S02]  /*3f50*/  FMNMX.FTZ R3, R90, R3, !PT ;  /* 0x000000035a037209 */ /* 0x000fe40007810000 */
[----:B------:R-:W-:Y:S02]  /*3f60*/  FMNMX.FTZ R2, R96, R2, !PT ;  /* 0x0000000260027209 */ /* 0x000fe40007810000 */
[----:B------:R-:W-:Y:S02]  /*3f70*/  FSEL R88, R55, -INF , P0 ;  /* 0xff80000037587808 */ /* 0x000fe40000000000 */
[----:B------:R-:W-:Y:S02]  /*3f80*/  ISETP.GT.AND P1, PT, R0, 0x30, PT ;  /* 0x000000300000780c */ /* 0x000fe40003f24270 */
[----:B------:R-:W-:Y:S02]  /*3f90*/  FMNMX.FTZ R3, R89, R3, !PT ;  /* 0x0000000359037209 */ /* 0x000fe40007810000 */
[----:B------:R-:W-:-:S02]  /*3fa0*/  FMNMX.FTZ R2, R95, R2, !PT ;  /* 0x000000025f027209 */ /* 0x000fc40007810000 */
[----:B------:R-:W-:Y:S02]  /*3fb0*/  ISETP.GT.AND P0, PT, R0, 0x31, PT ;  /* 0x000000310000780c */ /* 0x000fe40003f04270 */
[----:B------:R-:W-:Y:S02]  /*3fc0*/  FSEL R87, R26, -INF , P1 ;  /* 0xff8000001a577808 */ /* 0x000fe40000800000 */
[----:B------:R-:W-:Y:S02]  /*3fd0*/  FMNMX.FTZ R3, R88, R3, !PT ;  /* 0x0000000358037209 */ /* 0x000fe40007810000 */
[----:B------:R-:W-:Y:S02]  /*3fe0*/  FMNMX.FTZ R2, R94, R2, !PT ;  /* 0x000000025e027209 */ /* 0x000fe40007810000 */
[----:B------:R-:W-:Y:S02]  /*3ff0*/  FSEL R86, R27, -INF , P0 ;  /* 0xff8000001b567808 */ /* 0x000fe40000000000 */
[----:B------:R-:W-:-:S02]  /*4000*/  ISETP.GT.AND P1, PT, R0, 0x38, PT ;  /* 0x000000380000780c */ /* 0x000fc40003f24270 */
[----:B------:R-:W-:Y:S02]  /*4010*/  FMNMX.FTZ R3, R87, R3, !PT ;  /* 0x0000000357037209 */ /* 0x000fe40007810000 */
[----:B------:R-:W-:Y:S02]  /*4020*/  FMNMX.FTZ R2, R93, R2, !PT ;  /* 0x000000025d027209 */ /* 0x000fe40007810000 */
[----:B------:R-:W-:Y:S02]  /*4030*/  ISETP.GT.AND P0, PT, R0, 0x39, PT ;  /* 0x000000390000780c */ /* 0x000fe40003f04270 */
[----:B------:R-:W-:Y:S02]  /*4040*/  FSEL R85, R50, -INF , P1 ;  /* 0xff80000032557808 */ /* 0x000fe40000800000 */
[----:B------:R-:W-:Y:S02]  /*4050*/  FMNMX.FTZ R3, R86, R3, !PT ;  /* 0x0000000356037209 */ /* 0x000fe40007810000 */
[----:B------:R-:W-:-:S02]  /*4060*/  FMNMX.FTZ R0, R92, R2, !PT ;  /* 0x000000025c007209 */ /* 0x000fc40007810000 */
[----:B------:R-:W-:Y:S02]  /*4070*/  FSEL R84, R51, -INF , P0 ;  /* 0xff80000033547808 */ /* 0x000fe40000000000 */
[----:B------:R-:W-:Y:S02]  /*4080*/  FMNMX.FTZ R2, R85, R3, !PT ;  /* 0x0000000355027209 */ /* 0x000fe40007810000 */
[----:B------:R-:W1:Y:S02]  /*4090*/  SHFL.BFLY PT, R3, R0, 0x2, 0x1f ;  /* 0x0c401f0000037f89 */ /* 0x000e6400000e0000 */
[----:B------:R-:W-:-:S05]  /*40a0*/  FMNMX.FTZ R2, R84, R2, !PT ;  /* 0x0000000254027209 */ /* 0x000fca0007810000 */
[----:B------:R-:W2:Y:S01]  /*40b0*/  SHFL.BFLY PT, R16, R2, 0x2, 0x1f ;  /* 0x0c401f0002107f89 */ /* 0x000ea200000e0000 */
[----:B-1----:R-:W-:-:S05]  /*40c0*/  FMNMX.FTZ R0, R3, R0, !PT ;  /* 0x0000000003007209 */ /* 0x002fca0007810000 */
[----:B------:R-:W1:Y:S01]  /*40d0*/  SHFL.BFLY PT, R133, R0, 0x1, 0x1f ;  /* 0x0c201f0000857f89 */ /* 0x000e6200000e0000 */
[----:B--2---:R-:W-:-:S05]  /*40e0*/  FMNMX.FTZ R16, R2, R16, !PT ;  /* 0x0000001002107209 */ /* 0x004fca0007810000 */
[----:B------:R2:W3:Y:S01]  /*40f0*/  SHFL.BFLY PT, R3, R16, 0x1, 0x1f ;  /* 0x0c201f0010037f89 */ /* 0x0004e200000e0000 */
[----:B-1----:R-:W-:-:S03]  /*4100*/  FMNMX.FTZ R133, R0, R133, !PT ;  /* 0x0000008500857209 */ /* 0x002fc60007810000 */
.L_x_578:
[----:B------:R-:W4:Y:S04]  /*4110*/  LDL R100, [R1+0x2c] ;  /* 0x00002c0001647983 */ /* 0x000f280000100800 */
[----:B------:R-:W5:Y:S04]  /*4120*/  LDL R251, [R1+0x30] ;  /* 0x0000300001fb7983 */ /* 0x000f680000100800 */
[----:B--2---:R-:W2:Y:S04]  /*4130*/  LDL R101, [R1+0x34] ;  /* 0x0000340001657983 */ /* 0x004ea80000100800 */
[----:B---3--:R-:W3:Y:S04]  /*4140*/  LDL R28, [R1+0x3c] ;  /* 0x00003c00011c7983 */ /* 0x008ee80000100800 */
[----:B------:R-:W3:Y:S01]  /*4150*/  LDL R250, [R1+0x38] ;  /* 0x0000380001fa7983 */ /* 0x000ee20000100800 */
[C---:B------:R-:W-:Y:S01]  /*4160*/  FMUL.FTZ R2, R133.reuse, c[0x0][0x2d0] ;  /* 0x0000b40085027a20 */ /* 0x040fe20000410000 */
[----:B------:R-:W-:-:S04]  /*4170*/  FSETP.NEU.FTZ.AND P0, PT, R133, -INF , PT ;  /* 0xff8000008500780b */ /* 0x000fc80003f1d000 */
[----:B------:R-:W-:-:S05]  /*4180*/  FSEL R2, R2, RZ, P0 ;  /* 0x000000ff02027208 */ /* 0x000fca0000000000 */
[----:B------:R-:W-:-:S04]  /*4190*/  FFMA.FTZ R0, R9, c[0x0][0x2d0], -R2 ;  /* 0x0000b40009007a23 */ /* 0x000fc80000010802 */
[----:B------:R1:W-:Y:S02]  /*41a0*/  MUFU.EX2 R113, R0 ;  /* 0x0000000000717308 */ /* 0x0003e40000000800 */
[----:B-1----:R-:W-:-:S06]  /*41b0*/  FFMA.FTZ R0, R13, c[0x0][0x2d0], -R2 ;  /* 0x0000b4000d007a23 */ /* 0x002fcc0000010802 */
[----:B------:R1:W1:Y:S01]  /*41c0*/  MUFU.EX2 R112, R0 ;  /* 0x0000000000707308 */ /* 0x0002620000000800 */
[----:B------:R-:W-:Y:S01]  /*41d0*/  FMNMX.FTZ R16, R3, R16, !PT ;  /* 0x0000001003107209 */ /* 0x000fe20007810000 */
[----:B-1----:R-:W-:-:S06]  /*41e0*/  FFMA.FTZ R0, R14, c[0x0][0x2d0], -R2 ;  /* 0x0000b4000e007a23 */ /* 0x002fcc0000010802 */
[----:B------:R1:W-:Y:S01]  /*41f0*/  MUFU.EX2 R116, R0 ;  /* 0x0000000000747308 */ /* 0x0003e20000000800 */
[--C-:B------:R-:W-:Y:S02]  /*4200*/  FFMA.FTZ R3, R19, c[0x0][0x2d0], -R2.reuse ;  /* 0x0000b40013037a23 */ /* 0x100fe40000010802 */
[----:B-1----:R-:W-:-:S05]  /*4210*/  FFMA.FTZ R0, R15, c[0x0][0x2d0], -R2 ;  /* 0x0000b4000f007a23 */ /* 0x002fca0000010802 */
[----:B------:R1:W1:Y:S01]  /*4220*/  MUFU.EX2 R118, R0 ;  /* 0x0000000000767308 */ /* 0x0002620000000800 */
[----:B------:R-:W-:Y:S01]  /*4230*/  FSETP.NEU.FTZ.AND P0, PT, R16, -INF , PT ;  /* 0xff8000001000780b */ /* 0x000fe20003f1d000 */
[----:B-1----:R-:W-:-:S06]  /*4240*/  FFMA.FTZ R0, R17, c[0x0][0x2d0], -R2 ;  /* 0x0000b40011007a23 */ /* 0x002fcc0000010802 */
[----:B------:R1:W-:Y:S02]  /*4250*/  MUFU.EX2 R128, R0 ;  /* 0x0000000000807308 */ /* 0x0003e40000000800 */
[----:B-1----:R-:W-:-:S06]  /*4260*/  FFMA.FTZ R0, R18, c[0x0][0x2d0], -R2 ;  /* 0x0000b40012007a23 */ /* 0x002fcc0000010802 */
[----:B------:R1:W-:Y:S01]  /*4270*/  MUFU.EX2 R129, R0 ;  /* 0x0000000000817308 */ /* 0x0003e20000000800 */
[----:B------:R-:W-:Y:S07]  /*4280*/  WARPSYNC 0xffffffff ;  /* 0xffffffff00007948 */ /* 0x000fee0003800000 */
[----:B------:R1:W-:Y:S02]  /*4290*/  MUFU.EX2 R130, R3 ;  /* 0x0000000300827308 */ /* 0x0003e40000000800 */
[----:B-1----:R-:W-:-:S05]  /*42a0*/  FMUL.FTZ R0, R16, c[0x0][0x2d0] ;  /* 0x0000b40010007a20 */ /* 0x002fca0000410000 */
[----:B------:R-:W-:Y:S01]  /*42b0*/  FSEL R0, R0, RZ, P0 ;  /* 0x000000ff00007208 */ /* 0x000fe20000000000 */
[----:B------:R-:W-:-:S04]  /*42c0*/  FFMA.FTZ R3, R20, c[0x0][0x2d0], -R2 ;  /* 0x0000b40014037a23 */ /* 0x000fc80000010802 */
[----:B------:R1:W-:Y:S02]  /*42d0*/  MUFU.EX2 R134, R3 ;  /* 0x0000000300867308 */ /* 0x0003e40000000800 */
[----:B-1----:R-:W-:-:S06]  /*42e0*/  FFMA.FTZ R3, R4, c[0x0][0x2d0], -R0 ;  /* 0x0000b40004037a23 */ /* 0x002fcc0000010800 */
[----:B------:R1:W-:Y:S02]  /*42f0*/  MUFU.EX2 R18, R3 ;  /* 0x0000000300127308 */ /* 0x0003e40000000800 */
[----:B-1----:R-:W-:-:S06]  /*4300*/  FFMA.FTZ R3, R5, c[0x0][0x2d0], -R0 ;  /* 0x0000b40005037a23 */ /* 0x002fcc0000010800 */
[----:B------:R1:W1:Y:S02]  /*4310*/  MUFU.EX2 R17, R3 ;  /* 0x0000000300117308 */ /* 0x0002640000000800 */
[----:B-1----:R-:W-:-:S06]  /*4320*/  FFMA.FTZ R3, R12, c[0x0][0x2d0], -R0 ;  /* 0x0000b4000c037a23 */ /* 0x002fcc0000010800 */
[----:B------:R1:W-:Y:S02]  /*4330*/  MUFU.EX2 R19, R3 ;  /* 0x0000000300137308 */ /* 0x0003e40000000800 */
[----:B-1----:R-:W-:-:S06]  /*4340*/  FFMA.FTZ R3, R11, c[0x0][0x2d0], -R0 ;  /* 0x0000b4000b037a23 */ /* 0x002fcc0000010800 */
[----:B------:R1:W1:Y:S01]  /*4350*/  MUFU.EX2 R117, R3 ;  /* 0x0000000300757308 */ /* 0x0002620000000800 */
[----:B------:R-:W-:Y:S02]  /*4360*/  F2FP.BF16.PACK_AB R12, R112, R113 ;  /* 0x00000071700c723e */ /* 0x000fe400000010ff */
[----:B------:R-:W-:Y:S02]  /*4370*/  F2FP.BF16.PACK_AB R14, R118, R116 ;  /* 0x00000074760e723e */ /* 0x000fe400000010ff */
[----:B------:R-:W-:Y:S01]  /*4380*/  F2FP.BF16.PACK_AB R13, R17, R18 ;  /* 0x00000012110d723e */ /* 0x000fe200000010ff */
[----:B-1----:R-:W-:-:S04]  /*4390*/  FFMA.FTZ R3, R8, c[0x0][0x2d0], -R0 ;  /* 0x0000b40008037a23 */ /* 0x002fc80000010800 */
[----:B------:R1:W-:Y:S01]  /*43a0*/  MUFU.EX2 R119, R3 ;  /* 0x0000000300777308 */ /* 0x0003e20000000800 */
[----:B------:R-:W-:Y:S01]  /*43b0*/  F2FP.BF16.PACK_AB R15, R117, R19 ;  /* 0x00000013750f723e */ /* 0x000fe200000010ff */
[----:B----4-:R-:W4:Y:S01]  /*43c0*/  LDSM.16.MT88.4 R24, [R100] ;  /* 0x000000006418783b */ /* 0x010f220000004200 */
[----:B-1----:R-:W-:-:S03]  /*43d0*/  FFMA.FTZ R3, R7, c[0x0][0x2d0], -R0 ;  /* 0x0000b40007037a23 */ /* 0x002fc60000010800 */
[----:B------:R-:W1:Y:S02]  /*43e0*/  LDSM.16.MT88.4 R36, [R100+0x800] ;  /* 0x000800006424783b */ /* 0x000e640000004200 */
[----:B------:R3:W1:Y:S02]  /*43f0*/  MUFU.EX2 R131, R3 ;  /* 0x0000000300837308 */ /* 0x0006640000000800 */
[----:B-----5:R-:W5:Y:S04]  /*4400*/  LDSM.16.MT88.4 R44, [R251] ;  /* 0x00000000fb2c783b */ /* 0x020f680000004200 */
[----:B--2---:R-:W2:Y:S04]  /*4410*/  LDSM.16.MT88.4 R20, [R101] ;  /* 0x000000006514783b */ /* 0x004ea80000004200 */
[----:B------:R-:W2:Y:S04]  /*4420*/  LDSM.16.MT88.4 R60, [R251+0x800] ;  /* 0x00080000fb3c783b */ /* 0x000ea80000004200 */
[----:B------:R-:W2:Y:S01]  /*4430*/  LDSM.16.MT88.4 R40, [R101+0x800] ;  /* 0x000800006528783b */ /* 0x000ea20000004200 */
[----:B---3--:R-:W-:-:S03]  /*4440*/  FFMA.FTZ R3, R6, c[0x0][0x2d0], -R0 ;  /* 0x0000b40006037a23 */ /* 0x008fc60000010800 */
[----:B------:R-:W3:Y:S01]  /*4450*/  LDSM.16.MT88.4 R28, [R28] ;  /* 0x000000001c1c783b */ /* 0x000ee20000004200 */
[----:B------:R4:W-:Y:S03]  /*4460*/  MUFU.EX2 R132, R3 ;  /* 0x0000000300847308 */ /* 0x0009e60000000800 */
[----:B------:R-:W-:Y:S04]  /*4470*/  LDSM.16.MT88.4 R68, [R101+0x2000] ;  /* 0x002000006544783b */ /* 0x000fe80000004200 */
[----:B------:R-:W-:Y:S04]  /*4480*/  LDSM.16.MT88.4 R64, [R250+0x800] ;  /* 0x00080000fa40783b */ /* 0x000fe80000004200 */
[----:B------:R-:W-:Y:S04]  /*4490*/  LDSM.16.MT88.4 R48, [R100+0x2800] ;  /* 0x002800006430783b */ /* 0x000fe80000004200 */
[----:B------:R-:W-:Y:S01]  /*44a0*/  LDSM.16.MT88.4 R72, [R251+0x2000] ;  /* 0x00200000fb48783b */ /* 0x000fe20000004200 */
[----:B----4-:R-:W-:Y:S01]  /*44b0*/  FFMA.FTZ R3, R10, c[0x0][0x2d0], -R0 ;  /* 0x0000b4000a037a23 */ /* 0x010fe20000010800 */
[C---:B------:R-:W-:Y:S02]  /*44c0*/  HMMA.16816.F32.BF16 R4, R12.reuse, R24, RZ ;  /* 0x000000180c04723c */ /* 0x040fe400000418ff */
[----:B------:R-:W-:Y:S01]  /*44d0*/  LDSM.16.MT88.4 R56, [R250+0x2000] ;  /* 0x00200000fa38783b */ /* 0x000fe20000004200 */
[----:B------:R-:W4:Y:S03]  /*44e0*/  MUFU.EX2 R135, R3 ;  /* 0x0000000300877308 */ /* 0x000f260000000800 */
[----:B------:R-:W-:Y:S02]  /*44f0*/  LDSM.16.MT88.4 R76, [R251+0x2800] ;  /* 0x00280000fb4c783b */ /* 0x000fe40000004200 */
[----:B------:R-:W-:Y:S01]  /*4500*/  HMMA.16816.F32.BF16 R24, R12, R26, RZ ;  /* 0x0000001a0c18723c */ /* 0x000fe200000418ff */
[----:B------:R-:W-:Y:S01]  /*4510*/  F2FP.BF16.PACK_AB R8, R129, R128 ;  /* 0x000000808108723e */ /* 0x000fe200000010ff */
[----:B------:R-:W-:Y:S01]  /*4520*/  LDSM.16.MT88.4 R80, [R100+0x4000] ;  /* 0x004000006450783b */ /* 0x000fe20000004200 */
[----:B------:R-:W-:-:S02]  /*4530*/  F2FP.BF16.PACK_AB R10, R134, R130 ;  /* 0x00000082860a723e */ /* 0x000fc400000010ff */
[----:B-1----:R-:W-:Y:S02]  /*4540*/  F2FP.BF16.PACK_AB R9, R131, R119 ;  /* 0x000000778309723e */ /* 0x002fe400000010ff */
[----:B----4-:R-:W-:-:S09]  /*4550*/  F2FP.BF16.PACK_AB R11, R135, R132 ;  /* 0x00000084870b723e */ /* 0x010fd200000010ff */
[C---:B------:R-:W-:Y:S08]  /*4560*/  HMMA.16816.F32.BF16 R164, R8.reuse, R36, R4 ;  /* 0x0000002408a4723c */ /* 0x040ff00000041804 */
[----:B------:R-:W-:Y:S01]  /*4570*/  HMMA.16816.F32.BF16 R4, R8, R38, R24 ;  /* 0x000000260804723c */ /* 0x000fe20000041818 */
[----:B------:R-:W1:Y:S11]  /*4580*/  LDSM.16.MT88.4 R24, [R100+0x2000] ;  /* 0x002000006418783b */ /* 0x000e760000004200 */
[----:B------:R-:W-:Y:S11]  /*4590*/  @!UPT UIADD3 URZ, URZ, URZ, URZ ;  /* 0x0000003f3f3ff290 */ /* 0x000ff6000fffe03f */
[----:B------:R-:W-:Y:S01]  /*45a0*/  @!UPT UIADD3 URZ, URZ, URZ, URZ ;  /* 0x0000003f3f3ff290 */ /* 0x000fe2000fffe03f */
[----:B------:R-:W-:Y:S02]  /*45b0*/  MOV R115, R7 ;  /* 0x0000000700737202 */ /* 0x000fe40000000f00 */
[----:B------:R-:W-:Y:S02]  /*45c0*/  MOV R114, R4 ;  /* 0x0000000400727202 */ /* 0x000fe40000000f00 */
[----:B------:R-:W-:Y:S02]  /*45d0*/  MOV R111, R6 ;  /* 0x00000006006f7202 */ /* 0x000fe40000000f00 */
[----:B------:R-:W-:Y:S02]  /*45e0*/  MOV R110, R5 ;  /* 0x00000005006e7202 */ /* 0x000fe40000000f00 */
[C---:B-----5:R-:W-:Y:S08]  /*45f0*/  HMMA.16816.F32.BF16 R4, R12.reuse, R44, RZ ;  /* 0x0000002c0c04723c */ /* 0x060ff000000418ff */
[C---:B--2---:R-:W-:Y:S08]  /*4600*/  HMMA.16816.F32.BF16 R32, R12.reuse, R20, RZ ;  /* 0x000000140c20723c */ /* 0x044ff000000418ff */
[----:B------:R-:W-:Y:S08]  /*4610*/  HMMA.16816.F32.BF16 R20, R12, R22, RZ ;  /* 0x000000160c14723c */ /* 0x000ff000000418ff */
[----:B------:R-:W-:Y:S08]  /*4620*/  HMMA.16816.F32.BF16 R36, R8, R60, R4 ;  /* 0x0000003c0824723c */ /* 0x000ff00000041804 */
[----:B------:R-:W-:Y:S01]  /*4630*/  HMMA.16816.F32.BF16 R52, R12, R46, RZ ;  /* 0x0000002e0c34723c */ /* 0x000fe200000418ff */
[----:B------:R-:W2:Y:S07]  /*4640*/  LDSM.16.MT88.4 R44, [R101+0x2800] ;  /* 0x00280000652c783b */ /* 0x000eae0000004200 */
[C---:B------:R-:W-:Y:S08]  /*4650*/  HMMA.16816.F32.BF16 R156, R8.reuse, R40, R32 ;  /* 0x00000028089c723c */ /* 0x040ff00000041820 */
[----:B------:R-:W-:Y:S01]  /*4660*/  HMMA.16816.F32.BF16 R148, R8, R42, R20 ;  /* 0x0000002a0894723c */ /* 0x000fe20000041814 */
[----:B------:R-:W-:Y:S01]  /*4670*/  IMAD.MOV.U32 R109, RZ, RZ, R36 ;  /* 0x000000ffff6d7224 */ /* 0x000fe200078e0024 */
[----:B------:R-:W-:-:S02]  /*4680*/  MOV R108, R38 ;  /* 0x00000026006c7202 */ /* 0x000fc40000000f00 */
[----:B------:R-:W-:Y:S02]  /*4690*/  MOV R107, R39 ;  /* 0x00000027006b7202 */ /* 0x000fe40000000f00 */
[----:B------:R-:W-:Y:S02]  /*46a0*/  MOV R106, R37 ;  /* 0x00000025006a7202 */ /* 0x000fe40000000f00 */
[C---:B---3--:R-:W-:Y:S08]  /*46b0*/  HMMA.16816.F32.BF16 R40, R12.reuse, R28, RZ ;  /* 0x0000001c0c28723c */ /* 0x048ff000000418ff */
[C---:B------:R-:W-:Y:S08]  /*46c0*/  HMMA.16816.F32.BF16 R36, R12.reuse, R30, RZ ;  /* 0x0000001e0c24723c */ /* 0x040ff000000418ff */
[C---:B-1----:R-:W-:Y:S08]  /*46d0*/  HMMA.16816.F32.BF16 R32, R12.reuse, R24, RZ ;  /* 0x000000180c20723c */ /* 0x042ff000000418ff */
[C---:B------:R-:W-:Y:S08]  /*46e0*/  HMMA.16816.F32.BF16 R28, R12.reuse, R26, RZ ;  /* 0x0000001a0c1c723c */ /* 0x040ff000000418ff */
[C---:B------:R-:W-:Y:S08]  /*46f0*/  HMMA.16816.F32.BF16 R24, R12.reuse, R68, RZ ;  /* 0x000000440c18723c */ /* 0x040ff000000418ff */
[----:B------:R-:W-:Y:S08]  /*4700*/  HMMA.16816.F32.BF16 R20, R12, R70, RZ ;  /* 0x000000460c14723c */ /* 0x000ff000000418ff */
[C---:B------:R-:W-:Y:S01]  /*4710*/  HMMA.16816.F32.BF16 R140, R8.reuse, R62, R52 ;  /* 0x0000003e088c723c */ /* 0x040fe20000041834 */
[----:B------:R-:W1:Y:S04]  /*4720*/  LDSM.16.MT88.4 R52, [R250+0x2800] ;  /* 0x00280000fa34783b */ /* 0x000e680000004200 */
[----:B------:R-:W-:Y:S03]  /*4730*/  LDSM.16.MT88.4 R60, [R100+0x4800] ;  /* 0x00480000643c783b */ /* 0x000fe60000004200 */
[C---:B--2---:R-:W-:Y:S08]  /*4740*/  HMMA.16816.F32.BF16 R24, R8.reuse, R44, R24 ;  /* 0x0000002c0818723c */ /* 0x044ff00000041818 */
[C---:B------:R-:W-:Y:S01]  /*4750*/  HMMA.16816.F32.BF16 R120, R8.reuse, R64, R40 ;  /* 0x000000400878723c */ /* 0x040fe20000041828 */
[----:B------:R-:W2:Y:S07]  /*4760*/  LDSM.16.MT88.4 R40, [R101+0x4000] ;  /* 0x004000006528783b */ /* 0x000eae0000004200 */
[----:B------:R-:W-:Y:S08]  /*4770*/  HMMA.16816.F32.BF16 R32, R8, R48, R32 ;  /* 0x000000300820723c */ /* 0x000ff00000041820 */
[----:B------:R-:W-:Y:S01]  /*4780*/  HMMA.16816.F32.BF16 R4, R12, R72, RZ ;  /* 0x000000480c04723c */ /* 0x000fe200000418ff */
[----:B------:R-:W-:Y:S01]  /*4790*/  MOV R49, R27 ;  /* 0x0000001b00317202 */ /* 0x000fe20000000f00 */
[----:B------:R-:W-:-:S06]  /*47a0*/  IMAD.MOV.U32 R48, RZ, RZ, R24 ;  /* 0x000000ffff307224 */ /* 0x000fcc00078e0018 */
[C---:B------:R-:W-:Y:S07]  /*47b0*/  HMMA.16816.F32.BF16 R180, R8.reuse, R50, R28 ;  /* 0x0000003208b4723c */ /* 0x040fee000004181c */
[----:B------:R-:W-:Y:S01]  /*47c0*/  MOV R51, R25 ;  /* 0x0000001900337202 */ /* 0x000fe20000000f00 */
[----:B------:R-:W-:Y:S01]  /*47d0*/  HMMA.16816.F32.BF16 R68, R8, R46, R20 ;  /* 0x0000002e0844723c */ /* 0x000fe20000041814 */
[----:B------:R-:W-:Y:S01]  /*47e0*/  MOV R50, R26 ;  /* 0x0000001a00327202 */ /* 0x000fe20000000f00 */
[----:B------:R-:W3:Y:S06]  /*47f0*/  LDSM.16.MT88.4 R44, [R251+0x4000] ;  /* 0x00400000fb2c783b */ /* 0x000eec0000004200 */
[C---:B------:R-:W-:Y:S08]  /*4800*/  HMMA.16816.F32.BF16 R28, R12.reuse, R74, RZ ;  /* 0x0000004a0c1c723c */ /* 0x040ff000000418ff */
[C---:B------:R-:W-:Y:S08]  /*4810*/  HMMA.16816.F32.BF16 R24, R12.reuse, R56, RZ ;  /* 0x000000380c18723c */ /* 0x040ff000000418ff */
[----:B------:R-:W-:Y:S01]  /*4820*/  HMMA.16816.F32.BF16 R20, R12, R58, RZ ;  /* 0x0000003a0c14723c */ /* 0x000fe200000418ff */
[----:B------:R-:W-:Y:S01]  /*4830*/  MOV R65, R35 ;  /* 0x0000002300417202 */ /* 0x000fe20000000f00 */
[----:B------:R-:W-:Y:S01]  /*4840*/  IMAD.MOV.U32 R64, RZ, RZ, R32 ;  /* 0x000000ffff407224 */ /* 0x000fe200078e0020 */
[----:B------:R-:W-:-:S05]  /*4850*/  MOV R3, R33 ;  /* 0x0000002100037202 */ /* 0x000fca0000000f00 */
[C---:B------:R-:W-:Y:S01]  /*4860*/  HMMA.16816.F32.BF16 R184, R8.reuse, R66, R36 ;  /* 0x0000004208b8723c */ /* 0x040fe20000041824 */
[----:B------:R-:W-:Y:S06]  /*4870*/  LDSM.16.MT88.4 R36, [R251+0x4800] ;  /* 0x00480000fb24783b */ /* 0x000fec0000004200 */
[----:B------:R-:W-:Y:S02]  /*4880*/  MOV R66, R34 ;  /* 0x0000002200427202 */ /* 0x000fe40000000f00 */
[----:B------:R-:W4:Y:S01]  /*4890*/  LDSM.16.MT88.4 R32, [R101+0x4800] ;  /* 0x004800006520783b */ /* 0x000f220000004200 */
[----:B------:R-:W-:Y:S08]  /*48a0*/  HMMA.16816.F32.BF16 R188, R8, R76, R4 ;  /* 0x0000004c08bc723c */ /* 0x000ff00000041804 */
[----:B------:R-:W-:Y:S08]  /*48b0*/  HMMA.16816.F32.BF16 R4, R12, R80, RZ ;  /* 0x000000500c04723c */ /* 0x000ff000000418ff */
[C---:B------:R-:W-:Y:S08]  /*48c0*/  HMMA.16816.F32.BF16 R72, R8.reuse, R78, R28 ;  /* 0x0000004e0848723c */ /* 0x040ff0000004181c */
[C---:B-1----:R-:W-:Y:S08]  /*48d0*/  HMMA.16816.F32.BF16 R76, R8.reuse, R52, R24 ;  /* 0x00000034084c723c */ /* 0x042ff00000041818 */
[----:B------:R-:W-:Y:S08]  /*48e0*/  HMMA.16816.F32.BF16 R160, R8, R54, R20 ;  /* 0x0000003608a0723c */ /* 0x000ff00000041814 */
[C---:B--2---:R-:W-:Y:S08]  /*48f0*/  HMMA.16816.F32.BF16 R24, R12.reuse, R40, RZ ;  /* 0x000000280c18723c */ /* 0x044ff000000418ff */
[----:B------:R-:W-:Y:S01]  /*4900*/  HMMA.16816.F32.BF16 R20, R12, R42, RZ ;  /* 0x0000002a0c14723c */ /* 0x000fe200000418ff */
[----:B------:R-:W1:Y:S07]  /*4910*/  LDSM.16.MT88.4 R40, [R250+0x4000] ;  /* 0x00400000fa28783b */ /* 0x000e6e0000004200 */
[----:B------:R-:W-:Y:S08]  /*4920*/  HMMA.16816.F32.BF16 R176, R8, R60, R4 ;  /* 0x0000003c08b0723c */ /* 0x000ff00000041804 */
[C---:B---3--:R-:W-:Y:S08]  /*4930*/  HMMA.16816.F32.BF16 R4, R12.reuse, R44, RZ ;  /* 0x0000002c0c04723c */ /* 0x048ff000000418ff */
[----:B------:R-:W-:Y:S08]  /*4940*/  HMMA.16816.F32.BF16 R28, R12, R82, RZ ;  /* 0x000000520c1c723c */ /* 0x000ff000000418ff */
[----:B----4-:R-:W-:Y:S01]  /*4950*/  HMMA.16816.F32.BF16 R152, R8, R32, R24 ;  /* 0x000000200898723c */ /* 0x010fe20000041818 */
[----:B------:R-:W2:Y:S01]  /*4960*/  LDSM.16.MT88.4 R24, [R250+0x4800] ;  /* 0x00480000fa18783b */ /* 0x000ea20000004200 */
[----:B------:R-:W-:-:S02]  /*4970*/  MOV R103, R120 ;  /* 0x0000007800677202 */ /* 0x000fc40000000f00 */
[----:B------:R-:W-:-:S04]  /*4980*/  MOV R102, R121 ;  /* 0x0000007900667202 */ /* 0x000fc80000000f00 */
[----:B------:R-:W-:Y:S01]  /*4990*/  HMMA.16816.F32.BF16 R144, R8, R36, R4 ;  /* 0x000000240890723c */ /* 0x000fe20000041804 */
[----:B------:R-:W-:-:S07]  /*49a0*/  MOV R80, R103 ;  /* 0x0000006700507202 */ /* 0x000fce0000000f00 */
[----:B-1----:R-:W-:Y:S01]  /*49b0*/  HMMA.16816.F32.BF16 R4, R12, R40, RZ ;  /* 0x000000280c04723c */ /* 0x002fe200000418ff */
[----:B------:R-:W-:-:S07]  /*49c0*/  MOV R81, R102 ;  /* 0x0000006600517202 */ /* 0x000fce0000000f00 */
[C---:B------:R-:W-:Y:S07]  /*49d0*/  HMMA.16816.F32.BF16 R136, R8.reuse, R62, R28 ;  /* 0x0000003e0888723c */ /* 0x040fee000004181c */
[----:B------:R-:W-:Y:S02]  /*49e0*/  MOV R63, R100 ;  /* 0x00000064003f7202 */ /* 0x000fe40000000f00 */
[----:B------:R-:W-:Y:S02]  /*49f0*/  MOV R62, R101 ;  /* 0x00000065003e7202 */ /* 0x000fe40000000f00 */
[----:B------:R-:W-:Y:S01]  /*4a00*/  HMMA.16816.F32.BF16 R100, R8, R34, R20 ;  /* 0x000000220864723c */ /* 0x000fe20000041814 */
[----:B------:R-:W1:Y:S07]  /*4a10*/  LDSM.16.MT88.4 R28, [R63+0x6000] ;  /* 0x006000003f1c783b */ /* 0x000e6e0000004200 */
[----:B------:R-:W-:Y:S01]  /*4a20*/  HMMA.16816.F32.BF16 R20, R12, R46, RZ ;  /* 0x0000002e0c14723c */ /* 0x000fe200000418ff */
[----:B------:R-:W-:Y:S01]  /*4a30*/  MOV R59, R111 ;  /* 0x0000006f003b7202 */ /* 0x000fe20000000f00 */
[----:B------:R-:W-:Y:S01]  /*4a40*/  IMAD.MOV.U32 R60, RZ, RZ, R109 ;  /* 0x000000ffff3c7224 */ /* 0x000fe200078e006d */
[----:B------:R-:W-:-:S02]  /*4a50*/  MOV R58, R110 ;  /* 0x0000006e003a7202 */ /* 0x000fc40000000f00 */
[----:B------:R-:W-:-:S03]  /*4a60*/  MOV R44, R108 ;  /* 0x0000006c002c7202 */ /* 0x000fc60000000f00 */
[----:B--2---:R-:W-:Y:S01]  /*4a70*/  HMMA.16816.F32.BF16 R108, R8, R24, R4 ;  /* 0x00000018086c723c */ /* 0x004fe20000041804 */
[----:B------:R-:W-:Y:S01]  /*4a80*/  MOV R105, R122 ;  /* 0x0000007a00697202 */ /* 0x000fe20000000f00 */
[----:B------:R-:W-:-:S06]  /*4a90*/  IMAD.MOV.U32 R104, RZ, RZ, R123 ;  /* 0x000000ffff687224 */ /* 0x000fcc00078e007b */
[----:B------:R-:W-:Y:S01]  /*4aa0*/  HMMA.16816.F32.BF16 R4, R12, R42, RZ ;  /* 0x0000002a0c04723c */ /* 0x000fe200000418ff */
[----:B------:R-:W-:Y:S01]  /*4ab0*/  MOV R45, R107 ;  /* 0x0000006b002d7202 */ /* 0x000fe20000000f00 */
[----:B------:R-:W-:Y:S01]  /*4ac0*/  IMAD.MOV.U32 R83, RZ, RZ, R104 ;  /* 0x000000ffff537224 */ /* 0x000fe200078e0068 */
[----:B------:R-:W-:Y:S02]  /*4ad0*/  MOV R61, R106 ;  /* 0x0000006a003d7202 */ /* 0x000fe40000000f00 */
[----:B------:R-:W-:-:S03]  /*4ae0*/  MOV R82, R105 ;  /* 0x0000006900527202 */ /* 0x000fc60000000f00 */
[----:B------:R-:W-:Y:S01]  /*4af0*/  HMMA.16816.F32.BF16 R104, R8, R38, R20 ;  /* 0x000000260868723c */ /* 0x000fe20000041814 */
[----:B------:R-:W2:Y:S01]  /*4b00*/  LDSM.16.MT88.4 R20, [R63+0x6800] ;  /* 0x006800003f14783b */ /* 0x000ea20000004200 */
[----:B------:R-:W-:Y:S01]  /*4b10*/  IMAD.MOV.U32 R53, RZ, RZ, R3 ;  /* 0x000000ffff357224 */ /* 0x000fe200078e0003 */
[----:B------:R-:W-:Y:S01]  /*4b20*/  MOV R56, R115 ;  /* 0x0000007300387202 */ /* 0x000fe20000000f00 */
[----:B------:R-:W-:Y:S01]  /*4b30*/  FADD.FTZ R3, R113, R112 ;  /* 0x0000007071037221 */ /* 0x000fe20000010000 */
[----:B------:R-:W-:-:S11]  /*4b40*/  MOV R57, R114 ;  /* 0x0000007200397202 */ /* 0x000fd60000000f00 */
[----:B------:R-:W-:Y:S01]  /*4b50*/  HMMA.16816.F32.BF16 R112, R8, R26, R4 ;  /* 0x0000001a0870723c */ /* 0x000fe20000041804 */
[----:B------:R-:W-:Y:S07]  /*4b60*/  LDSM.16.MT88.4 R24, [R62+0x6800] ;  /* 0x006800003e18783b */ /* 0x000fee0000004200 */
        /* <DEDUP_REMOVED lines=8> */
[----:B------:R-:W1:Y:S01]  /*4bf0*/  LDSM.16.MT88.4 R20, [R62+0x6000] ;  /* 0x006000003e14783b */ /* 0x000e620000004200 */
[----:B------:R-:W-:-:S04]  /*4c00*/  FADD.FTZ R17, R18, R17 ;  /* 0x0000001112117221 */ /* 0x000fc80000010000 */
[----:B------:R-:W-:-:S04]  /*4c10*/  FADD.FTZ R17, R19, R17 ;  /* 0x0000001113117221 */ /* 0x000fc80000010000 */
[----:B------:R-:W-:-:S04]  /*4c20*/  FADD.FTZ R4, R117, R17 ;  /* 0x0000001175047221 */ /* 0x000fc80000010000 */
[----:B------:R-:W-:Y:S02]  /*4c30*/  FADD.FTZ R30, R119, R4 ;  /* 0x00000004771e7221 */ /* 0x000fe40000010000 */
[----:B------:R-:W-:Y:S01]  /*4c40*/  FADD.FTZ R3, R116, R3 ;  /* 0x0000000374037221 */ /* 0x000fe20000010000 */
[----:B-1----:R-:W-:Y:S03]  /*4c50*/  HMMA.16816.F32.BF16 R4, R12, R20, RZ ;  /* 0x000000140c04723c */ /* 0x002fe600000418ff */
[----:B------:R-:W-:-:S04]  /*4c60*/  FADD.FTZ R3, R118, R3 ;  /* 0x0000000376037221 */ /* 0x000fc80000010000 */
[----:B------:R-:W-:Y:S02]  /*4c70*/  FADD.FTZ R3, R128, R3 ;  /* 0x0000000380037221 */ /* 0x000fe40000010000 */
[--C-:B------:R-:W-:Y:S02]  /*4c80*/  FFMA.FTZ R28, R99, c[0x0][0x2d0], -R2.reuse ;  /* 0x0000b400631c7a23 */ /* 0x100fe40000010802 */
[----:B------:R-:W-:Y:S02]  /*4c90*/  FADD.FTZ R3, R129, R3 ;  /* 0x0000000381037221 */ /* 0x000fe40000010000 */
[--C-:B------:R-:W-:Y:S02]  /*4ca0*/  FFMA.FTZ R29, R95, c[0x0][0x2d0], -R2.reuse ;  /* 0x0000b4005f1d7a23 */ /* 0x100fe40000010802 */
[--C-:B------:R-:W-:Y:S02]  /*4cb0*/  FFMA.FTZ R31, R94, c[0x0][0x2d0], -R2.reuse ;  /* 0x0000b4005e1f7a23 */ /* 0x100fe40000010802 */
[----:B------:R-:W-:-:S07]  /*4cc0*/  FFMA.FTZ R19, R98, c[0x0][0x2d0], -R2 ;  /* 0x0000b40062137a23 */ /* 0x000fce0000010802 */
[----:B------:R-:W-:Y:S08]  /*4cd0*/  HMMA.16816.F32.BF16 R116, R8, R24, R4 ;  /* 0x000000180874723c */ /* 0x000ff00000041804 */
[----:B------:R-:W-:Y:S01]  /*4ce0*/  HMMA.16816.F32.BF16 R4, R12, R22, RZ ;  /* 0x000000160c04723c */ /* 0x000fe200000418ff */
[--C-:B------:R-:W-:Y:S02]  /*4cf0*/  FFMA.FTZ R18, R97, c[0x0][0x2d0], -R2.reuse ;  /* 0x0000b40061127a23 */ /* 0x100fe40000010802 */
[----:B------:R-:W-:-:S02]  /*4d00*/  FFMA.FTZ R17, R96, c[0x0][0x2d0], -R2 ;  /* 0x0000b40060117a23 */ /* 0x000fc40000010802 */
[--C-:B------:R-:W-:Y:S02]  /*4d10*/  FFMA.FTZ R36, R93, c[0x0][0x2d0], -R2.reuse ;  /* 0x0000b4005d247a23 */ /* 0x100fe40000010802 */
[----:B------:R-:W-:Y:S01]  /*4d20*/  FFMA.FTZ R35, R92, c[0x0][0x2d0], -R2 ;  /* 0x0000b4005c237a23 */ /* 0x000fe20000010802 */
[----:B------:R-:W1:Y:S01]  /*4d30*/  MUFU.EX2 R25, R28 ;  /* 0x0000001c00197308 */ /* 0x000e620000000800 */
[----:B------:R-:W-:Y:S02]  /*4d40*/  FADD.FTZ R2, R130, R3 ;  /* 0x0000000382027221 */ /* 0x000fe40000010000 */
[----:B------:R-:W-:-:S05]  /*4d50*/  FADD.FTZ R3, R131, R30 ;  /* 0x0000001e83037221 */ /* 0x000fca0000010000 */
[----:B------:R-:W-:Y:S08]  /*4d60*/  MUFU.EX2 R21, R29 ;  /* 0x0000001d00157308 */ /* 0x000ff00000000800 */
[----:B------:R2:W-:Y:S08]  /*4d70*/  MUFU.EX2 R20, R31 ;  /* 0x0000001f00147308 */ /* 0x0005f00000000800 */
[----:B------:R3:W4:Y:S01]  /*4d80*/  MUFU.EX2 R23, R19 ;  /* 0x0000001300177308 */ /* 0x0007220000000800 */
[----:B--2---:R-:W2:Y:S07]  /*4d90*/  LDSM.16.MT88.4 R28, [R251+0x6000] ;  /* 0x00600000fb1c783b */ /* 0x004eae0000004200 */
[----:B------:R5:W-:Y:S01]  /*4da0*/  MUFU.EX2 R24, R18 ;  /* 0x0000001200187308 */ /* 0x000be20000000800 */
[----:B------:R-:W-:Y:S01]  /*4db0*/  FADD.FTZ R2, R134, R2 ;  /* 0x0000000286027221 */ /* 0x000fe20000010000 */
[----:B------:R-:W-:-:S06]  /*4dc0*/  MOV R54, R66 ;  /* 0x0000004200367202 */ /* 0x000fcc0000000f00 */
[----:B------:R1:W1:Y:S01]  /*4dd0*/  MUFU.EX2 R22, R17 ;  /* 0x0000001100167308 */ /* 0x0002620000000800 */
[----:B------:R-:W-:Y:S02]  /*4de0*/  MOV R55, R65 ;  /* 0x0000004100377202 */ /* 0x000fe40000000f00 */
[----:B------:R-:W-:Y:S01]  /*4df0*/  MOV R52, R64 ;  /* 0x0000004000347202 */ /* 0x000fe20000000f00 */
[--C-:B---3--:R-:W-:Y:S01]  /*4e00*/  FFMA.FTZ R19, R91, c[0x0][0x2d0], -R0.reuse ;  /* 0x0000b4005b137a23 */ /* 0x108fe20000010800 */
[----:B------:R-:W-:Y:S01]  /*4e10*/  HMMA.16816.F32.BF16 R64, R8, R26, R4 ;  /* 0x0000001a0840723c */ /* 0x000fe20000041804 */
[--C-:B------:R-:W-:Y:S02]  /*4e20*/  FFMA.FTZ R32, R86, c[0x0][0x2d0], -R0.reuse ;  /* 0x0000b40056207a23 */ /* 0x100fe40000010800 */
[--C-:B-----5:R-:W-:Y:S02]  /*4e30*/  FFMA.FTZ R18, R90, c[0x0][0x2d0], -R0.reuse ;  /* 0x0000b4005a127a23 */ /* 0x120fe40000010800 */
[----:B------:R-:W-:-:S02]  /*4e40*/  FFMA.FTZ R34, R85, c[0x0][0x2d0], -R0 ;  /* 0x0000b40055227a23 */ /* 0x000fc40000010800 */
[--C-:B------:R-:W-:Y:S02]  /*4e50*/  FFMA.FTZ R7, R88, c[0x0][0x2d0], -R0.reuse ;  /* 0x0000b40058077a23 */ /* 0x100fe40000010800 */
[--C-:B------:R-:W-:Y:S02]  /*4e60*/  FFMA.FTZ R5, R87, c[0x0][0x2d0], -R0.reuse ;  /* 0x0000b40057057a23 */ /* 0x100fe40000010800 */
[--C-:B-1----:R-:W-:Y:S02]  /*4e70*/  FFMA.FTZ R17, R89, c[0x0][0x2d0], -R0.reuse ;  /* 0x0000b40059117a23 */ /* 0x102fe40000010800 */
[----:B------:R-:W-:Y:S02]  /*4e80*/  FFMA.FTZ R33, R84, c[0x0][0x2d0], -R0 ;  /* 0x0000b40054217a23 */ /* 0x000fe40000010800 */
[----:B------:R-:W-:-:S04]  /*4e90*/  FADD.FTZ R0, R25, R2 ;  /* 0x0000000219007221 */ /* 0x000fc80000010000 */
[C---:B----4-:R-:W-:Y:S01]  /*4ea0*/  FADD.FTZ R0, R23.reuse, R0 ;  /* 0x0000000017007221 */ /* 0x050fe20000010000 */
[----:B------:R-:W-:Y:S02]  /*4eb0*/  F2FP.BF16.PACK_AB R4, R23, R25 ;  /* 0x000000191704723e */ /* 0x000fe400000010ff */
[----:B------:R-:W-:Y:S01]  /*4ec0*/  F2FP.BF16.PACK_AB R6, R22, R24 ;  /* 0x000000181606723e */ /* 0x000fe200000010ff */
[----:B------:R-:W-:Y:S02]  /*4ed0*/  FADD.FTZ R0, R24, R0 ;  /* 0x0000000018007221 */ /* 0x000fe40000010000 */
[----:B------:R-:W1:Y:S02]  /*4ee0*/  LDSM.16.MT88.4 R24, [R251+0x6800] ;  /* 0x00680000fb18783b */ /* 0x000e640000004200 */
[----:B------:R-:W-:Y:S02]  /*4ef0*/  FADD.FTZ R0, R22, R0 ;  /* 0x0000000016007221 */ /* 0x000fe40000010000 */
[----:B------:R-:W-:-:S02]  /*4f00*/  FADD.FTZ R3, R132, R3 ;  /* 0x0000000384037221 */ /* 0x000fc40000010000 */
[----:B------:R-:W-:Y:S01]  /*4f10*/  FADD.FTZ R0, R21, R0 ;  /* 0x0000000015007221 */ /* 0x000fe20000010000 */
[C---:B------:R-:W-:Y:S01]  /*4f20*/  F2FP.BF16.PACK_AB R128, R20.reuse, R21 ;  /* 0x000000151480723e */ /* 0x040fe200000010ff */
[----:B------:R-:W-:Y:S02]  /*4f30*/  FADD.FTZ R2, R135, R3 ;  /* 0x0000000387027221 */ /* 0x000fe40000010000 */
[----:B------:R-:W-:Y:S02]  /*4f40*/  FADD.FTZ R3, R20, R0 ;  /* 0x0000000014037221 */ /* 0x000fe40000010000 */
[----:B--2---:R-:W-:Y:S01]  /*4f50*/  HMMA.16816.F32.BF16 R20, R12, R28, RZ ;  /* 0x0000001c0c14723c */ /* 0x004fe200000418ff */
[----:B------:R-:W-:Y:S02]  /*4f60*/  MOV R134, R62 ;  /* 0x0000003e00867202 */ /* 0x000fe40000000f00 */
[----:B------:R-:W-:Y:S01]  /*4f70*/  MOV R132, R63 ;  /* 0x0000003f00847202 */ /* 0x000fe20000000f00 */
[----:B------:R-:W-:Y:S01]  /*4f80*/  IMAD.MOV.U32 R63, RZ, RZ, R45 ;  /* 0x000000ffff3f7224 */ /* 0x000fe200078e002d */
[----:B------:R-:W-:-:S02]  /*4f90*/  MOV R62, R44 ;  /* 0x0000002c003e7202 */ /* 0x000fc40000000f00 */
[----:B------:R-:W-:Y:S01]  /*4fa0*/  MOV R45, R58 ;  /* 0x0000003a002d7202 */ /* 0x000fe20000000f00 */
[----:B------:R-:W-:Y:S01]  /*4fb0*/  IMAD.MOV.U32 R58, RZ, RZ, R50 ;  /* 0x000000ffff3a7224 */ /* 0x000fe200078e0032 */
[----:B------:R-:W-:Y:S02]  /*4fc0*/  MOV R47, R59 ;  /* 0x0000003b002f7202 */ /* 0x000fe40000000f00 */
[----:B------:R-:W-:Y:S02]  /*4fd0*/  MOV R37, R56 ;  /* 0x0000003800257202 */ /* 0x000fe40000000f00 */
[----:B------:R-:W-:Y:S02]  /*4fe0*/  MOV R44, R57 ;  /* 0x00000039002c7202 */ /* 0x000fe40000000f00 */
[----:B------:R-:W-:Y:S02]  /*4ff0*/  MOV R57, R51 ;  /* 0x0000003300397202 */ /* 0x000fe40000000f00 */
[----:B------:R-:W-:-:S02]  /*5000*/  MOV R59, R49 ;  /* 0x00000031003b7202 */ /* 0x000fc40000000f00 */
[----:B------:R-:W-:-:S05]  /*5010*/  MOV R56, R48 ;  /* 0x0000003000387202 */ /* 0x000fca0000000f00 */
[----:B-1----:R-:W-:Y:S08]  /*5020*/  HMMA.16816.F32.BF16 R48, R8, R24, R20 ;  /* 0x000000180830723c */ /* 0x002ff00000041814 */
[----:B------:R-:W-:Y:S01]  /*5030*/  HMMA.16816.F32.BF16 R20, R12, R30, RZ ;  /* 0x0000001e0c14723c */ /* 0x000fe200000418ff */
[----:B------:R-:W1:Y:S08]  /*5040*/  MUFU.EX2 R25, R19 ;  /* 0x0000001300197308 */ /* 0x000e700000000800 */
[----:B------:R-:W2:Y:S11]  /*5050*/  MUFU.EX2 R18, R18 ;  /* 0x0000001200127308 */ /* 0x000eb60000000800 */
[----:B------:R-:W-:Y:S04]  /*5060*/  @!UPT UIADD3 URZ, URZ, URZ, URZ ;  /* 0x0000003f3f3ff290 */ /* 0x000fe8000fffe03f */
[----:B------:R-:W-:Y:S01]  /*5070*/  HMMA.16816.F32.BF16 R40, R8, R26, R20 ;  /* 0x0000001a0828723c */ /* 0x000fe20000041814 */
[----:B------:R-:W3:Y:S01]  /*5080*/  LDSM.16.MT88.4 R20, [R250+0x6000] ;  /* 0x00600000fa14783b */ /* 0x000ee20000004200 */
[----:B------:R-:W4:Y:S01]  /*5090*/  MUFU.EX2 R29, R36 ;  /* 0x00000024001d7308 */ /* 0x000f220000000800 */
[----:B-1----:R-:W-:-:S07]  /*50a0*/  FADD.FTZ R0, R25, R2 ;  /* 0x0000000219007221 */ /* 0x002fce0000010000 */
[----:B------:R-:W1:Y:S08]  /*50b0*/  MUFU.EX2 R28, R35 ;  /* 0x00000023001c7308 */ /* 0x000e700000000800 */
[----:B------:R-:W5:Y:S01]  /*50c0*/  MUFU.EX2 R24, R17 ;  /* 0x0000001100187308 */ /* 0x000f620000000800 */
[----:B--2---:R-:W-:-:S07]  /*50d0*/  FADD.FTZ R2, R18, R0 ;  /* 0x0000000012027221 */ /* 0x004fce0000010000 */
[----:B------:R-:W2:Y:S01]  /*50e0*/  MUFU.EX2 R7, R7 ;  /* 0x0000000700077308 */ /* 0x000ea20000000800 */
[----:B----4-:R-:W-:-:S04]  /*50f0*/  FADD.FTZ R0, R29, R3 ;  /* 0x000000031d007221 */ /* 0x010fc80000010000 */
[----:B-1----:R-:W-:Y:S02]  /*5100*/  FADD.FTZ R0, R28, R0 ;  /* 0x000000001c007221 */ /* 0x002fe40000010000 */
[----:B-----5:R-:W-:Y:S01]  /*5110*/  FADD.FTZ R2, R24, R2 ;  /* 0x0000000218027221 */ /* 0x020fe20000010000 */
[----:B------:R1:W4:Y:S02]  /*5120*/  MUFU.EX2 R19, R5 ;  /* 0x0000000500137308 */ /* 0x0003240000000800 */
[----:B------:R2:W-:Y:S01]  /*5130*/  STL [R1+0x7c], R0 ;  /* 0x00007c0001007387 */ /* 0x0005e20000100800 */
[----:B-1----:R-:W-:Y:S01]  /*5140*/  F2FP.BF16.PACK_AB R5, R18, R25 ;  /* 0x000000191205723e */ /* 0x002fe200000010ff */
[C---:B--2---:R-:W-:Y:S01]  /*5150*/  FADD.FTZ R0, R7.reuse, R2 ;  /* 0x0000000207007221 */ /* 0x044fe20000010000 */
[----:B------:R-:W-:Y:S02]  /*5160*/  F2FP.BF16.PACK_AB R7, R7, R24 ;  /* 0x000000180707723e */ /* 0x000fe400000010ff */
[C---:B---3--:R-:W-:Y:S08]  /*5170*/  HMMA.16816.F32.BF16 R24, R12.reuse, R20, RZ ;  /* 0x000000140c18723c */ /* 0x048ff000000418ff */
[----:B------:R-:W-:Y:S01]  /*5180*/  HMMA.16816.F32.BF16 R12, R12, R22, RZ ;  /* 0x000000160c0c723c */ /* 0x000fe200000418ff */
[----:B------:R-:W1:Y:S01]  /*5190*/  LDSM.16.MT88.4 R20, [R250+0x6800] ;  /* 0x00680000fa14783b */ /* 0x000e620000004200 */
[----:B------:R-:W-:-:S02]  /*51a0*/  MOV R46, R47 ;  /* 0x0000002f002e7202 */ /* 0x000fc40000000f00 */
[----:B------:R-:W-:Y:S11]  /*51b0*/  MOV R47, R37 ;  /* 0x00000025002f7202 */ /* 0x000ff60000000f00 */
[----:B------:R-:W-:Y:S01]  /*51c0*/  @!UPT UIADD3 URZ, URZ, URZ, URZ ;  /* 0x0000003f3f3ff290 */ /* 0x000fe2000fffe03f */
[C---:B-1----:R-:W-:Y:S08]  /*51d0*/  HMMA.16816.F32.BF16 R24, R8.reuse, R20, R24 ;  /* 0x000000140818723c */ /* 0x042ff00000041818 */
[----:B------:R-:W-:Y:S01]  /*51e0*/  HMMA.16816.F32.BF16 R12, R8, R22, R12 ;  /* 0x00000016080c723c */ /* 0x000fe2000004180c */
[----:B------:R-:W1:Y:S07]  /*51f0*/  LDSM.16.MT88.4 R8, [R132+0x1000] ;  /* 0x001000008408783b */ /* 0x000e6e0000004200 */
[C---:B-1----:R-:W-:Y:S08]  /*5200*/  HMMA.16816.F32.BF16 R164, R4.reuse, R8, R164 ;  /* 0x0000000804a4723c */ /* 0x042ff000000418a4 */
[----:B------:R-:W-:Y:S01]  /*5210*/  HMMA.16816.F32.BF16 R20, R4, R10, R44 ;  /* 0x0000000a0414723c */ /* 0x000fe2000004182c */
[----:B------:R-:W1:Y:S01]  /*5220*/  LDSM.16.MT88.4 R8, [R134+0x1000] ;  /* 0x001000008608783b */ /* 0x000e620000004200 */
[----:B------:R-:W-:-:S06]  /*5230*/  F2FP.BF16.PACK_AB R130, R28, R29 ;  /* 0x0000001d1c82723e */ /* 0x000fcc00000010ff */
[C---:B-1----:R-:W-:Y:S08]  /*5240*/  HMMA.16816.F32.BF16 R156, R4.reuse, R8, R156 ;  /* 0x00000008049c723c */ /* 0x042ff0000004189c */
[C---:B------:R-:W-:Y:S01]  /*5250*/  HMMA.16816.F32.BF16 R28, R4.reuse, R10, R148 ;  /* 0x0000000a041c723c */ /* 0x040fe20000041894 */
[----:B------:R-:W1:Y:S01]  /*5260*/  LDSM.16.MT88.4 R8, [R251+0x1000] ;  /* 0x00100000fb08783b */ /* 0x000e620000004200 */
[----:B------:R-:W2:Y:S08]  /*5270*/  MUFU.EX2 R17, R32 ;  /* 0x0000002000117308 */ /* 0x000eb00000000800 */
[----:B------:R-:W-:Y:S08]  /*5280*/  MUFU.EX2 R3, R34 ;  /* 0x0000002200037308 */ /* 0x000ff00000000800 */
[----:B------:R3:W5:Y:S01]  /*5290*/  MUFU.EX2 R2, R33 ;  /* 0x0000002100027308 */ /* 0x0007620000000800 */
[C---:B-1----:R-:W-:Y:S08]  /*52a0*/  HMMA.16816.F32.BF16 R148, R4.reuse, R8, R60 ;  /* 0x000000080494723c */ /* 0x042ff0000004183c */
[C---:B---3--:R-:W-:Y:S01]  /*52b0*/  HMMA.16816.F32.BF16 R32, R4.reuse, R10, R140 ;  /* 0x0000000a0420723c */ /* 0x048fe2000004188c */
        /* <DEDUP_REMOVED lines=14> */
[----:B------:R-:W-:Y:S01]  /*53a0*/  HMMA.16816.F32.BF16 R80, R4, R10, R160 ;  /* 0x0000000a0450723c */ /* 0x000fe200000418a0 */
[----:B------:R-:W1:Y:S01]  /*53b0*/  LDSM.16.MT88.4 R8, [R132+0x5000] ;  /* 0x005000008408783b */ /* 0x000e620000004200 */
[----:B----4-:R-:W-:Y:S01]  /*53c0*/  FADD.FTZ R0, R19, R0 ;  /* 0x0000000013007221 */ /* 0x010fe20000010000 */
[----:B--2---:R-:W-:-:S02]  /*53d0*/  F2FP.BF16.PACK_AB R129, R17, R19 ;  /* 0x000000131181723e */ /* 0x004fc400000010ff */
[----:B-----5:R-:W-:Y:S01]  /*53e0*/  F2FP.BF16.PACK_AB R131, R2, R3 ;  /* 0x000000030283723e */ /* 0x020fe200000010ff */
[----:B------:R-:W-:Y:S02]  /*53f0*/  LDSM.16.MT88.4 R160, [R132+0x1800] ;  /* 0x0018000084a0783b */ /* 0x000fe40000004200 */
[C---:B-1----:R-:W-:Y:S08]  /*5400*/  HMMA.16816.F32.BF16 R84, R4.reuse, R8, R176 ;  /* 0x000000080454723c */ /* 0x042ff000000418b0 */
[----:B------:R-:W-:Y:S01]  /*5410*/  HMMA.16816.F32.BF16 R88, R4, R10, R136 ;  /* 0x0000000a0458723c */ /* 0x000fe20000041888 */
[----:B------:R-:W1:Y:S01]  /*5420*/  LDSM.16.MT88.4 R8, [R134+0x5000] ;  /* 0x005000008608783b */ /* 0x000e620000004200 */
[----:B------:R-:W-:-:S03]  /*5430*/  FADD.FTZ R0, R17, R0 ;  /* 0x0000000011007221 */ /* 0x000fc60000010000 */
[----:B------:R-:W-:Y:S03]  /*5440*/  LDSM.16.MT88.4 R136, [R250+0x1800] ;  /* 0x00180000fa88783b */ /* 0x000fe60000004200 */
        /* <DEDUP_REMOVED lines=9> */
[----:B------:R-:W-:Y:S04]  /*54e0*/  LDSM.16.MT88.4 R144, [R251+0x1800] ;  /* 0x00180000fb90783b */ /* 0x000fe80000004200 */
[----:B------:R2:W-:Y:S04]  /*54f0*/  STL [R1+0x78], R0 ;  /* 0x0000780001007387 */ /* 0x0005e80000100800 */
[----:B--2---:R-:W2:Y:S01]  /*5500*/  LDL R0, [R1+0xb4] ;  /* 0x0000b40001007983 */ /* 0x004ea20000100800 */
        /* <DEDUP_REMOVED lines=10> */
[C---:B-1----:R-:W-:Y:S01]  /*55b0*/  HMMA.16816.F32.BF16 R124, R4.reuse, R10, R40 ;  /* 0x0000000a047c723c */ /* 0x042fe20000041828 */
[----:B------:R-:W1:Y:S07]  /*55c0*/  LDSM.16.MT88.4 R40, [R132+0x3800] ;  /* 0x003800008428783b */ /* 0x000e6e0000004200 */
[----:B------:R-:W-:Y:S01]  /*55d0*/  HMMA.16816.F32.BF16 R180, R4, R8, R48 ;  /* 0x0000000804b4723c */ /* 0x000fe20000041830 */
[----:B------:R-:W3:Y:S04]  /*55e0*/  LDSM.16.MT88.4 R48, [R134+0x3800] ;  /* 0x003800008630783b */ /* 0x000ee80000004200 */
[----:B------:R-:W-:Y:S03]  /*55f0*/  LDSM.16.MT88.4 R8, [R250+0x7000] ;  /* 0x00700000fa08783b */ /* 0x000fe60000004200 */
[C---:B------:R-:W-:Y:S08]  /*5600*/  HMMA.16816.F32.BF16 R140, R128.reuse, R136, R140 ;  /* 0x00000088808c723c */ /* 0x040ff0000004188c */
[C---:B------:R-:W-:Y:S08]  /*5610*/  HMMA.16816.F32.BF16 R136, R128.reuse, R138, R36 ;  /* 0x0000008a8088723c */ /* 0x040ff00000041824 */
[C---:B-1----:R-:W-:Y:S08]  /*5620*/  HMMA.16816.F32.BF16 R36, R128.reuse, R40, R44 ;  /* 0x000000288024723c */ /* 0x042ff0000004182c */
[C---:B---3--:R-:W-:Y:S01]  /*5630*/  HMMA.16816.F32.BF16 R44, R128.reuse, R48, R56 ;  /* 0x00000030802c723c */ /* 0x048fe20000041838 */
[----:B------:R-:W1:Y:S07]  /*5640*/  LDSM.16.MT88.4 R56, [R251+0x3800] ;  /* 0x00380000fb38783b */ /* 0x000e6e0000004200 */
[C---:B------:R-:W-:Y:S08]  /*5650*/  HMMA.16816.F32.BF16 R48, R128.reuse, R50, R60 ;  /* 0x000000328030723c */ /* 0x040ff0000004183c */
[C---:B------:R-:W-:Y:S08]  /*5660*/  HMMA.16816.F32.BF16 R60, R128.reuse, R64, R76 ;  /* 0x00000040803c723c */ /* 0x040ff0000004184c */
[C---:B------:R-:W-:Y:S01]  /*5670*/  HMMA.16816.F32.BF16 R64, R128.reuse, R66, R80 ;  /* 0x000000428040723c */ /* 0x040fe20000041850 */
[----:B------:R-:W3:Y:S07]  /*5680*/  LDSM.16.MT88.4 R80, [R134+0x5800] ;  /* 0x005800008650783b */ /* 0x000eee0000004200 */
[C---:B------:R-:W-:Y:S08]  /*5690*/  HMMA.16816.F32.BF16 R40, R128.reuse, R42, R52 ;  /* 0x0000002a8028723c */ /* 0x040ff00000041834 */
[C---:B-1----:R-:W-:Y:S08]  /*56a0*/  HMMA.16816.F32.BF16 R52, R128.reuse, R56, R68 ;  /* 0x000000388034723c */ /* 0x042ff00000041844 */
[C---:B---3--:R-:W-:Y:S08]  /*56b0*/  HMMA.16816.F32.BF16 R76, R128.reuse, R80, R92 ;  /* 0x00000050804c723c */ /* 0x048ff0000004185c */
[C---:B------:R-:W-:Y:S01]  /*56c0*/  HMMA.16816.F32.BF16 R80, R128.reuse, R82, R96 ;  /* 0x000000528050723c */ /* 0x040fe20000041860 */
[----:B------:R-:W1:Y:S07]  /*56d0*/  LDSM.16.MT88.4 R96, [R250+0x5800] ;  /* 0x00580000fa60783b */ /* 0x000e6e0000004200 */
[C---:B------:R-:W-:Y:S01]  /*56e0*/  HMMA.16816.F32.BF16 R56, R128.reuse, R58, R72 ;  /* 0x0000003a8038723c */ /* 0x040fe20000041848 */
[----:B------:R-:W3:Y:S07]  /*56f0*/  LDSM.16.MT88.4 R72, [R132+0x5800] ;  /* 0x005800008448783b */ /* 0x000eee0000004200 */
[C---:B-1----:R-:W-:Y:S08]  /*5700*/  HMMA.16816.F32.BF16 R92, R128.reuse, R96, R108 ;  /* 0x00000060805c723c */ /* 0x042ff0000004186c */
[C---:B------:R-:W-:Y:S01]  /*5710*/  HMMA.16816.F32.BF16 R96, R128.reuse, R98, R112 ;  /* 0x000000628060723c */ /* 0x040fe20000041870 */
[----:B------:R-:W1:Y:S07]  /*5720*/  LDSM.16.MT88.4 R112, [R134+0x7800] ;  /* 0x007800008670783b */ /* 0x000e6e0000004200 */
[C---:B---3--:R-:W-:Y:S08]  /*5730*/  HMMA.16816.F32.BF16 R68, R128.reuse, R72, R84 ;  /* 0x000000488044723c */ /* 0x048ff00000041854 */
[----:B------:R-:W-:Y:S01]  /*5740*/  HMMA.16816.F32.BF16 R72, R128, R74, R88 ;  /* 0x0000004a8048723c */ /* 0x000fe20000041858 */
[----:B------:R-:W3:Y:S01]  /*5750*/  LDSM.16.MT88.4 R88, [R251+0x5800] ;  /* 0x00580000fb58783b */ /* 0x000ee20000004200 */
[----:B------:R-:W-:-:S06]  /*5760*/  MOV R2, c[0x0][0x2c4] ;  /* 0x0000b10000027a02 */ /* 0x000fcc0000000f00 */
[----:B------:R-:W-:Y:S01]  /*5770*/  HMMA.16816.F32.BF16 R24, R4, R8, R24 ;  /* 0x000000080418723c */ /* 0x000fe20000041818 */
[----:B------:R-:W-:-:S07]  /*5780*/  ISETP.NE.AND P1, PT, R2, 0x1, PT ;  /* 0x000000010200780c */ /* 0x000fce0003f25270 */
[----:B------:R-:W-:Y:S01]  /*5790*/  HMMA.16816.F32.BF16 R12, R4, R10, R12 ;  /* 0x0000000a040c723c */ /* 0x000fe2000004180c */
[----:B------:R-:W-:Y:S07]  /*57a0*/  LDSM.16.MT88.4 R4, [R250+0x7800] ;  /* 0x00780000fa04783b */ /* 0x000fee0000004200 */
[----:B-1----:R-:W-:Y:S01]  /*57b0*/  HMMA.16816.F32.BF16 R108, R128, R112, R120 ;  /* 0x00000070806c723c */ /* 0x002fe20000041878 */
[----:B------:R-:W1:Y:S01]  /*57c0*/  LDSM.16.MT88.4 R120, [R251+0x7800] ;  /* 0x00780000fb78783b */ /* 0x000e620000004200 */
[----:B--2---:R-:W-:-:S05]  /*57d0*/  @P1 IMAD.HI.U32 R2, R0, c[0x0][0x2c8], RZ ;  /* 0x0000b20000021a27 */ /* 0x004fca00078e00ff */
[----:B------:R-:W-:Y:S01]  /*57e0*/  @P1 SHF.R.U32.HI R0, RZ, c[0x0][0x2cc], R2 ;  /* 0x0000b300ff001a19 */ /* 0x000fe20000011602 */
[----:B---3--:R-:W-:Y:S03]  /*57f0*/  HMMA.16816.F32.BF16 R84, R128, R88, R100 ;  /* 0x000000588054723c */ /* 0x008fe60000041864 */
[----:B------:R-:W-:-:S05]  /*5800*/  IADD3 R0, R0, -c[0x0][0x168], R249 ;  /* 0x80005a0000007a10 */ /* 0x000fca0007ffe0f9 */
[----:B------:R-:W-:Y:S01]  /*5810*/  HMMA.16816.F32.BF16 R88, R128, R90, R104 ;  /* 0x0000005a8058723c */ /* 0x000fe20000041868 */
[----:B------:R-:W2:Y:S01]  /*5820*/  LDSM.16.MT88.4 R104, [R132+0x7800] ;  /* 0x007800008468783b */ /* 0x000ea20000004200 */
[----:B------:R-:W-:-:S04]  /*5830*/  SHF.R.S32.HI R2, RZ, 0x1f, R0 ;  /* 0x0000001fff027819 */ /* 0x000fc80000011400 */
[----:B------:R-:W-:Y:S02]  /*5840*/  LEA.HI R0, R2, R0, RZ, 0x6 ;  /* 0x0000000002007211 */ /* 0x000fe400078f30ff */
[----:B------:R-:W-:Y:S02]  /*5850*/  HMMA.16816.F32.BF16 R112, R128, R114, R116 ;  /* 0x000000728070723c */ /* 0x000fe40000041874 */
[----:B------:R-:W-:Y:S02]  /*5860*/  SHF.R.S32.HI R0, RZ, 0x6, R0 ;  /* 0x00000006ff007819 */ /* 0x000fe40000011400 */
[----:B------:R-:W-:-:S04]  /*5870*/  IADD3 R3, R248, -0x2, RZ ;  /* 0xfffffffef8037810 */ /* 0x000fc80007ffe0ff */
[C---:B-1----:R-:W-:Y:S01]  /*5880*/  HMMA.16816.F32.BF16 R116, R128.reuse, R120, R180 ;  /* 0x000000788074723c */ /* 0x042fe200000418b4 */
[----:B------:R1:W-:Y:S07]  /*5890*/  STL [R1+0x64], R3 ;  /* 0x0000640301007387 */ /* 0x0003ee0000100800 */
[C---:B------:R-:W-:Y:S08]  /*58a0*/  HMMA.16816.F32.BF16 R120, R128.reuse, R122, R124 ;  /* 0x0000007a8078723c */ /* 0x040ff0000004187c */
[----:B------:R-:W-:Y:S07]  /*58b0*/  HMMA.16816.F32.BF16 R124, R128, R4, R24 ;  /* 0x00000004807c723c */ /* 0x000fee0000041818 */
[----:B------:R-:W-:-:S05]  /*58c0*/  IMNMX R4, RZ, R0, !PT ;  /* 0x00000000ff047217 */ /* 0x000fca0007800200 */
[----:B------:R1:W-:Y:S01]  /*58d0*/  STL [R1+0x84], R4 ;  /* 0x0000840401007387 */ /* 0x0003e20000100800 */
[----:B------:R-:W-:Y:S01]  /*58e0*/  ISETP.GE.AND P0, PT, R3, R4, PT ;  /* 0x000000040300720c */ /* 0x000fe20003f06270 */
[C---:B------:R-:W-:Y:S08]  /*58f0*/  HMMA.16816.F32.BF16 R164, R128.reuse, R160, R164 ;  /* 0x000000a080a4723c */ /* 0x040ff000000418a4 */
[C---:B------:R-:W-:Y:S08]  /*5900*/  HMMA.16816.F32.BF16 R156, R128.reuse, R152, R156 ;  /* 0x00000098809c723c */ /* 0x040ff0000004189c */
[C---:B------:R-:W-:Y:S08]  /*5910*/  HMMA.16816.F32.BF16 R148, R128.reuse, R144, R148 ;  /* 0x000000908094723c */ /* 0x040ff00000041894 */
[C---:B--2---:R-:W-:Y:S08]  /*5920*/  HMMA.16816.F32.BF16 R100, R128.reuse, R104, R184 ;  /* 0x000000688064723c */ /* 0x044ff000000418b8 */
[C---:B------:R-:W-:Y:S08]  /*5930*/  HMMA.16816.F32.BF16 R160, R128.reuse, R162, R20 ;  /* 0x000000a280a0723c */ /* 0x040ff00000041814 */
[C---:B------:R-:W-:Y:S08]  /*5940*/  HMMA.16816.F32.BF16 R152, R128.reuse, R154, R28 ;  /* 0x0000009a8098723c */ /* 0x040ff0000004181c */
[C---:B------:R-:W-:Y:S08]  /*5950*/  HMMA.16816.F32.BF16 R144, R128.reuse, R146, R32 ;  /* 0x000000928090723c */ /* 0x040ff00000041820 */
[C---:B------:R-:W-:Y:S08]  /*5960*/  HMMA.16816.F32.BF16 R104, R128.reuse, R106, R176 ;  /* 0x0000006a8068723c */ /* 0x040ff000000418b0 */
[----:B------:R-:W-:Y:S01]  /*5970*/  HMMA.16816.F32.BF16 R128, R128, R6, R12 ;  /* 0x000000068080723c */ /* 0x000fe2000004180c */
[----:B------:R-:W-:Y:S01]  /*5980*/  @!UPT UIADD3 URZ, URZ, URZ, URZ ;  /* 0x0000003f3f3ff290 */ /* 0x000fe2000fffe03f */
[----:B------:R-:W-:Y:S11]  /*5990*/  @!P0 BRA `(.L_x_523) ;  /* 0x000040d000008947 */ /* 0x000ff60003800000 */
[----:B-1----:R-:W-:Y:S02]  /*59a0*/  MOV R135, R16 ;  /* 0x0000001000877202 */ /* 0x002fe40000000f00 */
[----:B------:R-:W-:-:S02]  /*59b0*/  MOV R134, R133 ;  /* 0x0000008500867202 */ /* 0x000fc40000000f00 */
[----:B------:R-:W-:-:S07]  /*59c0*/  MOV R248, R3 ;  /* 0x0000000300f87202 */ /* 0x000fce0000000f00 */
.L_x_534:
[----:B------:R-:W2:Y:S01]  /*59d0*/  LDL R0, [R1+0x20] ;  /* 0x0000200001007983 */ /* 0x000ea20000100800 */
[----:B------:R-:W-:Y:S04]  /*59e0*/  DEPBAR.LE SB0, 0x0 ;  /* 0x000080000000791a */ /* 0x000fe80000000000 */
[----:B------:R-:W-:Y:S01]  /*59f0*/  WARPSYNC 0xffffffff ;  /* 0xffffffff00007948 */ /* 0x000fe20003800000 */
[----:B------:R-:W-:Y:S01]  /*5a00*/  BAR.SYNC.DEFER_BLOCKING 0x0 ;  /* 0x0000000000007b1d */ /* 0x000fe20000010000 */
[----:B------:R-:W-:Y:S05]  /*5a10*/  ISETP.GE.AND P0, PT, R248, RZ, PT ;  /* 0x000000fff800720c */ /* 0x000fea0003f06270 */
[----:B------:R1:W3:Y:S01]  /*5a20*/  LDSM.16.M88.4 R176, [R252] ;  /* 0x00000000fcb0783b */ /* 0x0002e20000000200 */
[----:B------:R-:W-:Y:S03]  /*5a30*/  BSSY B0, `(.L_x_524) ;  /* 0x0000068000007945 */ /* 0x000fe60003800000 */
[----:B------:R1:W4:Y:S04]  /*5a40*/  LDSM.16.M88.4 R180, [R252+0x800] ;  /* 0x00080000fcb4783b */ /* 0x0003280000000200 */
[----:B------:R1:W1:Y:S04]  /*5a50*/  LDSM.16.M88.4 R184, [R252+0x1000] ;  /* 0x00100000fcb8783b */ /* 0x0002680000000200 */
[----:B------:R1:W1:Y:S04]  /*5a60*/  LDSM.16.M88.4 R188, [R252+0x1800] ;  /* 0x00180000fcbc783b */ /* 0x0002680000000200 */
[----:B--2---:R2:W1:Y:S04]  /*5a70*/  LDSM.16.M88.4 R8, [R0] ;  /* 0x000000000008783b */ /* 0x0044680000000200 */
[----:B------:R2:W1:Y:S04]  /*5a80*/  LDSM.16.M88.4 R16, [R0+0x800] ;  /* 0x000800000010783b */ /* 0x0004680000000200 */
[----:B------:R2:W1:Y:S04]  /*5a90*/  LDSM.16.M88.4 R24, [R0+0x1000] ;  /* 0x001000000018783b */ /* 0x0004680000000200 */
[----:B------:R2:W1:Y:S01]  /*5aa0*/  LDSM.16.M88.4 R32, [R0+0x1800] ;  /* 0x001800000020783b */ /* 0x0004620000000200 */
[----:B------:R-:W-:-:S05]  /*5ab0*/  @!P0 BRA `(.L_x_525) ;  /* 0x000005f000008947 */ /* 0x000fca0003800000 */
[----:B---34-:R-:W3:Y:S04]  /*5ac0*/  LDL R4, [R1+0x60] ;  /* 0x0000600001047983 */ /* 0x018ee80000100800 */
[----:B------:R-:W4:Y:S04]  /*5ad0*/  LDL R28, [R1+0x5c] ;  /* 0x00005c00011c7983 */ /* 0x000f280000100800 */
[----:B------:R-:W5:Y:S04]  /*5ae0*/  LDL.64 R22, [R1+0xa0] ;  /* 0x0000a00001167983 */ /* 0x000f680000100a00 */
        /* <DEDUP_REMOVED lines=9> */
[----:B---3--:R-:W-:Y:S01]  /*5b80*/  SHF.R.S32.HI R0, RZ, 0x1f, R4 ;  /* 0x0000001fff007819 */ /* 0x008fe20000011404 */
[----:B------:R-:W-:Y:S04]  /*5b90*/  IMAD.WIDE.U32 R2, R4, c[0x0][0x208], RZ ;  /* 0x0000820004027a25 */ /* 0x000fe800078e00ff */
[----:B------:R-:W-:Y:S04]  /*5ba0*/  IMAD R0, R0, c[0x0][0x208], RZ ;  /* 0x0000820000007a24 */ /* 0x000fe800078e02ff */
[----:B------:R-:W-:Y:S01]  /*5bb0*/  IMAD R0, R4, c[0x0][0x20c], R0 ;  /* 0x0000830004007a24 */ /* 0x000fe200078e0200 */
[----:B----4-:R-:W-:Y:S03]  /*5bc0*/  SHF.R.S32.HI R4, RZ, 0x1f, R28 ;  /* 0x0000001fff047819 */ /* 0x010fe6000001141c */
[----:B------:R-:W-:Y:S02]  /*5bd0*/  IMAD.IADD R3, R3, 0x1, R0 ;  /* 0x0000000103037824 */ /* 0x000fe400078e0200 */
[----:B------:R-:W-:Y:S02]  /*5be0*/  IMAD R4, R4, c[0x0][0x218], RZ ;  /* 0x0000860004047a24 */ /* 0x000fe400078e02ff */
[C---:B------:R-:W-:Y:S04]  /*5bf0*/  IMAD.WIDE.U32 R2, R28.reuse, c[0x0][0x218], R2 ;  /* 0x000086001c027a25 */ /* 0x040fe800078e0002 */
[----:B------:R-:W-:Y:S01]  /*5c00*/  IMAD R4, R28, c[0x0][0x21c], R4 ;  /* 0x000087001c047a24 */ /* 0x000fe200078e0204 */
[----:B-----5:R-:W-:Y:S01]  /*5c10*/  IADD3 R0, P0, R22, R2, RZ ;  /* 0x0000000216007210 */ /* 0x020fe20007f1e0ff */
[C---:B--2---:R-:W-:Y:S01]  /*5c20*/  IMAD.SHL.U32 R30, R5.reuse, 0x2, RZ ;  /* 0x00000002051e7824 */ /* 0x044fe200078e00ff */
[----:B------:R-:W-:Y:S02]  /*5c30*/  SHF.L.U64.HI R22, R5, 0x1, R21 ;  /* 0x0000000105167819 */ /* 0x000fe40000010215 */
[----:B------:R-:W-:Y:S02]  /*5c40*/  IADD3.X R4, R12, R3, R4, P0, !PT ;  /* 0x000000030c047210 */ /* 0x000fe400007fe404 */
[C---:B------:R-:W-:Y:S02]  /*5c50*/  LEA R12, P0, R0.reuse, c[0x0][0x1f8], 0x1 ;  /* 0x00007e00000c7a11 */ /* 0x040fe400078008ff */
[C---:B------:R-:W-:Y:S02]  /*5c60*/  SHF.L.U64.HI R21, R15.reuse, 0x1, R20 ;  /* 0x000000010f157819 */ /* 0x040fe40000010214 */
[----:B------:R-:W-:Y:S02]  /*5c70*/  LEA.HI.X R5, R0, c[0x0][0x1fc], R4, 0x1, P0 ;  /* 0x00007f0000057a11 */ /* 0x000fe400000f0c04 */
[----:B------:R-:W-:Y:S02]  /*5c80*/  SHF.L.U32 R29, R15, 0x1, RZ ;  /* 0x000000010f1d7819 */ /* 0x000fe400000006ff */
[C---:B------:R-:W-:Y:S01]  /*5c90*/  SHF.L.U64.HI R20, R13.reuse, 0x1, R14 ;  /* 0x000000010d147819 */ /* 0x040fe2000001020e */
[----:B------:R-:W-:Y:S01]  /*5ca0*/  IMAD.SHL.U32 R28, R13, 0x2, RZ ;  /* 0x000000020d1c7824 */ /* 0x000fe200078e00ff */
[C---:B------:R-:W-:Y:S02]  /*5cb0*/  SHF.L.U64.HI R13, R6.reuse, 0x1, R7 ;  /* 0x00000001060d7819 */ /* 0x040fe40000010207 */
[----:B------:R-:W-:Y:S01]  /*5cc0*/  SHF.L.U32 R23, R6, 0x1, RZ ;  /* 0x0000000106177819 */ /* 0x000fe200000006ff */
[----:B------:R-:W-:-:S05]  /*5cd0*/  BRA.DIV ~URZ, `(.L_x_526) ;  /* 0x0000b3127f007947 */ /* 0x000fca000b800000 */
[----:B------:R2:W3:Y:S02]  /*5ce0*/  SHFL.IDX PT, R4, R5, RZ, 0x181f ;  /* 0x00181fff05047589 */ /* 0x0004e400000e0000 */
.L_x_579:
[----:B------:R-:W-:-:S05]  /*5cf0*/  BRA.DIV ~URZ, `(.L_x_527) ;  /* 0x0000b3627f007947 */ /* 0x000fca000b800000 */
[----:B------:R-:W4:Y:S04]  /*5d00*/  LDL R2, [R1+0x58] ;  /* 0x0000580001027983 */ /* 0x000f280000100800 */
[----:B------:R-:W5:Y:S04]  /*5d10*/  LDL R31, [R1+0x50] ;  /* 0x00005000011f7983 */ /* 0x000f680000100800 */
[----:B--2---:R-:W2:Y:S04]  /*5d20*/  LDL R7, [R1+0x70] ;  /* 0x0000700001077983 */ /* 0x004ea80000100800 */
[----:B---3--:R-:W3:Y:S04]  /*5d30*/  LDL R133, [R1+0x6c] ;  /* 0x00006c0001857983 */ /* 0x008ee80000100800 */
[----:B------:R-:W5:Y:S04]  /*5d40*/  LDL R132, [R1+0x74] ;  /* 0x0000740001847983 */ /* 0x000f680000100800 */
[----:B------:R-:W1:Y:S02]  /*5d50*/  SHFL.IDX PT, R0, R12, RZ, 0x181f ;  /* 0x00181fff0c007589 */ /* 0x000e6400000e0000 */
[----:B-1----:R-:W-:Y:S02]  /*5d60*/  IADD3 R6, P2, R0, R30, RZ ;  /* 0x0000001e00067210 */ /* 0x002fe40007f5e0ff */
[----:B----4-:R-:W-:Y:S02]  /*5d70*/  ISETP.GE.AND P4, PT, R2, c[0x0][0x1d4], PT ;  /* 0x0000750002007a0c */ /* 0x010fe40003f86270 */
[----:B------:R-:W-:Y:S05]  /*5d80*/  IADD3 R2, P0, R0, R23, RZ ;  /* 0x0000001700027210 */ /* 0x000fea0007f1e0ff */
[C---:B------:R-:W-:Y:S01]  /*5d90*/  IMAD.X R3, R4.reuse, 0x1, R13, P0 ;  /* 0x0000000104037824 */ /* 0x040fe200000e060d */
[----:B--2---:R-:W-:Y:S01]  /*5da0*/  ISETP.GE.AND P3, PT, R7, c[0x0][0x1d4], PT ;  /* 0x0000750007007a0c */ /* 0x004fe20003f66270 */
[----:B------:R-:W-:Y:S01]  /*5db0*/  IMAD.X R7, R4, 0x1, R22, P2 ;  /* 0x0000000104077824 */ /* 0x000fe200010e0616 */
[----:B---3--:R-:W-:Y:S03]  /*5dc0*/  ISETP.GE.AND P1, PT, R133, c[0x0][0x1d4], PT ;  /* 0x0000750085007a0c */ /* 0x008fe60003f26270 */
[----:B------:R-:W-:Y:S01]  /*5dd0*/  @!PT LDS RZ, [RZ] ;  /* 0x00000000fffff984 */ /* 0x000fe20000000800 */
[----:B------:R-:W-:Y:S01]  /*5de0*/  @!PT LDS RZ, [RZ] ;  /* 0x00000000fffff984 */ /* 0x000fe20000000800 */
[----:B-----5:R1:W-:Y:S01]  /*5df0*/  LDGSTS.E.BYPASS.LTC128B.128 [R31+0x100], [R2.64], !P4 ;  /* 0x00100000021f7fae */ /* 0x0203e2000e101d46 */
[----:B------:R-:W-:Y:S02]  /*5e00*/  SEL R15, RZ, 0x10, P1 ;  /* 0x00000010ff0f7807 */ /* 0x000fe40000800000 */
[----:B-1----:R-:W-:Y:S05]  /*5e10*/  IADD3 R2, P0, R0, R28, RZ ;  /* 0x0000001c00027210 */ /* 0x002fea0007f1e0ff */
[----:B------:R-:W-:Y:S05]  /*5e20*/  IMAD.X R3, R4, 0x1, R20, P0 ;  /* 0x0000000104037824 */ /* 0x000fea00000e0614 */
[----:B------:R1:W-:Y:S02]  /*5e30*/  LDGSTS.E.BYPASS.LTC128B.128 [R31+0x2100], [R2.64], !P3 ;  /* 0x02100000021f7fae */ /* 0x0003e4000d901d46 */
[----:B-1----:R-:W-:Y:S02]  /*5e40*/  IADD3 R2, P0, R0, R29, RZ ;  /* 0x0000001d00027210 */ /* 0x002fe40007f1e0ff */
[----:B------:R-:W1:Y:S03]  /*5e50*/  SHFL.IDX PT, R0, R12, 0x1, 0x181f ;  /* 0x00381f000c007f89 */ /* 0x000e6600000e0000 */
[----:B------:R-:W-:Y:S01]  /*5e60*/  IMAD.X R3, R4, 0x1, R21, P0 ;  /* 0x0000000104037824 */ /* 0x000fe200000e0615 */
[----:B------:R-:W-:Y:S01]  /*5e70*/  ISETP.GE.AND P0, PT, R132, c[0x0][0x1d4], PT ;  /* 0x0000750084007a0c */ /* 0x000fe20003f06270 */
[----:B------:R2:W3:Y:S03]  /*5e80*/  SHFL.IDX PT, R4, R5, 0x1, 0x181f ;  /* 0x00381f0005047f89 */ /* 0x0004e600000e0000 */
[----:B------:R-:W-:Y:S01]  /*5e90*/  SEL R14, RZ, 0x10, P0 ;  /* 0x00000010ff0e7807 */ /* 0x000fe20000000000 */
[----:B------:R4:W-:Y:S08]  /*5ea0*/  LDGSTS.E.BYPASS.LTC128B.128 [R31+0x4100], [R2.64], !P1 ;  /* 0x04100000021f7fae */ /* 0x0009f0000c901d46 */
[----:B------:R5:W-:Y:S01]  /*5eb0*/  LDGSTS.E.BYPASS.LTC128B.128 [R31+0x6100], [R6.64], !P0 ;  /* 0x06100000061f7fae */ /* 0x000be2000c101d46 */
[----:B--2---:R-:W-:Y:S02]  /*5ec0*/  SEL R5, RZ, 0x10, P4 ;  /* 0x00000010ff057807 */ /* 0x004fe40002000000 */
[----:B-----5:R-:W-:Y:S02]  /*5ed0*/  SEL R6, RZ, 0x10, P3 ;  /* 0x00000010ff067807 */ /* 0x020fe40001800000 */
.L_x_580:
[C---:B-1-34-:R-:W-:Y:S01]  /*5ee0*/  ISETP.NE.U32.AND P2, PT, R5.reuse, RZ, PT ;  /* 0x000000ff0500720c */ /* 0x05afe20003f45070 */
[----:B------:R-:W2:Y:S01]  /*5ef0*/  LDL R31, [R1+0x50] ;  /* 0x00005000011f7983 */ /* 0x000ea20000100800 */
[----:B------:R-:W-:Y:S02]  /*5f00*/  IADD3 R5, -R5, 0x10, RZ ;  /* 0x0000001005057810 */ /* 0x000fe40007ffe1ff */
[C---:B------:R-:W-:Y:S02]  /*5f10*/  ISETP.NE.U32.AND P3, PT, R6.reuse, RZ, PT ;  /* 0x000000ff0600720c */ /* 0x040fe40003f65070 */
[----:B------:R-:W-:Y:S02]  /*5f20*/  LOP3.LUT R5, R5, 0xf, RZ, 0xc0, !PT ;  /* 0x0000000f05057812 */ /* 0x000fe400078ec0ff */
[----:B------:R-:W-:Y:S02]  /*5f30*/  IADD3 R6, -R6, 0x10, RZ ;  /* 0x0000001006067810 */ /* 0x000fe40007ffe1ff */
[----:B------:R-:W-:Y:S02]  /*5f40*/  IADD3 R2, P1, P0, R5, R0, R23 ;  /* 0x0000000005027210 */ /* 0x000fe4000783e017 */
[----:B------:R-:W-:Y:S02]  /*5f50*/  LOP3.LUT R6, R6, 0xf, RZ, 0xc0, !PT ;  /* 0x0000000f06067812 */ /* 0x000fe400078ec0ff */
[----:B------:R-:W-:Y:S02]  /*5f60*/  IADD3.X R3, RZ, R4, R13, P1, P0 ;  /* 0x00000004ff037210 */ /* 0x000fe40000fe040d */
[----:B------:R-:W-:Y:S02]  /*5f70*/  IADD3 R12, P1, P0, R6, R0, R28 ;  /* 0x00000000060c7210 */ /* 0x000fe4000783e01c */
[C---:B------:R-:W-:Y:S02]  /*5f80*/  IADD3 R6, -R15.reuse, 0x10, RZ ;  /* 0x000000100f067810 */ /* 0x040fe40007ffe1ff */
[----:B------:R-:W-:Y:S02]  /*5f90*/  IADD3.X R13, RZ, R4, R20, P1, P0 ;  /* 0x00000004ff0d7210 */ /* 0x000fe40000fe0414 */
[----:B------:R-:W-:Y:S04]  /*5fa0*/  LOP3.LUT R6, R6, 0xf, RZ, 0xc0, !PT ;  /* 0x0000000f06067812 */ /* 0x000fe800078ec0ff */
[----:B------:R-:W-:Y:S04]  /*5fb0*/  IADD3 R6, P1, P0, R6, R0, R29 ;  /* 0x0000000006067210 */ /* 0x000fe8000783e01d */
[----:B------:R-:W-:Y:S01]  /*5fc0*/  IADD3.X R7, RZ, R4, R21, P1, P0 ;  /* 0x00000004ff077210 */ /* 0x000fe20000fe0415 */
[----:B------:R-:W-:Y:S01]  /*5fd0*/  @!PT LDS RZ, [RZ] ;  /* 0x00000000fffff984 */ /* 0x000fe20000000800 */
[----:B------:R-:W-:Y:S01]  /*5fe0*/  @!PT LDS RZ, [RZ] ;  /* 0x00000000fffff984 */ /* 0x000fe20000000800 */
[----:B------:R-:W-:Y:S01]  /*5ff0*/  @!PT LDS RZ, [RZ] ;  /* 0x00000000fffff984 */ /* 0x000fe20000000800 */
[----:B--2---:R1:W-:Y:S01]  /*6000*/  LDGSTS.E.BYPASS.LTC128B.128.ZFILL [R31+0x1100], [R2.64], P2 ;  /* 0x01100000021f7fae */ /* 0x0043e20009141d46 */
[----:B------:R-:W-:Y:S03]  /*6010*/  ISETP.NE.U32.AND P2, PT, R15, RZ, PT ;  /* 0x000000ff0f00720c */ /* 0x000fe60003f45070 */
[----:B------:R2:W-:Y:S10]  /*6020*/  LDGSTS.E.BYPASS.LTC128B.128.ZFILL [R31+0x3100], [R12.64], P3 ;  /* 0x031000000c1f7fae */ /* 0x0005f40009941d46 */
[----:B------:R2:W-:Y:S01]  /*6030*/  LDGSTS.E.BYPASS.LTC128B.128.ZFILL [R31+0x5100], [R6.64], P2 ;  /* 0x05100000061f7fae */ /* 0x0005e20009141d46 */
[----:B-1----:R-:W-:Y:S04]  /*6040*/  IADD3 R2, -R14, 0x10, RZ ;  /* 0x000000100e027810 */ /* 0x002fe80007ffe1ff */
[----:B------:R-:W-:Y:S04]  /*6050*/  LOP3.LUT R2, R2, 0xf, RZ, 0xc0, !PT ;  /* 0x0000000f02027812 */ /* 0x000fe800078ec0ff */
[----:B------:R-:W-:Y:S04]  /*6060*/  IADD3 R2, P1, P0, R2, R0, R30 ;  /* 0x0000000002027210 */ /* 0x000fe8000783e01e */
[----:B------:R-:W-:Y:S02]  /*6070*/  IADD3.X R3, RZ, R4, R22, P1, P0 ;  /* 0x00000004ff037210 */ /* 0x000fe40000fe0416 */
[----:B------:R-:W-:Y:S11]  /*6080*/  ISETP.NE.U32.AND P0, PT, R14, RZ, PT ;  /* 0x000000ff0e00720c */ /* 0x000ff60003f05070 */
[----:B------:R-:W-:Y:S02]  /*6090*/  @!UPT UIADD3 URZ, URZ, URZ, URZ ;  /* 0x0000003f3f3ff290 */ /* 0x000fe4000fffe03f */
[----:B------:R2:W-:Y:S02]  /*60a0*/  LDGSTS.E.BYPASS.LTC128B.128.ZFILL [R31+0x7100], [R2.64], P0 ;  /* 0x07100000021f7fae */ /* 0x0005e40008141d46 */
.L_x_525:
[----:B---34-:R-:W-:Y:S05]  /*60b0*/  BSYNC B0 ;  /* 0x0000000000007941 */ /* 0x018fea0003800000 */
.L_x_524:
[----:B--2---:R-:W2:Y:S01]  /*60c0*/  LDL R2, [R1+0x28] ;  /* 0x0000280001027983 */ /* 0x004ea20000100800 */
[----:B------:R-:W-:Y:S05]  /*60d0*/  ISETP.GE.AND P0, PT, R248, 0x1, PT ;  /* 0x00000001f800780c */ /* 0x000fea0003f06270 */
[----:B------:R-:W3:Y:S06]  /*60e0*/  LDL R0, [R1+0x24] ;  /* 0x0000240001007983 */ /* 0x000eec0000100800 */
[----:B------:R-:W4:Y:S06]  /*60f0*/  LDL R3, [R1+0x20] ;  /* 0x0000200001037983 */ /* 0x000f2c0000100800 */
[----:B------:R-:W0:Y:S01]  /*6100*/  LDGDEPBAR ;  /* 0x00000000000079af */ /* 0x000e220000000000 */
[----:B------:R-:W-:Y:S01]  /*6110*/  WARPSYNC 0xffffffff ;  /* 0xffffffff00007948 */ /* 0x000fe20003800000 */
[C---:B-1----:R-:W-:Y:S01]  /*6120*/  HMMA.16816.F32.BF16 R4, R168.reuse, R8, RZ ;  /* 0x00000008a804723c */ /* 0x042fe200000418ff */
[----:B------:R-:W-:Y:S07]  /*6130*/  BSSY B0, `(.L_x_528) ;  /* 0x000012e000007945 */ /* 0x000fee0003800000 */
[C---:B------:R-:W-:Y:S08]  /*6140*/  HMMA.16816.F32.BF16 R8, R168.reuse, R10, RZ ;  /* 0x0000000aa808723c */ /* 0x040ff000000418ff */
[C---:B------:R-:W-:Y:S08]  /*6150*/  HMMA.16816.F32.BF16 R12, R168.reuse, R16, RZ ;  /* 0x00000010a80c723c */ /* 0x040ff000000418ff */
[C---:B------:R-:W-:Y:S08]  /*6160*/  HMMA.16816.F32.BF16 R16, R168.reuse, R18, RZ ;  /* 0x00000012a810723c */ /* 0x040ff000000418ff */
[C---:B------:R-:W-:Y:S08]  /*6170*/  HMMA.16816.F32.BF16 R20, R168.reuse, R24, RZ ;  /* 0x00000018a814723c */ /* 0x040ff000000418ff */
[C---:B------:R-:W-:Y:S08]  /*6180*/  HMMA.16816.F32.BF16 R24, R168.reuse, R26, RZ ;  /* 0x0000001aa818723c */ /* 0x040ff000000418ff */
[C---:B------:R-:W-:Y:S08]  /*6190*/  HMMA.16816.F32.BF16 R28, R168.reuse, R32, RZ ;  /* 0x00000020a81c723c */ /* 0x040ff000000418ff */
[----:B------:R-:W-:Y:S08]  /*61a0*/  HMMA.16816.F32.BF16 R32, R168, R34, RZ ;  /* 0x00000022a820723c */ /* 0x000ff000000418ff */
[C---:B------:R-:W-:Y:S08]  /*61b0*/  HMMA.16816.F32.BF16 R4, R172.reuse, R176, R4 ;  /* 0x000000b0ac04723c */ /* 0x040ff00000041804 */
[C---:B------:R-:W-:Y:S08]  /*61c0*/  HMMA.16816.F32.BF16 R8, R172.reuse, R178, R8 ;  /* 0x000000b2ac08723c */ /* 0x040ff00000041808 */
[C---:B------:R-:W-:Y:S08]  /*61d0*/  HMMA.16816.F32.BF16 R12, R172.reuse, R180, R12 ;  /* 0x000000b4ac0c723c */ /* 0x040ff0000004180c */
[C---:B------:R-:W-:Y:S08]  /*61e0*/  HMMA.16816.F32.BF16 R16, R172.reuse, R182, R16 ;  /* 0x000000b6ac10723c */ /* 0x040ff00000041810 */
[C---:B------:R-:W-:Y:S08]  /*61f0*/  HMMA.16816.F32.BF16 R20, R172.reuse, R184, R20 ;  /* 0x000000b8ac14723c */ /* 0x040ff00000041814 */
[C---:B------:R-:W-:Y:S08]  /*6200*/  HMMA.16816.F32.BF16 R24, R172.reuse, R186, R24 ;  /* 0x000000baac18723c */ /* 0x040ff00000041818 */
[C---:B------:R-:W-:Y:S08]  /*6210*/  HMMA.16816.F32.BF16 R28, R172.reuse, R188, R28 ;  /* 0x000000bcac1c723c */ /* 0x040ff0000004181c */
[----:B------:R-:W-:Y:S01]  /*6220*/  HMMA.16816.F32.BF16 R32, R172, R190, R32 ;  /* 0x000000beac20723c */ /* 0x000fe20000041820 */
[----:B--2---:R-:W1:Y:S06]  /*6230*/  LDSM.16.M88.4 R176, [R2] ;  /* 0x0000000002b0783b */ /* 0x004e6c0000000200 */
[----:B------:R-:W2:Y:S06]  /*6240*/  LDSM.16.M88.4 R180, [R2+0x800] ;  /* 0x0008000002b4783b */ /* 0x000eac0000000200 */
[----:B------:R-:W-:Y:S01]  /*6250*/  LDSM.16.M88.4 R184, [R2+0x1800] ;  /* 0x0018000002b8783b */ /* 0x000fe20000000200 */
[C---:B-1----:R-:W-:Y:S08]  /*6260*/  HMMA.16816.F32.BF16 R4, R192.reuse, R176, R4 ;  /* 0x000000b0c004723c */ /* 0x042ff00000041804 */
[C---:B------:R-:W-:Y:S01]  /*6270*/  HMMA.16816.F32.BF16 R8, R192.reuse, R178, R8 ;  /* 0x000000b2c008723c */ /* 0x040fe20000041808 */
[----:B------:R-:W1:Y:S07]  /*6280*/  LDSM.16.M88.4 R176, [R2+0x1000] ;  /* 0x0010000002b0783b */ /* 0x000e6e0000000200 */
[C---:B--2---:R-:W-:Y:S08]  /*6290*/  HMMA.16816.F32.BF16 R12, R192.reuse, R180, R12 ;  /* 0x000000b4c00c723c */ /* 0x044ff0000004180c */
[C---:B------:R-:W-:Y:S01]  /*62a0*/  HMMA.16816.F32.BF16 R16, R192.reuse, R182, R16 ;  /* 0x000000b6c010723c */ /* 0x040fe20000041810 */
[----:B---3--:R-:W2:Y:S07]  /*62b0*/  LDSM.16.M88.4 R180, [R0+-0x6000] ;  /* 0xffa0000000b4783b */ /* 0x008eae0000000200 */
[C---:B-1----:R-:W-:Y:S08]  /*62c0*/  HMMA.16816.F32.BF16 R20, R192.reuse, R176, R20 ;  /* 0x000000b0c014723c */ /* 0x042ff00000041814 */
[C---:B------:R-:W-:Y:S01]  /*62d0*/  HMMA.16816.F32.BF16 R24, R192.reuse, R178, R24 ;  /* 0x000000b2c018723c */ /* 0x040fe20000041818 */
[----:B------:R-:W1:Y:S07]  /*62e0*/  LDSM.16.M88.4 R176, [R0+-0x5800] ;  /* 0xffa8000000b0783b */ /* 0x000e6e0000000200 */
[C---:B------:R-:W-:Y:S08]  /*62f0*/  HMMA.16816.F32.BF16 R28, R192.reuse, R184, R28 ;  /* 0x000000b8c01c723c */ /* 0x040ff0000004181c */
[----:B------:R-:W-:Y:S01]  /*6300*/  HMMA.16816.F32.BF16 R32, R192, R186, R32 ;  /* 0x000000bac020723c */ /* 0x000fe20000041820 */
[----:B------:R-:W3:Y:S07]  /*6310*/  LDSM.16.M88.4 R184, [R0+-0x5000] ;  /* 0xffb0000000b8783b */ /* 0x000eee0000000200 */
[C---:B--2---:R-:W-:Y:S08]  /*6320*/  HMMA.16816.F32.BF16 R4, R196.reuse, R180, R4 ;  /* 0x000000b4c404723c */ /* 0x044ff00000041804 */
[C---:B------:R-:W-:Y:S01]  /*6330*/  HMMA.16816.F32.BF16 R8, R196.reuse, R182, R8 ;  /* 0x000000b6c408723c */ /* 0x040fe20000041808 */
[----:B------:R-:W2:Y:S07]  /*6340*/  LDSM.16.M88.4 R180, [R0+-0x4800] ;  /* 0xffb8000000b4783b */ /* 0x000eae0000000200 */
[C---:B-1----:R-:W-:Y:S08]  /*6350*/  HMMA.16816.F32.BF16 R12, R196.reuse, R176, R12 ;  /* 0x000000b0c40c723c */ /* 0x042ff0000004180c */
[C---:B------:R-:W-:Y:S01]  /*6360*/  HMMA.16816.F32.BF16 R16, R196.reuse, R178, R16 ;  /* 0x000000b2c410723c */ /* 0x040fe20000041810 */
[----:B----4-:R-:W1:Y:S07]  /*6370*/  LDSM.16.M88.4 R176, [R3+0x2000] ;  /* 0x0020000003b0783b */ /* 0x010e6e0000000200 */
[C---:B---3--:R-:W-:Y:S08]  /*6380*/  HMMA.16816.F32.BF16 R20, R196.reuse, R184, R20 ;  /* 0x000000b8c414723c */ /* 0x048ff00000041814 */
[C---:B------:R-:W-:Y:S01]  /*6390*/  HMMA.16816.F32.BF16 R24, R196.reuse, R186, R24 ;  /* 0x000000bac418723c */ /* 0x040fe20000041818 */
[----:B------:R-:W3:Y:S07]  /*63a0*/  LDSM.16.M88.4 R184, [R3+0x2800] ;  /* 0x0028000003b8783b */ /* 0x000eee0000000200 */
[C---:B--2---:R-:W-:Y:S08]  /*63b0*/  HMMA.16816.F32.BF16 R28, R196.reuse, R180, R28 ;  /* 0x000000b4c41c723c */ /* 0x044ff0000004181c */
[----:B------:R-:W-:Y:S01]  /*63c0*/  HMMA.16816.F32.BF16 R32, R196, R182, R32 ;  /* 0x000000b6c420723c */ /* 0x000fe20000041820 */
[----:B------:R-:W2:Y:S07]  /*63d0*/  LDSM.16.M88.4 R180, [R3+0x3000] ;  /* 0x0030000003b4783b */ /* 0x000eae0000000200 */
[C---:B-1----:R-:W-:Y:S08]  /*63e0*/  HMMA.16816.F32.BF16 R4, R200.reuse, R176, R4 ;  /* 0x000000b0c804723c */ /* 0x042ff00000041804 */
[C---:B------:R-:W-:Y:S01]  /*63f0*/  HMMA.16816.F32.BF16 R8, R200.reuse, R178, R8 ;  /* 0x000000b2c808723c */ /* 0x040fe20000041808 */
[----:B------:R-:W1:Y:S07]  /*6400*/  LDSM.16.M88.4 R176, [R3+0x3800] ;  /* 0x0038000003b0783b */ /* 0x000e6e0000000200 */
[C---:B---3--:R-:W-:Y:S08]  /*6410*/  HMMA.16816.F32.BF16 R12, R200.reuse, R184, R12 ;  /* 0x000000b8c80c723c */ /* 0x048ff0000004180c */
[C---:B------:R-:W-:Y:S01]  /*6420*/  HMMA.16816.F32.BF16 R16, R200.reuse, R186, R16 ;  /* 0x000000bac810723c */ /* 0x040fe20000041810 */
[----:B------:R-:W3:Y:S07]  /*6430*/  LDSM.16.M88.4 R184, [R252+0x2000] ;  /* 0x00200000fcb8783b */ /* 0x000eee0000000200 */
[C---:B--2---:R-:W-:Y:S08]  /*6440*/  HMMA.16816.F32.BF16 R20, R200.reuse, R180, R20 ;  /* 0x000000b4c814723c */ /* 0x044ff00000041814 */
[C---:B------:R-:W-:Y:S01]  /*6450*/  HMMA.16816.F32.BF16 R24, R200.reuse, R182, R24 ;  /* 0x000000b6c818723c */ /* 0x040fe20000041818 */
[----:B------:R-:W2:Y:S07]  /*6460*/  LDSM.16.M88.4 R180, [R252+0x2800] ;  /* 0x00280000fcb4783b */ /* 0x000eae0000000200 */
[C---:B-1----:R-:W-:Y:S08]  /*6470*/  HMMA.16816.F32.BF16 R28, R200.reuse, R176, R28 ;  /* 0x000000b0c81c723c */ /* 0x042ff0000004181c */
[----:B------:R-:W-:Y:S01]  /*6480*/  HMMA.16816.F32.BF16 R32, R200, R178, R32 ;  /* 0x000000b2c820723c */ /* 0x000fe20000041820 */
        /* <DEDUP_REMOVED lines=8> */
[C---:B------:R-:W-:Y:S01]  /*6510*/  HMMA.16816.F32.BF16 R24, R204.reuse, R178, R24 ;  /* 0x000000b2cc18723c */ /* 0x040fe20000041818 */
[----:B------:R-:W1:Y:S07]  /*6520*/  LDSM.16.M88.4 R176, [R2+0x2800] ;  /* 0x0028000002b0783b */ /* 0x000e6e0000000200 */
[C---:B---3--:R-:W-:Y:S08]  /*6530*/  HMMA.16816.F32.BF16 R28, R204.reuse, R184, R28 ;  /* 0x000000b8cc1c723c */ /* 0x048ff0000004181c */
[----:B------:R-:W-:Y:S01]  /*6540*/  HMMA.16816.F32.BF16 R32, R204, R186, R32 ;  /* 0x000000bacc20723c */ /* 0x000fe20000041820 */
[----:B------:R-:W3:Y:S07]  /*6550*/  LDSM.16.M88.4 R184, [R2+0x3000] ;  /* 0x0030000002b8783b */ /* 0x000eee0000000200 */
[C---:B--2---:R-:W-:Y:S08]  /*6560*/  HMMA.16816.F32.BF16 R4, R208.reuse, R180, R4 ;  /* 0x000000b4d004723c */ /* 0x044ff00000041804 */
[C---:B------:R-:W-:Y:S01]  /*6570*/  HMMA.16816.F32.BF16 R8, R208.reuse, R182, R8 ;  /* 0x000000b6d008723c */ /* 0x040fe20000041808 */
[----:B------:R-:W2:Y:S07]  /*6580*/  LDSM.16.M88.4 R180, [R2+0x3800] ;  /* 0x0038000002b4783b */ /* 0x000eae0000000200 */
[C---:B-1----:R-:W-:Y:S08]  /*6590*/  HMMA.16816.F32.BF16 R12, R208.reuse, R176, R12 ;  /* 0x000000b0d00c723c */ /* 0x042ff0000004180c */
[C---:B------:R-:W-:Y:S01]  /*65a0*/  HMMA.16816.F32.BF16 R16, R208.reuse, R178, R16 ;  /* 0x000000b2d010723c */ /* 0x040fe20000041810 */
[----:B------:R-:W1:Y:S07]  /*65b0*/  LDSM.16.M88.4 R176, [R0+-0x4000] ;  /* 0xffc0000000b0783b */ /* 0x000e6e0000000200 */
[C---:B---3--:R-:W-:Y:S08]  /*65c0*/  HMMA.16816.F32.BF16 R20, R208.reuse, R184, R20 ;  /* 0x000000b8d014723c */ /* 0x048ff00000041814 */
[C---:B------:R-:W-:Y:S01]  /*65d0*/  HMMA.16816.F32.BF16 R24, R208.reuse, R186, R24 ;  /* 0x000000bad018723c */ /* 0x040fe20000041818 */
[----:B------:R-:W3:Y:S07]  /*65e0*/  LDSM.16.M88.4 R184, [R0+-0x3800] ;  /* 0xffc8000000b8783b */ /* 0x000eee0000000200 */
[C---:B--2---:R-:W-:Y:S08]  /*65f0*/  HMMA.16816.F32.BF16 R28, R208.reuse, R180, R28 ;  /* 0x000000b4d01c723c */ /* 0x044ff0000004181c */
[----:B------:R-:W-:Y:S01]  /*6600*/  HMMA.16816.F32.BF16 R32, R208, R182, R32 ;  /* 0x000000b6d020723c */ /* 0x000fe20000041820 */
[----:B------:R-:W2:Y:S07]  /*6610*/  LDSM.16.M88.4 R180, [R0+-0x3000] ;  /* 0xffd0000000b4783b */ /* 0x000eae0000000200 */
[C---:B-1----:R-:W-:Y:S08]  /*6620*/  HMMA.16816.F32.BF16 R4, R212.reuse, R176, R4 ;  /* 0x000000b0d404723c */ /* 0x042ff00000041804 */
[C---:B------:R-:W-:Y:S01]  /*6630*/  HMMA.16816.F32.BF16 R8, R212.reuse, R178, R8 ;  /* 0x000000b2d408723c */ /* 0x040fe20000041808 */
[----:B------:R-:W1:Y:S07]  /*6640*/  LDSM.16.M88.4 R176, [R0+-0x2800] ;  /* 0xffd8000000b0783b */ /* 0x000e6e0000000200 */
        /* <DEDUP_REMOVED lines=38> */
[----:B------:R-:W3:Y:S07]  /*68b0*/  LDSM.16.M88.4 R184, [R0+-0x2000] ;  /* 0xffe0000000b8783b */ /* 0x000eee0000000200 */
[C---:B--2---:R-:W-:Y:S08]  /*68c0*/  HMMA.16816.F32.BF16 R20, R224.reuse, R180, R20 ;  /* 0x000000b4e014723c */ /* 0x044ff00000041814 */
[C---:B------:R-:W-:Y:S01]  /*68d0*/  HMMA.16816.F32.BF16 R24, R224.reuse, R182, R24 ;  /* 0x000000b6e018723c */ /* 0x040fe20000041818 */
[----:B------:R-:W2:Y:S07]  /*68e0*/  LDSM.16.M88.4 R180, [R0+-0x1800] ;  /* 0xffe8000000b4783b */ /* 0x000eae0000000200 */
[C---:B-1----:R-:W-:Y:S08]  /*68f0*/  HMMA.16816.F32.BF16 R28, R224.reuse, R176, R28 ;  /* 0x000000b0e01c723c */ /* 0x042ff0000004181c */
[----:B------:R-:W-:Y:S01]  /*6900*/  HMMA.16816.F32.BF16 R32, R224, R178, R32 ;  /* 0x000000b2e020723c */ /* 0x000fe20000041820 */
[----:B------:R-:W1:Y:S07]  /*6910*/  LDSM.16.M88.4 R176, [R0+-0x1000] ;  /* 0xfff0000000b0783b */ /* 0x000e6e0000000200 */
[C---:B---3--:R-:W-:Y:S08]  /*6920*/  HMMA.16816.F32.BF16 R4, R228.reuse, R184, R4 ;  /* 0x000000b8e404723c */ /* 0x048ff00000041804 */
[C---:B------:R-:W-:Y:S01]  /*6930*/  HMMA.16816.F32.BF16 R8, R228.reuse, R186, R8 ;  /* 0x000000bae408723c */ /* 0x040fe20000041808 */
[----:B------:R-:W3:Y:S07]  /*6940*/  LDSM.16.M88.4 R184, [R0+-0x800] ;  /* 0xfff8000000b8783b */ /* 0x000eee0000000200 */
        /* <DEDUP_REMOVED lines=38> */
[----:B------:R-:W2:Y:S07]  /*6bb0*/  LDSM.16.M88.4 R180, [R0] ;  /* 0x0000000000b4783b */ /* 0x000eae0000000200 */
        /* <DEDUP_REMOVED lines=8> */
[----:B------:R-:W2:Y:S01]  /*6c40*/  LDSM.16.M88.4 R180, [R0+0x1800] ;  /* 0x0018000000b4783b */ /* 0x000ea20000000200 */
[----:B------:R-:W-:Y:S05]  /*6c50*/  DEPBAR.LE SB0, 0x0 ;  /* 0x000080000000791a */ /* 0x000fea0000000000 */
[----:B------:R-:W-:Y:S01]  /*6c60*/  BAR.SYNC.DEFER_BLOCKING 0x0 ;  /* 0x0000000000007b1d */ /* 0x000fe20000010000 */
[C---:B-1----:R-:W-:Y:S08]  /*6c70*/  HMMA.16816.F32.BF16 R12, R244.reuse, R176, R12 ;  /* 0x000000b0f40c723c */ /* 0x042ff0000004180c */
[C---:B------:R-:W-:Y:S08]  /*6c80*/  HMMA.16816.F32.BF16 R16, R244.reuse, R178, R16 ;  /* 0x000000b2f410723c */ /* 0x040ff00000041810 */
[C---:B---3--:R-:W-:Y:S08]  /*6c90*/  HMMA.16816.F32.BF16 R20, R244.reuse, R184, R20 ;  /* 0x000000b8f414723c */ /* 0x048ff00000041814 */
[C---:B------:R-:W-:Y:S08]  /*6ca0*/  HMMA.16816.F32.BF16 R24, R244.reuse, R186, R24 ;  /* 0x000000baf418723c */ /* 0x040ff00000041818 */
[C---:B--2---:R-:W-:Y:S08]  /*6cb0*/  HMMA.16816.F32.BF16 R28, R244.reuse, R180, R28 ;  /* 0x000000b4f41c723c */ /* 0x044ff0000004181c */
[----:B------:R-:W-:Y:S01]  /*6cc0*/  HMMA.16816.F32.BF16 R32, R244, R182, R32 ;  /* 0x000000b6f420723c */ /* 0x000fe20000041820 */
[----:B------:R-:W-:Y:S07]  /*6cd0*/  @!UPT UIADD3 URZ, URZ, URZ, URZ ;  /* 0x0000003f3f3ff290 */ /* 0x000fee000fffe03f */
[----:B------:R-:W-:-:S11]  /*6ce0*/  @!P0 BRA `(.L_x_529) ;  /* 0x0000072000008947 */ /* 0x000fd60003800000 */
[----:B------:R-:W2:Y:S01]  /*6cf0*/  LDL R2, [R1+0x88] ;  /* 0x0000880001027983 */ /* 0x000ea20000100800 */
[----:B------:R-:W-:Y:S02]  /*6d00*/  IMAD.MOV.U32 R181, RZ, RZ, RZ ;  /* 0x000000ffffb57224 */ /* 0x000fe400078e00ff */
[----:B------:R-:W-:Y:S01]  /*6d10*/  IMAD.MOV.U32 R3, RZ, RZ, c[0x0][0x2b8] ;  /* 0x0000ae00ff037624 */ /* 0x000fe200078e00ff */
[----:B------:R-:W3:Y:S04]  /*6d20*/  LDL R0, [R1+0x80] ;  /* 0x0000800001007983 */ /* 0x000ee80000100800 */
[----:B------:R-:W4:Y:S01]  /*6d30*/  LDL.64 R190, [R1+0x98] ;  /* 0x0000980001be7983 */ /* 0x000f220000100a00 */
[----:B------:R-:W-:Y:S03]  /*6d40*/  ISETP.NE.AND P1, PT, R3, 0x1, PT ;  /* 0x000000010300780c */ /* 0x000fe60003f25270 */
[----:B------:R-:W5:Y:S04]  /*6d50*/  LDL R132, [R1+0xac] ;  /* 0x0000ac0001847983 */ /* 0x000f680000100800 */
[----:B------:R-:W2:Y:S04]  /*6d60*/  LDL.64 R182, [R1+0x90] ;  /* 0x0000900001b67983 */ /* 0x000ea80000100a00 */
[----:B------:R-:W2:Y:S04]  /*6d70*/  LDL R178, [R1+0xa8] ;  /* 0x0000a80001b27983 */ /* 0x000ea80000100800 */
[----:B------:R-:W2:Y:S04]  /*6d80*/  LDL R180, [R1+0xec] ;  /* 0x0000ec0001b47983 */ /* 0x000ea80000100800 */
[----:B------:R-:W2:Y:S04]  /*6d90*/  LDL R189, [R1+0x74] ;  /* 0x0000740001bd7983 */ /* 0x000ea80000100800 */
[----:B------:R-:W2:Y:S04]  /*6da0*/  LDL R179, [R1+0xf0] ;  /* 0x0000f00001b37983 */ /* 0x000ea80000100800 */
[----:B------:R-:W2:Y:S04]  /*6db0*/  LDL R251, [R1+0x6c] ;  /* 0x00006c0001fb7983 */ /* 0x000ea80000100800 */
[----:B------:R-:W3:Y:S04]  /*6dc0*/  LDL R250, [R1+0x70] ;  /* 0x0000700001fa7983 */ /* 0x000ee80000100800 */
[----:B------:R-:W4:Y:S04]  /*6dd0*/  LDL R249, [R1+0x58] ;  /* 0x0000580001f97983 */ /* 0x000f280000100800 */
[----:B------:R-:W5:Y:S04]  /*6de0*/  LDL R177, [R1+0xf4] ;  /* 0x0000f40001b17983 */ /* 0x000f680000100800 */
[----:B------:R-:W5:Y:S01]  /*6df0*/  LDL R176, [R1+0xf8] ;  /* 0x0000f80001b07983 */ /* 0x000f620000100800 */
[----:B--2---:R-:W-:Y:S01]  /*6e00*/  SHF.L.U64.HI R183, R251, 0x1, R179 ;  /* 0x00000001fbb77819 */ /* 0x004fe200000102b3 */
[----:B------:R-:W-:Y:S02]  /*6e10*/  IMAD R2, R248, 0x40, R2 ;  /* 0x00000040f8027824 */ /* 0x000fe400078e0202 */
[----:B------:R-:W-:Y:S01]  /*6e20*/  IMAD.SHL.U32 R188, R189, 0x2, RZ ;  /* 0x00000002bdbc7824 */ /* 0x000fe200078e00ff */
[----:B---3--:R-:W-:Y:S01]  /*6e30*/  SHF.L.U32 R186, R250, 0x1, RZ ;  /* 0x00000001faba7819 */ /* 0x008fe200000006ff */
[----:B------:R-:W-:Y:S01]  /*6e40*/  IMAD.SHL.U32 R187, R251, 0x2, RZ ;  /* 0x00000002fbbb7824 */ /* 0x000fe200078e00ff */
[----:B------:R-:W-:Y:S01]  /*6e50*/  IADD3 R2, R2, -0x40, R0 ;  /* 0xffffffc002027810 */ /* 0x000fe20007ffe000 */
[C---:B----4-:R-:W-:Y:S04]  /*6e60*/  IMAD.SHL.U32 R185, R249.reuse, 0x2, RZ ;  /* 0x00000002f9b97824 */ /* 0x050fe800078e00ff */
[----:B------:R-:W-:Y:S04]  /*6e70*/  @P1 IMAD.HI.U32 R3, R2, c[0x0][0x2bc], RZ ;  /* 0x0000af0002031a27 */ /* 0x000fe800078e00ff */
[----:B------:R-:W-:Y:S01]  /*6e80*/  IMAD.MOV.U32 R0, RZ, RZ, R2 ;  /* 0x000000ffff007224 */ /* 0x000fe200078e0002 */
[----:B------:R-:W-:Y:S02]  /*6e90*/  @P1 SHF.R.U32.HI R0, RZ, c[0x0][0x2c0], R3 ;  /* 0x0000b000ff001a19 */ /* 0x000fe40000011603 */
[----:B-----5:R-:W-:Y:S02]  /*6ea0*/  SHF.L.U64.HI R179, R249, 0x1, R176 ;  /* 0x00000001f9b37819 */ /* 0x020fe400000102b0 */
[C---:B------:R-:W-:Y:S04]  /*6eb0*/  @!P6 IADD3 R3, P0, R0.reuse, R190, RZ ;  /* 0x000000be0003e210 */ /* 0x040fe80007f1e0ff */
[----:B------:R-:W-:Y:S01]  /*6ec0*/  @!P6 LEA.HI.X.SX32 R133, R0, R132, 0x1, P0 ;  /* 0x000000840085e211 */ /* 0x000fe200000f0eff */
[----:B------:R-:W-:Y:S01]  /*6ed0*/  IMAD.MOV R0, RZ, RZ, -R0 ;  /* 0x000000ffff007224 */ /* 0x000fe200078e0a00 */
[C---:B------:R-:W-:Y:S03]  /*6ee0*/  @!P6 LEA R132, P0, R3.reuse, c[0x0][0x2a0], 0x2 ;  /* 0x0000a8000384ea11 */ /* 0x040fe600078010ff */
[----:B------:R-:W-:Y:S01]  /*6ef0*/  IMAD R184, R0, c[0x0][0x2b8], R2 ;  /* 0x0000ae0000b87a24 */ /* 0x000fe200078e0202 */
[----:B------:R-:W-:Y:S03]  /*6f00*/  @!P6 LEA.HI.X R133, R3, c[0x0][0x2a4], R133, 0x2, P0 ;  /* 0x0000a9000385ea11 */ /* 0x000fe600000f1485 */
[----:B------:R-:W-:Y:S01]  /*6f10*/  IMAD.WIDE.U32 R2, R184, c[0x0][0x1e0], RZ ;  /* 0x00007800b8027a25 */ /* 0x000fe200078e00ff */
[----:B------:R-:W-:Y:S01]  /*6f20*/  SHF.R.S32.HI R0, RZ, 0x1f, R184 ;  /* 0x0000001fff007819 */ /* 0x000fe200000114b8 */
[----:B------:R-:W2:Y:S04]  /*6f30*/  @!P6 LDG.E R181, [R132.64] ;  /* 0x0000000684b5e981 */ /* 0x000ea8000c1e1900 */
[----:B------:R-:W-:Y:S01]  /*6f40*/  IMAD R0, R0, c[0x0][0x1e0], RZ ;  /* 0x0000780000007a24 */ /* 0x000fe200078e02ff */
[----:B------:R1:W-:Y:S03]  /*6f50*/  STL [R1+0x60], R184 ;  /* 0x000060b801007387 */ /* 0x0003e60000100800 */
[----:B------:R-:W-:Y:S05]  /*6f60*/  IMAD R0, R184, c[0x0][0x1e4], R0 ;  /* 0x00007900b8007a24 */ /* 0x000fea00078e0200 */
[----:B------:R-:W-:Y:S02]  /*6f70*/  IADD3 R3, R3, R0, RZ ;  /* 0x0000000003037210 */ /* 0x000fe40007ffe0ff */
[----:B-1----:R-:W-:Y:S02]  /*6f80*/  SHF.L.U64.HI R184, R189, 0x1, R180 ;  /* 0x00000001bdb87819 */ /* 0x002fe400000102b4 */
[----:B--2---:R-:W-:Y:S01]  /*6f90*/  SHF.R.S32.HI R133, RZ, 0x1f, R181 ;  /* 0x0000001fff857819 */ /* 0x004fe200000114b5 */
[----:B------:R1:W-:Y:S01]  /*6fa0*/  STL [R1+0x5c], R181 ;  /* 0x00005cb501007387 */ /* 0x0003e20000100800 */
[----:B------:R-:W-:Y:S04]  /*6fb0*/  IMAD.WIDE.U32 R2, R181, c[0x0][0x1f0], R2 ;  /* 0x00007c00b5027a25 */ /* 0x000fe800078e0002 */
[----:B------:R-:W-:Y:S01]  /*6fc0*/  IMAD R133, R133, c[0x0][0x1f0], RZ ;  /* 0x00007c0085857a24 */ /* 0x000fe200078e02ff */
[----:B------:R-:W-:Y:S02]  /*6fd0*/  IADD3 R0, P0, R182, R2, RZ ;  /* 0x00000002b6007210 */ /* 0x000fe40007f1e0ff */
[----:B------:R-:W-:Y:S01]  /*6fe0*/  SHF.L.U64.HI R182, R250, 0x1, R177 ;  /* 0x00000001fab67819 */ /* 0x000fe200000102b1 */
[----:B------:R-:W-:Y:S05]  /*6ff0*/  IMAD R133, R181, c[0x0][0x1f4], R133 ;  /* 0x00007d00b5857a24 */ /* 0x000fea00078e0285 */
[----:B------:R-:W-:Y:S02]  /*7000*/  IADD3.X R133, R178, R3, R133, P0, !PT ;  /* 0x00000003b2857210 */ /* 0x000fe400007fe485 */
[C---:B------:R-:W-:Y:S04]  /*7010*/  LEA R178, P0, R0.reuse, c[0x0][0x1c8], 0x1 ;  /* 0x0000720000b27a11 */ /* 0x040fe800078008ff */
[----:B------:R-:W-:Y:S01]  /*7020*/  LEA.HI.X R133, R0, c[0x0][0x1cc], R133, 0x1, P0 ;  /* 0x0000730000857a11 */ /* 0x000fe200000f0c85 */
[----:B------:R-:W-:-:S06]  /*7030*/  BRA.DIV ~URZ, `(.L_x_530) ;  /* 0x0000a3227f007947 */ /* 0x000fcc000b800000 */
[----:B------:R2:W3:Y:S02]  /*7040*/  SHFL.IDX PT, R132, R133, RZ, 0x181f ;  /* 0x00181fff85847589 */ /* 0x0004e400000e0000 */
.L_x_581:
        /* <DEDUP_REMOVED lines=31> */
.L_x_582:
        /* <DEDUP_REMOVED lines=29> */
.L_x_529:
[----:B------:R-:W-:Y:S05]  /*7410*/  BSYNC B0 ;  /* 0x0000000000007941 */ /* 0x000fea0003800000 */
.L_x_528:
[----:B--2---:R-:W2:Y:S01]  /*7420*/  LDL R3, [R1+0xb4] ;  /* 0x0000b40001037983 */ /* 0x004ea20000100800 */
[----:B------:R-:W-:Y:S01]  /*7430*/  MOV R132, c[0x0][0x2c4] ;  /* 0x0000b10000847a02 */ /* 0x000fe20000000f00 */
[----:B------:R-:W-:Y:S02]  /*7440*/  IMAD.MOV.U32 R133, RZ, RZ, 0x1 ;  /* 0x00000001ff857424 */ /* 0x000fe400078e00ff */
[----:B------:R-:W2:Y:S01]  /*7450*/  LDL R0, [R1+0xc0] ;  /* 0x0000c00001007983 */ /* 0x000ea20000100800 */
[----:B------:R-:W-:Y:S01]  /*7460*/  ISETP.NE.AND P0, PT, R132, 0x1, PT ;  /* 0x000000018400780c */ /* 0x000fe20003f05270 */
[----:B------:R-:W-:Y:S02]  /*7470*/  IMAD R133, R248, -0x40, R133 ;  /* 0xffffffc0f8857824 */ /* 0x000fe400078e0285 */
[----:B------:R-:W3:Y:S04]  /*7480*/  LDL R2, [R1+0xc4] ;  /* 0x0000c40001027983 */ /* 0x000ee80000100800 */
[----:B------:R-:W0:Y:S01]  /*7490*/  LDGDEPBAR ;  /* 0x00000000000079af */ /* 0x000e220000000000 */
[----:B--2---:R-:W-:Y:S01]  /*74a0*/  IADD3 R132, R0, R3, RZ ;  /* 0x0000000300847210 */ /* 0x004fe20007ffe0ff */
[----:B---3--:R-:W-:Y:S04]  /*74b0*/  IMAD.IADD R133, R133, 0x1, -R2 ;  /* 0x0000000185857824 */ /* 0x008fe800078e0a02 */
[----:B------:R-:W-:Y:S05]  /*74c0*/  @P0 IMAD.HI.U32 R0, R132, c[0x0][0x2c8], RZ ;  /* 0x0000b20084000a27 */ /* 0x000fea00078e00ff */
[----:B------:R-:W-:Y:S02]  /*74d0*/  @P0 SHF.R.U32.HI R132, RZ, c[0x0][0x2cc], R0 ;  /* 0x0000b300ff840a19 */ /* 0x000fe40000011600 */
[----:B------:R-:W-:Y:S05]  /*74e0*/  MOV R0, c[0x0][0x2ac] ;  /* 0x0000ab0000007a02 */ /* 0x000fea0000000f00 */
[----:B------:R-:W-:Y:S05]  /*74f0*/  IMAD R133, R0, c[0x0][0x1d0], R133 ;  /* 0x0000740000857a24 */ /* 0x000fea00078e0285 */
[----:B------:R-:W-:Y:S01]  /*7500*/  IADD3 R133, R133, -c[0x0][0x168], RZ ;  /* 0x80005a0085857a10 */ /* 0x000fe20007ffe0ff */
[----:B------:R-:W-:-:S05]  /*7510*/  BRA.DIV ~URZ, `(.L_x_532) ;  /* 0x0000a1b27f007947 */ /* 0x000fca000b800000 */
[----:B------:R1:W2:Y:S02]  /*7520*/  SHFL.IDX PT, R0, R132, RZ, 0x1c1f ;  /* 0x001c1fff84007589 */ /* 0x0002a400000e0000 */
.L_x_583:
[----:B--2---:R-:W-:Y:S05]  /*7530*/  IMAD.IADD R0, R133, 0x1, R0 ;  /* 0x0000000185007824 */ /* 0x004fea00078e0200 */
[C---:B------:R-:W-:Y:S02]  /*7540*/  ISETP.GT.AND P0, PT, R0.reuse, RZ, PT ;  /* 0x000000ff0000720c */ /* 0x040fe40003f04270 */
[C---:B------:R-:W-:Y:S02]  /*7550*/  ISETP.GT.AND P2, PT, R0.reuse, 0x1, PT ;  /* 0x000000010000780c */ /* 0x040fe40003f44270 */
[C---:B------:R-:W-:Y:S02]  /*7560*/  ISETP.GT.AND P3, PT, R0.reuse, 0x8, PT ;  /* 0x000000080000780c */ /* 0x040fe40003f64270 */
[----:B------:R-:W-:Y:S02]  /*7570*/  ISETP.GT.AND P4, PT, R0, 0x9, PT ;  /* 0x000000090000780c */ /* 0x000fe40003f84270 */
[----:B------:R-:W-:Y:S02]  /*7580*/  FSEL R4, R4, -INF , P0 ;  /* 0xff80000004047808 */ /* 0x000fe40000000000 */
[C---:B------:R-:W-:Y:S02]  /*7590*/  ISETP.GT.AND P1, PT, R0.reuse, 0x10, PT ;  /* 0x000000100000780c */ /* 0x040fe40003f24270 */
[----:B------:R-:W-:Y:S02]  /*75a0*/  ISETP.GT.AND P0, PT, R0, 0x11, PT ;  /* 0x000000110000780c */ /* 0x000fe40003f04270 */
[----:B------:R-:W-:Y:S02]  /*75b0*/  FSEL R5, R5, -INF , P2 ;  /* 0xff80000005057808 */ /* 0x000fe40001000000 */
[----:B------:R-:W-:Y:S02]  /*75c0*/  FSEL R8, R8, -INF , P3 ;  /* 0xff80000008087808 */ /* 0x000fe40001800000 */
[C---:B------:R-:W-:Y:S02]  /*75d0*/  ISETP.GT.AND P3, PT, R0.reuse, 0x18, PT ;  /* 0x000000180000780c */ /* 0x040fe40003f64270 */
[----:B------:R-:W-:Y:S02]  /*75e0*/  FSEL R9, R9, -INF , P4 ;  /* 0xff80000009097808 */ /* 0x000fe40002000000 */
[----:B------:R-:W-:Y:S02]  /*75f0*/  ISETP.GT.AND P4, PT, R0, 0x19, PT ;  /* 0x000000190000780c */ /* 0x000fe40003f84270 */
[----:B------:R-:W-:Y:S02]  /*7600*/  FSEL R12, R12, -INF , P1 ;  /* 0xff8000000c0c7808 */ /* 0x000fe40000800000 */
[C---:B------:R-:W-:Y:S02]  /*7610*/  ISETP.GT.AND P2, PT, R0.reuse, 0x20, PT ;  /* 0x000000200000780c */ /* 0x040fe40003f44270 */
[----:B------:R-:W-:Y:S02]  /*7620*/  FSEL R13, R13, -INF , P0 ;  /* 0xff8000000d0d7808 */ /* 0x000fe40000000000 */
[C---:B------:R-:W-:Y:S02]  /*7630*/  ISETP.GT.AND P1, PT, R0.reuse, 0x21, PT ;  /* 0x000000210000780c */ /* 0x040fe40003f24270 */
[----:B------:R-:W-:Y:S02]  /*7640*/  ISETP.GT.AND P0, PT, R0, 0x28, PT ;  /* 0x000000280000780c */ /* 0x000fe40003f04270 */
[----:B------:R-:W-:Y:S02]  /*7650*/  FSEL R16, R16, -INF , P3 ;  /* 0xff80000010107808 */ /* 0x000fe40001800000 */
[----:B------:R-:W-:Y:S02]  /*7660*/  FSEL R17, R17, -INF , P4 ;  /* 0xff80000011117808 */ /* 0x000fe40002000000 */
[----:B------:R-:W-:Y:S02]  /*7670*/  ISETP.GT.AND P4, PT, R0, 0x29, PT ;  /* 0x000000290000780c */ /* 0x000fe40003f84270 */
[----:B------:R-:W-:Y:S02]  /*7680*/  FSEL R20, R20, -INF , P2 ;  /* 0xff80000014147808 */ /* 0x000fe40001000000 */
[C---:B------:R-:W-:Y:S02]  /*7690*/  ISETP.GT.AND P3, PT, R0.reuse, 0x30, PT ;  /* 0x000000300000780c */ /* 0x040fe40003f64270 */
[----:B------:R-:W-:Y:S02]  /*76a0*/  FSEL R21, R21, -INF , P1 ;  /* 0xff80000015157808 */ /* 0x000fe40000800000 */
[----:B------:R-:W-:Y:S02]  /*76b0*/  ISETP.GT.AND P2, PT, R0, 0x31, PT ;  /* 0x000000310000780c */ /* 0x000fe40003f44270 */
[----:B------:R-:W-:Y:S02]  /*76c0*/  FSEL R24, R24, -INF , P0 ;  /* 0xff80000018187808 */ /* 0x000fe40000000000 */
[C---:B------:R-:W-:Y:S02]  /*76d0*/  ISETP.GT.AND P1, PT, R0.reuse, 0x38, PT ;  /* 0x000000380000780c */ /* 0x040fe40003f24270 */
[----:B------:R-:W-:Y:S02]  /*76e0*/  ISETP.GT.AND P0, PT, R0, 0x39, PT ;  /* 0x000000390000780c */ /* 0x000fe40003f04270 */
[----:B------:R-:W-:Y:S02]  /*76f0*/  FSEL R25, R25, -INF , P4 ;  /* 0xff80000019197808 */ /* 0x000fe40002000000 */
[----:B------:R-:W-:Y:S02]  /*7700*/  FSEL R28, R28, -INF , P3 ;  /* 0xff8000001c1c7808 */ /* 0x000fe40001800000 */
[----:B------:R-:W-:Y:S02]  /*7710*/  FSEL R29, R29, -INF , P2 ;  /* 0xff8000001d1d7808 */ /* 0x000fe40001000000 */
[----:B------:R-:W-:Y:S02]  /*7720*/  FSEL R32, R32, -INF , P1 ;  /* 0xff80000020207808 */ /* 0x000fe40000800000 */
[----:B------:R-:W-:Y:S01]  /*7730*/  FSEL R33, R33, -INF , P0 ;  /* 0xff80000021217808 */ /* 0x000fe20000000000 */
[----:B------:R-:W-:-:S05]  /*7740*/  BRA.DIV ~URZ, `(.L_x_533) ;  /* 0x00009ff27f007947 */ /* 0x000fca000b800000 */
[----:B------:R-:W2:Y:S02]  /*7750*/  SHFL.IDX PT, R0, R132, 0x1, 0x1c1f ;  /* 0x003c1f0084007f89 */ /* 0x000ea400000e0000 */
[----:B--2---:R-:W-:Y:S05]  /*7760*/  IMAD.IADD R0, R133, 0x1, R0 ;  /* 0x0000000185007824 */ /* 0x004fea00078e0200 */
[C---:B------:R-:W-:Y:S02]  /*7770*/  ISETP.GT.AND P3, PT, R0.reuse, RZ, PT ;  /* 0x000000ff0000720c */ /* 0x040fe40003f64270 */
[C---:B------:R-:W-:Y:S02]  /*7780*/  ISETP.GT.AND P2, PT, R0.reuse, 0x1, PT ;  /* 0x000000010000780c */ /* 0x040fe40003f44270 */
[C---:B------:R-:W-:Y:S02]  /*7790*/  ISETP.GT.AND P1, PT, R0.reuse, 0x8, PT ;  /* 0x000000080000780c */ /* 0x040fe40003f24270 */
[----:B------:R-:W-:Y:S02]  /*77a0*/  ISETP.GT.AND P0, PT, R0, 0x9, PT ;  /* 0x000000090000780c */ /* 0x000fe40003f04270 */
[----:B------:R-:W-:Y:S02]  /*77b0*/  FSEL R6, R6, -INF , P3 ;  /* 0xff80000006067808 */ /* 0x000fe40001800000 */
[----:B------:R-:W-:Y:S02]  /*77c0*/  FSEL R7, R7, -INF , P2 ;  /* 0xff80000007077808 */ /* 0x000fe40001000000 */
[----:B------:R-:W-:Y:S02]  /*77d0*/  FSEL R10, R10, -INF , P1 ;  /* 0xff8000000a0a7808 */ /* 0x000fe40000800000 */
[----:B------:R-:W-:Y:S02]  /*77e0*/  FSEL R11, R11, -INF , P0 ;  /* 0xff8000000b0b7808 */ /* 0x000fe40000000000 */
[C---:B------:R-:W-:Y:S02]  /*77f0*/  ISETP.GT.AND P3, PT, R0.reuse, 0x10, PT ;  /* 0x000000100000780c */ /* 0x040fe40003f64270 */
        /* <DEDUP_REMOVED lines=19> */
[----:B------:R-:W-:Y:S02]  /*7930*/  FMNMX.FTZ R0, R4, R134, !PT ;  /* 0x0000008604007209 */ /* 0x000fe40007810000 */
[----:B------:R-:W-:Y:S02]  /*7940*/  FSEL R30, R30, -INF , P3 ;  /* 0xff8000001e1e7808 */ /* 0x000fe40001800000 */
[----:B------:R-:W-:Y:S02]  /*7950*/  FMNMX.FTZ R0, R5, R0, !PT ;  /* 0x0000000005007209 */ /* 0x000fe40007810000 */
[----:B------:R-:W-:Y:S02]  /*7960*/  FSEL R31, R31, -INF , P2 ;  /* 0xff8000001f1f7808 */ /* 0x000fe40001000000 */
[----:B------:R-:W-:Y:S02]  /*7970*/  FMNMX.FTZ R0, R8, R0, !PT ;  /* 0x0000000008007209 */ /* 0x000fe40007810000 */
[----:B------:R-:W-:Y:S02]  /*7980*/  FSEL R34, R34, -INF , P1 ;  /* 0xff80000022227808 */ /* 0x000fe40000800000 */
[----:B------:R-:W-:Y:S02]  /*7990*/  FMNMX.FTZ R0, R9, R0, !PT ;  /* 0x0000000009007209 */ /* 0x000fe40007810000 */
[----:B------:R-:W-:Y:S02]  /*79a0*/  FSEL R35, R35, -INF , P0 ;  /* 0xff80000023237808 */ /* 0x000fe40000000000 */
        /* <DEDUP_REMOVED lines=12> */
[----:B------:R-:W2:Y:S02]  /*7a70*/  SHFL.BFLY PT, R2, R0, 0x2, 0x1f ;  /* 0x0c401f0000027f89 */ /* 0x000ea400000e0000 */
[----:B--2---:R-:W-:Y:S06]  /*7a80*/  FMNMX.FTZ R0, R2, R0, !PT ;  /* 0x0000000002007209 */ /* 0x004fec0007810000 */
[----:B------:R-:W2:Y:S02]  /*7a90*/  SHFL.BFLY PT, R133, R0, 0x1, 0x1f ;  /* 0x0c201f0000857f89 */ /* 0x000ea400000e0000 */
[----:B--2---:R-:W-:Y:S02]  /*7aa0*/  FMNMX.FTZ R133, R0, R133, !PT ;  /* 0x0000008500857209 */ /* 0x004fe40007810000 */
        /* <DEDUP_REMOVED lines=11> */
[----:B-1----:R-:W-:Y:S04]  /*7b60*/  FMNMX.FTZ R132, R27, R0, !PT ;  /* 0x000000001b847209 */ /* 0x002fe80007810000 */
[----:B------:R-:W-:Y:S04]  /*7b70*/  FMNMX.FTZ R132, R30, R132, !PT ;  /* 0x000000841e847209 */ /* 0x000fe80007810000 */
[----:B------:R-:W-:Y:S04]  /*7b80*/  FMNMX.FTZ R132, R31, R132, !PT ;  /* 0x000000841f847209 */ /* 0x000fe80007810000 */
[----:B------:R-:W-:Y:S04]  /*7b90*/  FMNMX.FTZ R132, R34, R132, !PT ;  /* 0x0000008422847209 */ /* 0x000fe80007810000 */
[----:B------:R-:W-:Y:S05]  /*7ba0*/  FMNMX.FTZ R132, R35, R132, !PT ;  /* 0x0000008423847209 */ /* 0x000fea0007810000 */
[----:B------:R-:W1:Y:S02]  /*7bb0*/  SHFL.BFLY PT, R0, R132, 0x2, 0x1f ;  /* 0x0c401f0084007f89 */ /* 0x000e6400000e0000 */
[----:B-1----:R-:W-:Y:S06]  /*7bc0*/  FMNMX.FTZ R132, R132, R0, !PT ;  /* 0x0000000084847209 */ /* 0x002fec0007810000 */
[----:B------:R1:W2:Y:S02]  /*7bd0*/  SHFL.BFLY PT, R0, R132, 0x1, 0x1f ;  /* 0x0c201f0084007f89 */ /* 0x0002a400000e0000 */
.L_x_584:
[----:B------:R-:W3:Y:S01]  /*7be0*/  LDL.LU R177, [R1+0x7c] ;  /* 0x00007c0001b17983 */ /* 0x000ee20000300800 */
[C---:B------:R-:W-:Y:S01]  /*7bf0*/  FMUL.FTZ R2, R133.reuse, c[0x0][0x2d0] ;  /* 0x0000b40085027a20 */ /* 0x040fe20000410000 */
[C---:B------:R-:W-:Y:S01]  /*7c00*/  FSETP.NEU.FTZ.AND P0, PT, R133.reuse, -INF , PT ;  /* 0xff8000008500780b */ /* 0x040fe20003f1d000 */
[----:B------:R-:W-:Y:S01]  /*7c10*/  WARPSYNC 0xffffffff ;  /* 0xffffffff00007948 */ /* 0x000fe20003800000 */
[----:B--2---:R-:W-:Y:S02]  /*7c20*/  FMNMX.FTZ R3, R0, R132, !PT ;  /* 0x0000008400037209 */ /* 0x004fe40007810000 */
[----:B------:R-:W-:Y:S02]  /*7c30*/  FSEL R2, R2, RZ, P0 ;  /* 0x000000ff02027208 */ /* 0x000fe40000000000 */
[----:B------:R-:W-:Y:S02]  /*7c40*/  FSEL R0, R133, RZ, P0 ;  /* 0x000000ff85007208 */ /* 0x000fe40000000000 */
[----:B------:R-:W-:Y:S01]  /*7c50*/  FSETP.NEU.FTZ.AND P0, PT, R3, -INF , PT ;  /* 0xff8000000300780b */ /* 0x000fe20003f1d000 */
[----:B------:R-:W-:Y:S02]  /*7c60*/  FFMA.FTZ R188, R12, c[0x0][0x2d0], -R2 ;  /* 0x0000b4000cbc7a23 */ /* 0x000fe40000010802 */
[----:B------:R-:W2:Y:S01]  /*7c70*/  LDL.LU R12, [R1+0x78] ;  /* 0x00007800010c7983 */ /* 0x000ea20000300800 */
[----:B------:R-:W-:Y:S02]  /*7c80*/  FADD.FTZ R0, -R0, R134 ;  /* 0x0000008600007221 */ /* 0x000fe40000010100 */
[--C-:B------:R-:W-:Y:S02]  /*7c90*/  FFMA.FTZ R4, R4, c[0x0][0x2d0], -R2.reuse ;  /* 0x0000b40004047a23 */ /* 0x100fe40000010802 */
[----:B------:R-:W-:Y:S02]  /*7ca0*/  FMUL.FTZ R0, R0, c[0x0][0x2d0] ;  /* 0x0000b40000007a20 */ /* 0x000fe40000410000 */
[--C-:B------:R-:W-:Y:S02]  /*7cb0*/  FFMA.FTZ R5, R5, c[0x0][0x2d0], -R2.reuse ;  /* 0x0000b40005057a23 */ /* 0x100fe40000010802 */
[----:B------:R-:W-:Y:S01]  /*7cc0*/  MUFU.EX2 R4, R4 ;  /* 0x0000000400047308 */ /* 0x000fe20000000800 */
[--C-:B------:R-:W-:Y:S02]  /*7cd0*/  FFMA.FTZ R185, R17, c[0x0][0x2d0], -R2.reuse ;  /* 0x0000b40011b97a23 */ /* 0x100fe40000010802 */
[--C-:B------:R-:W-:Y:S02]  /*7ce0*/  FFMA.FTZ R8, R8, c[0x0][0x2d0], -R2.reuse ;  /* 0x0000b40008087a23 */ /* 0x100fe40000010802 */
[--C-:B------:R-:W-:Y:S02]  /*7cf0*/  FFMA.FTZ R9, R9, c[0x0][0x2d0], -R2.reuse ;  /* 0x0000b40009097a23 */ /* 0x100fe40000010802 */
[--C-:B------:R-:W-:Y:S02]  /*7d00*/  FFMA.FTZ R187, R13, c[0x0][0x2d0], -R2.reuse ;  /* 0x0000b4000dbb7a23 */ /* 0x100fe40000010802 */
[--C-:B------:R-:W-:Y:S01]  /*7d10*/  FFMA.FTZ R186, R16, c[0x0][0x2d0], -R2.reuse ;  /* 0x0000b40010ba7a23 */ /* 0x100fe20000010802 */
[----:B------:R-:W4:Y:S01]  /*7d20*/  MUFU.EX2 R0, R0 ;  /* 0x0000000000007308 */ /* 0x000f220000000800 */
[--C-:B------:R-:W-:Y:S02]  /*7d30*/  FFMA.FTZ R179, R20, c[0x0][0x2d0], -R2.reuse ;  /* 0x0000b40014b37a23 */ /* 0x100fe40000010802 */
[--C-:B------:R-:W-:Y:S02]  /*7d40*/  FFMA.FTZ R21, R21, c[0x0][0x2d0], -R2.reuse ;  /* 0x0000b40015157a23 */ /* 0x100fe40000010802 */
[--C-:B------:R-:W-:Y:S02]  /*7d50*/  FFMA.FTZ R251, R24, c[0x0][0x2d0], -R2.reuse ;  /* 0x0000b40018fb7a23 */ /* 0x100fe40000010802 */
[--C-:B------:R-:W-:Y:S02]  /*7d60*/  FFMA.FTZ R250, R25, c[0x0][0x2d0], -R2.reuse ;  /* 0x0000b40019fa7a23 */ /* 0x100fe40000010802 */
[--C-:B------:R-:W-:Y:S01]  /*7d70*/  FFMA.FTZ R28, R28, c[0x0][0x2d0], -R2.reuse ;  /* 0x0000b4001c1c7a23 */ /* 0x100fe20000010802 */
[----:B------:R-:W-:Y:S01]  /*7d80*/  MUFU.EX2 R176, R5 ;  /* 0x0000000500b07308 */ /* 0x000fe20000000800 */
[--C-:B------:R-:W-:Y:S01]  /*7d90*/  FFMA.FTZ R24, R29, c[0x0][0x2d0], -R2.reuse ;  /* 0x0000b4001d187a23 */ /* 0x100fe20000010802 */
[----:B------:R-:W-:Y:S01]  /*7da0*/  MOV R29, R21 ;  /* 0x00000015001d7202 */ /* 0x000fe20000000f00 */
[--C-:B------:R-:W-:Y:S02]  /*7db0*/  FFMA.FTZ R32, R32, c[0x0][0x2d0], -R2.reuse ;  /* 0x0000b40020207a23 */ /* 0x100fe40000010802 */
[----:B------:R-:W-:Y:S05]  /*7dc0*/  FFMA.FTZ R33, R33, c[0x0][0x2d0], -R2 ;  /* 0x0000b40021217a23 */ /* 0x000fea0000010802 */
[----:B------:R-:W-:Y:S10]  /*7dd0*/  MUFU.EX2 R8, R8 ;  /* 0x0000000800087308 */ /* 0x000ff40000000800 */
[----:B------:R-:W5:Y:S01]  /*7de0*/  MUFU.EX2 R9, R9 ;  /* 0x0000000900097308 */ /* 0x000f620000000800 */
[C---:B----4-:R-:W-:Y:S01]  /*7df0*/  FMUL.FTZ R25, R0.reuse, R145 ;  /* 0x0000009100197220 */ /* 0x050fe20000410000 */
[----:B------:R-:W-:Y:S01]  /*7e00*/  MOV R145, R29 ;  /* 0x0000001d00917202 */ /* 0x000fe20000000f00 */
[C---:B------:R-:W-:Y:S02]  /*7e10*/  FMUL.FTZ R29, R0.reuse, R141 ;  /* 0x0000008d001d7220 */ /* 0x040fe40000410000 */
[----:B------:R-:W4:Y:S01]  /*7e20*/  LDL R141, [R1+0x34] ;  /* 0x00003400018d7983 */ /* 0x000f220000100800 */
[C---:B------:R-:W-:Y:S02]  /*7e30*/  FMUL.FTZ R16, R0.reuse, R152 ;  /* 0x0000009800107220 */ /* 0x040fe40000410000 */
[C---:B------:R-:W-:Y:S01]  /*7e40*/  FMUL.FTZ R21, R0.reuse, R149 ;  /* 0x0000009500157220 */ /* 0x040fe20000410000 */
[----:B------:R-:W-:Y:S01]  /*7e50*/  MOV R149, R24 ;  /* 0x0000001800957202 */ /* 0x000fe20000000f00 */
[C---:B------:R-:W-:Y:S01]  /*7e60*/  FMUL.FTZ R24, R0.reuse, R144 ;  /* 0x0000009000187220 */ /* 0x040fe20000410000 */
[----:B------:R-:W-:Y:S01]  /*7e70*/  MOV R144, R179 ;  /* 0x000000b300907202 */ /* 0x000fe20000000f00 */
[C---:B------:R-:W-:Y:S02]  /*7e80*/  FMUL.FTZ R13, R0.reuse, R157 ;  /* 0x0000009d000d7220 */ /* 0x040fe40000410000 */
[C---:B------:R-:W-:Y:S02]  /*7e90*/  FMUL.FTZ R17, R0.reuse, R153 ;  /* 0x0000009900117220 */ /* 0x040fe40000410000 */
[C---:B------:R-:W-:Y:S01]  /*7ea0*/  FMUL.FTZ R20, R0.reuse, R148 ;  /* 0x0000009400147220 */ /* 0x040fe20000410000 */
[----:B------:R-:W-:Y:S01]  /*7eb0*/  MOV R148, R28 ;  /* 0x0000001c00947202 */ /* 0x000fe20000000f00 */
[C---:B------:R-:W-:Y:S02]  /*7ec0*/  FMUL.FTZ R28, R0.reuse, R140 ;  /* 0x0000008c001c7220 */ /* 0x040fe40000410000 */
[C---:B------:R-:W-:Y:S02]  /*7ed0*/  FMUL.FTZ R36, R0.reuse, R36 ;  /* 0x0000002400247220 */ /* 0x040fe40000410000 */
[C---:B------:R-:W-:Y:S01]  /*7ee0*/  FMUL.FTZ R37, R0.reuse, R37 ;  /* 0x0000002500257220 */ /* 0x040fe20000410000 */
[----:B-----5:R-:W-:Y:S01]  /*7ef0*/  F2FP.BF16.PACK_AB R178, R9, R8 ;  /* 0x0000000809b2723e */ /* 0x020fe200000010ff */
        /* <DEDUP_REMOVED lines=46> */
[----:B---3--:R-:W-:Y:S04]  /*81e0*/  FFMA.FTZ R2, R0, R177, R4 ;  /* 0x000000b100027223 */ /* 0x008fe80000010004 */
[C---:B------:R-:W-:Y:S01]  /*81f0*/  FADD.FTZ R5, R176.reuse, R2 ;  /* 0x00000002b0057221 */ /* 0x040fe20000010000 */
[----:B------:R-:W-:Y:S01]  /*8200*/  F2FP.BF16.PACK_AB R176, R176, R4 ;  /* 0x00000004b0b0723e */ /* 0x000fe200000010ff */
[C---:B------:R-:W-:Y:S01]  /*8210*/  FMUL.FTZ R4, R3.reuse, c[0x0][0x2d0] ;  /* 0x0000b40003047a20 */ /* 0x040fe20000410000 */
[----:B------:R-:W-:Y:S04]  /*8220*/  FSEL R2, R3, RZ, P0 ;  /* 0x000000ff03027208 */ /* 0x000fe80000000000 */
[----:B------:R-:W-:Y:S01]  /*8230*/  FSEL R4, R4, RZ, P0 ;  /* 0x000000ff04047208 */ /* 0x000fe20000000000 */
[----:B------:R-:W-:Y:S02]  /*8240*/  FADD.FTZ R2, -R2, R135 ;  /* 0x0000008702027221 */ /* 0x000fe40000010100 */
[----:B------:R-:W3:Y:S02]  /*8250*/  LDL R135, [R1+0x30] ;  /* 0x0000300001877983 */ /* 0x000ee40000100800 */
[--C-:B------:R-:W-:Y:S02]  /*8260*/  FFMA.FTZ R6, R6, c[0x0][0x2d0], -R4.reuse ;  /* 0x0000b40006067a23 */ /* 0x100fe40000010804 */
[----:B------:R-:W-:Y:S02]  /*8270*/  FMUL.FTZ R2, R2, c[0x0][0x2d0] ;  /* 0x0000b40002027a20 */ /* 0x000fe40000410000 */
[--C-:B------:R-:W-:Y:S02]  /*8280*/  FFMA.FTZ R7, R7, c[0x0][0x2d0], -R4.reuse ;  /* 0x0000b40007077a23 */ /* 0x100fe40000010804 */
[----:B------:R-:W-:Y:S01]  /*8290*/  MUFU.EX2 R6, R6 ;  /* 0x0000000600067308 */ /* 0x000fe20000000800 */
[--C-:B-1----:R-:W-:Y:S02]  /*82a0*/  FFMA.FTZ R132, R10, c[0x0][0x2d0], -R4.reuse ;  /* 0x0000b4000a847a23 */ /* 0x102fe40000010804 */
[--C-:B------:R-:W-:Y:S01]  /*82b0*/  FFMA.FTZ R134, R11, c[0x0][0x2d0], -R4.reuse ;  /* 0x0000b4000b867a23 */ /* 0x100fe20000010804 */
[----:B------:R-:W-:Y:S01]  /*82c0*/  MOV R11, R33 ;  /* 0x00000021000b7202 */ /* 0x000fe20000000f00 */
[--C-:B------:R-:W-:Y:S02]  /*82d0*/  FFMA.FTZ R183, R18, c[0x0][0x2d0], -R4.reuse ;  /* 0x0000b40012b77a23 */ /* 0x100fe40000010804 */
[--C-:B------:R-:W-:Y:S01]  /*82e0*/  FFMA.FTZ R184, R19, c[0x0][0x2d0], -R4.reuse ;  /* 0x0000b40013b87a23 */ /* 0x100fe20000010804 */
[----:B------:R-:W-:Y:S01]  /*82f0*/  MOV R153, R11 ;  /* 0x0000000b00997202 */ /* 0x000fe20000000f00 */
[--C-:B------:R-:W-:Y:S01]  /*8300*/  FFMA.FTZ R190, R22, c[0x0][0x2d0], -R4.reuse ;  /* 0x0000b40016be7a23 */ /* 0x100fe20000010804 */
[----:B------:R-:W2:Y:S01]  /*8310*/  MUFU.EX2 R2, R2 ;  /* 0x0000000200027308 */ /* 0x000ea20000000800 */
[--C-:B------:R-:W-:Y:S02]  /*8320*/  FFMA.FTZ R189, R23, c[0x0][0x2d0], -R4.reuse ;  /* 0x0000b40017bd7a23 */ /* 0x100fe40000010804 */
[--C-:B------:R-:W-:Y:S02]  /*8330*/  FFMA.FTZ R191, R26, c[0x0][0x2d0], -R4.reuse ;  /* 0x0000b4001abf7a23 */ /* 0x100fe40000010804 */
        /* <DEDUP_REMOVED lines=8> */
[--C-:B------:R-:W-:Y:S02]  /*83c0*/  FFMA.FTZ R32, R35, c[0x0][0x2d0], -R4.reuse ;  /* 0x0000b40023207a23 */ /* 0x100fe40000010804 */
[----:B------:R-:W-:Y:S01]  /*83d0*/  FFMA.FTZ R181, R15, c[0x0][0x2d0], -R4 ;  /* 0x0000b4000fb57a23 */ /* 0x000fe20000010804 */
[----:B------:R-:W-:Y:S01]  /*83e0*/  MOV R140, R14 ;  /* 0x0000000e008c7202 */ /* 0x000fe20000000f00 */
[----:B------:R-:W-:Y:S01]  /*83f0*/  FADD.FTZ R4, R8, R5 ;  /* 0x0000000508047221 */ /* 0x000fe20000010000 */
[----:B------:R-:W-:Y:S01]  /*8400*/  MUFU.EX2 R152, R132 ;  /* 0x0000008400987308 */ /* 0x000fe20000000800 */
[----:B------:R-:W-:Y:S02]  /*8410*/  FMUL.FTZ R8, R0, R160 ;  /* 0x000000a000087220 */ /* 0x000fe40000410000 */
[----:B------:R-:W-:Y:S02]  /*8420*/  FADD.FTZ R180, R9, R4 ;  /* 0x0000000409b47221 */ /* 0x000fe40000010000 */
[----:B--2---:R-:W-:Y:S02]  /*8430*/  FFMA.FTZ R5, R2, R12, R6 ;  /* 0x0000000c02057223 */ /* 0x004fe40000010006 */
[C---:B------:R-:W-:Y:S01]  /*8440*/  FMUL.FTZ R4, R0.reuse, R164 ;  /* 0x000000a400047220 */ /* 0x040fe20000410000 */
[----:B------:R-:W-:Y:S01]  /*8450*/  MOV R164, R32 ;  /* 0x0000002000a47202 */ /* 0x000fe20000000f00 */
[----:B------:R-:W-:Y:S01]  /*8460*/  FMUL.FTZ R32, R0, R136 ;  /* 0x0000008800207220 */ /* 0x000fe20000410000 */
[----:B------:R-:W-:Y:S01]  /*8470*/  MUFU.EX2 R132, R188 ;  /* 0x000000bc00847308 */ /* 0x000fe20000000800 */
[C---:B------:R-:W-:Y:S02]  /*8480*/  FMUL.FTZ R34, R2.reuse, R138 ;  /* 0x0000008a02227220 */ /* 0x040fe40000410000 */
[C---:B------:R-:W-:Y:S01]  /*8490*/  FMUL.FTZ R35, R2.reuse, R139 ;  /* 0x0000008b02237220 */ /* 0x040fe20000410000 */
[C---:B-1----:R-:W-:Y:S01]  /*84a0*/  F2FP.BF16.PACK_AB R177, R7.reuse, R6 ;  /* 0x0000000607b1723e */ /* 0x042fe200000010ff */
[----:B------:R-:W-:Y:S02]  /*84b0*/  FADD.FTZ R10, R7, R5 ;  /* 0x00000005070a7221 */ /* 0x000fe40000010000 */
[C---:B------:R-:W-:Y:S02]  /*84c0*/  FMUL.FTZ R7, R2.reuse, R167 ;  /* 0x000000a702077220 */ /* 0x040fe40000410000 */
[----:B------:R-:W2:Y:S01]  /*84d0*/  LDL R167, [R1+0x2c] ;  /* 0x00002c0001a77983 */ /* 0x000ea20000100800 */
[----:B------:R-:W-:Y:S01]  /*84e0*/  FMUL.FTZ R6, R2, R166 ;  /* 0x000000a602067220 */ /* 0x000fe20000410000 */
[----:B------:R-:W-:Y:S01]  /*84f0*/  MOV R160, R10 ;  /* 0x0000000a00a07202 */ /* 0x000fe20000000f00 */
[C---:B------:R-:W-:Y:S01]  /*8500*/  FMUL.FTZ R5, R0.reuse, R165 ;  /* 0x000000a500057220 */ /* 0x040fe20000410000 */
[----:B------:R-:W5:Y:S01]  /*8510*/  LDL R166, [R1+0x3c] ;  /* 0x00003c0001a67983 */ /* 0x000f620000100800 */
[----:B------:R-:W-:Y:S01]  /*8520*/  MOV R165, R33 ;  /* 0x0000002100a57202 */ /* 0x000fe20000000f00 */
[C---:B------:R-:W-:Y:S01]  /*8530*/  FMUL.FTZ R33, R0.reuse, R137 ;  /* 0x0000008900217220 */ /* 0x040fe20000410000 */
[----:B------:R-:W-:Y:S01]  /*8540*/  MUFU.EX2 R190, R190 ;  /* 0x000000be00be7308 */ /* 0x000fe20000000800 */
[C---:B------:R-:W-:Y:S02]  /*8550*/  FMUL.FTZ R12, R0.reuse, R156 ;  /* 0x0000009c000c7220 */ /* 0x040fe40000410000 */
[----:B------:R-:W-:Y:S01]  /*8560*/  FMUL.FTZ R9, R0, R161 ;  /* 0x000000a100097220 */ /* 0x000fe20000410000 */
[----:B------:R-:W-:Y:S01]  /*8570*/  MOV R161, R31 ;  /* 0x0000001f00a17202 */ /* 0x000fe20000000f00 */
[----:B------:R-:W4:Y:S01]  /*8580*/  LDL R0, [R1+0x38] ;  /* 0x0000380001007983 */ /* 0x000f220000100800 */
[C---:B------:R-:W-:Y:S01]  /*8590*/  FMUL.FTZ R10, R2.reuse, R162 ;  /* 0x000000a2020a7220 */ /* 0x040fe20000410000 */
[----:B------:R-:W-:Y:S01]  /*85a0*/  MOV R162, R145 ;  /* 0x0000009100a27202 */ /* 0x000fe20000000f00 */
[C---:B------:R-:W-:Y:S01]  /*85b0*/  FMUL.FTZ R11, R2.reuse, R163 ;  /* 0x000000a3020b7220 */ /* 0x040fe20000410000 */
[----:B------:R-:W-:Y:S01]  /*85c0*/  MOV R163, R144 ;  /* 0x0000009000a37202 */ /* 0x000fe20000000f00 */
        /* <DEDUP_REMOVED lines=67> */
[----:B------:R-:W-:Y:S02]  /*8a00*/  FMUL.FTZ R131, R2, R131 ;  /* 0x0000008302837220 */ /* 0x000fe40000410000 */
[----:B------:R3:W1:Y:S02]  /*8a10*/  MUFU.EX2 R2, R187 ;  /* 0x000000bb00027308 */ /* 0x0006640000000800 */
[----:B---3--:R-:W-:Y:S01]  /*8a20*/  MOV R187, R135 ;  /* 0x0000008700bb7202 */ /* 0x008fe20000000f00 */
[----:B--2---:R-:W2:Y:S01]  /*8a30*/  LDSM.16.MT88.4 R136, [R167] ;  /* 0x00000000a788783b */ /* 0x004ea20000004200 */
[----:B----4-:R-:W-:Y:S01]  /*8a40*/  MOV R188, R0 ;  /* 0x0000000000bc7202 */ /* 0x010fe20000000f00 */
[C---:B--2---:R-:W-:Y:S08]  /*8a50*/  HMMA.16816.F32.BF16 R4, R176.reuse, R136, R4 ;  /* 0x00000088b004723c */ /* 0x044ff00000041804 */
[C---:B------:R-:W-:Y:S01]  /*8a60*/  HMMA.16816.F32.BF16 R8, R176.reuse, R138, R8 ;  /* 0x0000008ab008723c */ /* 0x040fe20000041808 */
[----:B------:R-:W2:Y:S07]  /*8a70*/  LDSM.16.MT88.4 R136, [R141] ;  /* 0x000000008d88783b */ /* 0x000eae0000004200 */
[C---:B--2---:R-:W-:Y:S08]  /*8a80*/  HMMA.16816.F32.BF16 R12, R176.reuse, R136, R12 ;  /* 0x00000088b00c723c */ /* 0x044ff0000004180c */
[C---:B------:R-:W-:Y:S01]  /*8a90*/  HMMA.16816.F32.BF16 R16, R176.reuse, R138, R16 ;  /* 0x0000008ab010723c */ /* 0x040fe20000041810 */
[----:B------:R-:W2:Y:S07]  /*8aa0*/  LDSM.16.MT88.4 R136, [R135] ;  /* 0x000000008788783b */ /* 0x000eae0000004200 */
[C---:B--2---:R-:W-:Y:S08]  /*8ab0*/  HMMA.16816.F32.BF16 R20, R176.reuse, R136, R20 ;  /* 0x00000088b014723c */ /* 0x044ff00000041814 */
[C---:B------:R-:W-:Y:S01]  /*8ac0*/  HMMA.16816.F32.BF16 R24, R176.reuse, R138, R24 ;  /* 0x0000008ab018723c */ /* 0x040fe20000041818 */
[----:B-----5:R2:W3:Y:S03]  /*8ad0*/  LDSM.16.MT88.4 R136, [R166] ;  /* 0x00000000a688783b */ /* 0x0204e60000004200 */
[----:B--2---:R-:W-:Y:S04]  /*8ae0*/  MOV R166, R140 ;  /* 0x0000008c00a67202 */ /* 0x004fe80000000f00 */
        /* <DEDUP_REMOVED lines=32> */
[----:B------:R2:W3:Y:S02]  /*8cf0*/  LDSM.16.MT88.4 R136, [R135+0x6000] ;  /* 0x006000008788783b */ /* 0x0004e40000004200 */
[----:B--2---:R2:W4:Y:S05]  /*8d00*/  MUFU.EX2 R135, R186 ;  /* 0x000000ba00877308 */ /* 0x00452a0000000800 */
[C---:B---3--:R-:W-:Y:S04]  /*8d10*/  HMMA.16816.F32.BF16 R116, R176.reuse, R136, R116 ;  /* 0x00000088b074723c */ /* 0x048fe80000041874 */
[----:B--2---:R-:W-:Y:S04]  /*8d20*/  MOV R186, R141 ;  /* 0x0000008d00ba7202 */ /* 0x004fe80000000f00 */
[C---:B------:R-:W-:Y:S01]  /*8d30*/  HMMA.16816.F32.BF16 R120, R176.reuse, R138, R120 ;  /* 0x0000008ab078723c */ /* 0x040fe20000041878 */
[----:B------:R2:W3:Y:S08]  /*8d40*/  LDSM.16.MT88.4 R136, [R0+0x6000] ;  /* 0x006000000088783b */ /* 0x0004f00000004200 */
[----:B------:R-:W5:Y:S08]  /*8d50*/  LDSM.16.MT88.4 R140, [R167+0x800] ;  /* 0x00080000a78c783b */ /* 0x000f700000004200 */
[----:B------:R-:W5:Y:S01]  /*8d60*/  LDSM.16.MT88.4 R144, [R186+0x800] ;  /* 0x00080000ba90783b */ /* 0x000f620000004200 */
[----:B--2---:R-:W-:Y:S02]  /*8d70*/  FADD.FTZ R0, R132, R180 ;  /* 0x000000b484007221 */ /* 0x004fe40000010000 */
[----:B------:R-:W-:Y:S02]  /*8d80*/  MUFU.EX2 R180, R157 ;  /* 0x0000009d00b47308 */ /* 0x000fe40000000800 */
[----:B-1----:R-:W-:Y:S04]  /*8d90*/  FADD.FTZ R0, R2, R0 ;  /* 0x0000000002007221 */ /* 0x002fe80000010000 */
[----:B----4-:R-:W-:Y:S04]  /*8da0*/  FADD.FTZ R0, R135, R0 ;  /* 0x0000000087007221 */ /* 0x010fe80000010000 */
[----:B------:R-:W-:Y:S01]  /*8db0*/  FADD.FTZ R0, R134, R0 ;  /* 0x0000000086007221 */ /* 0x000fe20000010000 */
[C---:B---3--:R-:W-:Y:S07]  /*8dc0*/  HMMA.16816.F32.BF16 R124, R176.reuse, R136, R124 ;  /* 0x00000088b07c723c */ /* 0x048fee000004187c */
[----:B------:R-:W-:Y:S01]  /*8dd0*/  F2FP.BF16.PACK_AB R136, R2, R132 ;  /* 0x000000840288723e */ /* 0x000fe200000010ff */
[----:B------:R-:W-:Y:S01]  /*8de0*/  HMMA.16816.F32.BF16 R128, R176, R138, R128 ;  /* 0x0000008ab080723c */ /* 0x000fe20000041880 */
[----:B------:R-:W1:Y:S03]  /*8df0*/  MUFU.EX2 R132, R163 ;  /* 0x000000a300847308 */ /* 0x000e660000000800 */
[----:B------:R-:W-:Y:S03]  /*8e00*/  F2FP.BF16.PACK_AB R137, R181, R182 ;  /* 0x000000b6b589723e */ /* 0x000fe600000010ff */
[----:B------:R-:W-:Y:S02]  /*8e10*/  F2FP.BF16.PACK_AB R138, R134, R135 ;  /* 0x00000087868a723e */ /* 0x000fe400000010ff */
[----:B------:R-:W-:Y:S02]  /*8e20*/  F2FP.BF16.PACK_AB R139, R184, R183 ;  /* 0x000000b7b88b723e */ /* 0x000fe400000010ff */
[----:B------:R-:W-:Y:S05]  /*8e30*/  MUFU.EX2 R178, R153 ;  /* 0x0000009900b27308 */ /* 0x000fea0000000800 */
[C---:B-----5:R-:W-:Y:S05]  /*8e40*/  HMMA.16816.F32.BF16 R4, R136.reuse, R140, R4 ;  /* 0x0000008c8804723c */ /* 0x060fea0000041804 */
[----:B------:R2:W-:Y:S03]  /*8e50*/  MUFU.EX2 R135, R251 ;  /* 0x000000fb00877308 */ /* 0x0005e60000000800 */
[C---:B------:R-:W-:Y:S01]  /*8e60*/  HMMA.16816.F32.BF16 R8, R136.reuse, R142, R8 ;  /* 0x0000008e8808723c */ /* 0x040fe20000041808 */
[----:B------:R-:W3:Y:S03]  /*8e70*/  LDSM.16.MT88.4 R140, [R187+0x800] ;  /* 0x00080000bb8c783b */ /* 0x000ee60000004200 */
[----:B-1----:R-:W-:Y:S03]  /*8e80*/  FADD.FTZ R0, R132, R0 ;  /* 0x0000000084007221 */ /* 0x002fe60000010000 */
[----:B------:R1:W4:Y:S01]  /*8e90*/  MUFU.EX2 R2, R162 ;  /* 0x000000a200027308 */ /* 0x0003220000000800 */
[C---:B------:R-:W-:Y:S08]  /*8ea0*/  HMMA.16816.F32.BF16 R12, R136.reuse, R144, R12 ;  /* 0x00000090880c723c */ /* 0x040ff0000004180c */
[C---:B------:R-:W-:Y:S01]  /*8eb0*/  HMMA.16816.F32.BF16 R16, R136.reuse, R146, R16 ;  /* 0x000000928810723c */ /* 0x040fe20000041810 */
[----:B------:R-:W5:Y:S01]  /*8ec0*/  LDSM.16.MT88.4 R144, [R188+0x800] ;  /* 0x00080000bc90783b */ /* 0x000f620000004200 */
[----:B------:R-:W3:Y:S02]  /*8ed0*/  MUFU.EX2 R134, R250 ;  /* 0x000000fa00867308 */ /* 0x000ee40000000800 */
[----:B--2---:R-:W-:Y:S02]  /*8ee0*/  MOV R251, R167 ;  /* 0x000000a700fb7202 */ /* 0x004fe40000000f00 */
[----:B-1----:R-:W-:Y:S01]  /*8ef0*/  MOV R162, R148 ;  /* 0x0000009400a27202 */ /* 0x002fe20000000f00 */
[----:B----4-:R-:W-:Y:S05]  /*8f00*/  FADD.FTZ R0, R2, R0 ;  /* 0x0000000002007221 */ /* 0x010fea0000010000 */
[----:B------:R-:W-:Y:S01]  /*8f10*/  FADD.FTZ R0, R135, R0 ;  /* 0x0000000087007221 */ /* 0x000fe20000010000 */
[C---:B---3--:R-:W-:Y:S03]  /*8f20*/  HMMA.16816.F32.BF16 R20, R136.reuse, R140, R20 ;  /* 0x0000008c8814723c */ /* 0x048fe60000041814 */
[----:B------:R-:W-:Y:S05]  /*8f30*/  FADD.FTZ R0, R134, R0 ;  /* 0x0000000086007221 */ /* 0x000fea0000010000 */
[C---:B------:R-:W-:Y:S01]  /*8f40*/  HMMA.16816.F32.BF16 R24, R136.reuse, R142, R24 ;  /* 0x0000008e8818723c */ /* 0x040fe20000041818 */
[----:B------:R-:W1:Y:S07]  /*8f50*/  LDSM.16.MT88.4 R140, [R167+0x2800] ;  /* 0x00280000a78c783b */ /* 0x000e6e0000004200 */
[C---:B-----5:R-:W-:Y:S08]  /*8f60*/  HMMA.16816.F32.BF16 R28, R136.reuse, R144, R28 ;  /* 0x00000090881c723c */ /* 0x060ff0000004181c */
        /* <DEDUP_REMOVED lines=22> */
[----:B------:R1:W3:Y:S07]  /*90d0*/  LDSM.16.MT88.4 R140, [R167+0x6800] ;  /* 0x00680000a78c783b */ /* 0x0002ee0000004200 */
[C---:B--2---:R-:W-:Y:S08]  /*90e0*/  HMMA.16816.F32.BF16 R92, R136.reuse, R144, R92 ;  /* 0x00000090885c723c */ /* 0x044ff0000004185c */
[C---:B------:R-:W-:Y:S01]  /*90f0*/  HMMA.16816.F32.BF16 R96, R136.reuse, R146, R96 ;  /* 0x000000928860723c */ /* 0x040fe20000041860 */
[----:B------:R-:W2:Y:S03]  /*9100*/  LDSM.16.MT88.4 R144, [R186+0x6800] ;  /* 0x00680000ba90783b */ /* 0x000ea60000004200 */
[----:B-1----:R-:W-:Y:S05]  /*9110*/  MOV R167, R149 ;  /* 0x0000009500a77202 */ /* 0x002fea0000000f00 */
[----:B------:R-:W-:Y:S01]  /*9120*/  LDSM.16.MT88.4 R148, [R187+0x1000] ;  /* 0x00100000bb94783b */ /* 0x000fe20000004200 */
[----:B------:R-:W-:Y:S01]  /*9130*/  MUFU.EX2 R176, R167 ;  /* 0x000000a700b07308 */ /* 0x000fe20000000800 */
[C---:B---3--:R-:W-:Y:S08]  /*9140*/  HMMA.16816.F32.BF16 R100, R136.reuse, R140, R100 ;  /* 0x0000008c8864723c */ /* 0x048ff00000041864 */
        /* <DEDUP_REMOVED lines=9> */
[----:B------:R-:W-:Y:S01]  /*91e0*/  HMMA.16816.F32.BF16 R128, R136, R146, R128 ;  /* 0x000000928880723c */ /* 0x000fe20000041880 */
[----:B------:R-:W2:Y:S06]  /*91f0*/  LDSM.16.MT88.4 R144, [R186+0x1000] ;  /* 0x00100000ba90783b */ /* 0x000eac0000004200 */
[----:B------:R-:W-:Y:S02]  /*9200*/  F2FP.BF16.PACK_AB R136, R2, R132 ;  /* 0x000000840288723e */ /* 0x000fe400000010ff */
[----:B------:R-:W-:Y:S01]  /*9210*/  F2FP.BF16.PACK_AB R138, R134, R135 ;  /* 0x00000087868a723e */ /* 0x000fe200000010ff */
[----:B------:R-:W3:Y:S02]  /*9220*/  MUFU.EX2 R2, R162 ;  /* 0x000000a200027308 */ /* 0x000ee40000000800 */
[----:B------:R-:W-:Y:S02]  /*9230*/  F2FP.BF16.PACK_AB R137, R189, R190 ;  /* 0x000000bebd89723e */ /* 0x000fe400000010ff */
[----:B------:R-:W-:Y:S06]  /*9240*/  F2FP.BF16.PACK_AB R139, R249, R191 ;  /* 0x000000bff98b723e */ /* 0x000fec00000010ff */
[----:B------:R-:W4:Y:S01]  /*9250*/  MUFU.EX2 R135, R161 ;  /* 0x000000a100877308 */ /* 0x000f220000000800 */
[C---:B-1----:R-:W-:Y:S09]  /*9260*/  HMMA.16816.F32.BF16 R4, R136.reuse, R140, R4 ;  /* 0x0000008c8804723c */ /* 0x042ff20000041804 */
[----:B------:R-:W1:Y:S01]  /*9270*/  MUFU.EX2 R132, R166 ;  /* 0x000000a600847308 */ /* 0x000e620000000800 */
[C---:B------:R-:W-:Y:S01]  /*9280*/  HMMA.16816.F32.BF16 R8, R136.reuse, R142, R8 ;  /* 0x0000008e8808723c */ /* 0x040fe20000041808 */
[----:B------:R-:W5:Y:S02]  /*9290*/  LDSM.16.MT88.4 R140, [R188+0x1000] ;  /* 0x00100000bc8c783b */ /* 0x000f640000004200 */
[----:B---3--:R-:W-:Y:S06]  /*92a0*/  FADD.FTZ R0, R2, R0 ;  /* 0x0000000002007221 */ /* 0x008fec0000010000 */
[----:B------:R-:W-:Y:S01]  /*92b0*/  MUFU.EX2 R134, R165 ;  /* 0x000000a500867308 */ /* 0x000fe20000000800 */
[C---:B--2---:R-:W-:Y:S03]  /*92c0*/  HMMA.16816.F32.BF16 R12, R136.reuse, R144, R12 ;  /* 0x00000090880c723c */ /* 0x044fe6000004180c */
[----:B----4-:R-:W-:Y:S01]  /*92d0*/  F2FP.BF16.PACK_AB R177, R135, R180 ;  /* 0x000000b487b1723e */ /* 0x010fe200000010ff */
[C---:B------:R-:W-:Y:S01]  /*92e0*/  FADD.FTZ R0, R176.reuse, R0 ;  /* 0x00000000b0007221 */ /* 0x040fe20000010000 */
[----:B------:R-:W-:Y:S01]  /*92f0*/  F2FP.BF16.PACK_AB R176, R176, R2 ;  /* 0x00000002b0b0723e */ /* 0x000fe200000010ff */
[----:B------:R-:W-:Y:S02]  /*9300*/  FADD.FTZ R2, R152, R160 ;  /* 0x000000a098027221 */ /* 0x000fe40000010000 */
[C---:B------:R-:W-:Y:S01]  /*9310*/  HMMA.16816.F32.BF16 R16, R136.reuse, R146, R16 ;  /* 0x000000928810723c */ /* 0x040fe20000041810 */
[----:B------:R-:W2:Y:S03]  /*9320*/  LDSM.16.MT88.4 R144, [R251+0x3000] ;  /* 0x00300000fb90783b */ /* 0x000ea60000004200 */
[----:B-1----:R-:W-:Y:S04]  /*9330*/  FADD.FTZ R0, R132, R0 ;  /* 0x0000000084007221 */ /* 0x002fe80000010000 */
[C---:B------:R-:W-:Y:S01]  /*9340*/  HMMA.16816.F32.BF16 R20, R136.reuse, R148, R20 ;  /* 0x000000948814723c */ /* 0x040fe20000041814 */
[----:B------:R-:W-:Y:S03]  /*9350*/  LDSM.16.MT88.4 R160, [R251+0x1800] ;  /* 0x00180000fba0783b */ /* 0x000fe60000004200 */
[C---:B------:R-:W-:Y:S01]  /*9360*/  FADD.FTZ R0, R178.reuse, R0 ;  /* 0x00000000b2007221 */ /* 0x040fe20000010000 */
[----:B------:R-:W-:Y:S02]  /*9370*/  F2FP.BF16.PACK_AB R178, R178, R132 ;  /* 0x00000084b2b2723e */ /* 0x000fe400000010ff */
[----:B------:R-:W1:Y:S01]  /*9380*/  MUFU.EX2 R132, R164 ;  /* 0x000000a400847308 */ /* 0x000e620000000800 */
[C---:B------:R-:W-:Y:S01]  /*9390*/  HMMA.16816.F32.BF16 R24, R136.reuse, R150, R24 ;  /* 0x000000968818723c */ /* 0x040fe20000041818 */
[----:B------:R-:W3:Y:S07]  /*93a0*/  LDSM.16.MT88.4 R148, [R186+0x3000] ;  /* 0x00300000ba94783b */ /* 0x000eee0000004200 */
[C---:B-----5:R-:W-:Y:S01]  /*93b0*/  HMMA.16816.F32.BF16 R28, R136.reuse, R140, R28 ;  /* 0x0000008c881c723c */ /* 0x060fe2000004181c */
[----:B------:R-:W-:Y:S07]  /*93c0*/  LDSM.16.MT88.4 R152, [R186+0x1800] ;  /* 0x00180000ba98783b */ /* 0x000fee0000004200 */
[C---:B------:R-:W-:Y:S01]  /*93d0*/  HMMA.16816.F32.BF16 R32, R136.reuse, R142, R32 ;  /* 0x0000008e8820723c */ /* 0x040fe20000041820 */
[----:B------:R-:W4:Y:S03]  /*93e0*/  LDSM.16.MT88.4 R140, [R187+0x3000] ;  /* 0x00300000bb8c783b */ /* 0x000f260000004200 */
[----:B-1----:R-:W-:Y:S04]  /*93f0*/  F2FP.BF16.PACK_AB R179, R132, R134 ;  /* 0x0000008684b3723e */ /* 0x002fe800000010ff */
[C---:B--2---:R-:W-:Y:S01]  /*9400*/  HMMA.16816.F32.BF16 R36, R136.reuse, R144, R36 ;  /* 0x000000908824723c */ /* 0x044fe20000041824 */
[----:B------:R1:W-:Y:S04]  /*9410*/  STL [R1+0x7c], R0 ;  /* 0x00007c0001007387 */ /* 0x0003e80000100800 */
[----:B------:R-:W2:Y:S03]  /*9420*/  LDL R185, [R1+0x84] ;  /* 0x0000840001b97983 */ /* 0x000ea60000100800 */
[C---:B------:R-:W-:Y:S01]  /*9430*/  HMMA.16816.F32.BF16 R40, R136.reuse, R146, R40 ;  /* 0x000000928828723c */ /* 0x040fe20000041828 */
[----:B------:R-:W5:Y:S07]  /*9440*/  LDSM.16.MT88.4 R144, [R188+0x3000] ;  /* 0x00300000bc90783b */ /* 0x000f6e0000004200 */
[C---:B---3--:R-:W-:Y:S08]  /*9450*/  HMMA.16816.F32.BF16 R44, R136.reuse, R148, R44 ;  /* 0x00000094882c723c */ /* 0x048ff0000004182c */
[C---:B------:R-:W-:Y:S01]  /*9460*/  HMMA.16816.F32.BF16 R48, R136.reuse, R150, R48 ;  /* 0x000000968830723c */ /* 0x040fe20000041830 */
[----:B------:R-:W3:Y:S03]  /*9470*/  LDSM.16.MT88.4 R148, [R251+0x5000] ;  /* 0x00500000fb94783b */ /* 0x000ee60000004200 */
[----:B-1----:R-:W-:Y:S01]  /*9480*/  FADD.FTZ R0, R156, R2 ;  /* 0x000000029c007221 */ /* 0x002fe20000010000 */
[----:B------:R-:W-:Y:S03]  /*9490*/  IADD3 R2, R248, -0x1, RZ ;  /* 0xfffffffff8027810 */ /* 0x000fe60007ffe0ff */
[----:B------:R-:W-:Y:S01]  /*94a0*/  FADD.FTZ R0, R182, R0 ;  /* 0x00000000b6007221 */ /* 0x000fe20000010000 */
[C---:B----4-:R-:W-:Y:S01]  /*94b0*/  HMMA.16816.F32.BF16 R52, R136.reuse, R140, R52 ;  /* 0x0000008c8834723c */ /* 0x050fe20000041834 */
[----:B------:R-:W-:Y:S02]  /*94c0*/  STL [R1+0x64], R2 ;  /* 0x0000640201007387 */ /* 0x000fe40000100800 */
[----:B------:R-:W-:Y:S04]  /*94d0*/  FADD.FTZ R0, R181, R0 ;  /* 0x00000000b5007221 */ /* 0x000fe80000010000 */
[----:B------:R-:W-:Y:S01]  /*94e0*/  FADD.FTZ R0, R183, R0 ;  /* 0x00000000b7007221 */ /* 0x000fe20000010000 */
[C---:B------:R-:W-:Y:S01]  /*94f0*/  HMMA.16816.F32.BF16 R56, R136.reuse, R142, R56 ;  /* 0x0000008e8838723c */ /* 0x040fe20000041838 */
[----:B------:R-:W1:Y:S03]  /*9500*/  LDSM.16.MT88.4 R140, [R186+0x5000] ;  /* 0x00500000ba8c783b */ /* 0x000e660000004200 */
[----:B------:R-:W-:Y:S04]  /*9510*/  FADD.FTZ R0, R184, R0 ;  /* 0x00000000b8007221 */ /* 0x000fe80000010000 */
[C---:B-----5:R-:W-:Y:S04]  /*9520*/  HMMA.16816.F32.BF16 R60, R136.reuse, R144, R60 ;  /* 0x00000090883c723c */ /* 0x060fe8000004183c */
[----:B------:R-:W-:Y:S04]  /*9530*/  FADD.FTZ R0, R190, R0 ;  /* 0x00000000be007221 */ /* 0x000fe80000010000 */
[C---:B------:R-:W-:Y:S01]  /*9540*/  HMMA.16816.F32.BF16 R64, R136.reuse, R146, R64 ;  /* 0x000000928840723c */ /* 0x040fe20000041840 */
[----:B------:R-:W4:Y:S03]  /*9550*/  LDSM.16.MT88.4 R144, [R187+0x5000] ;  /* 0x00500000bb90783b */ /* 0x000f260000004200 */
[----:B------:R-:W-:Y:S04]  /*9560*/  FADD.FTZ R0, R189, R0 ;  /* 0x00000000bd007221 */ /* 0x000fe80000010000 */
[C---:B---3--:R-:W-:Y:S04]  /*9570*/  HMMA.16816.F32.BF16 R68, R136.reuse, R148, R68 ;  /* 0x000000948844723c */ /* 0x048fe80000041844 */
[----:B------:R-:W-:Y:S04]  /*9580*/  FADD.FTZ R0, R191, R0 ;  /* 0x00000000bf007221 */ /* 0x000fe80000010000 */
[C---:B------:R-:W-:Y:S01]  /*9590*/  HMMA.16816.F32.BF16 R72, R136.reuse, R150, R72 ;  /* 0x000000968848723c */ /* 0x040fe20000041848 */
[----:B------:R-:W3:Y:S03]  /*95a0*/  LDSM.16.MT88.4 R148, [R188+0x5000] ;  /* 0x00500000bc94783b */ /* 0x000ee60000004200 */
[----:B------:R-:W-:Y:S04]  /*95b0*/  FADD.FTZ R0, R249, R0 ;  /* 0x00000000f9007221 */ /* 0x000fe80000010000 */
[----:B------:R-:W-:Y:S01]  /*95c0*/  FADD.FTZ R0, R180, R0 ;  /* 0x00000000b4007221 */ /* 0x000fe20000010000 */
[C---:B-1----:R-:W-:Y:S03]  /*95d0*/  HMMA.16816.F32.BF16 R76, R136.reuse, R140, R76 ;  /* 0x0000008c884c723c */ /* 0x042fe6000004184c */
[----:B------:R-:W-:Y:S01]  /*95e0*/  FADD.FTZ R0, R135, R0 ;  /* 0x0000000087007221 */ /* 0x000fe20000010000 */
[----:B------:R-:W-:Y:S03]  /*95f0*/  MOV R135, R3 ;  /* 0x0000000300877202 */ /* 0x000fe60000000f00 */
[----:B------:R-:W-:Y:S01]  /*9600*/  FADD.FTZ R0, R134, R0 ;  /* 0x0000000086007221 */ /* 0x000fe20000010000 */
[C---:B------:R-:W-:Y:S01]  /*9610*/  HMMA.16816.F32.BF16 R80, R136.reuse, R142, R80 ;  /* 0x0000008e8850723c */ /* 0x040fe20000041850 */
[----:B------:R-:W1:Y:S03]  /*9620*/  LDSM.16.MT88.4 R140, [R251+0x7000] ;  /* 0x00700000fb8c783b */ /* 0x000e660000004200 */
[----:B------:R-:W-:Y:S01]  /*9630*/  FADD.FTZ R0, R132, R0 ;  /* 0x0000000084007221 */ /* 0x000fe20000010000 */
[----:B------:R-:W-:Y:S03]  /*9640*/  MOV R134, R133 ;  /* 0x0000008500867202 */ /* 0x000fe60000000f00 */
[C---:B----4-:R-:W-:Y:S01]  /*9650*/  HMMA.16816.F32.BF16 R84, R136.reuse, R144, R84 ;  /* 0x000000908854723c */ /* 0x050fe20000041854 */
[----:B------:R-:W-:Y:S07]  /*9660*/  STL [R1+0x78], R0 ;  /* 0x0000780001007387 */ /* 0x000fee0000100800 */
[C---:B------:R-:W-:Y:S01]  /*9670*/  HMMA.16816.F32.BF16 R88, R136.reuse, R146, R88 ;  /* 0x000000928858723c */ /* 0x040fe20000041858 */
[----:B------:R-:W4:Y:S07]  /*9680*/  LDSM.16.MT88.4 R144, [R186+0x7000] ;  /* 0x00700000ba90783b */ /* 0x000f2e0000004200 */
[C---:B---3--:R-:W-:Y:S08]  /*9690*/  HMMA.16816.F32.BF16 R92, R136.reuse, R148, R92 ;  /* 0x00000094885c723c */ /* 0x048ff0000004185c */
[C---:B------:R-:W-:Y:S01]  /*96a0*/  HMMA.16816.F32.BF16 R96, R136.reuse, R150, R96 ;  /* 0x000000968860723c */ /* 0x040fe20000041860 */
[----:B------:R-:W3:Y:S07]  /*96b0*/  LDSM.16.MT88.4 R148, [R187+0x7000] ;  /* 0x00700000bb94783b */ /* 0x000eee0000004200 */
[C---:B-1----:R-:W-:Y:S08]  /*96c0*/  HMMA.16816.F32.BF16 R100, R136.reuse, R140, R100 ;  /* 0x0000008c8864723c */ /* 0x042ff00000041864 */
[C---:B------:R-:W-:Y:S01]  /*96d0*/  HMMA.16816.F32.BF16 R104, R136.reuse, R142, R104 ;  /* 0x0000008e8868723c */ /* 0x040fe20000041868 */
[----:B------:R-:W1:Y:S07]  /*96e0*/  LDSM.16.MT88.4 R140, [R188+0x7000] ;  /* 0x00700000bc8c783b */ /* 0x000e6e0000004200 */
[C---:B----4-:R-:W-:Y:S08]  /*96f0*/  HMMA.16816.F32.BF16 R108, R136.reuse, R144, R108 ;  /* 0x00000090886c723c */ /* 0x050ff0000004186c */
[C---:B------:R-:W-:Y:S01]  /*9700*/  HMMA.16816.F32.BF16 R112, R136.reuse, R146, R112 ;  /* 0x000000928870723c */ /* 0x040fe20000041870 */
[----:B------:R-:W4:Y:S07]  /*9710*/  LDSM.16.MT88.4 R144, [R187+0x1800] ;  /* 0x00180000bb90783b */ /* 0x000f2e0000004200 */
        /* <DEDUP_REMOVED lines=8> */
[----:B------:R-:W5:Y:S07]  /*97a0*/  LDSM.16.MT88.4 R8, [R186+0x3800] ;  /* 0x00380000ba08783b */ /* 0x000f6e0000004200 */
[C---:B------:R-:W-:Y:S01]  /*97b0*/  HMMA.16816.F32.BF16 R156, R176.reuse, R152, R12 ;  /* 0x00000098b09c723c */ /* 0x040fe2000004180c */
[----:B------:R-:W3:Y:S07]  /*97c0*/  LDSM.16.MT88.4 R12, [R187+0x3800] ;  /* 0x00380000bb0c783b */ /* 0x000eee0000004200 */
[C---:B------:R-:W-:Y:S01]  /*97d0*/  HMMA.16816.F32.BF16 R152, R176.reuse, R154, R16 ;  /* 0x0000009ab098723c */ /* 0x040fe20000041810 */
[----:B------:R-:W2:Y:S07]  /*97e0*/  LDSM.16.MT88.4 R16, [R188+0x3800] ;  /* 0x00380000bc10783b */ /* 0x000eae0000004200 */
[C---:B----4-:R-:W-:Y:S08]  /*97f0*/  HMMA.16816.F32.BF16 R148, R176.reuse, R144, R20 ;  /* 0x00000090b094723c */ /* 0x050ff00000041814 */
[C---:B------:R-:W-:Y:S08]  /*9800*/  HMMA.16816.F32.BF16 R144, R176.reuse, R146, R24 ;  /* 0x00000092b090723c */ /* 0x040ff00000041818 */
[C---:B-1----:R-:W-:Y:S08]  /*9810*/  HMMA.16816.F32.BF16 R140, R176.reuse, R136, R28 ;  /* 0x00000088b08c723c */ /* 0x042ff0000004181c */
[C---:B------:R-:W-:Y:S08]  /*9820*/  HMMA.16816.F32.BF16 R136, R176.reuse, R138, R32 ;  /* 0x0000008ab088723c */ /* 0x040ff00000041820 */
[C---:B---3--:R-:W-:Y:S08]  /*9830*/  HMMA.16816.F32.BF16 R36, R176.reuse, R4, R36 ;  /* 0x00000004b024723c */ /* 0x048ff00000041824 */
[C---:B------:R-:W-:Y:S01]  /*9840*/  HMMA.16816.F32.BF16 R40, R176.reuse, R6, R40 ;  /* 0x00000006b028723c */ /* 0x040fe20000041828 */
[----:B------:R-:W1:Y:S07]  /*9850*/  LDSM.16.MT88.4 R4, [R251+0x5800] ;  /* 0x00580000fb04783b */ /* 0x000e6e0000004200 */
[C---:B-----5:R-:W-:Y:S08]  /*9860*/  HMMA.16816.F32.BF16 R44, R176.reuse, R8, R44 ;  /* 0x00000008b02c723c */ /* 0x060ff0000004182c */
[C---:B------:R-:W-:Y:S01]  /*9870*/  HMMA.16816.F32.BF16 R48, R176.reuse, R10, R48 ;  /* 0x0000000ab030723c */ /* 0x040fe20000041830 */
[----:B------:R-:W3:Y:S07]  /*9880*/  LDSM.16.MT88.4 R8, [R186+0x5800] ;  /* 0x00580000ba08783b */ /* 0x000eee0000004200 */
[C---:B------:R-:W-:Y:S08]  /*9890*/  HMMA.16816.F32.BF16 R52, R176.reuse, R12, R52 ;  /* 0x0000000cb034723c */ /* 0x040ff00000041834 */
[C---:B------:R-:W-:Y:S01]  /*98a0*/  HMMA.16816.F32.BF16 R56, R176.reuse, R14, R56 ;  /* 0x0000000eb038723c */ /* 0x040fe20000041838 */
[----:B------:R-:W4:Y:S02]  /*98b0*/  LDSM.16.MT88.4 R12, [R187+0x5800] ;  /* 0x00580000bb0c783b */ /* 0x000f240000004200 */
[----:B--2---:R-:W-:Y:S02]  /*98c0*/  ISETP.GT.AND P0, PT, R248, R185, PT ;  /* 0x000000b9f800720c */ /* 0x004fe40003f04270 */
[----:B------:R-:W-:Y:S03]  /*98d0*/  MOV R248, R2 ;  /* 0x0000000200f87202 */ /* 0x000fe60000000f00 */
[C---:B------:R-:W-:Y:S08]  /*98e0*/  HMMA.16816.F32.BF16 R60, R176.reuse, R16, R60 ;  /* 0x00000010b03c723c */ /* 0x040ff0000004183c */
[C---:B------:R-:W-:Y:S01]  /*98f0*/  HMMA.16816.F32.BF16 R64, R176.reuse, R18, R64 ;  /* 0x00000012b040723c */ /* 0x040fe20000041840 */
[----:B------:R-:W2:Y:S07]  /*9900*/  LDSM.16.MT88.4 R16, [R188+0x5800] ;  /* 0x00580000bc10783b */ /* 0x000eae0000004200 */
[C---:B-1----:R-:W-:Y:S08]  /*9910*/  HMMA.16816.F32.BF16 R68, R176.reuse, R4, R68 ;  /* 0x00000004b044723c */ /* 0x042ff00000041844 */
[C---:B------:R-:W-:Y:S01]  /*9920*/  HMMA.16816.F32.BF16 R72, R176.reuse, R6, R72 ;  /* 0x00000006b048723c */ /* 0x040fe20000041848 */
[----:B------:R-:W1:Y:S07]  /*9930*/  LDSM.16.MT88.4 R4, [R251+0x7800] ;  /* 0x00780000fb04783b */ /* 0x000e6e0000004200 */
[C---:B---3--:R-:W-:Y:S08]  /*9940*/  HMMA.16816.F32.BF16 R76, R176.reuse, R8, R76 ;  /* 0x00000008b04c723c */ /* 0x048ff0000004184c */
[C---:B------:R-:W-:Y:S01]  /*9950*/  HMMA.16816.F32.BF16 R80, R176.reuse, R10, R80 ;  /* 0x0000000ab050723c */ /* 0x040fe20000041850 */
[----:B------:R-:W3:Y:S07]  /*9960*/  LDSM.16.MT88.4 R8, [R186+0x7800] ;  /* 0x00780000ba08783b */ /* 0x000eee0000004200 */
[C---:B----4-:R-:W-:Y:S08]  /*9970*/  HMMA.16816.F32.BF16 R84, R176.reuse, R12, R84 ;  /* 0x0000000cb054723c */ /* 0x050ff00000041854 */
[C---:B------:R-:W-:Y:S01]  /*9980*/  HMMA.16816.F32.BF16 R88, R176.reuse, R14, R88 ;  /* 0x0000000eb058723c */ /* 0x040fe20000041858 */
[----:B------:R-:W4:Y:S07]  /*9990*/  LDSM.16.MT88.4 R12, [R187+0x7800] ;  /* 0x00780000bb0c783b */ /* 0x000f2e0000004200 */
[C---:B--2---:R-:W-:Y:S08]  /*99a0*/  HMMA.16816.F32.BF16 R92, R176.reuse, R16, R92 ;  /* 0x00000010b05c723c */ /* 0x044ff0000004185c */
[C---:B------:R-:W-:Y:S01]  /*99b0*/  HMMA.16816.F32.BF16 R96, R176.reuse, R18, R96 ;  /* 0x00000012b060723c */ /* 0x040fe20000041860 */
[----:B------:R-:W2:Y:S07]  /*99c0*/  LDSM.16.MT88.4 R16, [R188+0x7800] ;  /* 0x00780000bc10783b */ /* 0x000eae0000004200 */
[C---:B-1----:R-:W-:Y:S08]  /*99d0*/  HMMA.16816.F32.BF16 R100, R176.reuse, R4, R100 ;  /* 0x00000004b064723c */ /* 0x042ff00000041864 */
[C---:B------:R-:W-:Y:S08]  /*99e0*/  HMMA.16816.F32.BF16 R104, R176.reuse, R6, R104 ;  /* 0x00000006b068723c */ /* 0x040ff00000041868 */
[C---:B---3--:R-:W-:Y:S08]  /*99f0*/  HMMA.16816.F32.BF16 R108, R176.reuse, R8, R108 ;  /* 0x00000008b06c723c */ /* 0x048ff0000004186c */
[C---:B------:R-:W-:Y:S08]  /*9a00*/  HMMA.16816.F32.BF16 R112, R176.reuse, R10, R112 ;  /* 0x0000000ab070723c */ /* 0x040ff00000041870 */
[C---:B----4-:R-:W-:Y:S08]  /*9a10*/  HMMA.16816.F32.BF16 R116, R176.reuse, R12, R116 ;  /* 0x0000000cb074723c */ /* 0x050ff00000041874 */
[C---:B------:R-:W-:Y:S08]  /*9a20*/  HMMA.16816.F32.BF16 R120, R176.reuse, R14, R120 ;  /* 0x0000000eb078723c */ /* 0x040ff00000041878 */
[C---:B--2---:R-:W-:Y:S07]  /*9a30*/  HMMA.16816.F32.BF16 R124, R176.reuse, R16, R124 ;  /* 0x00000010b07c723c */ /* 0x044fee000004187c */
[----:B------:R-:W-:Y:S01]  /*9a40*/  MOV R16, R3 ;  /* 0x0000000300107202 */ /* 0x000fe20000000f00 */
[----:B------:R-:W-:Y:S01]  /*9a50*/  HMMA.16816.F32.BF16 R128, R176, R18, R128 ;  /* 0x00000012b080723c */ /* 0x000fe20000041880 */
[----:B------:R-:W-:-:S07]  /*9a60*/  @P0 BRA `(.L_x_534) ;  /* 0xffffbf6000000947 */ /* 0x000fce000383ffff */
.L_x_523:
[----:B-1----:R-:W2:Y:S02]  /*9a70*/  LDL R0, [R1+0x64] ;  /* 0x0000640001007983 */ /* 0x002ea40000100800 */
[----:B--2---:R-:W-:-:S13]  /*9a80*/  ISETP.GE.AND P0, PT, R0, RZ, PT ;  /* 0x000000ff0000720c */ /* 0x004fda0003f06270 */
[----:B------:R-:W-:Y:S05]  /*9a90*/  @!P0 BRA `(.L_x_535) ;  /* 0x00003c0000008947 */ /* 0x000fea0003800000 */
[----:B------:R-:W-:Y:S02]  /*9aa0*/  MOV R135, R16 ;  /* 0x0000001000877202 */ /* 0x000fe40000000f00 */
[----:B------:R-:W-:Y:S02]  /*9ab0*/  MOV R134, R133 ;  /* 0x0000008500867202 */ /* 0x000fe40000000f00 */
.L_x_542:
[----:B------:R-:W2:Y:S01]  /*9ac0*/  LDL R8, [R1+0x60] ;  /* 0x0000600001087983 */ /* 0x000ea20000100800 */
[----:B------:R-:W-:Y:S04]  /*9ad0*/  DEPBAR.LE SB0, 0x0 ;  /* 0x000080000000791a */ /* 0x000fe80000000000 */
[----:B------:R-:W3:Y:S01]  /*9ae0*/  LDL R12, [R1+0x5c] ;  /* 0x00005c00010c7983 */ /* 0x000ee20000100800 */
[----:B------:R-:W-:Y:S01]  /*9af0*/  WARPSYNC 0xffffffff ;  /* 0xffffffff00007948 */ /* 0x000fe20003800000 */
[C---:B------:R-:W-:Y:S02]  /*9b00*/  IADD3 R20, R252.reuse, 0x6000, RZ ;  /* 0x00006000fc147810 */ /* 0x040fe40007ffe0ff */
[----:B------:R-:W4:Y:S01]  /*9b10*/  LDL R13, [R1+0x20] ;  /* 0x00002000010d7983 */ /* 0x000f220000100800 */
[C---:B------:R-:W-:Y:S02]  /*9b20*/  IADD3 R21, R252.reuse, 0x5000, RZ ;  /* 0x00005000fc157810 */ /* 0x040fe40007ffe0ff */
[C---:B------:R-:W-:Y:S01]  /*9b30*/  IADD3 R248, R252.reuse, 0x3800, RZ ;  /* 0x00003800fcf87810 */ /* 0x040fe20007ffe0ff */
[----:B------:R-:W5:Y:S01]  /*9b40*/  LDL.64 R6, [R1+0xa0] ;  /* 0x0000a00001067983 */ /* 0x000f620000100a00 */
[C---:B------:R-:W-:Y:S02]  /*9b50*/  IADD3 R133, R252.reuse, 0x3000, RZ ;  /* 0x00003000fc857810 */ /* 0x040fe40007ffe0ff */
[----:B------:R-:W-:Y:S01]  /*9b60*/  IADD3 R132, R252, 0x2800, RZ ;  /* 0x00002800fc847810 */ /* 0x000fe20007ffe0ff */
[----:B------:R-:W5:Y:S04]  /*9b70*/  LDL R5, [R1+0xb0] ;  /* 0x0000b00001057983 */ /* 0x000f680000100800 */
[----:B------:R-:W5:Y:S04]  /*9b80*/  LDL R15, [R1+0xec] ;  /* 0x0000ec00010f7983 */ /* 0x000f680000100800 */
[----:B------:R-:W5:Y:S04]  /*9b90*/  LDL R14, [R1+0x74] ;  /* 0x00007400010e7983 */ /* 0x000f680000100800 */
[----:B------:R-:W-:Y:S06]  /*9ba0*/  BAR.SYNC.DEFER_BLOCKING 0x0 ;  /* 0x0000000000007b1d */ /* 0x000fec0000010000 */
[----:B------:R-:W1:Y:S04]  /*9bb0*/  LDSM.16.M88.4 R176, [R252] ;  /* 0x00000000fcb0783b */ /* 0x000e680000000200 */
[----:B------:R-:W1:Y:S04]  /*9bc0*/  LDSM.16.M88.4 R180, [R252+0x800] ;  /* 0x00080000fcb4783b */ /* 0x000e680000000200 */
[----:B------:R-:W1:Y:S04]  /*9bd0*/  LDSM.16.M88.4 R184, [R252+0x1000] ;  /* 0x00100000fcb8783b */ /* 0x000e680000000200 */
[----:B------:R-:W1:Y:S04]  /*9be0*/  LDSM.16.M88.4 R188, [R252+0x1800] ;  /* 0x00180000fcbc783b */ /* 0x000e680000000200 */
[----:B----4-:R-:W4:Y:S01]  /*9bf0*/  LDSM.16.M88.4 R16, [R13+0x800] ;  /* 0x000800000d10783b */ /* 0x010f220000000200 */
[----:B--2---:R-:W-:Y:S01]  /*9c00*/  SHF.R.S32.HI R0, RZ, 0x1f, R8 ;  /* 0x0000001fff007819 */ /* 0x004fe20000011408 */
[----:B------:R-:W-:Y:S01]  /*9c10*/  IMAD.WIDE.U32 R2, R8, c[0x0][0x208], RZ ;  /* 0x0000820008027a25 */ /* 0x000fe200078e00ff */
[----:B---3--:R-:W-:Y:S01]  /*9c20*/  SHF.R.S32.HI R4, RZ, 0x1f, R12 ;  /* 0x0000001fff047819 */ /* 0x008fe2000001140c */
[----:B-----5:R-:W2:Y:S02]  /*9c30*/  LDL R7, [R1+0x6c] ;  /* 0x00006c0001077983 */ /* 0x020ea40000100800 */
[----:B------:R-:W-:Y:S02]  /*9c40*/  IMAD R0, R0, c[0x0][0x208], RZ ;  /* 0x0000820000007a24 */ /* 0x000fe400078e02ff */
[----:B------:R-:W3:Y:S01]  /*9c50*/  LDSM.16.M88.4 R24, [R13+0x1000] ;  /* 0x001000000d18783b */ /* 0x000ee20000000200 */
[----:B------:R-:W-:Y:S02]  /*9c60*/  IMAD R4, R4, c[0x0][0x218], RZ ;  /* 0x0000860004047a24 */ /* 0x000fe400078e02ff */
[----:B------:R-:W-:Y:S01]  /*9c70*/  IMAD R0, R8, c[0x0][0x20c], R0 ;  /* 0x0000830008007a24 */ /* 0x000fe200078e0200 */
[----:B------:R-:W1:Y:S01]  /*9c80*/  LDSM.16.M88.4 R32, [R13+0x1800] ;  /* 0x001800000d20783b */ /* 0x000e620000000200 */
[----:B------:R-:W-:Y:S02]  /*9c90*/  IMAD R4, R12, c[0x0][0x21c], R4 ;  /* 0x000087000c047a24 */ /* 0x000fe400078e0204 */
[----:B------:R-:W-:Y:S01]  /*9ca0*/  IMAD.IADD R3, R3, 0x1, R0 ;  /* 0x0000000103037824 */ /* 0x000fe200078e0200 */
[----:B------:R5:W1:Y:S01]  /*9cb0*/  LDSM.16.M88.4 R8, [R13] ;  /* 0x000000000d08783b */ /* 0x000a620000000200 */
[C---:B------:R-:W-:Y:S01]  /*9cc0*/  SHF.L.U64.HI R29, R14.reuse, 0x1, R15 ;  /* 0x000000010e1d7819 */ /* 0x040fe2000001020f */
[----:B------:R-:W-:Y:S02]  /*9cd0*/  IMAD.SHL.U32 R250, R14, 0x2, RZ ;  /* 0x000000020efa7824 */ /* 0x000fe400078e00ff */
[----:B------:R-:W-:Y:S05]  /*9ce0*/  IMAD.WIDE.U32 R2, R12, c[0x0][0x218], R2 ;  /* 0x000086000c027a25 */ /* 0x000fea00078e0002 */
[----:B------:R-:W-:Y:S02]  /*9cf0*/  IADD3 R0, P0, R6, R2, RZ ;  /* 0x0000000206007210 */ /* 0x000fe40007f1e0ff */
[----:B------:R-:W3:Y:S01]  /*9d00*/  LDL R6, [R1+0xf4] ;  /* 0x0000f40001067983 */ /* 0x000ee20000100800 */
[----:B------:R-:W-:Y:S02]  /*9d10*/  IADD3 R2, R252, 0x7000, RZ ;  /* 0x00007000fc027810 */ /* 0x000fe40007ffe0ff */
[----:B------:R-:W-:Y:S02]  /*9d20*/  IADD3.X R4, R5, R3, R4, P0, !PT ;  /* 0x0000000305047210 */ /* 0x000fe400007fe404 */
[C---:B------:R-:W-:Y:S04]  /*9d30*/  LEA R12, P0, R0.reuse, c[0x0][0x1f8], 0x1 ;  /* 0x00007e00000c7a11 */ /* 0x040fe800078008ff */
[----:B------:R-:W-:Y:S02]  /*9d40*/  LEA.HI.X R4, R0, c[0x0][0x1fc], R4, 0x1, P0 ;  /* 0x00007f0000047a11 */ /* 0x000fe400000f0c04 */
[C---:B------:R-:W-:Y:S01]  /*9d50*/  IADD3 R0, R252.reuse, 0x7800, RZ ;  /* 0x00007800fc007810 */ /* 0x040fe20007ffe0ff */
[----:B-----5:R-:W5:Y:S04]  /*9d60*/  LDL R13, [R1+0xf0] ;  /* 0x0000f000010d7983 */ /* 0x020f680000100800 */
[----:B------:R1:W-:Y:S04]  /*9d70*/  STL [R1+0x1c], R0 ;  /* 0x00001c0001007387 */ /* 0x0003e80000100800 */
[----:B------:R-:W3:Y:S04]  /*9d80*/  LDL R5, [R1+0x70] ;  /* 0x0000700001057983 */ /* 0x000ee80000100800 */
[----:B------:R4:W-:Y:S04]  /*9d90*/  STL [R1+0x18], R2 ;  /* 0x0000180201007387 */ /* 0x0009e80000100800 */
[----:B------:R-:W3:Y:S01]  /*9da0*/  LDL R3, [R1+0xf8] ;  /* 0x0000f80001037983 */ /* 0x000ee20000100800 */
[C---:B-1----:R-:W-:Y:S03]  /*9db0*/  IADD3 R0, R252.reuse, 0x6800, RZ ;  /* 0x00006800fc007810 */ /* 0x042fe60007ffe0ff */
[----:B----4-:R-:W4:Y:S04]  /*9dc0*/  LDL R2, [R1+0x58] ;  /* 0x0000580001027983 */ /* 0x010f280000100800 */
[----:B------:R1:W-:Y:S04]  /*9dd0*/  STL [R1+0x14], R0 ;  /* 0x0000140001007387 */ /* 0x0003e80000100800 */
[----:B------:R1:W-:Y:S02]  /*9de0*/  STL [R1+0x10], R20 ;  /* 0x0000101401007387 */ /* 0x0003e40000100800 */
[C---:B-1----:R-:W-:Y:S02]  /*9df0*/  IADD3 R0, R252.reuse, 0x5800, RZ ;  /* 0x00005800fc007810 */ /* 0x042fe40007ffe0ff */
[C---:B------:R-:W-:Y:S03]  /*9e00*/  IADD3 R20, R252.reuse, 0x4800, RZ ;  /* 0x00004800fc147810 */ /* 0x040fe60007ffe0ff */
[----:B------:R1:W-:Y:S04]  /*9e10*/  STL [R1+0xc], R0 ;  /* 0x00000c0001007387 */ /* 0x0003e80000100800 */
[----:B------:R-:W-:Y:S04]  /*9e20*/  STL [R1+0x8], R21 ;  /* 0x0000081501007387 */ /* 0x000fe80000100800 */
[----:B------:R-:W-:Y:S01]  /*9e30*/  STL [R1+0x4], R20 ;  /* 0x0000041401007387 */ /* 0x000fe20000100800 */
[C---:B-1----:R-:W-:Y:S05]  /*9e40*/  IADD3 R0, R252.reuse, 0x4000, RZ ;  /* 0x00004000fc007810 */ /* 0x042fea0007ffe0ff */
[----:B------:R1:W-:Y:S02]  /*9e50*/  STL [R1], R0 ;  /* 0x0000000001007387 */ /* 0x0003e40000100800 */
[----:B-1----:R-:W-:Y:S01]  /*9e60*/  IADD3 R0, R252, 0x2000, RZ ;  /* 0x00002000fc007810 */ /* 0x002fe20007ffe0ff */
[C---:B--2---:R-:W-:Y:S01]  /*9e70*/  IMAD.SHL.U32 R249, R7.reuse, 0x2, RZ ;  /* 0x0000000207f97824 */ /* 0x044fe200078e00ff */
[----:B-----5:R-:W-:Y:S02]  /*9e80*/  SHF.L.U64.HI R28, R7, 0x1, R13 ;  /* 0x00000001071c7819 */ /* 0x020fe4000001020d */
[C---:B---3--:R-:W-:Y:S01]  /*9e90*/  SHF.L.U64.HI R23, R5.reuse, 0x1, R6 ;  /* 0x0000000105177819 */ /* 0x048fe20000010206 */
[----:B------:R-:W-:Y:S01]  /*9ea0*/  IMAD.SHL.U32 R31, R5, 0x2, RZ ;  /* 0x00000002051f7824 */ /* 0x000fe200078e00ff */
[C---:B----4-:R-:W-:Y:S01]  /*9eb0*/  SHF.L.U64.HI R20, R2.reuse, 0x1, R3 ;  /* 0x0000000102147819 */ /* 0x050fe20000010203 */
[----:B------:R-:W-:Y:S01]  /*9ec0*/  IMAD.SHL.U32 R30, R2, 0x2, RZ ;  /* 0x00000002021e7824 */ /* 0x000fe200078e00ff */
[----:B------:R-:W-:-:S05]  /*9ed0*/  BRA.DIV ~URZ, `(.L_x_536) ;  /* 0x00007de27f007947 */ /* 0x000fca000b800000 */
[----:B------:R1:W2:Y:S02]  /*9ee0*/  SHFL.IDX PT, R2, R4, RZ, 0x181f ;  /* 0x00181fff04027589 */ /* 0x0002a400000e0000 */
.L_x_585:
[----:B------:R-:W3:Y:S01]  /*9ef0*/  LDL R3, [R1+0x70] ;  /* 0x0000700001037983 */ /* 0x000ee20000100800 */
[----:B------:R-:W-:Y:S04]  /*9f00*/  BSSY B0, `(.L_x_537) ;  /* 0x0000171000007945 */ /* 0x000fe80003800000 */
[----:B------:R-:W4:Y:S05]  /*9f10*/  LDL R6, [R1+0x58] ;  /* 0x0000580001067983 */ /* 0x000f2a0000100800 */
[----:B--2---:R-:W2:Y:S05]  /*9f20*/  LDL R13, [R1+0x6c] ;  /* 0x00006c00010d7983 */ /* 0x004eaa0000100800 */
[----:B------:R-:W2:Y:S05]  /*9f30*/  LDL R251, [R1+0x50] ;  /* 0x0000500001fb7983 */ /* 0x000eaa0000100800 */
[----:B------:R-:W2:Y:S05]  /*9f40*/  LDL R21, [R1+0x74] ;  /* 0x0000740001157983 */ /* 0x000eaa0000100800 */
[----:B------:R-:W1:Y:S05]  /*9f50*/  SHFL.IDX PT, R5, R12, RZ, 0x181f ;  /* 0x00181fff0c057589 */ /* 0x000e6a00000e0000 */
[----:B------:R-:W-:Y:S05]  /*9f60*/  STL.64 [R1+0x120], R42 ;  /* 0x0001202a01007387 */ /* 0x000fea0000100a00 */
[----:B------:R-:W-:Y:S05]  /*9f70*/  STL.64 [R1+0x118], R40 ;  /* 0x0001182801007387 */ /* 0x000fea0000100a00 */
[----:B------:R-:W-:Y:S05]  /*9f80*/  STL.64 [R1+0x110], R38 ;  /* 0x0001102601007387 */ /* 0x000fea0000100a00 */
[----:B------:R1:W-:Y:S05]  /*9f90*/  STL.64 [R1+0x108], R36 ;  /* 0x0001082401007387 */ /* 0x0003ea0000100a00 */
[----:B-1----:R-:W-:Y:S01]  /*9fa0*/  SHFL.IDX PT, R4, R4, 0x1, 0x181f ;  /* 0x00381f0004047f89 */ /* 0x002fe200000e0000 */
[----:B--2---:R-:W-:Y:S02]  /*9fb0*/  ISETP.GE.AND P3, PT, R21, c[0x0][0x1d4], PT ;  /* 0x0000750015007a0c */ /* 0x004fe40003f66270 */
[----:B---3--:R-:W-:Y:S02]  /*9fc0*/  ISETP.GE.AND P5, PT, R3, c[0x0][0x1d4], PT ;  /* 0x0000750003007a0c */ /* 0x008fe40003fa6270 */
[----:B------:R1:W2:Y:S01]  /*9fd0*/  SHFL.IDX PT, R3, R12, 0x1, 0x181f ;  /* 0x00381f000c037f89 */ /* 0x0002a200000e0000 */
[----:B----4-:R-:W-:Y:S02]  /*9fe0*/  ISETP.GE.AND P1, PT, R6, c[0x0][0x1d4], PT ;  /* 0x0000750006007a0c */ /* 0x010fe40003f26270 */
[----:B------:R-:W-:Y:S02]  /*9ff0*/  IADD3 R6, P0, R5, R30, RZ ;  /* 0x0000001e05067210 */ /* 0x000fe40007f1e0ff */
[----:B------:R-:W-:Y:S02]  /*a000*/  ISETP.GE.AND P4, PT, R13, c[0x0][0x1d4], PT ;  /* 0x000075000d007a0c */ /* 0x000fe40003f86270 */
[----:B------:R-:W-:Y:S01]  /*a010*/  SEL R36, RZ, 0x10, P1 ;  /* 0x00000010ff247807 */ /* 0x000fe20000800000 */
[C---:B------:R-:W-:Y:S01]  /*a020*/  IMAD.X R7, R2.reuse, 0x1, R20, P0 ;  /* 0x0000000102077824 */ /* 0x040fe200000e0614 */
[C---:B------:R-:W-:Y:S02]  /*a030*/  IADD3 R14, P0, R5.reuse, R31, RZ ;  /* 0x0000001f050e7210 */ /* 0x040fe40007f1e0ff */
[----:B------:R-:W-:Y:S01]  /*a040*/  SEL R21, RZ, 0x10, P4 ;  /* 0x00000010ff157807 */ /* 0x000fe20002000000 */
[----:B------:R3:W-:Y:S02]  /*a050*/  STL [R1+0x54], R36 ;  /* 0x0000542401007387 */ /* 0x0007e40000100800 */
[C---:B------:R-:W-:Y:S03]  /*a060*/  IMAD.X R15, R2.reuse, 0x1, R23, P0 ;  /* 0x00000001020f7824 */ /* 0x040fe600000e0617 */
[----:B------:R4:W-:Y:S05]  /*a070*/  LDGSTS.E.BYPASS.LTC128B.128 [R251+0x100], [R6.64], !P1 ;  /* 0x0010000006fb7fae */ /* 0x0009ea000c901d46 */
[----:B------:R2:W-:Y:S01]  /*a080*/  LDGSTS.E.BYPASS.LTC128B.128 [R251+0x2100], [R14.64], !P5 ;  /* 0x021000000efb7fae */ /* 0x0005e2000e901d46 */
[C---:B-1----:R-:W-:Y:S05]  /*a090*/  IADD3 R12, P0, R5.reuse, R249, RZ ;  /* 0x000000f9050c7210 */ /* 0x042fea0007f1e0ff */
[C---:B------:R-:W-:Y:S05]  /*a0a0*/  IMAD.X R13, R2.reuse, 0x1, R28, P0 ;  /* 0x00000001020d7824 */ /* 0x040fea00000e061c */
[----:B------:R1:W-:Y:S01]  /*a0b0*/  LDGSTS.E.BYPASS.LTC128B.128 [R251+0x4100], [R12.64], !P4 ;  /* 0x041000000cfb7fae */ /* 0x0003e2000e101d46 */
[----:B----4-:R-:W-:Y:S05]  /*a0c0*/  IADD3 R6, P0, R5, R250, RZ ;  /* 0x000000fa05067210 */ /* 0x010fea0007f1e0ff */
[----:B------:R-:W-:Y:S01]  /*a0d0*/  IMAD.X R7, R2, 0x1, R29, P0 ;  /* 0x0000000102077824 */ /* 0x000fe200000e061d */
[----:B------:R-:W-:Y:S04]  /*a0e0*/  SEL R2, RZ, 0x10, P5 ;  /* 0x00000010ff027807 */ /* 0x000fe80002800000 */
[C---:B------:R-:W-:Y:S01]  /*a0f0*/  IADD3 R22, -R2.reuse, 0x10, RZ ;  /* 0x0000001002167810 */ /* 0x040fe20007ffe1ff */
[----:B------:R4:W-:Y:S01]  /*a100*/  LDGSTS.E.BYPASS.LTC128B.128 [R251+0x6100], [R6.64], !P3 ;  /* 0x0610000006fb7fae */ /* 0x0009e2000d901d46 */
[----:B------:R-:W-:Y:S02]  /*a110*/  ISETP.NE.U32.AND P2, PT, R2, RZ, PT ;  /* 0x000000ff0200720c */ /* 0x000fe40003f45070 */
[----:B------:R-:W-:Y:S02]  /*a120*/  LOP3.LUT R22, R22, 0xf, RZ, 0xc0, !PT ;  /* 0x0000000f16167812 */ /* 0x000fe400078ec0ff */
[----:B-1----:R-:W-:Y:S04]  /*a130*/  IADD3 R12, -R36, 0x10, RZ ;  /* 0x00000010240c7810 */ /* 0x002fe80007ffe1ff */
[----:B------:R-:W-:Y:S04]  /*a140*/  LOP3.LUT R12, R12, 0xf, RZ, 0xc0, !PT ;  /* 0x0000000f0c0c7812 */ /* 0x000fe800078ec0ff */
[-C--:B--2---:R-:W-:Y:S02]  /*a150*/  IADD3 R12, P1, P0, R12, R3.reuse, R30 ;  /* 0x000000030c0c7210 */ /* 0x084fe4000783e01e */
[----:B------:R-:W-:Y:S02]  /*a160*/  IADD3 R30, -R21, 0x10, RZ ;  /* 0x00000010151e7810 */ /* 0x000fe40007ffe1ff */
[-C--:B------:R-:W-:Y:S02]  /*a170*/  IADD3.X R13, RZ, R4.reuse, R20, P1, P0 ;  /* 0x00000004ff0d7210 */ /* 0x080fe40000fe0414 */
[----:B------:R-:W-:Y:S02]  /*a180*/  SEL R20, RZ, 0x10, P3 ;  /* 0x00000010ff147807 */ /* 0x000fe40001800000 */
[-C--:B------:R-:W-:Y:S02]  /*a190*/  IADD3 R22, P1, P0, R22, R3.reuse, R31 ;  /* 0x0000000316167210 */ /* 0x080fe4000783e01f */
[----:B------:R-:W-:Y:S02]  /*a1a0*/  LOP3.LUT R30, R30, 0xf, RZ, 0xc0, !PT ;  /* 0x0000000f1e1e7812 */ /* 0x000fe400078ec0ff */
[----:B------:R-:W-:Y:S02]  /*a1b0*/  IADD3 R5, -R20, 0x10, RZ ;  /* 0x0000001014057810 */ /* 0x000fe40007ffe1ff */
[-C--:B------:R-:W-:Y:S02]  /*a1c0*/  IADD3.X R23, RZ, R4.reuse, R23, P1, P0 ;  /* 0x00000004ff177210 */ /* 0x080fe40000fe0417 */
[-C--:B------:R-:W-:Y:S02]  /*a1d0*/  IADD3 R30, P1, P0, R30, R3.reuse, R249 ;  /* 0x000000031e1e7210 */ /* 0x080fe4000783e0f9 */
[----:B------:R-:W-:Y:S02]  /*a1e0*/  LOP3.LUT R5, R5, 0xf, RZ, 0xc0, !PT ;  /* 0x0000000f05057812 */ /* 0x000fe400078ec0ff */
[-C--:B------:R-:W-:Y:S02]  /*a1f0*/  IADD3.X R31, RZ, R4.reuse, R28, P1, P0 ;  /* 0x00000004ff1f7210 */ /* 0x080fe40000fe041c */
[----:B------:R-:W-:Y:S02]  /*a200*/  IADD3 R28, P1, P0, R5, R3, R250 ;  /* 0x00000003051c7210 */ /* 0x000fe4000783e0fa */
[----:B------:R-:W2:Y:S02]  /*a210*/  LDL R3, [R1+0x28] ;  /* 0x0000280001037983 */ /* 0x000ea40000100800 */
[----:B------:R-:W-:Y:S02]  /*a220*/  IADD3.X R29, RZ, R4, R29, P1, P0 ;  /* 0x00000004ff1d7210 */ /* 0x000fe40000fe041d */
[C---:B----4-:R-:W-:Y:S01]  /*a230*/  HMMA.16816.F32.BF16 R4, R168.reuse, R8, RZ ;  /* 0x00000008a804723c */ /* 0x050fe200000418ff */
[----:B------:R-:W4:Y:S02]  /*a240*/  LDL.LU R40, [R1] ;  /* 0x0000000001287983 */ /* 0x000f240000300800 */
[----:B------:R-:W-:Y:S02]  /*a250*/  ISETP.NE.U32.AND P0, PT, R36, RZ, PT ;  /* 0x000000ff2400720c */ /* 0x000fe40003f05070 */
[----:B------:R-:W-:Y:S01]  /*a260*/  ISETP.NE.U32.AND P1, PT, R21, RZ, PT ;  /* 0x000000ff1500720c */ /* 0x000fe20003f25070 */
[----:B------:R-:W4:Y:S02]  /*a270*/  LDL.LU R38, [R1+0x4] ;  /* 0x0000040001267983 */ /* 0x000f240000300800 */
[C---:B------:R-:W-:Y:S03]  /*a280*/  HMMA.16816.F32.BF16 R8, R168.reuse, R10, RZ ;  /* 0x0000000aa808723c */ /* 0x040fe600000418ff */
[----:B------:R-:W4:Y:S05]  /*a290*/  LDL.LU R37, [R1+0x8] ;  /* 0x0000080001257983 */ /* 0x000f2a0000300800 */
[----:B---3--:R-:W3:Y:S05]  /*a2a0*/  LDL.LU R36, [R1+0xc] ;  /* 0x00000c0001247983 */ /* 0x008eea0000300800 */
[----:B------:R-:W3:Y:S05]  /*a2b0*/  LDL R2, [R1+0x24] ;  /* 0x0000240001027983 */ /* 0x000eea0000100800 */
[----:B------:R-:W3:Y:S05]  /*a2c0*/  LDL R39, [R1+0x20] ;  /* 0x0000200001277983 */ /* 0x000eea0000100800 */
[----:B------:R1:W-:Y:S01]  /*a2d0*/  LDGSTS.E.BYPASS.LTC128B.128.ZFILL [R251+0x1100], [R12.64], P0 ;  /* 0x011000000cfb7fae */ /* 0x0003e20008141d46 */
[----:B------:R-:W-:Y:S04]  /*a2e0*/  ISETP.NE.U32.AND P0, PT, R20, RZ, PT ;  /* 0x000000ff1400720c */ /* 0x000fe80003f05070 */
[----:B------:R1:W-:Y:S05]  /*a2f0*/  LDGSTS.E.BYPASS.LTC128B.128.ZFILL [R251+0x3100], [R22.64], P2 ;  /* 0x0310000016fb7fae */ /* 0x0003ea0009141d46 */
[----:B------:R1:W-:Y:S05]  /*a300*/  LDGSTS.E.BYPASS.LTC128B.128.ZFILL [R251+0x5100], [R30.64], P1 ;  /* 0x051000001efb7fae */ /* 0x0003ea0008941d46 */
[----:B------:R1:W-:Y:S05]  /*a310*/  LDGSTS.E.BYPASS.LTC128B.128.ZFILL [R251+0x7100], [R28.64], P0 ;  /* 0x071000001cfb7fae */ /* 0x0003ea0008141d46 */
[----:B------:R-:W0:Y:S01]  /*a320*/  LDGDEPBAR ;  /* 0x00000000000079af */ /* 0x000e220000000000 */
[C---:B-1----:R-:W-:Y:S08]  /*a330*/  HMMA.16816.F32.BF16 R12, R168.reuse, R16, RZ ;  /* 0x00000010a80c723c */ /* 0x042ff000000418ff */
[C---:B------:R-:W-:Y:S01]  /*a340*/  HMMA.16816.F32.BF16 R16, R168.reuse, R18, RZ ;  /* 0x00000012a810723c */ /* 0x040fe200000418ff */
[----:B------:R-:W-:Y:S07]  /*a350*/  LDSM.16.M88.4 R248, [R248] ;  /* 0x00000000f8f8783b */ /* 0x000fee0000000200 */
        /* <DEDUP_REMOVED lines=12> */
[----:B--2---:R-:W1:Y:S05]  /*a420*/  LDSM.16.M88.4 R176, [R3] ;  /* 0x0000000003b0783b */ /* 0x004e6a0000000200 */
[----:B------:R-:W2:Y:S05]  /*a430*/  LDSM.16.M88.4 R180, [R3+0x800] ;  /* 0x0008000003b4783b */ /* 0x000eaa0000000200 */
[----:B------:R-:W2:Y:S05]  /*a440*/  LDSM.16.M88.4 R184, [R3+0x1000] ;  /* 0x0010000003b8783b */ /* 0x000eaa0000000200 */
[----:B------:R-:W2:Y:S01]  /*a450*/  LDSM.16.M88.4 R188, [R3+0x1800] ;  /* 0x0018000003bc783b */ /* 0x000ea20000000200 */
[C---:B-1----:R-:W-:Y:S08]  /*a460*/  HMMA.16816.F32.BF16 R4, R192.reuse, R176, R4 ;  /* 0x000000b0c004723c */ /* 0x042ff00000041804 */
[C---:B------:R-:W-:Y:S01]  /*a470*/  HMMA.16816.F32.BF16 R8, R192.reuse, R178, R8 ;  /* 0x000000b2c008723c */ /* 0x040fe20000041808 */
[----:B---3--:R-:W1:Y:S07]  /*a480*/  LDSM.16.M88.4 R176, [R2+-0x6000] ;  /* 0xffa0000002b0783b */ /* 0x008e6e0000000200 */
[C---:B--2---:R-:W-:Y:S08]  /*a490*/  HMMA.16816.F32.BF16 R12, R192.reuse, R180, R12 ;  /* 0x000000b4c00c723c */ /* 0x044ff0000004180c */
[C---:B------:R-:W-:Y:S01]  /*a4a0*/  HMMA.16816.F32.BF16 R16, R192.reuse, R182, R16 ;  /* 0x000000b6c010723c */ /* 0x040fe20000041810 */
[----:B------:R-:W2:Y:S07]  /*a4b0*/  LDSM.16.M88.4 R180, [R2+-0x5800] ;  /* 0xffa8000002b4783b */ /* 0x000eae0000000200 */
[C---:B------:R-:W-:Y:S08]  /*a4c0*/  HMMA.16816.F32.BF16 R20, R192.reuse, R184, R20 ;  /* 0x000000b8c014723c */ /* 0x040ff00000041814 */
[C---:B------:R-:W-:Y:S01]  /*a4d0*/  HMMA.16816.F32.BF16 R24, R192.reuse, R186, R24 ;  /* 0x000000bac018723c */ /* 0x040fe20000041818 */
[----:B------:R-:W3:Y:S07]  /*a4e0*/  LDSM.16.M88.4 R184, [R2+-0x5000] ;  /* 0xffb0000002b8783b */ /* 0x000eee0000000200 */
[C---:B------:R-:W-:Y:S08]  /*a4f0*/  HMMA.16816.F32.BF16 R28, R192.reuse, R188, R28 ;  /* 0x000000bcc01c723c */ /* 0x040ff0000004181c */
[----:B------:R-:W-:Y:S01]  /*a500*/  HMMA.16816.F32.BF16 R32, R192, R190, R32 ;  /* 0x000000bec020723c */ /* 0x000fe20000041820 */
[----:B------:R-:W4:Y:S07]  /*a510*/  LDSM.16.M88.4 R188, [R2+-0x4800] ;  /* 0xffb8000002bc783b */ /* 0x000f2e0000000200 */
[C---:B-1----:R-:W-:Y:S08]  /*a520*/  HMMA.16816.F32.BF16 R4, R196.reuse, R176, R4 ;  /* 0x000000b0c404723c */ /* 0x042ff00000041804 */
[C---:B------:R-:W-:Y:S01]  /*a530*/  HMMA.16816.F32.BF16 R8, R196.reuse, R178, R8 ;  /* 0x000000b2c408723c */ /* 0x040fe20000041808 */
[----:B------:R-:W1:Y:S07]  /*a540*/  LDSM.16.M88.4 R176, [R39+0x2000] ;  /* 0x0020000027b0783b */ /* 0x000e6e0000000200 */
[C---:B--2---:R-:W-:Y:S08]  /*a550*/  HMMA.16816.F32.BF16 R12, R196.reuse, R180, R12 ;  /* 0x000000b4c40c723c */ /* 0x044ff0000004180c */
[C---:B------:R-:W-:Y:S01]  /*a560*/  HMMA.16816.F32.BF16 R16, R196.reuse, R182, R16 ;  /* 0x000000b6c410723c */ /* 0x040fe20000041810 */
[----:B------:R-:W2:Y:S07]  /*a570*/  LDSM.16.M88.4 R180, [R39+0x2800] ;  /* 0x0028000027b4783b */ /* 0x000eae0000000200 */
[C---:B---3--:R-:W-:Y:S08]  /*a580*/  HMMA.16816.F32.BF16 R20, R196.reuse, R184, R20 ;  /* 0x000000b8c414723c */ /* 0x048ff00000041814 */
[C---:B------:R-:W-:Y:S01]  /*a590*/  HMMA.16816.F32.BF16 R24, R196.reuse, R186, R24 ;  /* 0x000000bac418723c */ /* 0x040fe20000041818 */
[----:B------:R-:W3:Y:S07]  /*a5a0*/  LDSM.16.M88.4 R184, [R39+0x3000] ;  /* 0x0030000027b8783b */ /* 0x000eee0000000200 */
[C---:B----4-:R-:W-:Y:S08]  /*a5b0*/  HMMA.16816.F32.BF16 R28, R196.reuse, R188, R28 ;  /* 0x000000bcc41c723c */ /* 0x050ff0000004181c */
[----:B------:R-:W-:Y:S01]  /*a5c0*/  HMMA.16816.F32.BF16 R32, R196, R190, R32 ;  /* 0x000000bec420723c */ /* 0x000fe20000041820 */
[----:B------:R-:W4:Y:S07]  /*a5d0*/  LDSM.16.M88.4 R188, [R39+0x3800] ;  /* 0x0038000027bc783b */ /* 0x000f2e0000000200 */
[C---:B-1----:R-:W-:Y:S08]  /*a5e0*/  HMMA.16816.F32.BF16 R4, R200.reuse, R176, R4 ;  /* 0x000000b0c804723c */ /* 0x042ff00000041804 */
[C---:B------:R-:W-:Y:S01]  /*a5f0*/  HMMA.16816.F32.BF16 R8, R200.reuse, R178, R8 ;  /* 0x000000b2c808723c */ /* 0x040fe20000041808 */
[----:B------:R-:W1:Y:S07]  /*a600*/  LDSM.16.M88.4 R176, [R0] ;  /* 0x0000000000b0783b */ /* 0x000e6e0000000200 */
[C---:B--2---:R-:W-:Y:S08]  /*a610*/  HMMA.16816.F32.BF16 R12, R200.reuse, R180, R12 ;  /* 0x000000b4c80c723c */ /* 0x044ff0000004180c */
[C---:B------:R-:W-:Y:S01]  /*a620*/  HMMA.16816.F32.BF16 R16, R200.reuse, R182, R16 ;  /* 0x000000b6c810723c */ /* 0x040fe20000041810 */
[----:B------:R-:W2:Y:S07]  /*a630*/  LDSM.16.M88.4 R180, [R132] ;  /* 0x0000000084b4783b */ /* 0x000eae0000000200 */
[C---:B---3--:R-:W-:Y:S08]  /*a640*/  HMMA.16816.F32.BF16 R20, R200.reuse, R184, R20 ;  /* 0x000000b8c814723c */ /* 0x048ff00000041814 */
[C---:B------:R-:W-:Y:S01]  /*a650*/  HMMA.16816.F32.BF16 R24, R200.reuse, R186, R24 ;  /* 0x000000bac818723c */ /* 0x040fe20000041818 */
[----:B------:R-:W3:Y:S07]  /*a660*/  LDSM.16.M88.4 R184, [R133] ;  /* 0x0000000085b8783b */ /* 0x000eee0000000200 */
[C---:B----4-:R-:W-:Y:S08]  /*a670*/  HMMA.16816.F32.BF16 R28, R200.reuse, R188, R28 ;  /* 0x000000bcc81c723c */ /* 0x050ff0000004181c */
[----:B------:R-:W-:Y:S01]  /*a680*/  HMMA.16816.F32.BF16 R32, R200, R190, R32 ;  /* 0x000000bec820723c */ /* 0x000fe20000041820 */
[----:B------:R-:W4:Y:S07]  /*a690*/  LDSM.16.M88.4 R188, [R3+0x2000] ;  /* 0x0020000003bc783b */ /* 0x000f2e0000000200 */
        /* <DEDUP_REMOVED lines=11> */
[----:B------:R-:W3:Y:S07]  /*a750*/  LDSM.16.M88.4 R248, [R2+-0x4000] ;  /* 0xffc0000002f8783b */ /* 0x000eee0000000200 */
[C---:B----4-:R-:W-:Y:S08]  /*a760*/  HMMA.16816.F32.BF16 R4, R208.reuse, R188, R4 ;  /* 0x000000bcd004723c */ /* 0x050ff00000041804 */
[C---:B------:R-:W-:Y:S01]  /*a770*/  HMMA.16816.F32.BF16 R8, R208.reuse, R190, R8 ;  /* 0x000000bed008723c */ /* 0x040fe20000041808 */
[----:B------:R-:W4:Y:S07]  /*a780*/  LDSM.16.M88.4 R188, [R2+-0x3800] ;  /* 0xffc8000002bc783b */ /* 0x000f2e0000000200 */
[C---:B-1----:R-:W-:Y:S08]  /*a790*/  HMMA.16816.F32.BF16 R12, R208.reuse, R176, R12 ;  /* 0x000000b0d00c723c */ /* 0x042ff0000004180c */
[C---:B------:R-:W-:Y:S01]  /*a7a0*/  HMMA.16816.F32.BF16 R16, R208.reuse, R178, R16 ;  /* 0x000000b2d010723c */ /* 0x040fe20000041810 */
[----:B------:R-:W1:Y:S07]  /*a7b0*/  LDSM.16.M88.4 R176, [R2+-0x3000] ;  /* 0xffd0000002b0783b */ /* 0x000e6e0000000200 */
[C---:B--2---:R-:W-:Y:S08]  /*a7c0*/  HMMA.16816.F32.BF16 R20, R208.reuse, R180, R20 ;  /* 0x000000b4d014723c */ /* 0x044ff00000041814 */
[C---:B------:R-:W-:Y:S01]  /*a7d0*/  HMMA.16816.F32.BF16 R24, R208.reuse, R182, R24 ;  /* 0x000000b6d018723c */ /* 0x040fe20000041818 */
[----:B------:R-:W2:Y:S07]  /*a7e0*/  LDSM.16.M88.4 R180, [R2+-0x2800] ;  /* 0xffd8000002b4783b */ /* 0x000eae0000000200 */
[C---:B---3--:R-:W-:Y:S08]  /*a7f0*/  HMMA.16816.F32.BF16 R28, R208.reuse, R184, R28 ;  /* 0x000000b8d01c723c */ /* 0x048ff0000004181c */
[----:B------:R-:W-:Y:S01]  /*a800*/  HMMA.16816.F32.BF16 R32, R208, R186, R32 ;  /* 0x000000bad020723c */ /* 0x000fe20000041820 */
[----:B------:R-:W3:Y:S07]  /*a810*/  LDSM.16.M88.4 R184, [R39+0x4000] ;  /* 0x0040000027b8783b */ /* 0x000eee0000000200 */
[C---:B------:R-:W-:Y:S08]  /*a820*/  HMMA.16816.F32.BF16 R4, R212.reuse, R248, R4 ;  /* 0x000000f8d404723c */ /* 0x040ff00000041804 */
[C---:B------:R-:W-:Y:S01]  /*a830*/  HMMA.16816.F32.BF16 R8, R212.reuse, R250, R8 ;  /* 0x000000fad408723c */ /* 0x040fe20000041808 */
[----:B------:R-:W3:Y:S07]  /*a840*/  LDSM.16.M88.4 R248, [R39+0x4800] ;  /* 0x0048000027f8783b */ /* 0x000eee0000000200 */
[C---:B----4-:R-:W-:Y:S08]  /*a850*/  HMMA.16816.F32.BF16 R12, R212.reuse, R188, R12 ;  /* 0x000000bcd40c723c */ /* 0x050ff0000004180c */
[C---:B------:R-:W-:Y:S01]  /*a860*/  HMMA.16816.F32.BF16 R16, R212.reuse, R190, R16 ;  /* 0x000000bed410723c */ /* 0x040fe20000041810 */
[----:B------:R-:W4:Y:S07]  /*a870*/  LDSM.16.M88.4 R188, [R39+0x5000] ;  /* 0x0050000027bc783b */ /* 0x000f2e0000000200 */
[C---:B-1----:R-:W-:Y:S08]  /*a880*/  HMMA.16816.F32.BF16 R20, R212.reuse, R176, R20 ;  /* 0x000000b0d414723c */ /* 0x042ff00000041814 */
[C---:B------:R-:W-:Y:S01]  /*a890*/  HMMA.16816.F32.BF16 R24, R212.reuse, R178, R24 ;  /* 0x000000b2d418723c */ /* 0x040fe20000041818 */
[----:B------:R-:W1:Y:S07]  /*a8a0*/  LDSM.16.M88.4 R176, [R39+0x5800] ;  /* 0x0058000027b0783b */ /* 0x000e6e0000000200 */
[C---:B--2---:R-:W-:Y:S08]  /*a8b0*/  HMMA.16816.F32.BF16 R28, R212.reuse, R180, R28 ;  /* 0x000000b4d41c723c */ /* 0x044ff0000004181c */
[----:B------:R-:W-:Y:S01]  /*a8c0*/  HMMA.16816.F32.BF16 R32, R212, R182, R32 ;  /* 0x000000b6d420723c */ /* 0x000fe20000041820 */
[----:B------:R-:W2:Y:S05]  /*a8d0*/  LDSM.16.M88.4 R180, [R40] ;  /* 0x0000000028b4783b */ /* 0x000eaa0000000200 */
[----:B------:R-:W-:Y:S02]  /*a8e0*/  LDSM.16.M88.4 R40, [R3+0x4000] ;  /* 0x004000000328783b */ /* 0x000fe40000000200 */
[C---:B---3--:R-:W-:Y:S08]  /*a8f0*/  HMMA.16816.F32.BF16 R4, R216.reuse, R184, R4 ;  /* 0x000000b8d804723c */ /* 0x048ff00000041804 */
[C---:B------:R-:W-:Y:S01]  /*a900*/  HMMA.16816.F32.BF16 R8, R216.reuse, R186, R8 ;  /* 0x000000bad808723c */ /* 0x040fe20000041808 */
[----:B------:R3:W2:Y:S07]  /*a910*/  LDSM.16.M88.4 R184, [R38] ;  /* 0x0000000026b8783b */ /* 0x0006ae0000000200 */
[C---:B------:R-:W-:Y:S08]  /*a920*/  HMMA.16816.F32.BF16 R12, R216.reuse, R248, R12 ;  /* 0x000000f8d80c723c */ /* 0x040ff0000004180c */
[C---:B------:R-:W-:Y:S01]  /*a930*/  HMMA.16816.F32.BF16 R16, R216.reuse, R250, R16 ;  /* 0x000000fad810723c */ /* 0x040fe20000041810 */
[----:B------:R1:W2:Y:S07]  /*a940*/  LDSM.16.M88.4 R248, [R37] ;  /* 0x0000000025f8783b */ /* 0x0002ae0000000200 */
[C---:B----4-:R-:W-:Y:S01]  /*a950*/  HMMA.16816.F32.BF16 R20, R216.reuse, R188, R20 ;  /* 0x000000bcd814723c */ /* 0x050fe20000041814 */
[----:B---3--:R-:W3:Y:S07]  /*a960*/  LDL.LU R38, [R1+0x10] ;  /* 0x0000100001267983 */ /* 0x008eee0000300800 */
[C---:B------:R-:W-:Y:S01]  /*a970*/  HMMA.16816.F32.BF16 R24, R216.reuse, R190, R24 ;  /* 0x000000bed818723c */ /* 0x040fe20000041818 */
[----:B------:R4:W2:Y:S07]  /*a980*/  LDSM.16.M88.4 R188, [R36] ;  /* 0x0000000024bc783b */ /* 0x0008ae0000000200 */
[C---:B-1----:R-:W-:Y:S01]  /*a990*/  HMMA.16816.F32.BF16 R28, R216.reuse, R176, R28 ;  /* 0x000000b0d81c723c */ /* 0x042fe2000004181c */
[----:B------:R-:W3:Y:S07]  /*a9a0*/  LDL.LU R37, [R1+0x14] ;  /* 0x0000140001257983 */ /* 0x000eee0000300800 */
[----:B------:R-:W-:Y:S01]  /*a9b0*/  HMMA.16816.F32.BF16 R32, R216, R178, R32 ;  /* 0x000000b2d820723c */ /* 0x000fe20000041820 */
[----:B------:R-:W1:Y:S07]  /*a9c0*/  LDSM.16.M88.4 R176, [R3+0x4800] ;  /* 0x0048000003b0783b */ /* 0x000e6e0000000200 */
[C---:B--2---:R-:W-:Y:S01]  /*a9d0*/  HMMA.16816.F32.BF16 R4, R220.reuse, R180, R4 ;  /* 0x000000b4dc04723c */ /* 0x044fe20000041804 */
[----:B----4-:R-:W2:Y:S05]  /*a9e0*/  LDL.LU R36, [R1+0x18] ;  /* 0x0000180001247983 */ /* 0x010eaa0000300800 */
[----:B------:R-:W4:Y:S02]  /*a9f0*/  LDL.LU R0, [R1+0x1c] ;  /* 0x00001c0001007983 */ /* 0x000f240000300800 */
[C---:B------:R-:W-:Y:S03]  /*aa00*/  HMMA.16816.F32.BF16 R8, R220.reuse, R182, R8 ;  /* 0x000000b6dc08723c */ /* 0x040fe60000041808 */
[----:B------:R-:W1:Y:S05]  /*aa10*/  LDSM.16.M88.4 R180, [R3+0x5000] ;  /* 0x0050000003b4783b */ /* 0x000e6a0000000200 */
[C---:B------:R-:W-:Y:S08]  /*aa20*/  HMMA.16816.F32.BF16 R12, R220.reuse, R184, R12 ;  /* 0x000000b8dc0c723c */ /* 0x040ff0000004180c */
[C---:B------:R-:W-:Y:S01]  /*aa30*/  HMMA.16816.F32.BF16 R16, R220.reuse, R186, R16 ;  /* 0x000000badc10723c */ /* 0x040fe20000041810 */
[----:B------:R-:W1:Y:S07]  /*aa40*/  LDSM.16.M88.4 R184, [R3+0x5800] ;  /* 0x0058000003b8783b */ /* 0x000e6e0000000200 */
[C---:B------:R-:W-:Y:S08]  /*aa50*/  HMMA.16816.F32.BF16 R20, R220.reuse, R248, R20 ;  /* 0x000000f8dc14723c */ /* 0x040ff00000041814 */
[C---:B------:R-:W-:Y:S01]  /*aa60*/  HMMA.16816.F32.BF16 R24, R220.reuse, R250, R24 ;  /* 0x000000fadc18723c */ /* 0x040fe20000041818 */
[----:B------:R-:W-:Y:S07]  /*aa70*/  LDSM.16.M88.4 R248, [R2+-0x1800] ;  /* 0xffe8000002f8783b */ /* 0x000fee0000000200 */
[C---:B------:R-:W-:Y:S08]  /*aa80*/  HMMA.16816.F32.BF16 R28, R220.reuse, R188, R28 ;  /* 0x000000bcdc1c723c */ /* 0x040ff0000004181c */
[----:B------:R-:W-:Y:S01]  /*aa90*/  HMMA.16816.F32.BF16 R32, R220, R190, R32 ;  /* 0x000000bedc20723c */ /* 0x000fe20000041820 */
[----:B------:R-:W1:Y:S07]  /*aaa0*/  LDSM.16.M88.4 R188, [R2+-0x2000] ;  /* 0xffe0000002bc783b */ /* 0x000e6e0000000200 */
[C---:B------:R-:W-:Y:S08]  /*aab0*/  HMMA.16816.F32.BF16 R4, R224.reuse, R40, R4 ;  /* 0x00000028e004723c */ /* 0x040ff00000041804 */
[C---:B------:R-:W-:Y:S01]  /*aac0*/  HMMA.16816.F32.BF16 R8, R224.reuse, R42, R8 ;  /* 0x0000002ae008723c */ /* 0x040fe20000041808 */
[----:B------:R-:W1:Y:S07]  /*aad0*/  LDSM.16.M88.4 R40, [R2+-0x1000] ;  /* 0xfff000000228783b */ /* 0x000e6e0000000200 */
[C---:B-1----:R-:W-:Y:S08]  /*aae0*/  HMMA.16816.F32.BF16 R12, R224.reuse, R176, R12 ;  /* 0x000000b0e00c723c */ /* 0x042ff0000004180c */
[C---:B------:R-:W-:Y:S01]  /*aaf0*/  HMMA.16816.F32.BF16 R16, R224.reuse, R178, R16 ;  /* 0x000000b2e010723c */ /* 0x040fe20000041810 */
[----:B------:R-:W1:Y:S07]  /*ab00*/  LDSM.16.M88.4 R176, [R2+-0x800] ;  /* 0xfff8000002b0783b */ /* 0x000e6e0000000200 */
[C---:B------:R-:W-:Y:S08]  /*ab10*/  HMMA.16816.F32.BF16 R20, R224.reuse, R180, R20 ;  /* 0x000000b4e014723c */ /* 0x040ff00000041814 */
[C---:B------:R-:W-:Y:S01]  /*ab20*/  HMMA.16816.F32.BF16 R24, R224.reuse, R182, R24 ;  /* 0x000000b6e018723c */ /* 0x040fe20000041818 */
[----:B------:R-:W1:Y:S07]  /*ab30*/  LDSM.16.M88.4 R180, [R39+0x6000] ;  /* 0x0060000027b4783b */ /* 0x000e6e0000000200 */
[C---:B------:R-:W-:Y:S08]  /*ab40*/  HMMA.16816.F32.BF16 R28, R224.reuse, R184, R28 ;  /* 0x000000b8e01c723c */ /* 0x040ff0000004181c */
[----:B------:R-:W-:Y:S01]  /*ab50*/  HMMA.16816.F32.BF16 R32, R224, R186, R32 ;  /* 0x000000bae020723c */ /* 0x000fe20000041820 */
[----:B------:R-:W1:Y:S07]  /*ab60*/  LDSM.16.M88.4 R184, [R39+0x6800] ;  /* 0x0068000027b8783b */ /* 0x000e6e0000000200 */
[C---:B------:R-:W-:Y:S08]  /*ab70*/  HMMA.16816.F32.BF16 R4, R228.reuse, R188, R4 ;  /* 0x000000bce404723c */ /* 0x040ff00000041804 */
[C---:B------:R-:W-:Y:S01]  /*ab80*/  HMMA.16816.F32.BF16 R8, R228.reuse, R190, R8 ;  /* 0x000000bee408723c */ /* 0x040fe20000041808 */
[----:B------:R-:W1:Y:S07]  /*ab90*/  LDSM.16.M88.4 R188, [R39+0x7000] ;  /* 0x0070000027bc783b */ /* 0x000e6e0000000200 */
[C---:B------:R-:W-:Y:S08]  /*aba0*/  HMMA.16816.F32.BF16 R12, R228.reuse, R248, R12 ;  /* 0x000000f8e40c723c */ /* 0x040ff0000004180c */
[C---:B------:R-:W-:Y:S01]  /*abb0*/  HMMA.16816.F32.BF16 R16, R228.reuse, R250, R16 ;  /* 0x000000fae410723c */ /* 0x040fe20000041810 */
[----:B------:R-:W1:Y:S07]  /*abc0*/  LDSM.16.M88.4 R248, [R39+0x7800] ;  /* 0x0078000027f8783b */ /* 0x000e6e0000000200 */
[C---:B------:R-:W-:Y:S08]  /*abd0*/  HMMA.16816.F32.BF16 R20, R228.reuse, R40, R20 ;  /* 0x00000028e414723c */ /* 0x040ff00000041814 */
[C---:B------:R-:W-:Y:S08]  /*abe0*/  HMMA.16816.F32.BF16 R24, R228.reuse, R42, R24 ;  /* 0x0000002ae418723c */ /* 0x040ff00000041818 */
[C---:B-1----:R-:W-:Y:S08]  /*abf0*/  HMMA.16816.F32.BF16 R28, R228.reuse, R176, R28 ;  /* 0x000000b0e41c723c */ /* 0x042ff0000004181c */
[----:B------:R-:W-:Y:S08]  /*ac00*/  HMMA.16816.F32.BF16 R32, R228, R178, R32 ;  /* 0x000000b2e420723c */ /* 0x000ff00000041820 */
[C---:B------:R-:W-:Y:S08]  /*ac10*/  HMMA.16816.F32.BF16 R4, R232.reuse, R180, R4 ;  /* 0x000000b4e804723c */ /* 0x040ff00000041804 */
[C---:B------:R-:W-:Y:S08]  /*ac20*/  HMMA.16816.F32.BF16 R8, R232.reuse, R182, R8 ;  /* 0x000000b6e808723c */ /* 0x040ff00000041808 */
[C---:B------:R-:W-:Y:S08]  /*ac30*/  HMMA.16816.F32.BF16 R12, R232.reuse, R184, R12 ;  /* 0x000000b8e80c723c */ /* 0x040ff0000004180c */
[C---:B------:R-:W-:Y:S08]  /*ac40*/  HMMA.16816.F32.BF16 R16, R232.reuse, R186, R16 ;  /* 0x000000bae810723c */ /* 0x040ff00000041810 */
[C---:B------:R-:W-:Y:S08]  /*ac50*/  HMMA.16816.F32.BF16 R20, R232.reuse, R188, R20 ;  /* 0x000000bce814723c */ /* 0x040ff00000041814 */
[C---:B------:R-:W-:Y:S01]  /*ac60*/  HMMA.16816.F32.BF16 R24, R232.reuse, R190, R24 ;  /* 0x000000bee818723c */ /* 0x040fe20000041818 */
[----:B------:R-:W-:Y:S07]  /*ac70*/  LDSM.16.M88.4 R188, [R3+0x6000] ;  /* 0x0060000003bc783b */ /* 0x000fee0000000200 */
[C---:B------:R-:W-:Y:S08]  /*ac80*/  HMMA.16816.F32.BF16 R28, R232.reuse, R248, R28 ;  /* 0x000000f8e81c723c */ /* 0x040ff0000004181c */
[----:B------:R-:W-:Y:S01]  /*ac90*/  HMMA.16816.F32.BF16 R32, R232, R250, R32 ;  /* 0x000000fae820723c */ /* 0x000fe20000041820 */
[----:B------:R-:W-:Y:S05]  /*aca0*/  LDSM.16.M88.4 R248, [R3+0x7000] ;  /* 0x0070000003f8783b */ /* 0x000fea0000000200 */
[----:B---3--:R-:W1:Y:S05]  /*acb0*/  LDSM.16.M88.4 R40, [R38] ;  /* 0x000000002628783b */ /* 0x008e6a0000000200 */
[----:B------:R-:W3:Y:S05]  /*acc0*/  LDSM.16.M88.4 R176, [R37] ;  /* 0x0000000025b0783b */ /* 0x000eea0000000200 */
[----:B--2---:R-:W2:Y:S05]  /*acd0*/  LDSM.16.M88.4 R180, [R36] ;  /* 0x0000000024b4783b */ /* 0x004eaa0000000200 */
[----:B----4-:R-:W4:Y:S01]  /*ace0*/  LDSM.16.M88.4 R184, [R0] ;  /* 0x0000000000b8783b */ /* 0x010f220000000200 */
[C---:B-1----:R-:W-:Y:S04]  /*acf0*/  HMMA.16816.F32.BF16 R4, R236.reuse, R40, R4 ;  /* 0x00000028ec04723c */ /* 0x042fe80000041804 */
[----:B------:R-:W-:Y:S04]  /*ad00*/  LDSM.16.M88.4 R36, [R3+0x6800] ;  /* 0x006800000324783b */ /* 0x000fe80000000200 */
[C---:B------:R-:W-:Y:S01]  /*ad10*/  HMMA.16816.F32.BF16 R8, R236.reuse, R42, R8 ;  /* 0x0000002aec08723c */ /* 0x040fe20000041808 */
[----:B------:R-:W1:Y:S07]  /*ad20*/  LDSM.16.M88.4 R40, [R3+0x7800] ;  /* 0x007800000328783b */ /* 0x000e6e0000000200 */
[C---:B---3--:R-:W-:Y:S08]  /*ad30*/  HMMA.16816.F32.BF16 R12, R236.reuse, R176, R12 ;  /* 0x000000b0ec0c723c */ /* 0x048ff0000004180c */
[C---:B------:R-:W-:Y:S01]  /*ad40*/  HMMA.16816.F32.BF16 R16, R236.reuse, R178, R16 ;  /* 0x000000b2ec10723c */ /* 0x040fe20000041810 */
[----:B------:R-:W3:Y:S07]  /*ad50*/  LDSM.16.M88.4 R176, [R2] ;  /* 0x0000000002b0783b */ /* 0x000eee0000000200 */
[C---:B--2---:R-:W-:Y:S08]  /*ad60*/  HMMA.16816.F32.BF16 R20, R236.reuse, R180, R20 ;  /* 0x000000b4ec14723c */ /* 0x044ff00000041814 */
[C---:B------:R-:W-:Y:S01]  /*ad70*/  HMMA.16816.F32.BF16 R24, R236.reuse, R182, R24 ;  /* 0x000000b6ec18723c */ /* 0x040fe20000041818 */
[----:B------:R-:W2:Y:S07]  /*ad80*/  LDSM.16.M88.4 R180, [R2+0x800] ;  /* 0x0008000002b4783b */ /* 0x000eae0000000200 */
[C---:B----4-:R-:W-:Y:S04]  /*ad90*/  HMMA.16816.F32.BF16 R28, R236.reuse, R184, R28 ;  /* 0x000000b8ec1c723c */ /* 0x050fe8000004181c */
[----:B-1----:R-:W-:Y:S02]  /*ada0*/  IMAD.MOV.U32 R3, RZ, RZ, R42 ;  /* 0x000000ffff037224 */ /* 0x002fe400078e002a */
[----:B------:R-:W-:Y:S02]  /*adb0*/  IMAD.MOV.U32 R0, RZ, RZ, R43 ;  /* 0x000000ffff007224 */ /* 0x000fe400078e002b */
[----:B------:R-:W-:Y:S01]  /*adc0*/  HMMA.16816.F32.BF16 R32, R236, R186, R32 ;  /* 0x000000baec20723c */ /* 0x000fe20000041820 */
[----:B------:R-:W1:Y:S03]  /*add0*/  LDSM.16.M88.4 R184, [R2+0x1000] ;  /* 0x0010000002b8783b */ /* 0x000e660000000200 */
[----:B------:R-:W-:Y:S02]  /*ade0*/  IMAD.MOV.U32 R133, RZ, RZ, R40 ;  /* 0x000000ffff857224 */ /* 0x000fe400078e0028 */
[----:B------:R4:W5:Y:S01]  /*adf0*/  LDL.LU.64 R42, [R1+0x120] ;  /* 0x00012000012a7983 */ /* 0x0009620000300a00 */
[----:B------:R-:W-:Y:S01]  /*ae00*/  IMAD.MOV.U32 R132, RZ, RZ, R41 ;  /* 0x000000ffff847224 */ /* 0x000fe200078e0029 */
[C---:B------:R-:W-:Y:S03]  /*ae10*/  HMMA.16816.F32.BF16 R4, R240.reuse, R188, R4 ;  /* 0x000000bcf004723c */ /* 0x040fe60000041804 */
[----:B------:R4:W5:Y:S05]  /*ae20*/  LDL.LU.64 R40, [R1+0x118] ;  /* 0x0001180001287983 */ /* 0x00096a0000300a00 */
[C---:B------:R-:W-:Y:S01]  /*ae30*/  HMMA.16816.F32.BF16 R8, R240.reuse, R190, R8 ;  /* 0x000000bef008723c */ /* 0x040fe20000041808 */
[----:B------:R1:W1:Y:S01]  /*ae40*/  LDSM.16.M88.4 R188, [R2+0x1800] ;  /* 0x0018000002bc783b */ /* 0x0002620000000200 */
[----:B------:R-:W-:Y:S04]  /*ae50*/  DEPBAR.LE SB0, 0x0 ;  /* 0x000080000000791a */ /* 0x000fe80000000000 */
[----:B------:R-:W-:Y:S02]  /*ae60*/  BAR.SYNC.DEFER_BLOCKING 0x0 ;  /* 0x0000000000007b1d */ /* 0x000fe40000010000 */
[C---:B------:R-:W-:Y:S08]  /*ae70*/  HMMA.16816.F32.BF16 R12, R240.reuse, R36, R12 ;  /* 0x00000024f00c723c */ /* 0x040ff0000004180c */
[C---:B------:R-:W-:Y:S08]  /*ae80*/  HMMA.16816.F32.BF16 R16, R240.reuse, R38, R16 ;  /* 0x00000026f010723c */ /* 0x040ff00000041810 */
[C---:B------:R-:W-:Y:S07]  /*ae90*/  HMMA.16816.F32.BF16 R20, R240.reuse, R248, R20 ;  /* 0x000000f8f014723c */ /* 0x040fee0000041814 */
[----:B------:R-:W-:Y:S01]  /*aea0*/  IMAD.MOV.U32 R248, RZ, RZ, R133 ;  /* 0x000000fffff87224 */ /* 0x000fe200078e0085 */
[C---:B------:R-:W-:Y:S01]  /*aeb0*/  HMMA.16816.F32.BF16 R24, R240.reuse, R250, R24 ;  /* 0x000000faf018723c */ /* 0x040fe20000041818 */
[----:B------:R4:W5:Y:S03]  /*aec0*/  LDL.LU.64 R38, [R1+0x110] ;  /* 0x0001100001267983 */ /* 0x0009660000300a00 */
[----:B------:R-:W-:Y:S02]  /*aed0*/  IMAD.MOV.U32 R249, RZ, RZ, R132 ;  /* 0x000000fffff97224 */ /* 0x000fe400078e0084 */
[----:B------:R4:W5:Y:S01]  /*aee0*/  LDL.LU.64 R36, [R1+0x108] ;  /* 0x0001080001247983 */ /* 0x0009620000300a00 */
[----:B------:R-:W-:Y:S02]  /*aef0*/  IMAD.MOV.U32 R250, RZ, RZ, R3 ;  /* 0x000000fffffa7224 */ /* 0x000fe400078e0003 */
[----:B------:R-:W-:Y:S02]  /*af00*/  IMAD.MOV.U32 R251, RZ, RZ, R0 ;  /* 0x000000fffffb7224 */ /* 0x000fe400078e0000 */
[C---:B------:R-:W-:Y:S01]  /*af10*/  HMMA.16816.F32.BF16 R28, R240.reuse, R248, R28 ;  /* 0x000000f8f01c723c */ /* 0x040fe2000004181c */
[----:B-1----:R-:W4:Y:S07]  /*af20*/  LDL R2, [R1+0x64] ;  /* 0x0000640001027983 */ /* 0x002f2e0000100800 */
[----:B------:R-:W-:Y:S08]  /*af30*/  HMMA.16816.F32.BF16 R32, R240, R250, R32 ;  /* 0x000000faf020723c */ /* 0x000ff00000041820 */
[C---:B---3--:R-:W-:Y:S08]  /*af40*/  HMMA.16816.F32.BF16 R4, R244.reuse, R176, R4 ;  /* 0x000000b0f404723c */ /* 0x048ff00000041804 */
[C---:B------:R-:W-:Y:S08]  /*af50*/  HMMA.16816.F32.BF16 R8, R244.reuse, R178, R8 ;  /* 0x000000b2f408723c */ /* 0x040ff00000041808 */
[C---:B--2---:R-:W-:Y:S08]  /*af60*/  HMMA.16816.F32.BF16 R12, R244.reuse, R180, R12 ;  /* 0x000000b4f40c723c */ /* 0x044ff0000004180c */
[C---:B------:R-:W-:Y:S08]  /*af70*/  HMMA.16816.F32.BF16 R16, R244.reuse, R182, R16 ;  /* 0x000000b6f410723c */ /* 0x040ff00000041810 */
[C---:B------:R-:W-:Y:S08]  /*af80*/  HMMA.16816.F32.BF16 R20, R244.reuse, R184, R20 ;  /* 0x000000b8f414723c */ /* 0x040ff00000041814 */
[C---:B------:R-:W-:Y:S08]  /*af90*/  HMMA.16816.F32.BF16 R24, R244.reuse, R186, R24 ;  /* 0x000000baf418723c */ /* 0x040ff00000041818 */
[C---:B------:R-:W-:Y:S08]  /*afa0*/  HMMA.16816.F32.BF16 R28, R244.reuse, R188, R28 ;  /* 0x000000bcf41c723c */ /* 0x040ff0000004181c */
[----:B------:R-:W-:Y:S03]  /*afb0*/  HMMA.16816.F32.BF16 R32, R244, R190, R32 ;  /* 0x000000bef420723c */ /* 0x000fe60000041820 */
[----:B----4-:R-:W-:Y:S11]  /*afc0*/  ISETP.GE.AND P0, PT, R2, 0x1, PT ;  /* 0x000000010200780c */ /* 0x010ff60003f06270 */
[----:B------:R-:W-:Y:S02]  /*afd0*/  @!UPT UIADD3 URZ, URZ, URZ, URZ ;  /* 0x0000003f3f3ff290 */ /* 0x000fe4000fffe03f */
[----:B------:R-:W-:-:S05]  /*afe0*/  @!P0 BRA `(.L_x_538) ;  /* 0x0000062000008947 */ /* 0x000fca0003800000 */
[----:B------:R-:W2:Y:S01]  /*aff0*/  LDL R3, [R1+0x88] ;  /* 0x0000880001037983 */ /* 0x000ea20000100800 */
[----:B------:R-:W-:Y:S02]  /*b000*/  IMAD.MOV.U32 R181, RZ, RZ, RZ ;  /* 0x000000ffffb57224 */ /* 0x000fe400078e00ff */
[----:B------:R-:W-:Y:S01]  /*b010*/  IMAD.MOV.U32 R133, RZ, RZ, c[0x0][0x2b8] ;  /* 0x0000ae00ff857624 */ /* 0x000fe200078e00ff */
[----:B------:R-:W3:Y:S04]  /*b020*/  LDL R0, [R1+0x80] ;  /* 0x0000800001007983 */ /* 0x000ee80000100800 */
[----:B------:R-:W4:Y:S01]  /*b030*/  LDL.64 R176, [R1+0x98] ;  /* 0x0000980001b07983 */ /* 0x000f220000100a00 */
[----:B------:R-:W-:Y:S03]  /*b040*/  ISETP.NE.AND P2, PT, R133, 0x1, PT ;  /* 0x000000018500780c */ /* 0x000fe60003f45270 */
[----:B------:R-:W2:Y:S04]  /*b050*/  LDL R132, [R1+0xac] ;  /* 0x0000ac0001847983 */ /* 0x000ea80000100800 */
[----:B------:R-:W2:Y:S04]  /*b060*/  LDL.64 R182, [R1+0x90] ;  /* 0x0000900001b67983 */ /* 0x000ea80000100a00 */
[----:B------:R-:W2:Y:S04]  /*b070*/  LDL R178, [R1+0xa8] ;  /* 0x0000a80001b27983 */ /* 0x000ea80000100800 */
[----:B------:R-:W2:Y:S04]  /*b080*/  LDL R180, [R1+0xec] ;  /* 0x0000ec0001b47983 */ /* 0x000ea80000100800 */
[----:B------:R-:W2:Y:S04]  /*b090*/  LDL R250, [R1+0x74] ;  /* 0x0000740001fa7983 */ /* 0x000ea80000100800 */
[----:B------:R-:W2:Y:S04]  /*b0a0*/  LDL R179, [R1+0xf0] ;  /* 0x0000f00001b37983 */ /* 0x000ea80000100800 */
[----:B------:R-:W2:Y:S04]  /*b0b0*/  LDL R251, [R1+0x6c] ;  /* 0x00006c0001fb7983 */ /* 0x000ea80000100800 */
[----:B------:R-:W2:Y:S04]  /*b0c0*/  LDL R248, [R1+0x70] ;  /* 0x0000700001f87983 */ /* 0x000ea80000100800 */
[----:B------:R-:W2:Y:S02]  /*b0d0*/  LDL R249, [R1+0x58] ;  /* 0x0000580001f97983 */ /* 0x000ea40000100800 */
[----:B--2---:R-:W-:Y:S02]  /*b0e0*/  IMAD.SHL.U32 R183, R249, 0x2, RZ ;  /* 0x00000002f9b77824 */ /* 0x004fe400078e00ff */
[----:B----4-:R-:W2:Y:S01]  /*b0f0*/  LDL R177, [R1+0xf4] ;  /* 0x0000f40001b17983 */ /* 0x010ea20000100800 */
[----:B------:R-:W-:Y:S02]  /*b100*/  IMAD R2, R2, 0x40, R3 ;  /* 0x0000004002027824 */ /* 0x000fe400078e0203 */
[----:B------:R-:W-:Y:S02]  /*b110*/  IMAD.SHL.U32 R186, R250, 0x2, RZ ;  /* 0x00000002faba7824 */ /* 0x000fe400078e00ff */
[----:B------:R-:W-:Y:S01]  /*b120*/  IMAD.SHL.U32 R185, R251, 0x2, RZ ;  /* 0x00000002fbb97824 */ /* 0x000fe200078e00ff */
[----:B---3--:R-:W-:Y:S05]  /*b130*/  IADD3 R2, R2, -0x40, R0 ;  /* 0xffffffc002027810 */ /* 0x008fea0007ffe000 */
[----:B------:R-:W-:Y:S04]  /*b140*/  @P2 IMAD.HI.U32 R3, R2, c[0x0][0x2bc], RZ ;  /* 0x0000af0002032a27 */ /* 0x000fe800078e00ff */
[----:B------:R-:W-:Y:S01]  /*b150*/  IMAD.MOV.U32 R0, RZ, RZ, R2 ;  /* 0x000000ffff007224 */ /* 0x000fe200078e0002 */
[----:B------:R-:W-:Y:S04]  /*b160*/  @P2 SHF.R.U32.HI R0, RZ, c[0x0][0x2c0], R3 ;  /* 0x0000b000ff002a19 */ /* 0x000fe80000011603 */
[C---:B------:R-:W-:Y:S02]  /*b170*/  @!P6 IADD3 R3, P0, R0.reuse, R176, RZ ;  /* 0x000000b00003e210 */ /* 0x040fe40007f1e0ff */
[----:B------:R-:W3:Y:S02]  /*b180*/  LDL R176, [R1+0xf8] ;  /* 0x0000f80001b07983 */ /* 0x000ee40000100800 */
[----:B------:R-:W-:Y:S01]  /*b190*/  @!P6 LEA.HI.X.SX32 R133, R0, R132, 0x1, P0 ;  /* 0x000000840085e211 */ /* 0x000fe200000f0eff */
[----:B------:R-:W-:Y:S01]  /*b1a0*/  IMAD.MOV R0, RZ, RZ, -R0 ;  /* 0x000000ffff007224 */ /* 0x000fe200078e0a00 */
[C---:B------:R-:W-:Y:S03]  /*b1b0*/  @!P6 LEA R132, P0, R3.reuse, c[0x0][0x2a0], 0x2 ;  /* 0x0000a8000384ea11 */ /* 0x040fe600078010ff */
[----:B------:R-:W-:Y:S01]  /*b1c0*/  IMAD R184, R0, c[0x0][0x2b8], R2 ;  /* 0x0000ae0000b87a24 */ /* 0x000fe200078e0202 */
[----:B------:R-:W-:Y:S03]  /*b1d0*/  @!P6 LEA.HI.X R133, R3, c[0x0][0x2a4], R133, 0x2, P0 ;  /* 0x0000a9000385ea11 */ /* 0x000fe600000f1485 */
[----:B------:R-:W-:Y:S01]  /*b1e0*/  IMAD.WIDE.U32 R2, R184, c[0x0][0x1e0], RZ ;  /* 0x00007800b8027a25 */ /* 0x000fe200078e00ff */
[----:B------:R-:W-:Y:S01]  /*b1f0*/  SHF.R.S32.HI R0, RZ, 0x1f, R184 ;  /* 0x0000001fff007819 */ /* 0x000fe200000114b8 */
[----:B------:R-:W4:Y:S04]  /*b200*/  @!P6 LDG.E R181, [R132.64] ;  /* 0x0000000684b5e981 */ /* 0x000f28000c1e1900 */
[----:B------:R1:W-:Y:S01]  /*b210*/  STL [R1+0x60], R184 ;  /* 0x000060b801007387 */ /* 0x0003e20000100800 */
[----:B------:R-:W-:Y:S04]  /*b220*/  IMAD R0, R0, c[0x0][0x1e0], RZ ;  /* 0x0000780000007a24 */ /* 0x000fe800078e02ff */
[----:B------:R-:W-:Y:S05]  /*b230*/  IMAD R0, R184, c[0x0][0x1e4], R0 ;  /* 0x00007900b8007a24 */ /* 0x000fea00078e0200 */
[----:B------:R-:W-:Y:S02]  /*b240*/  IADD3 R3, R3, R0, RZ ;  /* 0x0000000003037210 */ /* 0x000fe40007ffe0ff */
[----:B-1----:R-:W-:Y:S02]  /*b250*/  SHF.L.U32 R184, R248, 0x1, RZ ;  /* 0x00000001f8b87819 */ /* 0x002fe400000006ff */
[----:B----4-:R-:W-:Y:S01]  /*b260*/  SHF.R.S32.HI R133, RZ, 0x1f, R181 ;  /* 0x0000001fff857819 */ /* 0x010fe200000114b5 */
[----:B------:R1:W-:Y:S01]  /*b270*/  STL [R1+0x5c], R181 ;  /* 0x00005cb501007387 */ /* 0x0003e20000100800 */
[----:B------:R-:W-:Y:S04]  /*b280*/  IMAD.WIDE.U32 R2, R181, c[0x0][0x1f0], R2 ;  /* 0x00007c00b5027a25 */ /* 0x000fe800078e0002 */
[----:B------:R-:W-:Y:S01]  /*b290*/  IMAD R133, R133, c[0x0][0x1f0], RZ ;  /* 0x00007c0085857a24 */ /* 0x000fe200078e02ff */
[----:B------:R-:W-:Y:S02]  /*b2a0*/  IADD3 R0, P0, R182, R2, RZ ;  /* 0x00000002b6007210 */ /* 0x000fe40007f1e0ff */
[----:B------:R-:W-:Y:S01]  /*b2b0*/  SHF.L.U64.HI R182, R250, 0x1, R180 ;  /* 0x00000001fab67819 */ /* 0x000fe200000102b4 */
[----:B------:R-:W-:Y:S01]  /*b2c0*/  IMAD R133, R181, c[0x0][0x1f4], R133 ;  /* 0x00007d00b5857a24 */ /* 0x000fe200078e0285 */
[----:B--2---:R-:W-:Y:S04]  /*b2d0*/  SHF.L.U64.HI R180, R248, 0x1, R177 ;  /* 0x00000001f8b47819 */ /* 0x004fe800000102b1 */
[----:B------:R-:W-:Y:S02]  /*b2e0*/  IADD3.X R133, R178, R3, R133, P0, !PT ;  /* 0x00000003b2857210 */ /* 0x000fe400007fe485 */
[C---:B------:R-:W-:Y:S04]  /*b2f0*/  LEA R178, P0, R0.reuse, c[0x0][0x1c8], 0x1 ;  /* 0x0000720000b27a11 */ /* 0x040fe800078008ff */
[----:B------:R-:W-:Y:S02]  /*b300*/  LEA.HI.X R133, R0, c[0x0][0x1cc], R133, 0x1, P0 ;  /* 0x0000730000857a11 */ /* 0x000fe400000f0c85 */
[----:B-1----:R-:W-:Y:S02]  /*b310*/  SHF.L.U64.HI R181, R251, 0x1, R179 ;  /* 0x00000001fbb57819 */ /* 0x002fe400000102b3 */
[----:B---3--:R-:W-:Y:S01]  /*b320*/  SHF.L.U64.HI R179, R249, 0x1, R176 ;  /* 0x00000001f9b37819 */ /* 0x008fe200000102b0 */
[----:B------:R-:W-:-:S05]  /*b330*/  BRA.DIV ~URZ, `(.L_x_539) ;  /* 0x000069f27f007947 */ /* 0x000fca000b800000 */
[----:B------:R1:W2:Y:S02]  /*b340*/  SHFL.IDX PT, R132, R133, RZ, 0x181f ;  /* 0x00181fff85847589 */ /* 0x0002a400000e0000 */
.L_x_586:
[----:B------:R-:W-:-:S05]  /*b350*/  BRA.DIV ~URZ, `(.L_x_540) ;  /* 0x00006a427f007947 */ /* 0x000fca000b800000 */
[----:B------:R-:W3:Y:S04]  /*b360*/  LDL R176, [R1+0x54] ;  /* 0x0000540001b07983 */ /* 0x000ee80000100800 */
[----:B------:R-:W4:Y:S04]  /*b370*/  LDL R187, [R1+0x50] ;  /* 0x0000500001bb7983 */ /* 0x000f280000100800 */
[----:B------:R-:W1:Y:S01]  /*b380*/  SHFL.IDX PT, R0, R178, RZ, 0x181f ;  /* 0x00181fffb2007589 */ /* 0x000e6200000e0000 */
[----:B---3--:R-:W-:Y:S04]  /*b390*/  IADD3 R2, -R176, 0x10, RZ ;  /* 0x00000010b0027810 */ /* 0x008fe80007ffe1ff */
[----:B------:R-:W-:Y:S04]  /*b3a0*/  LOP3.LUT R2, R2, 0xf, RZ, 0xc0, !PT ;  /* 0x0000000f02027812 */ /* 0x000fe800078ec0ff */
[----:B-1----:R-:W-:Y:S04]  /*b3b0*/  IADD3 R2, P1, P0, R2, R0, R183 ;  /* 0x0000000002027210 */ /* 0x002fe8000783e0b7 */
[----:B--2---:R-:W-:Y:S02]  /*b3c0*/  IADD3.X R3, RZ, R132, R179, P1, P0 ;  /* 0x00000084ff037210 */ /* 0x004fe40000fe04b3 */
[----:B------:R-:W-:Y:S11]  /*b3d0*/  ISETP.NE.U32.AND P0, PT, R176, RZ, PT ;  /* 0x000000ffb000720c */ /* 0x000ff60003f05070 */
[----:B------:R-:W-:Y:S02]  /*b3e0*/  @!UPT UIADD3 URZ, URZ, URZ, URZ ;  /* 0x0000003f3f3ff290 */ /* 0x000fe4000fffe03f */
[----:B------:R-:W-:Y:S01]  /*b3f0*/  @!PT LDS RZ, [RZ] ;  /* 0x00000000fffff984 */ /* 0x000fe20000000800 */
[----:B------:R-:W-:Y:S01]  /*b400*/  @!PT LDS RZ, [RZ] ;  /* 0x00000000fffff984 */ /* 0x000fe20000000800 */
[----:B----4-:R1:W-:Y:S02]  /*b410*/  LDGSTS.E.BYPASS.LTC128B.128.ZFILL [R187+0x10100], [R2.64], P0 ;  /* 0x1010000002bb7fae */ /* 0x0103e40008141d46 */
[----:B-1----:R-:W-:Y:S05]  /*b420*/  IADD3 R2, P0, R0, R184, RZ ;  /* 0x000000b800027210 */ /* 0x002fea0007f1e0ff */
[----:B------:R-:W-:Y:S01]  /*b430*/  IMAD.X R3, R132, 0x1, R180, P0 ;  /* 0x0000000184037824 */ /* 0x000fe200000e06b4 */
[----:B------:R-:W-:Y:S04]  /*b440*/  IADD3 R176, P0, R0, R185, RZ ;  /* 0x000000b900b07210 */ /* 0x000fe80007f1e0ff */
[----:B------:R1:W-:Y:S01]  /*b450*/  LDGSTS.E.BYPASS.LTC128B.128 [R187+0x12100], [R2.64], !P5 ;  /* 0x1210000002bb7fae */ /* 0x0003e2000e901d46 */
[----:B------:R-:W-:Y:S05]  /*b460*/  IMAD.X R177, R132, 0x1, R181, P0 ;  /* 0x0000000184b17824 */ /* 0x000fea00000e06b5 */
[----:B------:R2:W-:Y:S01]  /*b470*/  LDGSTS.E.BYPASS.LTC128B.128 [R187+0x14100], [R176.64], !P4 ;  /* 0x14100000b0bb7fae */ /* 0x0005e2000e101d46 */
[----:B-1----:R-:W-:Y:S03]  /*b480*/  IADD3 R2, P0, R0, R186, RZ ;  /* 0x000000ba00027210 */ /* 0x002fe60007f1e0ff */
[----:B------:R2:W1:Y:S02]  /*b490*/  SHFL.IDX PT, R0, R178, 0x1, 0x181f ;  /* 0x00381f00b2007f89 */ /* 0x00046400000e0000 */
[----:B------:R-:W-:Y:S02]  /*b4a0*/  IMAD.X R3, R132, 0x1, R182, P0 ;  /* 0x0000000184037824 */ /* 0x000fe400000e06b6 */
[----:B------:R2:W3:Y:S04]  /*b4b0*/  SHFL.IDX PT, R132, R133, 0x1, 0x181f ;  /* 0x00381f0085847f89 */ /* 0x0004e800000e0000 */
[----:B------:R2:W-:Y:S02]  /*b4c0*/  LDGSTS.E.BYPASS.LTC128B.128 [R187+0x16100], [R2.64], !P3 ;  /* 0x1610000002bb7fae */ /* 0x0005e4000d901d46 */
.L_x_587:
[----:B--2---:R-:W2:Y:S04]  /*b4d0*/  LDL.LU R2, [R1+0x54] ;  /* 0x0000540001027983 */ /* 0x004ea80000300800 */
[----:B------:R-:W4:Y:S01]  /*b4e0*/  LDL R133, [R1+0x50] ;  /* 0x0000500001857983 */ /* 0x000f220000100800 */
[C---:B--2---:R-:W-:Y:S02]  /*b4f0*/  ISETP.NE.U32.AND P0, PT, R2.reuse, RZ, PT ;  /* 0x000000ff0200720c */ /* 0x044fe40003f05070 */
[----:B------:R-:W-:Y:S04]  /*b500*/  IADD3 R2, -R2, 0x10, RZ ;  /* 0x0000001002027810 */ /* 0x000fe80007ffe1ff */
[----:B------:R-:W-:Y:S04]  /*b510*/  LOP3.LUT R2, R2, 0xf, RZ, 0xc0, !PT ;  /* 0x0000000f02027812 */ /* 0x000fe800078ec0ff */
[----:B-1----:R-:W-:Y:S04]  /*b520*/  IADD3 R2, P2, P1, R2, R0, R183 ;  /* 0x0000000002027210 */ /* 0x002fe8000795e0b7 */
[----:B---3--:R-:W-:Y:S02]  /*b530*/  IADD3.X R3, RZ, R132, R179, P2, P1 ;  /* 0x00000084ff037210 */ /* 0x008fe400017e24b3 */
[C---:B------:R-:W-:Y:S03]  /*b540*/  IADD3 R176, P1, R0.reuse, R185, RZ ;  /* 0x000000b900b07210 */ /* 0x040fe60007f3e0ff */
[----:B------:R-:W-:Y:S01]  /*b550*/  @!PT LDS RZ, [RZ] ;  /* 0x00000000fffff984 */ /* 0x000fe20000000800 */
[----:B------:R-:W-:Y:S01]  /*b560*/  @!PT LDS RZ, [RZ] ;  /* 0x00000000fffff984 */ /* 0x000fe20000000800 */
[----:B------:R-:W-:Y:S01]  /*b570*/  @!PT LDS RZ, [RZ] ;  /* 0x00000000fffff984 */ /* 0x000fe20000000800 */
[----:B----4-:R1:W-:Y:S01]  /*b580*/  LDGSTS.E.BYPASS.LTC128B.128.ZFILL [R133+0x11100], [R2.64], P0 ;  /* 0x1110000002857fae */ /* 0x0103e20008141d46 */
[----:B------:R-:W-:Y:S01]  /*b590*/  IADD3 R178, P0, R0, R184, RZ ;  /* 0x000000b800b27210 */ /* 0x000fe20007f1e0ff */
[C---:B------:R-:W-:Y:S04]  /*b5a0*/  IMAD.X R177, R132.reuse, 0x1, R181, P1 ;  /* 0x0000000184b17824 */ /* 0x040fe800008e06b5 */
[----:B------:R-:W-:Y:S05]  /*b5b0*/  IMAD.X R179, R132, 0x1, R180, P0 ;  /* 0x0000000184b37824 */ /* 0x000fea00000e06b4 */
[----:B------:R2:W-:Y:S04]  /*b5c0*/  LDGSTS.E.BYPASS.LTC128B.128 [R133+0x13100], [R178.64], !P5 ;  /* 0x13100000b2857fae */ /* 0x0005e8000e901d46 */
[----:B------:R2:W-:Y:S01]  /*b5d0*/  LDGSTS.E.BYPASS.LTC128B.128 [R133+0x15100], [R176.64], !P4 ;  /* 0x15100000b0857fae */ /* 0x0005e2000e101d46 */
[----:B-1----:R-:W-:Y:S05]  /*b5e0*/  IADD3 R2, P0, R0, R186, RZ ;  /* 0x000000ba00027210 */ /* 0x002fea0007f1e0ff */
[----:B------:R-:W-:Y:S05]  /*b5f0*/  IMAD.X R3, R132, 0x1, R182, P0 ;  /* 0x0000000184037824 */ /* 0x000fea00000e06b6 */
[----:B------:R2:W-:Y:S03]  /*b600*/  LDGSTS.E.BYPASS.LTC128B.128 [R133+0x17100], [R2.64], !P3 ;  /* 0x1710000002857fae */ /* 0x0005e6000d901d46 */
.L_x_538:
[----:B------:R-:W-:Y:S05]  /*b610*/  BSYNC B0 ;  /* 0x0000000000007941 */ /* 0x000fea0003800000 */
.L_x_537:
[----:B--2---:R-:W-:Y:S01]  /*b620*/  FMNMX.FTZ R2, R4, R134, !PT ;  /* 0x0000008604027209 */ /* 0x004fe20007810000 */
[----:B------:R-:W0:Y:S01]  /*b630*/  LDGDEPBAR ;  /* 0x00000000000079af */ /* 0x000e220000000000 */
[----:B------:R-:W-:Y:S02]  /*b640*/  FMNMX.FTZ R0, R6, R135, !PT ;  /* 0x0000008706007209 */ /* 0x000fe40007810000 */
        /* <DEDUP_REMOVED lines=29> */
[----:B------:R-:W-:Y:S01]  /*b820*/  FMNMX.FTZ R176, R35, R0, !PT ;  /* 0x0000000023b07209 */ /* 0x000fe20007810000 */
[----:B------:R-:W-:-:S05]  /*b830*/  BRA.DIV ~URZ, `(.L_x_541) ;  /* 0x000067f27f007947 */ /* 0x000fca000b800000 */
[----:B------:R-:W1:Y:S02]  /*b840*/  SHFL.BFLY PT, R0, R132, 0x2, 0x1f ;  /* 0x0c401f0084007f89 */ /* 0x000e6400000e0000 */
[----:B-1----:R-:W-:Y:S05]  /*b850*/  FMNMX.FTZ R132, R132, R0, !PT ;  /* 0x0000000084847209 */ /* 0x002fea0007810000 */
[----:B------:R-:W1:Y:S02]  /*b860*/  SHFL.BFLY PT, R133, R132, 0x1, 0x1f ;  /* 0x0c201f0084857f89 */ /* 0x000e6400000e0000 */
[----:B-1----:R-:W-:Y:S02]  /*b870*/  FMNMX.FTZ R133, R132, R133, !PT ;  /* 0x0000008584857209 */ /* 0x002fe40007810000 */
[----:B------:R-:W1:Y:S02]  /*b880*/  SHFL.BFLY PT, R132, R176, 0x2, 0x1f ;  /* 0x0c401f00b0847f89 */ /* 0x000e6400000e0000 */
[----:B-1----:R-:W-:Y:S05]  /*b890*/  FMNMX.FTZ R132, R176, R132, !PT ;  /* 0x00000084b0847209 */ /* 0x002fea0007810000 */
[----:B------:R1:W2:Y:S02]  /*b8a0*/  SHFL.BFLY PT, R0, R132, 0x1, 0x1f ;  /* 0x0c201f0084007f89 */ /* 0x0002a400000e0000 */
.L_x_588:
[----:B------:R-:W3:Y:S01]  /*b8b0*/  LDL.LU R177, [R1+0x7c] ;  /* 0x00007c0001b17983 */ /* 0x000ee20000300800 */
[----:B--2---:R-:W-:Y:S01]  /*b8c0*/  FMNMX.FTZ R3, R0, R132, !PT ;  /* 0x0000008400037209 */ /* 0x004fe20007810000 */
[C---:B-1----:R-:W-:Y:S01]  /*b8d0*/  FMUL.FTZ R132, R133.reuse, c[0x0][0x2d0] ;  /* 0x0000b40085847a20 */ /* 0x042fe20000410000 */
[----:B------:R-:W-:Y:S01]  /*b8e0*/  WARPSYNC 0xffffffff ;  /* 0xffffffff00007948 */ /* 0x000fe20003800000 */
        /* <DEDUP_REMOVED lines=10> */
[----:B------:R-:W3:Y:S01]  /*b990*/  MUFU.EX2 R4, R4 ;  /* 0x0000000400047308 */ /* 0x000ee20000000800 */
        /* <DEDUP_REMOVED lines=9> */
[----:B------:R-:W-:Y:S03]  /*ba30*/  FFMA.FTZ R132, R33, c[0x0][0x2d0], -R132 ;  /* 0x0000b40021847a23 */ /* 0x000fe60000010884 */
[----:B------:R-:W-:Y:S10]  /*ba40*/  MUFU.EX2 R8, R8 ;  /* 0x0000000800087308 */ /* 0x000ff40000000800 */
[----:B------:R-:W1:Y:S10]  /*ba50*/  MUFU.EX2 R9, R9 ;  /* 0x0000000900097308 */ /* 0x000e740000000800 */
[----:B------:R-:W-:Y:S01]  /*ba60*/  MUFU.EX2 R132, R132 ;  /* 0x0000008400847308 */ /* 0x000fe20000000800 */
[C---:B---3--:R-:W-:Y:S01]  /*ba70*/  FFMA.FTZ R0, R2.reuse, R177, R4 ;  /* 0x000000b102007223 */ /* 0x048fe20000010004 */
[----:B-1----:R-:W-:Y:S01]  /*ba80*/  F2FP.BF16.PACK_AB R178, R9, R8 ;  /* 0x0000000809b2723e */ /* 0x002fe200000010ff */
[----:B------:R-:W-:Y:S02]  /*ba90*/  FMUL.FTZ R16, R2, R152 ;  /* 0x0000009802107220 */ /* 0x000fe40000410000 */
[C---:B------:R-:W-:Y:S01]  /*baa0*/  FADD.FTZ R5, R176.reuse, R0 ;  /* 0x00000000b0057221 */ /* 0x040fe20000010000 */
[----:B------:R-:W-:Y:S01]  /*bab0*/  F2FP.BF16.PACK_AB R176, R176, R4 ;  /* 0x00000004b0b0723e */ /* 0x000fe200000010ff */
[C---:B------:R-:W-:Y:S02]  /*bac0*/  FMUL.FTZ R4, R3.reuse, c[0x0][0x2d0] ;  /* 0x0000b40003047a20 */ /* 0x040fe40000410000 */
[----:B------:R-:W-:Y:S02]  /*bad0*/  FADD.FTZ R0, -R3, R135 ;  /* 0x0000008703007221 */ /* 0x000fe40000010100 */
[--C-:B------:R-:W-:Y:S02]  /*bae0*/  FFMA.FTZ R180, R15, c[0x0][0x2d0], -R4.reuse ;  /* 0x0000b4000fb47a23 */ /* 0x100fe40000010804 */
[----:B------:R-:W2:Y:S01]  /*baf0*/  LDL.LU R15, [R1+0x78] ;  /* 0x00007800010f7983 */ /* 0x000ea20000300800 */
[----:B------:R-:W-:Y:S02]  /*bb00*/  FMUL.FTZ R0, R0, c[0x0][0x2d0] ;  /* 0x0000b40000007a20 */ /* 0x000fe40000410000 */
[--C-:B------:R-:W-:Y:S02]  /*bb10*/  FFMA.FTZ R6, R6, c[0x0][0x2d0], -R4.reuse ;  /* 0x0000b40006067a23 */ /* 0x100fe40000010804 */
[--C-:B------:R-:W-:Y:S02]  /*bb20*/  FFMA.FTZ R7, R7, c[0x0][0x2d0], -R4.reuse ;  /* 0x0000b40007077a23 */ /* 0x100fe40000010804 */
[----:B------:R-:W1:Y:S01]  /*bb30*/  MUFU.EX2 R0, R0 ;  /* 0x0000000000007308 */ /* 0x000e620000000800 */
[--C-:B------:R-:W-:Y:S01]  /*bb40*/  FFMA.FTZ R181, R14, c[0x0][0x2d0], -R4.reuse ;  /* 0x0000b4000eb57a23 */ /* 0x100fe20000010804 */
[----:B------:R-:W-:Y:S01]  /*bb50*/  MOV R14, R28 ;  /* 0x0000001c000e7202 */ /* 0x000fe20000000f00 */
[C---:B------:R-:W-:Y:S02]  /*bb60*/  FMUL.FTZ R28, R2.reuse, R140 ;  /* 0x0000008c021c7220 */ /* 0x040fe40000410000 */
[----:B------:R-:W3:Y:S01]  /*bb70*/  LDL R140, [R1+0x30] ;  /* 0x00003000018c7983 */ /* 0x000ee20000100800 */
[----:B------:R-:W-:Y:S02]  /*bb80*/  FMUL.FTZ R25, R2, R145 ;  /* 0x0000009102197220 */ /* 0x000fe40000410000 */
[--C-:B------:R-:W-:Y:S01]  /*bb90*/  FFMA.FTZ R34, R34, c[0x0][0x2d0], -R4.reuse ;  /* 0x0000b40022227a23 */ /* 0x100fe20000010804 */
[----:B------:R-:W4:Y:S01]  /*bba0*/  LDL R145, [R1+0x3c] ;  /* 0x00003c0001917983 */ /* 0x000f220000100800 */
[----:B------:R-:W-:Y:S01]  /*bbb0*/  MUFU.EX2 R177, R6 ;  /* 0x0000000600b17308 */ /* 0x000fe20000000800 */
[--C-:B------:R-:W-:Y:S02]  /*bbc0*/  FFMA.FTZ R35, R35, c[0x0][0x2d0], -R4.reuse ;  /* 0x0000b40023237a23 */ /* 0x100fe40000010804 */
[--C-:B------:R-:W-:Y:S01]  /*bbd0*/  FFMA.FTZ R134, R10, c[0x0][0x2d0], -R4.reuse ;  /* 0x0000b4000a867a23 */ /* 0x100fe20000010804 */
[----:B------:R-:W-:Y:S01]  /*bbe0*/  MOV R10, R32 ;  /* 0x00000020000a7202 */ /* 0x000fe20000000f00 */
        /* <DEDUP_REMOVED lines=10> */
[----:B------:R-:W-:Y:S01]  /*bc90*/  FFMA.FTZ R135, R11, c[0x0][0x2d0], -R4 ;  /* 0x0000b4000b877a23 */ /* 0x000fe20000010804 */
[----:B------:R-:W-:Y:S01]  /*bca0*/  MOV R11, R29 ;  /* 0x0000001d000b7202 */ /* 0x000fe20000000f00 */
[----:B------:R-:W-:Y:S02]  /*bcb0*/  FADD.FTZ R4, R8, R5 ;  /* 0x0000000508047221 */ /* 0x000fe40000010000 */
[C---:B------:R-:W-:Y:S02]  /*bcc0*/  FMUL.FTZ R32, R2.reuse, R136 ;  /* 0x0000008802207220 */ /* 0x040fe40000410000 */
[C---:B------:R-:W-:Y:S02]  /*bcd0*/  FMUL.FTZ R33, R2.reuse, R137 ;  /* 0x0000008902217220 */ /* 0x040fe40000410000 */
[----:B------:R-:W-:Y:S01]  /*bce0*/  FADD.FTZ R188, R9, R4 ;  /* 0x0000000409bc7221 */ /* 0x000fe20000010000 */
[----:B------:R-:W-:Y:S01]  /*bcf0*/  MUFU.EX2 R189, R189 ;  /* 0x000000bd00bd7308 */ /* 0x000fe20000000800 */
[----:B------:R-:W-:Y:S01]  /*bd00*/  FMUL.FTZ R4, R2, R164 ;  /* 0x000000a402047220 */ /* 0x000fe20000410000 */
[----:B------:R-:W-:Y:S01]  /*bd10*/  MOV R164, R35 ;  /* 0x0000002300a47202 */ /* 0x000fe20000000f00 */
[----:B-1----:R-:W-:Y:S02]  /*bd20*/  FMUL.FTZ R35, R0, R139 ;  /* 0x0000008b00237220 */ /* 0x002fe40000410000 */
[----:B------:R-:W-:Y:S01]  /*bd30*/  FMUL.FTZ R5, R2, R165 ;  /* 0x000000a502057220 */ /* 0x000fe20000410000 */
[----:B------:R-:W-:Y:S01]  /*bd40*/  MOV R165, R34 ;  /* 0x0000002200a57202 */ /* 0x000fe20000000f00 */
[----:B------:R-:W-:Y:S02]  /*bd50*/  FMUL.FTZ R34, R0, R138 ;  /* 0x0000008a00227220 */ /* 0x000fe40000410000 */
[C---:B------:R-:W-:Y:S01]  /*bd60*/  FMUL.FTZ R12, R2.reuse, R156 ;  /* 0x0000009c020c7220 */ /* 0x040fe20000410000 */
[----:B------:R-:W-:Y:S01]  /*bd70*/  MUFU.EX2 R191, R191 ;  /* 0x000000bf00bf7308 */ /* 0x000fe20000000800 */
[C---:B------:R-:W-:Y:S02]  /*bd80*/  FMUL.FTZ R17, R2.reuse, R153 ;  /* 0x0000009902117220 */ /* 0x040fe40000410000 */
[C---:B------:R-:W-:Y:S01]  /*bd90*/  FMUL.FTZ R24, R2.reuse, R144 ;  /* 0x0000009002187220 */ /* 0x040fe20000410000 */
[----:B------:R-:W-:Y:S01]  /*bda0*/  MOV R144, R179 ;  /* 0x000000b300907202 */ /* 0x000fe20000000f00 */
[C---:B------:R-:W-:Y:S02]  /*bdb0*/  FMUL.FTZ R29, R2.reuse, R141 ;  /* 0x0000008d021d7220 */ /* 0x040fe40000410000 */
[----:B------:R-:W4:Y:S01]  /*bdc0*/  LDL R141, [R1+0x38] ;  /* 0x00003800018d7983 */ /* 0x000f220000100800 */
[C---:B------:R-:W-:Y:S01]  /*bdd0*/  FMUL.FTZ R8, R2.reuse, R160 ;  /* 0x000000a002087220 */ /* 0x040fe20000410000 */
[----:B------:R-:W-:Y:S01]  /*bde0*/  MOV R160, R31 ;  /* 0x0000001f00a07202 */ /* 0x000fe20000000f00 */
[----:B------:R-:W-:Y:S01]  /*bdf0*/  MUFU.EX2 R153, R134 ;  /* 0x0000008600997308 */ /* 0x000fe20000000800 */
[C---:B------:R-:W-:Y:S01]  /*be00*/  FMUL.FTZ R9, R2.reuse, R161 ;  /* 0x000000a102097220 */ /* 0x040fe20000410000 */
[----:B------:R-:W-:Y:S01]  /*be10*/  MOV R161, R30 ;  /* 0x0000001e00a17202 */ /* 0x000fe20000000f00 */
[----:B------:R-:W-:Y:S01]  /*be20*/  FMUL.FTZ R13, R2, R157 ;  /* 0x0000009d020d7220 */ /* 0x000fe20000410000 */
[----:B------:R-:W-:Y:S01]  /*be30*/  MOV R157, R10 ;  /* 0x0000000a009d7202 */ /* 0x000fe20000000f00 */
[----:B------:R-:W-:Y:S02]  /*be40*/  FMUL.FTZ R10, R0, R162 ;  /* 0x000000a2000a7220 */ /* 0x000fe40000410000 */
[----:B------:R-:W-:Y:S01]  /*be50*/  FMUL.FTZ R21, R2, R149 ;  /* 0x0000009502157220 */ /* 0x000fe20000410000 */
[----:B------:R-:W-:Y:S01]  /*be60*/  MOV R149, R11 ;  /* 0x0000000b00957202 */ /* 0x000fe20000000f00 */
[----:B------:R-:W-:Y:S01]  /*be70*/  FMUL.FTZ R11, R0, R163 ;  /* 0x000000a3000b7220 */ /* 0x000fe20000410000 */
[----:B------:R-:W1:Y:S01]  /*be80*/  MUFU.EX2 R156, R135 ;  /* 0x00000087009c7308 */ /* 0x000e620000000800 */
[----:B------:R-:W-:Y:S01]  /*be90*/  FMUL.FTZ R20, R2, R148 ;  /* 0x0000009402147220 */ /* 0x000fe20000410000 */
[----:B------:R-:W-:Y:S01]  /*bea0*/  MOV R148, R14 ;  /* 0x0000000e00947202 */ /* 0x000fe20000000f00 */
        /* <DEDUP_REMOVED lines=8> */
[C---:B------:R-:W-:Y:S02]  /*bf30*/  FMUL.FTZ R30, R0.reuse, R142 ;  /* 0x0000008e001e7220 */ /* 0x040fe40000410000 */
[----:B------:R-:W-:Y:S01]  /*bf40*/  FMUL.FTZ R31, R0, R143 ;  /* 0x0000008f001f7220 */ /* 0x000fe20000410000 */
[----:B------:R-:W-:Y:S01]  /*bf50*/  MUFU.EX2 R135, R184 ;  /* 0x000000b800877308 */ /* 0x000fe20000000800 */
[C---:B-----5:R-:W-:Y:S02]  /*bf60*/  FMUL.FTZ R36, R2.reuse, R36 ;  /* 0x0000002402247220 */ /* 0x060fe40000410000 */
[----:B------:R-:W-:Y:S01]  /*bf70*/  FMUL.FTZ R37, R2, R37 ;  /* 0x0000002502257220 */ /* 0x000fe20000410000 */
[----:B-1----:R-:W-:Y:S01]  /*bf80*/  F2FP.BF16.PACK_AB R179, R156, R153 ;  /* 0x000000999cb3723e */ /* 0x002fe200000010ff */
        /* <DEDUP_REMOVED lines=9> */
[----:B------:R-:W-:Y:S01]  /*c020*/  MUFU.EX2 R184, R181 ;  /* 0x000000b500b87308 */ /* 0x000fe20000000800 */
[C---:B------:R-:W-:Y:S02]  /*c030*/  FMUL.FTZ R46, R0.reuse, R46 ;  /* 0x0000002e002e7220 */ /* 0x040fe40000410000 */
[----:B------:R-:W-:Y:S02]  /*c040*/  FMUL.FTZ R47, R0, R47 ;  /* 0x0000002f002f7220 */ /* 0x000fe40000410000 */
        /* <DEDUP_REMOVED lines=81> */
[C---:B------:R-:W-:Y:S02]  /*c560*/  FMUL.FTZ R125, R2.reuse, R125 ;  /* 0x0000007d027d7220 */ /* 0x040fe40000410000 */
[C---:B------:R-:W-:Y:S02]  /*c570*/  FMUL.FTZ R128, R2.reuse, R128 ;  /* 0x0000008002807220 */ /* 0x040fe40000410000 */
[----:B------:R-:W-:Y:S02]  /*c580*/  FMUL.FTZ R129, R2, R129 ;  /* 0x0000008102817220 */ /* 0x000fe40000410000 */
[----:B------:R3:W1:Y:S01]  /*c590*/  MUFU.EX2 R2, R186 ;  /* 0x000000ba00027308 */ /* 0x0006620000000800 */
[C---:B------:R-:W-:Y:S02]  /*c5a0*/  FMUL.FTZ R126, R0.reuse, R126 ;  /* 0x0000007e007e7220 */ /* 0x040fe40000410000 */
[C---:B------:R-:W-:Y:S02]  /*c5b0*/  FMUL.FTZ R127, R0.reuse, R127 ;  /* 0x0000007f007f7220 */ /* 0x040fe40000410000 */
[C---:B------:R-:W-:Y:S02]  /*c5c0*/  FMUL.FTZ R130, R0.reuse, R130 ;  /* 0x0000008200827220 */ /* 0x040fe40000410000 */
[C---:B------:R-:W-:Y:S02]  /*c5d0*/  FMUL.FTZ R131, R0.reuse, R131 ;  /* 0x0000008300837220 */ /* 0x040fe40000410000 */
[C---:B--2---:R-:W-:Y:S01]  /*c5e0*/  FFMA.FTZ R6, R0.reuse, R15, R177 ;  /* 0x0000000f00067223 */ /* 0x044fe200000100b1 */
[C---:B------:R-:W-:Y:S01]  /*c5f0*/  F2FP.BF16.PACK_AB R177, R7.reuse, R177 ;  /* 0x000000b107b1723e */ /* 0x040fe200000010ff */
[C---:B------:R-:W-:Y:S02]  /*c600*/  FMUL.FTZ R15, R0.reuse, R159 ;  /* 0x0000009f000f7220 */ /* 0x040fe40000410000 */
[----:B------:R-:W-:Y:S02]  /*c610*/  FADD.FTZ R152, R7, R6 ;  /* 0x0000000607987221 */ /* 0x000fe40000010000 */
[C---:B------:R-:W-:Y:S02]  /*c620*/  FMUL.FTZ R6, R0.reuse, R166 ;  /* 0x000000a600067220 */ /* 0x040fe40000410000 */
[----:B------:R-:W2:Y:S01]  /*c630*/  LDL R166, [R1+0x2c] ;  /* 0x00002c0001a67983 */ /* 0x000ea20000100800 */
[----:B------:R-:W-:Y:S02]  /*c640*/  FMUL.FTZ R7, R0, R167 ;  /* 0x000000a700077220 */ /* 0x000fe40000410000 */
[----:B------:R-:W-:Y:S01]  /*c650*/  FADD.FTZ R0, R134, R188 ;  /* 0x000000bc86007221 */ /* 0x000fe20000010000 */
[----:B------:R-:W2:Y:S01]  /*c660*/  LDL R167, [R1+0x34] ;  /* 0x0000340001a77983 */ /* 0x000ea20000100800 */
[----:B---3--:R-:W-:Y:S02]  /*c670*/  MOV R186, R140 ;  /* 0x0000008c00ba7202 */ /* 0x008fe40000000f00 */
[----:B-1----:R-:W-:Y:S01]  /*c680*/  FADD.FTZ R0, R2, R0 ;  /* 0x0000000002007221 */ /* 0x002fe20000010000 */
[----:B----4-:R-:W-:Y:S01]  /*c690*/  MOV R187, R141 ;  /* 0x0000008d00bb7202 */ /* 0x010fe20000000f00 */
[----:B--2---:R-:W1:Y:S01]  /*c6a0*/  LDSM.16.MT88.4 R136, [R166] ;  /* 0x00000000a688783b */ /* 0x004e620000004200 */
[----:B------:R-:W-:Y:S01]  /*c6b0*/  MOV R188, R167 ;  /* 0x000000a700bc7202 */ /* 0x000fe20000000f00 */
[C---:B-1----:R-:W-:Y:S08]  /*c6c0*/  HMMA.16816.F32.BF16 R4, R176.reuse, R136, R4 ;  /* 0x00000088b004723c */ /* 0x042ff00000041804 */
[C---:B------:R-:W-:Y:S01]  /*c6d0*/  HMMA.16816.F32.BF16 R8, R176.reuse, R138, R8 ;  /* 0x0000008ab008723c */ /* 0x040fe20000041808 */
[----:B------:R-:W1:Y:S07]  /*c6e0*/  LDSM.16.MT88.4 R136, [R167] ;  /* 0x00000000a788783b */ /* 0x000e6e0000004200 */
[C---:B-1----:R-:W-:Y:S08]  /*c6f0*/  HMMA.16816.F32.BF16 R12, R176.reuse, R136, R12 ;  /* 0x00000088b00c723c */ /* 0x042ff0000004180c */
[C---:B------:R-:W-:Y:S01]  /*c700*/  HMMA.16816.F32.BF16 R16, R176.reuse, R138, R16 ;  /* 0x0000008ab010723c */ /* 0x040fe20000041810 */
[----:B------:R-:W1:Y:S07]  /*c710*/  LDSM.16.MT88.4 R136, [R140] ;  /* 0x000000008c88783b */ /* 0x000e6e0000004200 */
[C---:B-1----:R-:W-:Y:S08]  /*c720*/  HMMA.16816.F32.BF16 R20, R176.reuse, R136, R20 ;  /* 0x00000088b014723c */ /* 0x042ff00000041814 */
[C---:B------:R-:W-:Y:S01]  /*c730*/  HMMA.16816.F32.BF16 R24, R176.reuse, R138, R24 ;  /* 0x0000008ab018723c */ /* 0x040fe20000041818 */
[----:B------:R1:W2:Y:S03]  /*c740*/  LDSM.16.MT88.4 R136, [R145] ;  /* 0x000000009188783b */ /* 0x0002a60000004200 */
[----:B-1----:R-:W-:Y:S02]  /*c750*/  MOV R145, R144 ;  /* 0x0000009000917202 */ /* 0x002fe40000000f00 */
[----:B------:R-:W1:Y:S02]  /*c760*/  MUFU.EX2 R144, R185 ;  /* 0x000000b900907308 */ /* 0x000e640000000800 */
[C---:B--2---:R-:W-:Y:S08]  /*c770*/  HMMA.16816.F32.BF16 R28, R176.reuse, R136, R28 ;  /* 0x00000088b01c723c */ /* 0x044ff0000004181c */
[C---:B------:R-:W-:Y:S01]  /*c780*/  HMMA.16816.F32.BF16 R32, R176.reuse, R138, R32 ;  /* 0x0000008ab020723c */ /* 0x040fe20000041820 */
[----:B------:R-:W2:Y:S03]  /*c790*/  LDSM.16.MT88.4 R136, [R166+0x2000] ;  /* 0x00200000a688783b */ /* 0x000ea60000004200 */
[----:B-1----:R-:W-:Y:S04]  /*c7a0*/  FADD.FTZ R0, R144, R0 ;  /* 0x0000000090007221 */ /* 0x002fe80000010000 */
[----:B------:R-:W-:Y:S01]  /*c7b0*/  FADD.FTZ R0, R135, R0 ;  /* 0x0000000087007221 */ /* 0x000fe20000010000 */
        /* <DEDUP_REMOVED lines=26> */
[----:B------:R1:W2:Y:S03]  /*c960*/  LDSM.16.MT88.4 R136, [R167+0x6000] ;  /* 0x00600000a788783b */ /* 0x0002a60000004200 */
[----:B-1----:R-:W-:Y:S04]  /*c970*/  MOV R167, R145 ;  /* 0x0000009100a77202 */ /* 0x002fe80000000f00 */
[C---:B--2---:R-:W-:Y:S08]  /*c980*/  HMMA.16816.F32.BF16 R108, R176.reuse, R136, R108 ;  /* 0x00000088b06c723c */ /* 0x044ff0000004186c */
[C---:B------:R-:W-:Y:S01]  /*c990*/  HMMA.16816.F32.BF16 R112, R176.reuse, R138, R112 ;  /* 0x0000008ab070723c */ /* 0x040fe20000041870 */
[----:B------:R-:W1:Y:S07]  /*c9a0*/  LDSM.16.MT88.4 R136, [R140+0x6000] ;  /* 0x006000008c88783b */ /* 0x000e6e0000004200 */
[C---:B-1----:R-:W-:Y:S08]  /*c9b0*/  HMMA.16816.F32.BF16 R116, R176.reuse, R136, R116 ;  /* 0x00000088b074723c */ /* 0x042ff00000041874 */
[C---:B------:R-:W-:Y:S01]  /*c9c0*/  HMMA.16816.F32.BF16 R120, R176.reuse, R138, R120 ;  /* 0x0000008ab078723c */ /* 0x040fe20000041878 */
[----:B------:R-:W1:Y:S08]  /*c9d0*/  LDSM.16.MT88.4 R136, [R141+0x6000] ;  /* 0x006000008d88783b */ /* 0x000e700000004200 */
[----:B------:R-:W2:Y:S01]  /*c9e0*/  LDSM.16.MT88.4 R140, [R166+0x800] ;  /* 0x00080000a68c783b */ /* 0x000ea20000004200 */
[C---:B-1----:R-:W-:Y:S07]  /*c9f0*/  HMMA.16816.F32.BF16 R124, R176.reuse, R136, R124 ;  /* 0x00000088b07c723c */ /* 0x042fee000004187c */
[----:B------:R-:W-:Y:S01]  /*ca00*/  F2FP.BF16.PACK_AB R136, R2, R134 ;  /* 0x000000860288723e */ /* 0x000fe200000010ff */
[----:B------:R-:W-:Y:S01]  /*ca10*/  HMMA.16816.F32.BF16 R128, R176, R138, R128 ;  /* 0x0000008ab080723c */ /* 0x000fe20000041880 */
[----:B------:R1:W-:Y:S03]  /*ca20*/  MUFU.EX2 R2, R251 ;  /* 0x000000fb00027308 */ /* 0x0003e60000000800 */
[----:B------:R-:W-:Y:S03]  /*ca30*/  F2FP.BF16.PACK_AB R137, R181, R184 ;  /* 0x000000b8b589723e */ /* 0x000fe600000010ff */
[----:B------:R-:W-:Y:S02]  /*ca40*/  F2FP.BF16.PACK_AB R138, R135, R144 ;  /* 0x00000090878a723e */ /* 0x000fe400000010ff */
[----:B------:R-:W3:Y:S02]  /*ca50*/  LDSM.16.MT88.4 R144, [R188+0x800] ;  /* 0x00080000bc90783b */ /* 0x000ee40000004200 */
[----:B------:R4:W4:Y:S01]  /*ca60*/  MUFU.EX2 R134, R167 ;  /* 0x000000a700867308 */ /* 0x0009220000000800 */
[----:B------:R-:W-:Y:S07]  /*ca70*/  F2FP.BF16.PACK_AB R139, R183, R182 ;  /* 0x000000b6b78b723e */ /* 0x000fee00000010ff */
[C---:B--2---:R-:W-:Y:S02]  /*ca80*/  HMMA.16816.F32.BF16 R4, R136.reuse, R140, R4 ;  /* 0x0000008c8804723c */ /* 0x044fe40000041804 */
[----:B------:R-:W-:Y:S03]  /*ca90*/  MUFU.EX2 R135, R249 ;  /* 0x000000f900877308 */ /* 0x000fe60000000800 */
[----:B-1----:R-:W-:Y:S03]  /*caa0*/  MOV R251, R166 ;  /* 0x000000a600fb7202 */ /* 0x002fe60000000f00 */
[C---:B------:R-:W-:Y:S01]  /*cab0*/  HMMA.16816.F32.BF16 R8, R136.reuse, R142, R8 ;  /* 0x0000008e8808723c */ /* 0x040fe20000041808 */
[----:B------:R-:W1:Y:S03]  /*cac0*/  LDSM.16.MT88.4 R140, [R186+0x800] ;  /* 0x00080000ba8c783b */ /* 0x000e660000004200 */
[----:B------:R-:W-:Y:S01]  /*cad0*/  MUFU.EX2 R178, R157 ;  /* 0x0000009d00b27308 */ /* 0x000fe20000000800 */
[----:B----4-:R-:W-:Y:S01]  /*cae0*/  MOV R167, R148 ;  /* 0x0000009400a77202 */ /* 0x010fe20000000f00 */
[----:B------:R-:W-:Y:S06]  /*caf0*/  FADD.FTZ R0, R134, R0 ;  /* 0x0000000086007221 */ /* 0x000fec0000010000 */
[----:B------:R-:W-:Y:S02]  /*cb00*/  FADD.FTZ R0, R2, R0 ;  /* 0x0000000002007221 */ /* 0x000fe40000010000 */
[----:B------:R-:W2:Y:S01]  /*cb10*/  MUFU.EX2 R148, R250 ;  /* 0x000000fa00947308 */ /* 0x000ea20000000800 */
[C---:B---3--:R-:W-:Y:S08]  /*cb20*/  HMMA.16816.F32.BF16 R12, R136.reuse, R144, R12 ;  /* 0x00000090880c723c */ /* 0x048ff0000004180c */
[C---:B------:R-:W-:Y:S01]  /*cb30*/  HMMA.16816.F32.BF16 R16, R136.reuse, R146, R16 ;  /* 0x000000928810723c */ /* 0x040fe20000041810 */
[----:B------:R-:W3:Y:S03]  /*cb40*/  LDSM.16.MT88.4 R144, [R187+0x800] ;  /* 0x00080000bb90783b */ /* 0x000ee60000004200 */
[----:B--2---:R-:W-:Y:S04]  /*cb50*/  FADD.FTZ R0, R148, R0 ;  /* 0x0000000094007221 */ /* 0x004fe80000010000 */
[C---:B-1----:R-:W-:Y:S04]  /*cb60*/  HMMA.16816.F32.BF16 R20, R136.reuse, R140, R20 ;  /* 0x0000008c8814723c */ /* 0x042fe80000041814 */
[C---:B------:R-:W-:Y:S04]  /*cb70*/  FADD.FTZ R0, R135.reuse, R0 ;  /* 0x0000000087007221 */ /* 0x040fe80000010000 */
        /* <DEDUP_REMOVED lines=26> */
[C---:B--2---:R-:W-:Y:S04]  /*cd20*/  HMMA.16816.F32.BF16 R92, R136.reuse, R144, R92 ;  /* 0x00000090885c723c */ /* 0x044fe8000004185c */
[----:B-1----:R-:W-:Y:S04]  /*cd30*/  MOV R166, R149 ;  /* 0x0000009500a67202 */ /* 0x002fe80000000f00 */
[----:B------:R-:W-:Y:S01]  /*cd40*/  MUFU.EX2 R176, R166 ;  /* 0x000000a600b07308 */ /* 0x000fe20000000800 */
        /* <DEDUP_REMOVED lines=15> */
[----:B------:R-:W3:Y:S01]  /*ce40*/  LDSM.16.MT88.4 R148, [R186+0x1000] ;  /* 0x00100000ba94783b */ /* 0x000ee20000004200 */
[----:B------:R-:W4:Y:S02]  /*ce50*/  MUFU.EX2 R135, R160 ;  /* 0x000000a000877308 */ /* 0x000f240000000800 */
[----:B------:R-:W-:Y:S02]  /*ce60*/  F2FP.BF16.PACK_AB R136, R2, R134 ;  /* 0x000000860288723e */ /* 0x000fe400000010ff */
[----:B------:R-:W-:Y:S02]  /*ce70*/  F2FP.BF16.PACK_AB R137, R189, R190 ;  /* 0x000000bebd89723e */ /* 0x000fe400000010ff */
[----:B------:R-:W-:Y:S04]  /*ce80*/  F2FP.BF16.PACK_AB R139, R248, R191 ;  /* 0x000000bff88b723e */ /* 0x000fe800000010ff */
[----:B------:R-:W1:Y:S03]  /*ce90*/  MUFU.EX2 R2, R167 ;  /* 0x000000a700027308 */ /* 0x000e660000000800 */
[C---:B--2---:R-:W-:Y:S07]  /*cea0*/  HMMA.16816.F32.BF16 R4, R136.reuse, R140, R4 ;  /* 0x0000008c8804723c */ /* 0x044fee0000041804 */
[----:B------:R-:W-:Y:S01]  /*ceb0*/  MUFU.EX2 R134, R165 ;  /* 0x000000a500867308 */ /* 0x000fe20000000800 */
[C---:B------:R-:W-:Y:S01]  /*cec0*/  HMMA.16816.F32.BF16 R8, R136.reuse, R142, R8 ;  /* 0x0000008e8808723c */ /* 0x040fe20000041808 */
[----:B------:R-:W2:Y:S03]  /*ced0*/  LDSM.16.MT88.4 R140, [R187+0x1000] ;  /* 0x00100000bb8c783b */ /* 0x000ea60000004200 */
[----:B----4-:R-:W-:Y:S05]  /*cee0*/  F2FP.BF16.PACK_AB R177, R135, R180 ;  /* 0x000000b487b1723e */ /* 0x010fea00000010ff */
[----:B------:R-:W-:Y:S01]  /*cef0*/  LDSM.16.MT88.4 R160, [R251+0x1800] ;  /* 0x00180000fba0783b */ /* 0x000fe20000004200 */
[C---:B-1----:R-:W-:Y:S03]  /*cf00*/  HMMA.16816.F32.BF16 R12, R136.reuse, R144, R12 ;  /* 0x00000090880c723c */ /* 0x042fe6000004180c */
[----:B------:R-:W-:Y:S04]  /*cf10*/  FADD.FTZ R0, R2, R0 ;  /* 0x0000000002007221 */ /* 0x000fe80000010000 */
[----:B------:R-:W-:Y:S01]  /*cf20*/  FADD.FTZ R0, R176, R0 ;  /* 0x00000000b0007221 */ /* 0x000fe20000010000 */
[C---:B------:R-:W-:Y:S01]  /*cf30*/  HMMA.16816.F32.BF16 R16, R136.reuse, R146, R16 ;  /* 0x000000928810723c */ /* 0x040fe20000041810 */
[----:B------:R-:W1:Y:S03]  /*cf40*/  LDSM.16.MT88.4 R144, [R251+0x3000] ;  /* 0x00300000fb90783b */ /* 0x000e660000004200 */
[----:B------:R-:W-:Y:S01]  /*cf50*/  FADD.FTZ R0, R178, R0 ;  /* 0x00000000b2007221 */ /* 0x000fe20000010000 */
[----:B------:R-:W-:Y:S02]  /*cf60*/  F2FP.BF16.PACK_AB R178, R132, R178 ;  /* 0x000000b284b2723e */ /* 0x000fe400000010ff */
[----:B------:R-:W-:Y:S01]  /*cf70*/  F2FP.BF16.PACK_AB R176, R176, R2 ;  /* 0x00000002b0b0723e */ /* 0x000fe200000010ff */
[C---:B---3--:R-:W-:Y:S04]  /*cf80*/  HMMA.16816.F32.BF16 R20, R136.reuse, R148, R20 ;  /* 0x000000948814723c */ /* 0x048fe80000041814 */
[----:B------:R-:W-:Y:S02]  /*cf90*/  FADD.FTZ R0, R132, R0 ;  /* 0x0000000084007221 */ /* 0x000fe40000010000 */
[----:B------:R-:W-:Y:S01]  /*cfa0*/  FADD.FTZ R2, R153, R152 ;  /* 0x0000009899027221 */ /* 0x000fe20000010000 */
[----:B------:R-:W3:Y:S01]  /*cfb0*/  MUFU.EX2 R132, R164 ;  /* 0x000000a400847308 */ /* 0x000ee20000000800 */
[C---:B------:R-:W-:Y:S01]  /*cfc0*/  HMMA.16816.F32.BF16 R24, R136.reuse, R150, R24 ;  /* 0x000000968818723c */ /* 0x040fe20000041818 */
[----:B------:R-:W4:Y:S07]  /*cfd0*/  LDSM.16.MT88.4 R148, [R188+0x3000] ;  /* 0x00300000bc94783b */ /* 0x000f2e0000004200 */
[C---:B--2---:R-:W-:Y:S01]  /*cfe0*/  HMMA.16816.F32.BF16 R28, R136.reuse, R140, R28 ;  /* 0x0000008c881c723c */ /* 0x044fe2000004181c */
[----:B------:R-:W-:Y:S07]  /*cff0*/  LDSM.16.MT88.4 R152, [R188+0x1800] ;  /* 0x00180000bc98783b */ /* 0x000fee0000004200 */
[C---:B------:R-:W-:Y:S01]  /*d000*/  HMMA.16816.F32.BF16 R32, R136.reuse, R142, R32 ;  /* 0x0000008e8820723c */ /* 0x040fe20000041820 */
[----:B------:R-:W2:Y:S03]  /*d010*/  LDSM.16.MT88.4 R140, [R186+0x3000] ;  /* 0x00300000ba8c783b */ /* 0x000ea60000004200 */
[----:B---3--:R-:W-:Y:S04]  /*d020*/  F2FP.BF16.PACK_AB R179, R132, R134 ;  /* 0x0000008684b3723e */ /* 0x008fe800000010ff */
[C---:B-1----:R-:W-:Y:S01]  /*d030*/  HMMA.16816.F32.BF16 R36, R136.reuse, R144, R36 ;  /* 0x000000908824723c */ /* 0x042fe20000041824 */
[----:B------:R1:W-:Y:S04]  /*d040*/  STL [R1+0x7c], R0 ;  /* 0x00007c0001007387 */ /* 0x0003e80000100800 */
[----:B------:R-:W3:Y:S03]  /*d050*/  LDL.LU R185, [R1+0x64] ;  /* 0x0000640001b97983 */ /* 0x000ee60000300800 */
[C---:B------:R-:W-:Y:S01]  /*d060*/  HMMA.16816.F32.BF16 R40, R136.reuse, R146, R40 ;  /* 0x000000928828723c */ /* 0x040fe20000041828 */
[----:B------:R-:W2:Y:S07]  /*d070*/  LDSM.16.MT88.4 R144, [R187+0x3000] ;  /* 0x00300000bb90783b */ /* 0x000eae0000004200 */
[C---:B----4-:R-:W-:Y:S08]  /*d080*/  HMMA.16816.F32.BF16 R44, R136.reuse, R148, R44 ;  /* 0x00000094882c723c */ /* 0x050ff0000004182c */
[C---:B------:R-:W-:Y:S01]  /*d090*/  HMMA.16816.F32.BF16 R48, R136.reuse, R150, R48 ;  /* 0x000000968830723c */ /* 0x040fe20000041830 */
[----:B------:R-:W4:Y:S03]  /*d0a0*/  LDSM.16.MT88.4 R148, [R251+0x5000] ;  /* 0x00500000fb94783b */ /* 0x000f260000004200 */
[----:B-1----:R-:W-:Y:S04]  /*d0b0*/  FADD.FTZ R0, R156, R2 ;  /* 0x000000029c007221 */ /* 0x002fe80000010000 */
[C---:B--2---:R-:W-:Y:S04]  /*d0c0*/  HMMA.16816.F32.BF16 R52, R136.reuse, R140, R52 ;  /* 0x0000008c8834723c */ /* 0x044fe80000041834 */
[----:B------:R-:W-:Y:S04]  /*d0d0*/  FADD.FTZ R0, R184, R0 ;  /* 0x00000000b8007221 */ /* 0x000fe80000010000 */
[C---:B------:R-:W-:Y:S01]  /*d0e0*/  HMMA.16816.F32.BF16 R56, R136.reuse, R142, R56 ;  /* 0x0000008e8838723c */ /* 0x040fe20000041838 */
[----:B------:R-:W1:Y:S03]  /*d0f0*/  LDSM.16.MT88.4 R140, [R188+0x5000] ;  /* 0x00500000bc8c783b */ /* 0x000e660000004200 */
[----:B------:R-:W-:Y:S04]  /*d100*/  FADD.FTZ R0, R181, R0 ;  /* 0x00000000b5007221 */ /* 0x000fe80000010000 */
[----:B------:R-:W-:Y:S01]  /*d110*/  FADD.FTZ R0, R182, R0 ;  /* 0x00000000b6007221 */ /* 0x000fe20000010000 */
[C---:B------:R-:W-:Y:S03]  /*d120*/  HMMA.16816.F32.BF16 R60, R136.reuse, R144, R60 ;  /* 0x00000090883c723c */ /* 0x040fe6000004183c */
[----:B------:R-:W-:Y:S04]  /*d130*/  FADD.FTZ R0, R183, R0 ;  /* 0x00000000b7007221 */ /* 0x000fe80000010000 */
[----:B------:R-:W-:Y:S01]  /*d140*/  FADD.FTZ R0, R190, R0 ;  /* 0x00000000be007221 */ /* 0x000fe20000010000 */
[C---:B------:R-:W-:Y:S01]  /*d150*/  HMMA.16816.F32.BF16 R64, R136.reuse, R146, R64 ;  /* 0x000000928840723c */ /* 0x040fe20000041840 */
[----:B------:R-:W2:Y:S03]  /*d160*/  LDSM.16.MT88.4 R144, [R186+0x5000] ;  /* 0x00500000ba90783b */ /* 0x000ea60000004200 */
[----:B------:R-:W-:Y:S04]  /*d170*/  FADD.FTZ R0, R189, R0 ;  /* 0x00000000bd007221 */ /* 0x000fe80000010000 */
[C---:B----4-:R-:W-:Y:S04]  /*d180*/  HMMA.16816.F32.BF16 R68, R136.reuse, R148, R68 ;  /* 0x000000948844723c */ /* 0x050fe80000041844 */
[----:B------:R-:W-:Y:S04]  /*d190*/  FADD.FTZ R0, R191, R0 ;  /* 0x00000000bf007221 */ /* 0x000fe80000010000 */
[C---:B------:R-:W-:Y:S01]  /*d1a0*/  HMMA.16816.F32.BF16 R72, R136.reuse, R150, R72 ;  /* 0x000000968848723c */ /* 0x040fe20000041848 */
[----:B------:R-:W4:Y:S03]  /*d1b0*/  LDSM.16.MT88.4 R148, [R187+0x5000] ;  /* 0x00500000bb94783b */ /* 0x000f260000004200 */
[----:B------:R-:W-:Y:S04]  /*d1c0*/  FADD.FTZ R0, R248, R0 ;  /* 0x00000000f8007221 */ /* 0x000fe80000010000 */
[C---:B-1----:R-:W-:Y:S04]  /*d1d0*/  HMMA.16816.F32.BF16 R76, R136.reuse, R140, R76 ;  /* 0x0000008c884c723c */ /* 0x042fe8000004184c */
[----:B------:R-:W-:Y:S04]  /*d1e0*/  FADD.FTZ R0, R180, R0 ;  /* 0x00000000b4007221 */ /* 0x000fe80000010000 */
[C---:B------:R-:W-:Y:S01]  /*d1f0*/  HMMA.16816.F32.BF16 R80, R136.reuse, R142, R80 ;  /* 0x0000008e8850723c */ /* 0x040fe20000041850 */
[----:B------:R-:W1:Y:S03]  /*d200*/  LDSM.16.MT88.4 R140, [R251+0x7000] ;  /* 0x00700000fb8c783b */ /* 0x000e660000004200 */
[----:B------:R-:W-:Y:S01]  /*d210*/  FADD.FTZ R0, R135, R0 ;  /* 0x0000000087007221 */ /* 0x000fe20000010000 */
[----:B------:R-:W-:Y:S03]  /*d220*/  MOV R135, R3 ;  /* 0x0000000300877202 */ /* 0x000fe60000000f00 */
[----:B------:R-:W-:Y:S01]  /*d230*/  FADD.FTZ R2, R134, R0 ;  /* 0x0000000086027221 */ /* 0x000fe20000010000 */
[C---:B--2---:R-:W-:Y:S03]  /*d240*/  HMMA.16816.F32.BF16 R84, R136.reuse, R144, R84 ;  /* 0x000000908854723c */ /* 0x044fe60000041854 */
[----:B------:R-:W-:Y:S01]  /*d250*/  FADD.FTZ R2, R132, R2 ;  /* 0x0000000284027221 */ /* 0x000fe20000010000 */
[----:B------:R-:W-:Y:S04]  /*d260*/  MOV R134, R133 ;  /* 0x0000008500867202 */ /* 0x000fe80000000f00 */
[C---:B------:R-:W-:Y:S01]  /*d270*/  HMMA.16816.F32.BF16 R88, R136.reuse, R146, R88 ;  /* 0x000000928858723c */ /* 0x040fe20000041858 */
[----:B------:R-:W2:Y:S07]  /*d280*/  LDSM.16.MT88.4 R144, [R188+0x7000] ;  /* 0x00700000bc90783b */ /* 0x000eae0000004200 */
[C---:B----4-:R-:W-:Y:S08]  /*d290*/  HMMA.16816.F32.BF16 R92, R136.reuse, R148, R92 ;  /* 0x00000094885c723c */ /* 0x050ff0000004185c */
        /* <DEDUP_REMOVED lines=8> */
[C---:B----4-:R-:W-:Y:S08]  /*d320*/  HMMA.16816.F32.BF16 R116, R136.reuse, R148, R116 ;  /* 0x000000948874723c */ /* 0x050ff00000041874 */
[C---:B------:R-:W-:Y:S08]  /*d330*/  HMMA.16816.F32.BF16 R120, R136.reuse, R150, R120 ;  /* 0x000000968878723c */ /* 0x040ff00000041878 */
[C---:B-1----:R-:W-:Y:S08]  /*d340*/  HMMA.16816.F32.BF16 R124, R136.reuse, R140, R124 ;  /* 0x0000008c887c723c */ /* 0x042ff0000004187c */
[----:B------:R-:W-:Y:S01]  /*d350*/  HMMA.16816.F32.BF16 R128, R136, R142, R128 ;  /* 0x0000008e8880723c */ /* 0x000fe20000041880 */
[----:B------:R-:W1:Y:S07]  /*d360*/  LDSM.16.MT88.4 R136, [R187+0x1800] ;  /* 0x00180000bb88783b */ /* 0x000e6e0000004200 */
[C---:B------:R-:W-:Y:S01]  /*d370*/  HMMA.16816.F32.BF16 R164, R176.reuse, R160, R4 ;  /* 0x000000a0b0a4723c */ /* 0x040fe20000041804 */
[----:B------:R-:W4:Y:S07]  /*d380*/  LDSM.16.MT88.4 R4, [R251+0x3800] ;  /* 0x00380000fb04783b */ /* 0x000f2e0000004200 */
[C---:B------:R-:W-:Y:S01]  /*d390*/  HMMA.16816.F32.BF16 R160, R176.reuse, R162, R8 ;  /* 0x000000a2b0a0723c */ /* 0x040fe20000041808 */
[----:B------:R-:W4:Y:S07]  /*d3a0*/  LDSM.16.MT88.4 R8, [R188+0x3800] ;  /* 0x00380000bc08783b */ /* 0x000f2e0000004200 */
[C---:B------:R-:W-:Y:S01]  /*d3b0*/  HMMA.16816.F32.BF16 R156, R176.reuse, R152, R12 ;  /* 0x00000098b09c723c */ /* 0x040fe2000004180c */
[----:B------:R-:W4:Y:S07]  /*d3c0*/  LDSM.16.MT88.4 R12, [R186+0x3800] ;  /* 0x00380000ba0c783b */ /* 0x000f2e0000004200 */
[C---:B------:R-:W-:Y:S01]  /*d3d0*/  HMMA.16816.F32.BF16 R152, R176.reuse, R154, R16 ;  /* 0x0000009ab098723c */ /* 0x040fe20000041810 */
[----:B------:R-:W3:Y:S07]  /*d3e0*/  LDSM.16.MT88.4 R16, [R187+0x3800] ;  /* 0x00380000bb10783b */ /* 0x000eee0000004200 */
[C---:B--2---:R-:W-:Y:S08]  /*d3f0*/  HMMA.16816.F32.BF16 R148, R176.reuse, R144, R20 ;  /* 0x00000090b094723c */ /* 0x044ff00000041814 */
[C---:B------:R-:W-:Y:S08]  /*d400*/  HMMA.16816.F32.BF16 R144, R176.reuse, R146, R24 ;  /* 0x00000092b090723c */ /* 0x040ff00000041818 */
[C---:B-1----:R-:W-:Y:S08]  /*d410*/  HMMA.16816.F32.BF16 R140, R176.reuse, R136, R28 ;  /* 0x00000088b08c723c */ /* 0x042ff0000004181c */
[C---:B------:R-:W-:Y:S08]  /*d420*/  HMMA.16816.F32.BF16 R136, R176.reuse, R138, R32 ;  /* 0x0000008ab088723c */ /* 0x040ff00000041820 */
[C---:B----4-:R-:W-:Y:S08]  /*d430*/  HMMA.16816.F32.BF16 R36, R176.reuse, R4, R36 ;  /* 0x00000004b024723c */ /* 0x050ff00000041824 */
[C---:B------:R-:W-:Y:S01]  /*d440*/  HMMA.16816.F32.BF16 R40, R176.reuse, R6, R40 ;  /* 0x00000006b028723c */ /* 0x040fe20000041828 */
[----:B------:R-:W1:Y:S07]  /*d450*/  LDSM.16.MT88.4 R4, [R251+0x5800] ;  /* 0x00580000fb04783b */ /* 0x000e6e0000004200 */
[C---:B------:R-:W-:Y:S08]  /*d460*/  HMMA.16816.F32.BF16 R44, R176.reuse, R8, R44 ;  /* 0x00000008b02c723c */ /* 0x040ff0000004182c */
[C---:B------:R-:W-:Y:S01]  /*d470*/  HMMA.16816.F32.BF16 R48, R176.reuse, R10, R48 ;  /* 0x0000000ab030723c */ /* 0x040fe20000041830 */
[----:B------:R-:W2:Y:S07]  /*d480*/  LDSM.16.MT88.4 R8, [R188+0x5800] ;  /* 0x00580000bc08783b */ /* 0x000eae0000004200 */
[C---:B------:R-:W-:Y:S08]  /*d490*/  HMMA.16816.F32.BF16 R52, R176.reuse, R12, R52 ;  /* 0x0000000cb034723c */ /* 0x040ff00000041834 */
[C---:B------:R-:W-:Y:S01]  /*d4a0*/  HMMA.16816.F32.BF16 R56, R176.reuse, R14, R56 ;  /* 0x0000000eb038723c */ /* 0x040fe20000041838 */
[----:B------:R-:W4:Y:S03]  /*d4b0*/  LDSM.16.MT88.4 R12, [R186+0x5800] ;  /* 0x00580000ba0c783b */ /* 0x000f260000004200 */
[C---:B---3--:R-:W-:Y:S04]  /*d4c0*/  IADD3 R0, R185.reuse, -0x1, RZ ;  /* 0xffffffffb9007810 */ /* 0x048fe80007ffe0ff */
[C---:B------:R-:W-:Y:S01]  /*d4d0*/  HMMA.16816.F32.BF16 R60, R176.reuse, R16, R60 ;  /* 0x00000010b03c723c */ /* 0x040fe2000004183c */
[----:B------:R-:W-:Y:S02]  /*d4e0*/  STL [R1+0x64], R0 ;  /* 0x0000640001007387 */ /* 0x000fe40000100800 */
[----:B------:R-:W-:Y:S02]  /*d4f0*/  ISETP.GT.AND P0, PT, R185, RZ, PT ;  /* 0x000000ffb900720c */ /* 0x000fe40003f04270 */
[----:B------:R-:W-:Y:S03]  /*d500*/  STL [R1+0x78], R2 ;  /* 0x0000780201007387 */ /* 0x000fe60000100800 */
        /* <DEDUP_REMOVED lines=8> */
[C---:B----4-:R-:W-:Y:S08]  /*d590*/  HMMA.16816.F32.BF16 R84, R176.reuse, R12, R84 ;  /* 0x0000000cb054723c */ /* 0x050ff00000041854 */
[C---:B------:R-:W-:Y:S01]  /*d5a0*/  HMMA.16816.F32.BF16 R88, R176.reuse, R14, R88 ;  /* 0x0000000eb058723c */ /* 0x040fe20000041858 */
[----:B------:R-:W4:Y:S07]  /*d5b0*/  LDSM.16.MT88.4 R12, [R186+0x7800] ;  /* 0x00780000ba0c783b */ /* 0x000f2e0000004200 */
[C---:B---3--:R-:W-:Y:S08]  /*d5c0*/  HMMA.16816.F32.BF16 R92, R176.reuse, R16, R92 ;  /* 0x00000010b05c723c */ /* 0x048ff0000004185c */
[C---:B------:R-:W-:Y:S01]  /*d5d0*/  HMMA.16816.F32.BF16 R96, R176.reuse, R18, R96 ;  /* 0x00000012b060723c */ /* 0x040fe20000041860 */
[----:B------:R-:W3:Y:S07]  /*d5e0*/  LDSM.16.MT88.4 R16, [R187+0x7800] ;  /* 0x00780000bb10783b */ /* 0x000eee0000004200 */
[C---:B-1----:R-:W-:Y:S08]  /*d5f0*/  HMMA.16816.F32.BF16 R100, R176.reuse, R4, R100 ;  /* 0x00000004b064723c */ /* 0x042ff00000041864 */
[C---:B------:R-:W-:Y:S08]  /*d600*/  HMMA.16816.F32.BF16 R104, R176.reuse, R6, R104 ;  /* 0x00000006b068723c */ /* 0x040ff00000041868 */
[C---:B--2---:R-:W-:Y:S08]  /*d610*/  HMMA.16816.F32.BF16 R108, R176.reuse, R8, R108 ;  /* 0x00000008b06c723c */ /* 0x044ff0000004186c */
[C---:B------:R-:W-:Y:S08]  /*d620*/  HMMA.16816.F32.BF16 R112, R176.reuse, R10, R112 ;  /* 0x0000000ab070723c */ /* 0x040ff00000041870 */
[C---:B----4-:R-:W-:Y:S08]  /*d630*/  HMMA.16816.F32.BF16 R116, R176.reuse, R12, R116 ;  /* 0x0000000cb074723c */ /* 0x050ff00000041874 */
[C---:B------:R-:W-:Y:S08]  /*d640*/  HMMA.16816.F32.BF16 R120, R176.reuse, R14, R120 ;  /* 0x0000000eb078723c */ /* 0x040ff00000041878 */
[C---:B---3--:R-:W-:Y:S07]  /*d650*/  HMMA.16816.F32.BF16 R124, R176.reuse, R16, R124 ;  /* 0x00000010b07c723c */ /* 0x048fee000004187c */
[----:B------:R-:W-:Y:S01]  /*d660*/  MOV R16, R3 ;  /* 0x0000000300107202 */ /* 0x000fe20000000f00 */
[----:B------:R-:W-:Y:S01]  /*d670*/  HMMA.16816.F32.BF16 R128, R176, R18, R128 ;  /* 0x00000012b080723c */ /* 0x000fe20000041880 */
[----:B------:R-:W-:Y:S07]  /*d680*/  @!UPT UIADD3 URZ, URZ, URZ, URZ ;  /* 0x0000003f3f3ff290 */ /* 0x000fee000fffe03f */
[----:B------:R-:W-:-:S11]  /*d690*/  @P0 BRA `(.L_x_542) ;  /* 0xffffc42000000947 */ /* 0x000fd6000383ffff */
.L_x_535:
[----:B------:R-:W-:Y:S05]  /*d6a0*/  BRA.DIV ~URZ, `(.L_x_543) ;  /* 0x00004a927f007947 */ /* 0x000fea000b800000 */
[----:B------:R-:W2:Y:S04]  /*d6b0*/  LDL R0, [R1+0x7c] ;  /* 0x00007c0001007983 */ /* 0x000ea80000100800 */
[----:B--2---:R1:W2:Y:S02]  /*d6c0*/  SHFL.BFLY PT, R4, R0, 0x2, 0x1f ;  /* 0x0c401f0000047f89 */ /* 0x0042a400000e0000 */
.L_x_589:
[----:B-1----:R-:W3:Y:S02]  /*d6d0*/  LDL.LU R0, [R1+0x7c] ;  /* 0x00007c0001007983 */ /* 0x002ee40000300800 */
[----:B--23--:R-:W-:Y:S01]  /*d6e0*/  FADD.FTZ R4, R4, R0 ;  /* 0x0000000004047221 */ /* 0x00cfe20000010000 */
[----:B------:R-:W-:Y:S05]  /*d6f0*/  BRA.DIV ~URZ, `(.L_x_544) ;  /* 0x00004aa27f007947 */ /* 0x000fea000b800000 */
[----:B------:R-:W2:Y:S04]  /*d700*/  LDL.LU R2, [R1+0x78] ;  /* 0x0000780001027983 */ /* 0x000ea80000300800 */
[----:B------:R-:W1:Y:S02]  /*d710*/  SHFL.BFLY PT, R0, R4, 0x1, 0x1f ;  /* 0x0c201f0004007f89 */ /* 0x000e6400000e0000 */
[----:B-1----:R-:W-:-:S02]  /*d720*/  FADD.FTZ R4, R4, R0 ;  /* 0x0000000004047221 */ /* 0x002fc40000010000 */
[----:B--2---:R-:W1:Y:S02]  /*d730*/  SHFL.BFLY PT, R5, R2, 0x2, 0x1f ;  /* 0x0c401f0002057f89 */ /* 0x004e6400000e0000 */
[----:B-1----:R-:W-:-:S05]  /*d740*/  FADD.FTZ R5, R5, R2 ;  /* 0x0000000205057221 */ /* 0x002fca0000010000 */
[----:B------:R1:W2:Y:S02]  /*d750*/  SHFL.BFLY PT, R3, R5, 0x1, 0x1f ;  /* 0x0c201f0005037f89 */ /* 0x0002a400000e0000 */
.L_x_590:
[----:B------:R-:W-:Y:S01]  /*d760*/  FSETP.NE.FTZ.AND P1, PT, R4, RZ, PT ;  /* 0x000000ff0400720b */ /* 0x000fe20003f35000 */
[----:B--2---:R-:W-:Y:S01]  /*d770*/  FADD.FTZ R3, R3, R5 ;  /* 0x0000000503037221 */ /* 0x004fe20000010000 */
[----:B------:R-:W-:Y:S02]  /*d780*/  MOV R2, RZ ;  /* 0x000000ff00027202 */ /* 0x000fe40000000f00 */
[----:B------:R-:W-:Y:S02]  /*d790*/  MOV R0, RZ ;  /* 0x000000ff00007202 */ /* 0x000fe40000000f00 */
[----:B------:R-:W-:Y:S02]  /*d7a0*/  FSETP.NE.FTZ.AND P0, PT, R3, RZ, PT ;  /* 0x000000ff0300720b */ /* 0x000fe40003f15000 */
[----:B------:R-:W-:-:S05]  /*d7b0*/  MOV R173, 0xff800000 ;  /* 0xff80000000ad7802 */ /* 0x000fca0000000f00 */
[----:B------:R-:W2:Y:S01]  /*d7c0*/  @P1 MUFU.RCP R2, R4 ;  /* 0x0000000400021308 */ /* 0x000ea20000001000 */
[----:B------:R-:W-:-:S07]  /*d7d0*/  @P1 MOV R6, 0x3f317218 ;  /* 0x3f31721800061802 */ /* 0x000fce0000000f00 */
[----:B------:R-:W3:Y:S01]  /*d7e0*/  @P1 MUFU.LG2 R4, R4 ;  /* 0x0000000400041308 */ /* 0x000ee20000000c00 */
[----:B--2---:R-:W-:-:S07]  /*d7f0*/  FMUL.FTZ R132, R2, R36 ;  /* 0x0000002402847220 */ /* 0x004fce0000410000 */
[----:B------:R-:W2:Y:S01]  /*d800*/  @P0 MUFU.RCP R0, R3 ;  /* 0x0000000300000308 */ /* 0x000ea20000001000 */
        /* <DEDUP_REMOVED lines=30> */
[C---:B------:R-:W-:Y:S01]  /*d9f0*/  FMUL.FTZ R34, R2.reuse, R65 ;  /* 0x0000004102227220 */ /* 0x040fe20000410000 */
[----:B------:R-:W-:Y:S01]  /*da00*/  MOV R65, 0xff800000 ;  /* 0xff80000000417802 */ /* 0x000fe20000000f00 */
        /* <DEDUP_REMOVED lines=32> */
[----:B------:R4:W5:Y:S01]  /*dc10*/  @P0 MUFU.LG2 R2, R3 ;  /* 0x0000000300020308 */ /* 0x0009620000000c00 */
[----:B-1-3--:R-:W-:Y:S02]  /*dc20*/  @P1 FMUL.FTZ R5, R4, 0.69314718246459960938 ;  /* 0x3f31721804051820 */ /* 0x00afe40000410000 */
[----:B------:R-:W-:Y:S02]  /*dc30*/  @P1 FMUL.FTZ R4, R6, c[0x0][0x2d0] ;  /* 0x0000b40006041a20 */ /* 0x000fe40000410000 */
[----:B--2---:R-:W-:Y:S01]  /*dc40*/  FMUL.FTZ R6, R0, R46 ;  /* 0x0000002e00067220 */ /* 0x004fe20000410000 */
[----:B------:R-:W-:Y:S01]  /*dc50*/  MOV R46, 0x1 ;  /* 0x00000001002e7802 */ /* 0x000fe20000000f00 */
[----:B------:R-:W-:-:S02]  /*dc60*/  @P1 FFMA.FTZ R173, R4, R133, R5 ;  /* 0x0000008504ad1223 */ /* 0x000fc40000010005 */
[C---:B------:R-:W-:Y:S02]  /*dc70*/  FMUL.FTZ R45, R0.reuse, R43 ;  /* 0x0000002b002d7220 */ /* 0x040fe40000410000 */
[C---:B------:R-:W-:Y:S02]  /*dc80*/  FMUL.FTZ R166, R0.reuse, R166 ;  /* 0x000000a600a67220 */ /* 0x040fe40000410000 */
[C---:B------:R-:W-:Y:S02]  /*dc90*/  FMUL.FTZ R167, R0.reuse, R167 ;  /* 0x000000a700a77220 */ /* 0x040fe40000410000 */
[----:B------:R-:W-:Y:S01]  /*dca0*/  FMUL.FTZ R162, R0, R162 ;  /* 0x000000a200a27220 */ /* 0x000fe20000410000 */
[----:B----4-:R-:W-:Y:S01]  /*dcb0*/  @P0 MOV R3, 0x3f317218 ;  /* 0x3f31721800030802 */ /* 0x010fe20000000f00 */
[----:B-----5:R-:W-:Y:S02]  /*dcc0*/  @P0 FMUL.FTZ R2, R2, 0.69314718246459960938 ;  /* 0x3f31721802020820 */ /* 0x020fe40000410000 */
[----:B------:R-:W-:-:S02]  /*dcd0*/  FMUL.FTZ R61, R0, R163 ;  /* 0x000000a3003d7220 */ /* 0x000fc40000410000 */
[----:B------:R-:W-:Y:S02]  /*dce0*/  @P0 FMUL.FTZ R3, R3, c[0x0][0x2d0] ;  /* 0x0000b40003030a20 */ /* 0x000fe40000410000 */
        /* <DEDUP_REMOVED lines=57> */
[----:B------:R-:W-:Y:S01]  /*e080*/  FMUL.FTZ R131, R0, R131 ;  /* 0x0000008300837220 */ /* 0x000fe20000410000 */
[----:B------:R-:W-:Y:S01]  /*e090*/  PRMT R0, R46, 0x7610, R0 ;  /* 0x000076102e007816 */ /* 0x000fe20000000000 */
[----:B------:R-:W-:-:S02]  /*e0a0*/  @P0 FFMA.FTZ R65, R3, R16, R2 ;  /* 0x0000001003410223 */ /* 0x000fc40000010002 */
.L_x_516:
[----:B------:R2:W5:Y:S01]  /*e0b0*/  LDL R48, [R1+0xc8] ;  /* 0x0000c80001307983 */ /* 0x0005620000100800 */
[----:B------:R-:W-:Y:S03]  /*e0c0*/  BSSY B0, `(.L_x_545) ;  /* 0x0000012000007945 */ /* 0x000fe60003800000 */
[----:B------:R-:W3:Y:S02]  /*e0d0*/  S2R R69, SR_TID.X ;  /* 0x0000000000457919 */ /* 0x000ee40000002100 */
[----:B---3--:R-:W-:-:S13]  /*e0e0*/  LOP3.LUT P0, RZ, R69, 0xff, RZ, 0xc0, !PT ;  /* 0x000000ff45ff7812 */ /* 0x008fda000780c0ff */
[----:B------:R-:W-:Y:S05]  /*e0f0*/  @P0 BRA `(.L_x_546) ;  /* 0x000000e000000947 */ /* 0x000fea0003800000 */
[----:B-12---:R-:W1:Y:S01]  /*e100*/  S2R R16, SR_LANEID ;  /* 0x0000000000107919 */ /* 0x006e620000000000 */
[----:B------:R-:W-:Y:S01]  /*e110*/  VOTEU.ANY UR4, UPT, PT ;  /* 0x0000000000047886 */ /* 0x000fe200038e0100 */
[----:B------:R-:W-:Y:S01]  /*e120*/  IMAD.MOV.U32 R46, RZ, RZ, c[0x0][0x580] ;  /* 0x00016000ff2e7624 */ /* 0x000fe200078e00ff */
[----:B------:R-:W1:Y:S01]  /*e130*/  FLO.U32 R3, UR4 ;  /* 0x0000000400037d00 */ /* 0x000e6200080e0000 */
[----:B------:R-:W-:-:S07]  /*e140*/  IMAD.MOV.U32 R47, RZ, RZ, c[0x0][0x584] ;  /* 0x00016100ff2f7624 */ /* 0x000fce00078e00ff */
[----:B------:R-:W2:Y:S01]  /*e150*/  POPC R2, UR4 ;  /* 0x0000000400027d09 */ /* 0x000ea20008000000 */
[----:B-1----:R-:W-:-:S13]  /*e160*/  ISETP.EQ.U32.AND P0, PT, R3, R16, PT ;  /* 0x000000100300720c */ /* 0x002fda0003f02070 */
[----:B--2---:R-:W2:Y:S04]  /*e170*/  @P0 ATOMG.E.ADD.STRONG.GPU PT, R2, [R46.64], R2 ;  /* 0x000000022e0209a8 */ /* 0x004ea800081ee1c6 */
[----:B------:R-:W1:Y:S04]  /*e180*/  S2R R16, SR_LTMASK ;  /* 0x0000000000107919 */ /* 0x000e680000003900 */
[----:B--2---:R1:W2:Y:S02]  /*e190*/  SHFL.IDX PT, R3, R2, R3, 0x1f ;  /* 0x00001f0302037589 */ /* 0x0042a400000e0000 */
[----:B-1----:R-:W-:-:S06]  /*e1a0*/  LOP3.LUT R2, R16, UR4, RZ, 0xc0, !PT ;  /* 0x0000000410027c12 */ /* 0x002fcc000f8ec0ff */
[----:B------:R-:W2:Y:S02]  /*e1b0*/  POPC R2, R2 ;  /* 0x0000000200027309 */ /* 0x000ea40000000000 */
[----:B--2--5:R-:W-:-:S05]  /*e1c0*/  IADD3 R48, R3, c[0x0][0xc], R2 ;  /* 0x0000030003307a10 */ /* 0x024fca0007ffe002 */
[----:B------:R1:W-:Y:S02]  /*e1d0*/  STL [R1+0xc8], R48 ;  /* 0x0000c83001007387 */ /* 0x0003e40000100800 */
.L_x_546:
[----:B--2---:R-:W-:Y:S05]  /*e1e0*/  BSYNC B0 ;  /* 0x0000000000007941 */ /* 0x004fea0003800000 */
.L_x_545:
[----:B------:R-:W-:Y:S01]  /*e1f0*/  PRMT R0, R0, 0x9910, RZ ;  /* 0x0000991000007816 */ /* 0x000fe200000000ff */
[----:B------:R-:W-:Y:S01]  /*e200*/  BSSY B1, `(.L_x_547) ;  /* 0x000022f000017945 */ /* 0x000fe20003800000 */
[----:B-----5:R-:W-:Y:S02]  /*e210*/  IMAD.MOV.U32 R81, RZ, RZ, R48 ;  /* 0x000000ffff517224 */ /* 0x020fe400078e0030 */
[----:B------:R-:W-:-:S13]  /*e220*/  ISETP.NE.AND P0, PT, R0, RZ, PT ;  /* 0x000000ff0000720c */ /* 0x000fda0003f05270 */
[----:B------:R-:W-:Y:S05]  /*e230*/  @!P0 BRA `(.L_x_548) ;  /* 0x000015c000008947 */ /* 0x000fea0003800000 */
[----:B------:R-:W2:Y:S04]  /*e240*/  LDL R87, [R1+0xcc] ;  /* 0x0000cc0001577983 */ /* 0x000ea80000100800 */
[----:B------:R-:W3:Y:S04]  /*e250*/  LDL R83, [R1+0xd0] ;  /* 0x0000d00001537983 */ /* 0x000ee80000100800 */
[----:B------:R-:W4:Y:S04]  /*e260*/  LDL R79, [R1+0xd8] ;  /* 0x0000d800014f7983 */ /* 0x000f280000100800 */
[----:B------:R-:W5:Y:S04]  /*e270*/  LDL R77, [R1+0xd4] ;  /* 0x0000d400014d7983 */ /* 0x000f680000100800 */
[----:B------:R-:W4:Y:S04]  /*e280*/  LDL R75, [R1+0xe8] ;  /* 0x0000e800014b7983 */ /* 0x000f280000100800 */
[----:B------:R-:W5:Y:S04]  /*e290*/  LDL R73, [R1+0xe0] ;  /* 0x0000e00001497983 */ /* 0x000f680000100800 */
[----:B------:R-:W5:Y:S04]  /*e2a0*/  LDL R71, [R1+0xe4] ;  /* 0x0000e40001477983 */ /* 0x000f680000100800 */
[----:B------:R-:W5:Y:S01]  /*e2b0*/  LDL R67, [R1+0xdc] ;  /* 0x0000dc0001437983 */ /* 0x000f620000100800 */
[----:B------:R-:W-:Y:S01]  /*e2c0*/  WARPSYNC 0xffffffff ;  /* 0xffffffff00007948 */ /* 0x000fe20003800000 */
[----:B------:R-:W-:-:S02]  /*e2d0*/  F2FP.BF16.PACK_AB R64, R165, R164 ;  /* 0x000000a4a540723e */ /* 0x000fc400000010ff */
[----:B------:R-:W-:Y:S01]  /*e2e0*/  BAR.SYNC.DEFER_BLOCKING 0x1, 0x100 ;  /* 0x0044000000007b1d */ /* 0x000fe20000010000 */
[----:B------:R-:W-:Y:S02]  /*e2f0*/  F2FP.BF16.PACK_AB R63, R167, R166 ;  /* 0x000000a6a73f723e */ /* 0x000fe400000010ff */
[----:B------:R-:W-:Y:S02]  /*e300*/  F2FP.BF16.PACK_AB R62, R161, R160 ;  /* 0x000000a0a13e723e */ /* 0x000fe400000010ff */
[----:B------:R-:W-:Y:S02]  /*e310*/  F2FP.BF16.PACK_AB R61, R61, R162 ;  /* 0x000000a23d3d723e */ /* 0x000fe400000010ff */
[----:B------:R-:W-:Y:S02]  /*e320*/  F2FP.BF16.PACK_AB R60, R157, R156 ;  /* 0x0000009c9d3c723e */ /* 0x000fe400000010ff */
[----:B------:R-:W-:Y:S02]  /*e330*/  F2FP.BF16.PACK_AB R59, R159, R158 ;  /* 0x0000009e9f3b723e */ /* 0x000fe400000010ff */
[----:B------:R-:W-:-:S02]  /*e340*/  F2FP.BF16.PACK_AB R58, R153, R152 ;  /* 0x00000098993a723e */ /* 0x000fc400000010ff */
        /* <DEDUP_REMOVED lines=9> */
[----:B-1----:R-:W-:Y:S02]  /*e3e0*/  F2FP.BF16.PACK_AB R48, R18, R132 ;  /* 0x000000841230723e */ /* 0x002fe400000010ff */
        /* <DEDUP_REMOVED lines=46> */
[----:B------:R-:W-:Y:S01]  /*e6d0*/  F2FP.BF16.PACK_AB R0, R131, R130 ;  /* 0x000000828300723e */ /* 0x000fe200000010ff */
[----:B--2---:R1:W-:Y:S04]  /*e6e0*/  STS [R87], R64 ;  /* 0x0000004057007388 */ /* 0x0043e80000000800 */
[----:B------:R1:W-:Y:S04]  /*e6f0*/  STS [R87+0x400], R63 ;  /* 0x0004003f57007388 */ /* 0x0003e80000000800 */
[----:B---3--:R1:W-:Y:S04]  /*e700*/  STS [R83], R62 ;  /* 0x0000003e53007388 */ /* 0x0083e80000000800 */
[----:B------:R1:W-:Y:S04]  /*e710*/  STS [R83+0x400], R61 ;  /* 0x0004003d53007388 */ /* 0x0003e80000000800 */
[----:B----4-:R1:W-:Y:S04]  /*e720*/  STS [R79], R60 ;  /* 0x0000003c4f007388 */ /* 0x0103e80000000800 */
[----:B------:R1:W-:Y:S04]  /*e730*/  STS [R79+0x400], R59 ;  /* 0x0004003b4f007388 */ /* 0x0003e80000000800 */
[----:B-----5:R1:W-:Y:S04]  /*e740*/  STS [R77], R58 ;  /* 0x0000003a4d007388 */ /* 0x0203e80000000800 */
[----:B------:R1:W-:Y:S04]  /*e750*/  STS [R77+0x400], R57 ;  /* 0x000400394d007388 */ /* 0x0003e80000000800 */
[----:B------:R1:W-:Y:S04]  /*e760*/  STS [R75], R56 ;  /* 0x000000384b007388 */ /* 0x0003e80000000800 */
[----:B------:R1:W-:Y:S04]  /*e770*/  STS [R75+0x400], R55 ;  /* 0x000400374b007388 */ /* 0x0003e80000000800 */
[----:B------:R1:W-:Y:S04]  /*e780*/  STS [R73], R54 ;  /* 0x0000003649007388 */ /* 0x0003e80000000800 */
[----:B------:R1:W-:Y:S04]  /*e790*/  STS [R73+0x400], R53 ;  /* 0x0004003549007388 */ /* 0x0003e80000000800 */
[----:B------:R1:W-:Y:S04]  /*e7a0*/  STS [R71], R52 ;  /* 0x0000003447007388 */ /* 0x0003e80000000800 */
[----:B------:R1:W-:Y:S04]  /*e7b0*/  STS [R71+0x400], R51 ;  /* 0x0004003347007388 */ /* 0x0003e80000000800 */
[----:B------:R1:W-:Y:S04]  /*e7c0*/  STS [R67], R50 ;  /* 0x0000003243007388 */ /* 0x0003e80000000800 */
        /* <DEDUP_REMOVED lines=49> */
[----:B------:R-:W-:Y:S06]  /*eae0*/  BAR.SYNC.DEFER_BLOCKING 0x1, 0x100 ;  /* 0x0044000000007b1d */ /* 0x000fec0000010000 */
[----:B------:R-:W-:Y:S05]  /*eaf0*/  BRA.CONV ~URZ, `(.L_x_549) ;  /* 0x000000837f007947 */ /* 0x000fea000b800000 */
[----:B------:R2:W-:Y:S01]  /*eb00*/  STL [R1+0x68], RZ ;  /* 0x000068ff01007387 */ /* 0x0005e20000100800 */
[----:B-1----:R-:W-:Y:S01]  /*eb10*/  SHF.R.S32.HI R67, RZ, 0x1f, R69 ;  /* 0x0000001fff437819 */ /* 0x002fe20000011445 */
[----:B------:R-:W-:Y:S01]  /*eb20*/  IMAD.MOV.U32 R3, RZ, RZ, 0x1f ;  /* 0x0000001fff037424 */ /* 0x000fe200078e00ff */
[----:B------:R-:W-:-:S02]  /*eb30*/  MOV R2, 0xeb80 ;  /* 0x0000eb8000027802 */ /* 0x000fc40000000f00 */
[----:B------:R-:W-:-:S04]  /*eb40*/  LEA.HI R67, R67, R69, RZ, 0x7 ;  /* 0x0000004543437211 */ /* 0x000fc800078f38ff */
[----:B------:R-:W-:-:S05]  /*eb50*/  SHF.R.S32.HI R67, RZ, 0x7, R67 ;  /* 0x00000007ff437819 */ /* 0x000fca0000011443 */
[----:B------:R-:W-:Y:S02]  /*eb60*/  IMAD.MOV.U32 R251, RZ, RZ, R67 ;  /* 0x000000fffffb7224 */ /* 0x000fe400078e0043 */
[----:B--2---:R-:W-:Y:S05]  /*eb70*/  CALL.REL.NOINC `($__internal_3_$__cuda_sm70_shflsync_idx_p) ;  /* 0x00003bc000007944 */ /* 0x004fea0003c00000 */
.L_x_549:
[----:B-1----:R-:W2:Y:S04]  /*eb80*/  LDL R2, [R1+0xc0] ;  /* 0x0000c00001027983 */ /* 0x002ea80000100800 */
[----:B------:R-:W3:Y:S04]  /*eb90*/  LDL R14, [R1+0x80] ;  /* 0x00008000010e7983 */ /* 0x000ee80000100800 */
[----:B------:R-:W4:Y:S04]  /*eba0*/  LDL.LU R10, [R1+0xbc] ;  /* 0x0000bc00010a7983 */ /* 0x000f280000300800 */
[----:B------:R-:W2:Y:S04]  /*ebb0*/  LDL.LU R12, [R1+0xb8] ;  /* 0x0000b800010c7983 */ /* 0x000ea80000300800 */
[----:B------:R-:W2:Y:S01]  /*ebc0*/  LDL.LU R17, [R1+0xb4] ;  /* 0x0000b40001117983 */ /* 0x000ea20000300800 */
[----:B-----5:R-:W-:-:S03]  /*ebd0*/  IMAD.MOV.U32 R0, RZ, RZ, 0x1 ;  /* 0x00000001ff007424 */ /* 0x020fc600078e00ff */
[----:B------:R-:W3:Y:S02]  /*ebe0*/  LDL R13, [R1+0x100] ;  /* 0x00010000010d7983 */ /* 0x000ee40000100800 */
[----:B------:R-:W-:Y:S02]  /*ebf0*/  ISETP.NE.AND P0, PT, R0, c[0x0][0x4e8], PT ;  /* 0x00013a0000007a0c */ /* 0x000fe40003f05270 */
[----:B------:R-:W3:Y:S04]  /*ec00*/  LDL R16, [R1+0x50] ;  /* 0x0000500001107983 */ /* 0x000ee80000100800 */
[----:B------:R-:W1:Y:S04]  /*ec10*/  S2R R15, SR_TID.X ;  /* 0x00000000000f7919 */ /* 0x000e680000002100 */
[----:B------:R1:W5:Y:S04]  /*ec20*/  LDL R87, [R1+0xf8] ;  /* 0x0000f80001577983 */ /* 0x0003680000100800 */
[----:B------:R1:W5:Y:S04]  /*ec30*/  LDL R86, [R1+0x58] ;  /* 0x0000580001567983 */ /* 0x0003680000100800 */
[----:B------:R1:W5:Y:S04]  /*ec40*/  LDL R85, [R1+0xf4] ;  /* 0x0000f40001557983 */ /* 0x0003680000100800 */
[----:B------:R1:W5:Y:S04]  /*ec50*/  LDL R84, [R1+0x70] ;  /* 0x0000700001547983 */ /* 0x0003680000100800 */
[----:B------:R1:W5:Y:S04]  /*ec60*/  LDL R83, [R1+0xf0] ;  /* 0x0000f00001537983 */ /* 0x0003680000100800 */
[----:B------:R1:W5:Y:S04]  /*ec70*/  LDL R82, [R1+0x6c] ;  /* 0x00006c0001527983 */ /* 0x0003680000100800 */
[----:B------:R1:W5:Y:S01]  /*ec80*/  LDL R80, [R1+0xec] ;  /* 0x0000ec0001507983 */ /* 0x0003620000100800 */
[----:B----4-:R-:W-:-:S05]  /*ec90*/  SHF.R.S32.HI R5, RZ, 0x1f, R10 ;  /* 0x0000001fff057819 */ /* 0x010fca000001140a */
[----:B------:R-:W-:Y:S01]  /*eca0*/  IMAD R6, R5, c[0x0][0x490], RZ ;  /* 0x0001240005067a24 */ /* 0x000fe200078e02ff */
[----:B--2---:R-:W-:Y:S01]  /*ecb0*/  IADD3 R4, R2, R17, RZ ;  /* 0x0000001102047210 */ /* 0x004fe20007ffe0ff */
[----:B------:R-:W-:-:S04]  /*ecc0*/  IMAD.WIDE.U32 R2, R10, c[0x0][0x490], RZ ;  /* 0x000124000a027a25 */ /* 0x000fc800078e00ff */
[----:B------:R-:W-:-:S04]  /*ecd0*/  @P0 IMAD.HI.U32 R7, R4, c[0x0][0x4ec], RZ ;  /* 0x00013b0004070a27 */ /* 0x000fc800078e00ff */
[----:B------:R-:W-:Y:S01]  /*ece0*/  IMAD R6, R10, c[0x0][0x494], R6 ;  /* 0x000125000a067a24 */ /* 0x000fe200078e0206 */
[----:B------:R-:W-:Y:S01]  /*ecf0*/  SHF.R.S32.HI R11, RZ, 0x1f, R12 ;  /* 0x0000001fff0b7819 */ /* 0x000fe2000001140c */
[----:B------:R-:W-:Y:S01]  /*ed00*/  IMAD.MOV.U32 R0, RZ, RZ, R4 ;  /* 0x000000ffff007224 */ /* 0x000fe200078e0004 */
[----:B------:R-:W-:Y:S02]  /*ed10*/  @P0 SHF.R.U32.HI R0, RZ, c[0x0][0x4f0], R7 ;  /* 0x00013c00ff000a19 */ /* 0x000fe40000011607 */
[----:B------:R-:W-:Y:S01]  /*ed20*/  IADD3 R3, R3, R6, RZ ;  /* 0x0000000603037210 */ /* 0x000fe20007ffe0ff */
[----:B------:R-:W-:Y:S02]  /*ed30*/  IMAD R9, R11, c[0x0][0x498], RZ ;  /* 0x000126000b097a24 */ /* 0x000fe400078e02ff */
[----:B------:R-:W-:Y:S02]  /*ed40*/  IMAD.MOV R8, RZ, RZ, -R0 ;  /* 0x000000ffff087224 */ /* 0x000fe400078e0a00 */
[----:B------:R-:W-:-:S04]  /*ed50*/  IMAD.WIDE.U32 R6, R12, c[0x0][0x498], R2 ;  /* 0x000126000c067a25 */ /* 0x000fc800078e0002 */
[----:B------:R-:W-:Y:S01]  /*ed60*/  IMAD R2, R8, c[0x0][0x4e8], R4 ;  /* 0x00013a0008027a24 */ /* 0x000fe200078e0204 */
[----:B------:R-:W-:Y:S01]  /*ed70*/  SHF.R.S32.HI R8, RZ, 0x1f, R0 ;  /* 0x0000001fff087819 */ /* 0x000fe20000011400 */
[----:B------:R-:W-:Y:S01]  /*ed80*/  IMAD R3, R12, c[0x0][0x49c], R9 ;  /* 0x000127000c037a24 */ /* 0x000fe200078e0209 */
[----:B------:R-:W-:Y:S01]  /*ed90*/  IADD3 R4, P1, R0, R6, RZ ;  /* 0x0000000600047210 */ /* 0x000fe20007f3e0ff */
[----:B------:R-:W-:-:S03]  /*eda0*/  IMAD R0, R5, c[0x0][0x3e8], RZ ;  /* 0x0000fa0005007a24 */ /* 0x000fc600078e02ff */
[----:B------:R-:W-:Y:S02]  /*edb0*/  IADD3.X R5, R8, R7, R3, P1, !PT ;  /* 0x0000000708057210 */ /* 0x000fe40000ffe403 */
[----:B---3--:R-:W-:Y:S02]  /*edc0*/  IADD3 R8, R14, R17, RZ ;  /* 0x000000110e087210 */ /* 0x008fe40007ffe0ff */
[----:B-1----:R-:W-:-:S04]  /*edd0*/  SHF.R.S32.HI R14, RZ, 0x1f, R15 ;  /* 0x0000001fff0e7819 */ /* 0x002fc8000001140f */
[----:B------:R-:W-:-:S04]  /*ede0*/  LEA.HI R14, R14, R15, RZ, 0x5 ;  /* 0x0000000f0e0e7211 */ /* 0x000fc800078f28ff */
[----:B------:R-:W-:-:S04]  /*edf0*/  LOP3.LUT R14, R14, 0xffffffe0, RZ, 0xc0, !PT ;  /* 0xffffffe00e0e7812 */ /* 0x000fc800078ec0ff */
[----:B------:R-:W-:Y:S02]  /*ee00*/  IADD3 R14, -R14, R15, RZ ;  /* 0x0000000f0e0e7210 */ /* 0x000fe40007ffe1ff */
[----:B------:R1:W5:Y:S01]  /*ee10*/  LDL R15, [R1+0x74] ;  /* 0x00007400010f7983 */ /* 0x0003620000100800 */
[----:B------:R-:W-:Y:S01]  /*ee20*/  SHF.R.S32.HI R6, RZ, 0x1f, R2 ;  /* 0x0000001fff067819 */ /* 0x000fe20000011402 */
[----:B------:R-:W-:-:S04]  /*ee30*/  IMAD R9, R10, c[0x0][0x3ec], R0 ;  /* 0x0000fb000a097a24 */ /* 0x000fc800078e0200 */
[----:B------:R-:W-:Y:S02]  /*ee40*/  IMAD R3, R6, c[0x0][0x488], RZ ;  /* 0x0001220006037a24 */ /* 0x000fe400078e02ff */
[----:B------:R-:W-:-:S04]  /*ee50*/  IMAD.WIDE.U32 R6, R10, c[0x0][0x3e8], RZ ;  /* 0x0000fa000a067a25 */ /* 0x000fc800078e00ff */
[C---:B------:R-:W-:Y:S02]  /*ee60*/  IMAD R10, R2.reuse, c[0x0][0x48c], R3 ;  /* 0x00012300020a7a24 */ /* 0x040fe400078e0203 */
[----:B------:R-:W-:-:S04]  /*ee70*/  IMAD.WIDE.U32 R4, R2, c[0x0][0x488], R4 ;  /* 0x0001220002047a25 */ /* 0x000fc800078e0004 */
[----:B------:R-:W-:Y:S01]  /*ee80*/  @P0 IMAD.HI.U32 R2, R8, c[0x0][0x4ec], RZ ;  /* 0x00013b0008020a27 */ /* 0x000fe200078e00ff */
[----:B------:R-:W-:-:S03]  /*ee90*/  IADD3 R3, R7, R9, RZ ;  /* 0x0000000907037210 */ /* 0x000fc60007ffe0ff */
[----:B------:R-:W-:Y:S01]  /*eea0*/  IMAD.MOV.U32 R0, RZ, RZ, R8 ;  /* 0x000000ffff007224 */ /* 0x000fe200078e0008 */
[----:B------:R-:W-:Y:S01]  /*eeb0*/  @P0 SHF.R.U32.HI R0, RZ, c[0x0][0x4f0], R2 ;  /* 0x00013c00ff000a19 */ /* 0x000fe20000011602 */
[----:B------:R-:W-:Y:S01]  /*eec0*/  IMAD.IADD R5, R5, 0x1, R10 ;  /* 0x0000000105057824 */ /* 0x000fe200078e020a */
[C---:B------:R-:W-:Y:S02]  /*eed0*/  LEA R9, P0, R4.reuse, c[0x0][0x450], 0x2 ;  /* 0x0001140004097a11 */ /* 0x040fe400078010ff */
[----:B------:R-:W-:Y:S01]  /*eee0*/  MOV R2, R6 ;  /* 0x0000000600027202 */ /* 0x000fe20000000f00 */
[----:B------:R-:W-:Y:S01]  /*eef0*/  IMAD R6, R11, c[0x0][0x3f0], RZ ;  /* 0x0000fc000b067a24 */ /* 0x000fe200078e02ff */
[----:B------:R-:W-:-:S03]  /*ef00*/  LEA.HI.X R5, R4, c[0x0][0x454], R5, 0x2, P0 ;  /* 0x0001150004057a11 */ /* 0x000fc600000f1405 */
[----:B------:R-:W-:Y:S01]  /*ef10*/  IMAD R10, R12, c[0x0][0x3f4], R6 ;  /* 0x0000fd000c0a7a24 */ /* 0x000fe200078e0206 */
[----:B------:R-:W-:Y:S01]  /*ef20*/  SHFL.IDX PT, R4, R9, 0x1, 0x1c1f ;  /* 0x003c1f0009047f89 */ /* 0x000fe200000e0000 */
[----:B------:R-:W-:-:S03]  /*ef30*/  ULDC UR5, c[0x0][0x4e8] ;  /* 0x00013a0000057ab9 */ /* 0x000fc60000000800 */
[----:B------:R2:W-:Y:S01]  /*ef40*/  SHFL.IDX PT, R6, R9, RZ, 0x1c1f ;  /* 0x001c1fff09067589 */ /* 0x0005e200000e0000 */
[----:B------:R-:W-:-:S03]  /*ef50*/  ULDC UR4, c[0x0][0x388] ;  /* 0x0000e20000047ab9 */ /* 0x000fc60000000800 */
[----:B------:R-:W3:Y:S01]  /*ef60*/  SHFL.IDX PT, R7, R5, RZ, 0x1c1f ;  /* 0x001c1fff05077589 */ /* 0x000ee200000e0000 */
[----:B------:R-:W-:-:S03]  /*ef70*/  IMAD.MOV R11, RZ, RZ, -R0 ;  /* 0x000000ffff0b7224 */ /* 0x000fc600078e0a00 */
[----:B------:R-:W4:Y:S01]  /*ef80*/  SHFL.IDX PT, R5, R5, 0x1, 0x1c1f ;  /* 0x003c1f0005057f89 */ /* 0x000f2200000e0000 */
[----:B------:R-:W-:Y:S01]  /*ef90*/  UIMAD UR4, UR5, UR4, URZ ;  /* 0x00000004050472a4 */ /* 0x000fe2000f8e023f */
[----:B------:R-:W-:Y:S02]  /*efa0*/  LOP3.LUT P0, RZ, R14, 0x3, RZ, 0xc0, !PT ;  /* 0x000000030eff7812 */ /* 0x000fe4000780c0ff */
[----:B------:R-:W1:Y:S01]  /*efb0*/  S2R R18, SR_TID.X ;  /* 0x0000000000127919 */ /* 0x000e620000002100 */
[----:B------:R-:W-:Y:S01]  /*efc0*/  IMAD R8, R11, c[0x0][0x4e8], R8 ;  /* 0x00013a000b087a24 */ /* 0x000fe200078e0208 */
[----:B--2---:R-:W-:-:S04]  /*efd0*/  IADD3 R9, R13, R17, RZ ;  /* 0x000000110d097210 */ /* 0x004fc80007ffe0ff */
[C---:B------:R-:W-:Y:S02]  /*efe0*/  IADD3 R11, R9.reuse, 0x8, RZ ;  /* 0x00000008090b7810 */ /* 0x040fe40007ffe0ff */
[----:B------:R-:W-:Y:S02]  /*eff0*/  ISETP.GE.OR P1, PT, R9, UR4, P0 ;  /* 0x0000000409007c0c */ /* 0x000fe40008726670 */
[----:B------:R-:W-:Y:S01]  /*f000*/  ISETP.GE.OR P0, PT, R11, UR4, P0 ;  /* 0x000000040b007c0c */ /* 0x000fe20008706670 */
[----:B------:R-:W-:Y:S01]  /*f010*/  IMAD.WIDE.U32 R2, R12, c[0x0][0x3f0], R2 ;  /* 0x0000fc000c027a25 */ /* 0x000fe200078e0002 */
[----:B------:R-:W-:-:S03]  /*f020*/  SHF.R.S32.HI R12, RZ, 0x1f, R0 ;  /* 0x0000001fff0c7819 */ /* 0x000fc60000011400 */
[----:B------:R-:W-:Y:S02]  /*f030*/  IMAD.IADD R3, R3, 0x1, R10 ;  /* 0x0000000103037824 */ /* 0x000fe400078e020a */
[----:B------:R-:W-:-:S04]  /*f040*/  IMAD R10, R12, c[0x0][0x3e0], RZ ;  /* 0x0000f8000c0a7a24 */ /* 0x000fc800078e02ff */
[----:B---3--:R2:W-:Y:S01]  /*f050*/  @!P1 ST.E [R6.64], R173 ;  /* 0x000000ad06009985 */ /* 0x0085e2000c101906 */
[----:B------:R-:W-:-:S03]  /*f060*/  IMAD R9, R0, c[0x0][0x3e4], R10 ;  /* 0x0000f90000097a24 */ /* 0x000fc600078e020a */
[----:B----4-:R2:W-:Y:S01]  /*f070*/  @!P0 ST.E [R4.64], R65 ;  /* 0x0000004104008985 */ /* 0x0105e2000c101906 */
[----:B------:R-:W-:Y:S01]  /*f080*/  IMAD.WIDE.U32 R2, R0, c[0x0][0x3e0], R2 ;  /* 0x0000f80000027a25 */ /* 0x000fe200078e0002 */
[----:B------:R-:W-:Y:S02]  /*f090*/  SHF.R.S32.HI R0, RZ, 0x1f, R8 ;  /* 0x0000001fff007819 */ /* 0x000fe40000011408 */
[----:B------:R2:W3:Y:S01]  /*f0a0*/  LDS.128 R44, [R16+0x1080] ;  /* 0x00108000102c7984 */ /* 0x0004e20000000c00 */
[----:B-1----:R-:W-:-:S03]  /*f0b0*/  SHF.R.S32.HI R13, RZ, 0x1f, R18 ;  /* 0x0000001fff0d7819 */ /* 0x002fc60000011412 */
[----:B------:R2:W1:Y:S04]  /*f0c0*/  LDS.128 R60, [R16+0x2080] ;  /* 0x00208000103c7984 */ /* 0x0004680000000c00 */
        /* <DEDUP_REMOVED lines=10> */
[----:B------:R-:W-:Y:S01]  /*f170*/  IMAD.IADD R3, R3, 0x1, R9 ;  /* 0x0000000103037824 */ /* 0x000fe200078e0209 */
[----:B------:R-:W-:Y:S01]  /*f180*/  LEA.HI R13, R13, R18, RZ, 0x3 ;  /* 0x000000120d0d7211 */ /* 0x000fe200078f18ff */
[----:B------:R-:W-:-:S02]  /*f190*/  IMAD R0, R0, c[0x0][0x3d8], RZ ;  /* 0x0000f60000007a24 */ /* 0x000fc400078e02ff */
[----:B------:R-:W-:Y:S01]  /*f1a0*/  IMAD.WIDE.U32 R2, R8, c[0x0][0x3d8], R2 ;  /* 0x0000f60008027a25 */ /* 0x000fe200078e0002 */
[----:B------:R-:W-:-:S03]  /*f1b0*/  SHF.R.S32.HI R13, RZ, 0x3, R13 ;  /* 0x00000003ff0d7819 */ /* 0x000fc6000001140d */
[----:B------:R-:W-:Y:S01]  /*f1c0*/  IMAD R0, R8, c[0x0][0x3dc], R0 ;  /* 0x0000f70008007a24 */ /* 0x000fe200078e0200 */
[----:B------:R-:W-:Y:S01]  /*f1d0*/  LEA R14, P0, R2, c[0x0][0x380], 0x1 ;  /* 0x0000e000020e7a11 */ /* 0x000fe200078008ff */
[----:B------:R-:W-:-:S03]  /*f1e0*/  IMAD.IADD R13, R13, 0x1, R17 ;  /* 0x000000010d0d7824 */ /* 0x000fc600078e0211 */
[----:B------:R-:W-:-:S04]  /*f1f0*/  IADD3 R0, R3, R0, RZ ;  /* 0x0000000003007210 */ /* 0x000fc80007ffe0ff */
[----:B------:R-:W-:Y:S02]  /*f200*/  LEA.HI.X R12, R2, c[0x0][0x384], R0, 0x1, P0 ;  /* 0x0000e100020c7a11 */ /* 0x000fe400000f0c00 */
[----:B------:R-:W-:Y:S01]  /*f210*/  ISETP.GE.AND P0, PT, R13, UR4, PT ;  /* 0x000000040d007c0c */ /* 0x000fe2000bf06270 */
[----:B------:R2:W1:Y:S01]  /*f220*/  SHFL.IDX PT, R0, R14, RZ, 0x181f ;  /* 0x00181fff0e007589 */ /* 0x00046200000e0000 */
[----:B------:R-:W-:Y:S03]  /*f230*/  BSSY B0, `(.L_x_550) ;  /* 0x0000017000007945 */ /* 0x000fe60003800000 */
[----:B------:R2:W1:Y:S08]  /*f240*/  SHFL.IDX PT, R2, R12, RZ, 0x181f ;  /* 0x00181fff0c027589 */ /* 0x00047000000e0000 */
[----:B------:R-:W-:Y:S05]  /*f250*/  @P0 BRA `(.L_x_551) ;  /* 0x0000014000000947 */ /* 0x000fea0003800000 */
[----:B---34-:R-:W3:Y:S01]  /*f260*/  LDS.128 R28, [R16+0x80] ;  /* 0x00008000101c7984 */ /* 0x018ee20000000c00 */
[----:B-----5:R-:W-:-:S02]  /*f270*/  ISETP.GE.AND P3, PT, R86, c[0x0][0x3c8], PT ;  /* 0x0000f20056007a0c */ /* 0x020fc40003f66270 */
[----:B------:R-:W-:Y:S01]  /*f280*/  ISETP.GE.AND P2, PT, R84, c[0x0][0x3c8], PT ;  /* 0x0000f20054007a0c */ /* 0x000fe20003f46270 */
[----:B------:R-:W4:Y:S01]  /*f290*/  LDS.128 R24, [R16+0x4080] ;  /* 0x0040800010187984 */ /* 0x000f220000000c00 */
[----:B------:R-:W-:Y:S02]  /*f2a0*/  ISETP.GE.AND P1, PT, R82, c[0x0][0x3c8], PT ;  /* 0x0000f20052007a0c */ /* 0x000fe40003f26270 */
[----:B------:R-:W-:Y:S01]  /*f2b0*/  ISETP.GE.AND P0, PT, R15, c[0x0][0x3c8], PT ;  /* 0x0000f2000f007a0c */ /* 0x000fe20003f06270 */
[----:B------:R-:W2:Y:S04]  /*f2c0*/  LDS.128 R20, [R16+0x8080] ;  /* 0x0080800010147984 */ /* 0x000ea80000000c00 */
[----:B--2---:R-:W2:Y:S02]  /*f2d0*/  LDS.128 R16, [R16+0xc080] ;  /* 0x00c0800010107984 */ /* 0x004ea40000000c00 */
[----:B-1----:R-:W-:-:S02]  /*f2e0*/  @!P3 LEA R10, P4, R86, R0, 0x1 ;  /* 0x00000000560ab211 */ /* 0x002fc400078808ff */
[----:B------:R-:W-:Y:S02]  /*f2f0*/  @!P2 LEA R8, P6, R84, R0, 0x1 ;  /* 0x000000005408a211 */ /* 0x000fe400078c08ff */
[----:B------:R-:W-:Y:S02]  /*f300*/  @!P3 LEA.HI.X R11, R86, R2, R87, 0x1, P4 ;  /* 0x00000002560bb211 */ /* 0x000fe400020f0c57 */
[-C--:B------:R-:W-:Y:S02]  /*f310*/  @!P1 LEA R6, P5, R82, R0.reuse, 0x1 ;  /* 0x0000000052069211 */ /* 0x080fe400078a08ff */
[----:B------:R-:W-:Y:S02]  /*f320*/  @!P0 LEA R4, P4, R15, R0, 0x1 ;  /* 0x000000000f048211 */ /* 0x000fe400078808ff */
[-C--:B------:R-:W-:Y:S02]  /*f330*/  @!P2 LEA.HI.X R9, R84, R2.reuse, R85, 0x1, P6 ;  /* 0x000000025409a211 */ /* 0x080fe400030f0c55 */
[----:B------:R-:W-:-:S02]  /*f340*/  @!P1 LEA.HI.X R7, R82, R2, R83, 0x1, P5 ;  /* 0x0000000252079211 */ /* 0x000fc400028f0c53 */
[----:B------:R-:W-:Y:S01]  /*f350*/  @!P0 LEA.HI.X R5, R15, R2, R80, 0x1, P4 ;  /* 0x000000020f058211 */ /* 0x000fe200020f0c50 */
[----:B---3--:R1:W-:Y:S04]  /*f360*/  @!P3 ST.E.128 [R10.64], R28 ;  /* 0x0000001c0a00b985 */ /* 0x0083e8000c101d06 */
[----:B----4-:R1:W-:Y:S04]  /*f370*/  @!P2 ST.E.128 [R8.64], R24 ;  /* 0x000000180800a985 */ /* 0x0103e8000c101d06 */
[----:B------:R1:W-:Y:S04]  /*f380*/  @!P1 ST.E.128 [R6.64], R20 ;  /* 0x0000001406009985 */ /* 0x0003e8000c101d06 */
[----:B--2---:R1:W-:Y:S02]  /*f390*/  @!P0 ST.E.128 [R4.64], R16 ;  /* 0x0000001004008985 */ /* 0x0043e4000c101d06 */
.L_x_551:
[----:B---34-:R-:W-:Y:S05]  /*f3a0*/  BSYNC B0 ;  /* 0x0000000000007941 */ /* 0x018fea0003800000 */
.L_x_550:
[----:B------:R-:W-:Y:S01]  /*f3b0*/  IADD3 R3, R13, 0x20, RZ ;  /* 0x000000200d037810 */ /* 0x000fe20007ffe0ff */
[----:B-1----:R1:W3:Y:S01]  /*f3c0*/  SHFL.IDX PT, R2, R12, 0x1, 0x181f ;  /* 0x00381f000c027f89 */ /* 0x0022e200000e0000 */
[----:B------:R-:W-:Y:S02]  /*f3d0*/  BSSY B0, `(.L_x_552) ;  /* 0x0000014000007945 */ /* 0x000fe40003800000 */
[----:B------:R-:W-:Y:S01]  /*f3e0*/  ISETP.GE.AND P0, PT, R3, UR4, PT ;  /* 0x0000000403007c0c */ /* 0x000fe2000bf06270 */
[----:B------:R1:W4:-:S12]  /*f3f0*/  SHFL.IDX PT, R0, R14, 0x1, 0x181f ;  /* 0x00381f000e007f89 */ /* 0x00031800000e0000 */
[----:B------:R-:W-:Y:S05]  /*f400*/  @P0 BRA `(.L_x_553) ;  /* 0x0000010000000947 */ /* 0x000fea0003800000 */
[----:B-----5:R-:W-:Y:S02]  /*f410*/  ISETP.GE.AND P3, PT, R86, c[0x0][0x3c8], PT ;  /* 0x0000f20056007a0c */ /* 0x020fe40003f66270 */
[----:B------:R-:W-:Y:S02]  /*f420*/  ISETP.GE.AND P2, PT, R84, c[0x0][0x3c8], PT ;  /* 0x0000f20054007a0c */ /* 0x000fe40003f46270 */
[----:B------:R-:W-:Y:S02]  /*f430*/  ISETP.GE.AND P1, PT, R82, c[0x0][0x3c8], PT ;  /* 0x0000f20052007a0c */ /* 0x000fe40003f26270 */
[----:B------:R-:W-:-:S07]  /*f440*/  ISETP.GE.AND P0, PT, R15, c[0x0][0x3c8], PT ;  /* 0x0000f2000f007a0c */ /* 0x000fce0003f06270 */
[-C--:B----4-:R-:W-:Y:S02]  /*f450*/  @!P3 LEA R10, P4, R86, R0.reuse, 0x1 ;  /* 0x00000000560ab211 */ /* 0x090fe400078808ff */
[----:B------:R-:W-:Y:S02]  /*f460*/  @!P2 LEA R8, P6, R84, R0, 0x1 ;  /* 0x000000005408a211 */ /* 0x000fe400078c08ff */
[----:B---3--:R-:W-:Y:S02]  /*f470*/  @!P3 LEA.HI.X R11, R86, R2, R87, 0x1, P4 ;  /* 0x00000002560bb211 */ /* 0x008fe400020f0c57 */
[-C--:B--2---:R-:W-:Y:S02]  /*f480*/  @!P1 LEA R6, P5, R82, R0.reuse, 0x1 ;  /* 0x0000000052069211 */ /* 0x084fe400078a08ff */
[----:B------:R-:W-:Y:S01]  /*f490*/  @!P0 LEA R4, P4, R15, R0, 0x1 ;  /* 0x000000000f048211 */ /* 0x000fe200078808ff */
[----:B------:R2:W-:Y:S01]  /*f4a0*/  @!P3 ST.E.128 [R10.64], R44 ;  /* 0x0000002c0a00b985 */ /* 0x0005e2000c101d06 */
[----:B------:R-:W-:-:S02]  /*f4b0*/  @!P2 LEA.HI.X R9, R84, R2, R85, 0x1, P6 ;  /* 0x000000025409a211 */ /* 0x000fc400030f0c55 */
[-C--:B------:R-:W-:Y:S02]  /*f4c0*/  @!P1 LEA.HI.X R7, R82, R2.reuse, R83, 0x1, P5 ;  /* 0x0000000252079211 */ /* 0x080fe400028f0c53 */
[----:B------:R-:W-:Y:S01]  /*f4d0*/  @!P0 LEA.HI.X R5, R15, R2, R80, 0x1, P4 ;  /* 0x000000020f058211 */ /* 0x000fe200020f0c50 */
[----:B------:R2:W-:Y:S04]  /*f4e0*/  @!P2 ST.E.128 [R8.64], R40 ;  /* 0x000000280800a985 */ /* 0x0005e8000c101d06 */
[----:B------:R2:W-:Y:S04]  /*f4f0*/  @!P1 ST.E.128 [R6.64], R36 ;  /* 0x0000002406009985 */ /* 0x0005e8000c101d06 */
[----:B------:R2:W-:Y:S02]  /*f500*/  @!P0 ST.E.128 [R4.64], R32 ;  /* 0x0000002004008985 */ /* 0x0005e4000c101d06 */
.L_x_553:
[----:B------:R-:W-:Y:S05]  /*f510*/  BSYNC B0 ;  /* 0x0000000000007941 */ /* 0x000fea0003800000 */
.L_x_552:
[----:B------:R-:W-:Y:S01]  /*f520*/  IADD3 R3, R13, 0x40, RZ ;  /* 0x000000400d037810 */ /* 0x000fe20007ffe0ff */
[----:B---3--:R3:W1:Y:S01]  /*f530*/  SHFL.IDX PT, R2, R12, 0x2, 0x181f ;  /* 0x00581f000c027f89 */ /* 0x00866200000e0000 */
[----:B------:R-:W-:Y:S02]  /*f540*/  BSSY B0, `(.L_x_554) ;  /* 0x0000014000007945 */ /* 0x000fe40003800000 */
[----:B------:R-:W-:Y:S01]  /*f550*/  ISETP.GE.AND P0, PT, R3, UR4, PT ;  /* 0x0000000403007c0c */ /* 0x000fe2000bf06270 */
[----:B----4-:R3:W4:-:S12]  /*f560*/  SHFL.IDX PT, R0, R14, 0x2, 0x181f ;  /* 0x00581f000e007f89 */ /* 0x01071800000e0000 */
[----:B------:R-:W-:Y:S05]  /*f570*/  @P0 BRA `(.L_x_555) ;  /* 0x0000010000000947 */ /* 0x000fea0003800000 */
[----:B-----5:R-:W-:Y:S02]  /*f580*/  ISETP.GE.AND P3, PT, R86, c[0x0][0x3c8], PT ;  /* 0x0000f20056007a0c */ /* 0x020fe40003f66270 */
[----:B------:R-:W-:Y:S02]  /*f590*/  ISETP.GE.AND P2, PT, R84, c[0x0][0x3c8], PT ;  /* 0x0000f20054007a0c */ /* 0x000fe40003f46270 */
[----:B------:R-:W-:Y:S02]  /*f5a0*/  ISETP.GE.AND P1, PT, R82, c[0x0][0x3c8], PT ;  /* 0x0000f20052007a0c */ /* 0x000fe40003f26270 */
[----:B------:R-:W-:-:S07]  /*f5b0*/  ISETP.GE.AND P0, PT, R15, c[0x0][0x3c8], PT ;  /* 0x0000f2000f007a0c */ /* 0x000fce0003f06270 */
[-C--:B--2-4-:R-:W-:Y:S02]  /*f5c0*/  @!P3 LEA R10, P4, R86, R0.reuse, 0x1 ;  /* 0x00000000560ab211 */ /* 0x094fe400078808ff */
[----:B------:R-:W-:Y:S02]  /*f5d0*/  @!P2 LEA R8, P6, R84, R0, 0x1 ;  /* 0x000000005408a211 */ /* 0x000fe400078c08ff */
[----:B-1----:R-:W-:Y:S02]  /*f5e0*/  @!P3 LEA.HI.X R11, R86, R2, R87, 0x1, P4 ;  /* 0x00000002560bb211 */ /* 0x002fe400020f0c57 */
[-C--:B------:R-:W-:Y:S02]  /*f5f0*/  @!P1 LEA R6, P5, R82, R0.reuse, 0x1 ;  /* 0x0000000052069211 */ /* 0x080fe400078a08ff */
        /* <DEDUP_REMOVED lines=8> */
.L_x_555:
[----:B------:R-:W-:Y:S05]  /*f680*/  BSYNC B0 ;  /* 0x0000000000007941 */ /* 0x000fea0003800000 */
.L_x_554:
[----:B------:R-:W-:Y:S01]  /*f690*/  IADD3 R3, R13, 0x60, RZ ;  /* 0x000000600d037810 */ /* 0x000fe20007ffe0ff */
[----:B-1----:R1:W2:Y:S03]  /*f6a0*/  SHFL.IDX PT, R2, R12, 0x3, 0x181f ;  /* 0x00781f000c027f89 */ /* 0x0022a600000e0000 */
[----:B------:R-:W-:Y:S01]  /*f6b0*/  ISETP.GE.AND P0, PT, R3, UR4, PT ;  /* 0x0000000403007c0c */ /* 0x000fe2000bf06270 */
[----:B----4-:R1:W4:-:S12]  /*f6c0*/  SHFL.IDX PT, R0, R14, 0x3, 0x181f ;  /* 0x00781f000e007f89 */ /* 0x01031800000e0000 */
[----:B------:R-:W-:Y:S05]  /*f6d0*/  @P0 BRA `(.L_x_556) ;  /* 0x00000e1000000947 */ /* 0x000fea0003800000 */
[----:B-----5:R-:W-:Y:S02]  /*f6e0*/  ISETP.GE.AND P2, PT, R86, c[0x0][0x3c8], PT ;  /* 0x0000f20056007a0c */ /* 0x020fe40003f46270 */
[----:B------:R-:W-:Y:S02]  /*f6f0*/  ISETP.GE.AND P1, PT, R84, c[0x0][0x3c8], PT ;  /* 0x0000f20054007a0c */ /* 0x000fe40003f26270 */
[----:B------:R-:W-:-:S09]  /*f700*/  ISETP.GE.AND P0, PT, R82, c[0x0][0x3c8], PT ;  /* 0x0000f20052007a0c */ /* 0x000fd20003f06270 */
[-C--:B--2-4-:R-:W-:Y:S02]  /*f710*/  @!P2 LEA R8, P5, R86, R0.reuse, 0x1 ;  /* 0x000000005608a211 */ /* 0x094fe400078a08ff */
[-C--:B------:R-:W-:Y:S02]  /*f720*/  @!P1 LEA R6, P4, R84, R0.reuse, 0x1 ;  /* 0x0000000054069211 */ /* 0x080fe400078808ff */
[----:B------:R-:W-:Y:S02]  /*f730*/  @!P0 LEA R4, P3, R82, R0, 0x1 ;  /* 0x0000000052048211 */ /* 0x000fe400078608ff */
[-C--:B------:R-:W-:Y:S02]  /*f740*/  @!P2 LEA.HI.X R9, R86, R2.reuse, R87, 0x1, P5 ;  /* 0x000000025609a211 */ /* 0x080fe400028f0c57 */
[-C--:B------:R-:W-:Y:S02]  /*f750*/  @!P1 LEA.HI.X R7, R84, R2.reuse, R85, 0x1, P4 ;  /* 0x0000000254079211 */ /* 0x080fe400020f0c55 */
[----:B------:R-:W-:Y:S01]  /*f760*/  @!P0 LEA.HI.X R5, R82, R2, R83, 0x1, P3 ;  /* 0x0000000252058211 */ /* 0x000fe200018f0c53 */
[----:B------:R2:W-:Y:S04]  /*f770*/  @!P2 ST.E.128 [R8.64], R72 ;  /* 0x000000480800a985 */ /* 0x0005e8000c101d06 */
[----:B------:R2:W-:Y:S04]  /*f780*/  @!P1 ST.E.128 [R6.64], R68 ;  /* 0x0000004406009985 */ /* 0x0005e8000c101d06 */
[----:B------:R2:W-:Y:S01]  /*f790*/  @!P0 ST.E.128 [R4.64], R64 ;  /* 0x0000004004008985 */ /* 0x0005e2000c101d06 */
[----:B------:R-:W-:-:S13]  /*f7a0*/  ISETP.GE.AND P0, PT, R15, c[0x0][0x3c8], PT ;  /* 0x0000f2000f007a0c */ /* 0x000fda0003f06270 */
[----:B------:R-:W-:Y:S05]  /*f7b0*/  @P0 BRA `(.L_x_556) ;  /* 0x00000d3000000947 */ /* 0x000fea0003800000 */
[----:B--2---:R-:W-:-:S04]  /*f7c0*/  LEA R4, P0, R15, R0, 0x1 ;  /* 0x000000000f047211 */ /* 0x004fc800078008ff */
[----:B------:R-:W-:-:S05]  /*f7d0*/  LEA.HI.X R5, R15, R2, R80, 0x1, P0 ;  /* 0x000000020f057211 */ /* 0x000fca00000f0c50 */
[----:B------:R2:W-:Y:S01]  /*f7e0*/  ST.E.128 [R4.64], R76 ;  /* 0x0000004c04007985 */ /* 0x0005e2000c101d06 */
[----:B------:R-:W-:Y:S05]  /*f7f0*/  BRA `(.L_x_556) ;  /* 0x00000cf000007947 */ /* 0x000fea0003800000 */
.L_x_548:
[----:B------:R-:W2:Y:S04]  /*f800*/  LDL R2, [R1+0xbc] ;  /* 0x0000bc0001027983 */ /* 0x000ea80000100800 */
[----:B------:R-:W3:Y:S04]  /*f810*/  LDL R0, [R1+0xb8] ;  /* 0x0000b80001007983 */ /* 0x000ee80000100800 */
[----:B------:R-:W4:Y:S04]  /*f820*/  LDL R4, [R1+0xb4] ;  /* 0x0000b40001047983 */ /* 0x000f280000100800 */
[----:B------:R-:W5:Y:S01]  /*f830*/  S2R R3, SR_TID.X ;  /* 0x0000000000037919 */ /* 0x000f620000002100 */
[----:B------:R-:W-:Y:S01]  /*f840*/  BSSY B0, `(.L_x_557) ;  /* 0x0000026000007945 */ /* 0x000fe20003800000 */
[----:B-----5:R-:W-:Y:S01]  /*f850*/  ISETP.GE.AND P0, PT, R3, 0x80, PT ;  /* 0x000000800300780c */ /* 0x020fe20003f06270 */
[----:B--2---:R-:W-:-:S02]  /*f860*/  IMAD.MOV.U32 R12, RZ, RZ, R2 ;  /* 0x000000ffff0c7224 */ /* 0x004fc400078e0002 */
[----:B---3--:R-:W-:-:S03]  /*f870*/  IMAD.MOV.U32 R11, RZ, RZ, R0 ;  /* 0x000000ffff0b7224 */ /* 0x008fc600078e0000 */
[----:B------:R-:W-:Y:S01]  /*f880*/  SHF.R.S32.HI R9, RZ, 0x1f, R12 ;  /* 0x0000001fff097819 */ /* 0x000fe2000001140c */
[----:B----4-:R-:W-:Y:S01]  /*f890*/  IMAD.MOV.U32 R13, RZ, RZ, R4 ;  /* 0x000000ffff0d7224 */ /* 0x010fe200078e0004 */
[----:B------:R-:W-:-:S05]  /*f8a0*/  SHF.R.S32.HI R10, RZ, 0x1f, R11 ;  /* 0x0000001fff0a7819 */ /* 0x000fca000001140b */
[----:B------:R-:W-:Y:S05]  /*f8b0*/  @P0 BRA `(.L_x_558) ;  /* 0x000001e000000947 */ /* 0x000fea0003800000 */
[----:B------:R-:W-:Y:S02]  /*f8c0*/  MOV R2, c[0x0][0x4e8] ;  /* 0x00013a0000027a02 */ /* 0x000fe40000000f00 */
[----:B------:R-:W-:-:S03]  /*f8d0*/  IADD3 R6, R13, R3, RZ ;  /* 0x000000030d067210 */ /* 0x000fc60007ffe0ff */
[----:B------:R-:W-:-:S05]  /*f8e0*/  IMAD R0, R2, c[0x0][0x388], RZ ;  /* 0x0000e20002007a24 */ /* 0x000fca00078e02ff */
[----:B------:R-:W-:-:S13]  /*f8f0*/  ISETP.GE.AND P0, PT, R6, R0, PT ;  /* 0x000000000600720c */ /* 0x000fda0003f06270 */
[----:B------:R-:W-:Y:S05]  /*f900*/  @P0 BRA `(.L_x_558) ;  /* 0x0000019000000947 */ /* 0x000fea0003800000 */
[----:B------:R-:W-:Y:S01]  /*f910*/  ISETP.NE.AND P0, PT, R2, 0x1, PT ;  /* 0x000000010200780c */ /* 0x000fe20003f05270 */
[----:B------:R-:W-:Y:S01]  /*f920*/  IMAD R4, R9, c[0x0][0x490], RZ ;  /* 0x0001240009047a24 */ /* 0x000fe200078e02ff */
[----:B------:R-:W-:Y:S01]  /*f930*/  MOV R0, R6 ;  /* 0x0000000600007202 */ /* 0x000fe20000000f00 */
[----:B------:R-:W-:-:S04]  /*f940*/  IMAD.WIDE.U32 R2, R12, c[0x0][0x490], RZ ;  /* 0x000124000c027a25 */ /* 0x000fc800078e00ff */
[----:B------:R-:W-:Y:S02]  /*f950*/  IMAD R4, R12, c[0x0][0x494], R4 ;  /* 0x000125000c047a24 */ /* 0x000fe400078e0204 */
[----:B------:R-:W-:-:S03]  /*f960*/  IMAD R8, R10, c[0x0][0x498], RZ ;  /* 0x000126000a087a24 */ /* 0x000fc600078e02ff */
[----:B------:R-:W-:Y:S01]  /*f970*/  IADD3 R3, R3, R4, RZ ;  /* 0x0000000403037210 */ /* 0x000fe20007ffe0ff */
[----:B------:R-:W-:-:S05]  /*f980*/  @P0 IMAD.HI.U32 R5, R6, c[0x0][0x4ec], RZ ;  /* 0x00013b0006050a27 */ /* 0x000fca00078e00ff */
[----:B------:R-:W-:Y:S01]  /*f990*/  @P0 SHF.R.U32.HI R0, RZ, c[0x0][0x4f0], R5 ;  /* 0x00013c00ff000a19 */ /* 0x000fe20000011605 */
[----:B------:R-:W-:-:S03]  /*f9a0*/  IMAD.WIDE.U32 R4, R11, c[0x0][0x498], R2 ;  /* 0x000126000b047a25 */ /* 0x000fc600078e0002 */
[C---:B------:R-:W-:Y:S01]  /*f9b0*/  IADD3 R7, -R0.reuse, RZ, RZ ;  /* 0x000000ff00077210 */ /* 0x040fe20007ffe1ff */
[----:B------:R-:W-:Y:S01]  /*f9c0*/  IMAD R3, R11, c[0x0][0x49c], R8 ;  /* 0x000127000b037a24 */ /* 0x000fe200078e0208 */
[----:B------:R-:W-:-:S03]  /*f9d0*/  IADD3 R4, P0, R0, R4, RZ ;  /* 0x0000000400047210 */ /* 0x000fc60007f1e0ff */
[----:B------:R-:W-:Y:S01]  /*f9e0*/  IMAD R2, R7, c[0x0][0x4e8], R6 ;  /* 0x00013a0007027a24 */ /* 0x000fe200078e0206 */
[----:B------:R-:W-:-:S04]  /*f9f0*/  SHF.R.S32.HI R6, RZ, 0x1f, R0 ;  /* 0x0000001fff067819 */ /* 0x000fc80000011400 */
[----:B------:R-:W-:Y:S02]  /*fa00*/  SHF.R.S32.HI R0, RZ, 0x1f, R2 ;  /* 0x0000001fff007819 */ /* 0x000fe40000011402 */
[----:B------:R-:W-:-:S03]  /*fa10*/  IADD3.X R5, R6, R5, R3, P0, !PT ;  /* 0x0000000506057210 */ /* 0x000fc600007fe403 */
[----:B------:R-:W-:-:S04]  /*fa20*/  IMAD R0, R0, c[0x0][0x488], RZ ;  /* 0x0001220000007a24 */ /* 0x000fc800078e02ff */
[C---:B------:R-:W-:Y:S02]  /*fa30*/  IMAD R0, R2.reuse, c[0x0][0x48c], R0 ;  /* 0x0001230002007a24 */ /* 0x040fe400078e0200 */
[----:B------:R-:W-:-:S05]  /*fa40*/  IMAD.WIDE.U32 R2, R2, c[0x0][0x488], R4 ;  /* 0x0001220002027a25 */ /* 0x000fca00078e0004 */
[----:B------:R-:W-:Y:S02]  /*fa50*/  IADD3 R0, R3, R0, RZ ;  /* 0x0000000003007210 */ /* 0x000fe40007ffe0ff */
[----:B------:R-:W-:-:S04]  /*fa60*/  LEA R4, P0, R2, c[0x0][0x450], 0x2 ;  /* 0x0001140002047a11 */ /* 0x000fc800078010ff */
[----:B------:R-:W-:Y:S02]  /*fa70*/  LEA.HI.X R5, R2, c[0x0][0x454], R0, 0x2, P0 ;  /* 0x0001150002057a11 */ /* 0x000fe400000f1400 */
[----:B------:R-:W-:-:S05]  /*fa80*/  MOV R0, 0xff800000 ;  /* 0xff80000000007802 */ /* 0x000fca0000000f00 */
[----:B------:R2:W-:Y:S02]  /*fa90*/  STG.E [R4.64], R0 ;  /* 0x0000000004007986 */ /* 0x0005e4000c101906 */
.L_x_558:
[----:B------:R-:W-:Y:S05]  /*faa0*/  BSYNC B0 ;  /* 0x0000000000007941 */ /* 0x000fea0003800000 */
.L_x_557:
[----:B------:R-:W3:Y:S01]  /*fab0*/  LDL R2, [R1+0x80] ;  /* 0x0000800001027983 */ /* 0x000ee20000100800 */
[----:B--2---:R-:W-:Y:S01]  /*fac0*/  MOV R0, c[0x0][0x4e8] ;  /* 0x00013a0000007a02 */ /* 0x004fe20000000f00 */
[----:B------:R-:W-:-:S03]  /*fad0*/  IMAD R6, R10, c[0x0][0x3f0], RZ ;  /* 0x0000fc000a067a24 */ /* 0x000fc600078e02ff */
[----:B------:R-:W-:Y:S01]  /*fae0*/  ISETP.NE.AND P0, PT, R0, 0x1, PT ;  /* 0x000000010000780c */ /* 0x000fe20003f05270 */
[----:B------:R-:W-:Y:S02]  /*faf0*/  IMAD R0, R9, c[0x0][0x3e8], RZ ;  /* 0x0000fa0009007a24 */ /* 0x000fe400078e02ff */
[----:B------:R-:W-:Y:S02]  /*fb00*/  IMAD R8, R11, c[0x0][0x3f4], R6 ;  /* 0x0000fd000b087a24 */ /* 0x000fe400078e0206 */
[----:B------:R-:W-:Y:S01]  /*fb10*/  IMAD R5, R12, c[0x0][0x3ec], R0 ;  /* 0x0000fb000c057a24 */ /* 0x000fe200078e0200 */
[----:B---3--:R-:W-:Y:S01]  /*fb20*/  IADD3 R4, R2, R13, RZ ;  /* 0x0000000d02047210 */ /* 0x008fe20007ffe0ff */
[----:B------:R-:W-:-:S03]  /*fb30*/  IMAD.WIDE.U32 R2, R12, c[0x0][0x3e8], RZ ;  /* 0x0000fa000c027a25 */ /* 0x000fc600078e00ff */
[----:B------:R-:W-:-:S03]  /*fb40*/  MOV R0, R4 ;  /* 0x0000000400007202 */ /* 0x000fc60000000f00 */
[----:B------:R-:W-:Y:S01]  /*fb50*/  @P0 IMAD.HI.U32 R7, R4, c[0x0][0x4ec], RZ ;  /* 0x00013b0004070a27 */ /* 0x000fe200078e00ff */
[----:B------:R-:W-:-:S04]  /*fb60*/  IADD3 R3, R3, R5, RZ ;  /* 0x0000000503037210 */ /* 0x000fc80007ffe0ff */
[----:B------:R-:W-:Y:S01]  /*fb70*/  @P0 SHF.R.U32.HI R0, RZ, c[0x0][0x4f0], R7 ;  /* 0x00013c00ff000a19 */ /* 0x000fe20000011607 */
[----:B------:R-:W-:-:S03]  /*fb80*/  IMAD.WIDE.U32 R2, R11, c[0x0][0x3f0], R2 ;  /* 0x0000fc000b027a25 */ /* 0x000fc600078e0002 */
[----:B------:R-:W-:Y:S02]  /*fb90*/  SHF.R.S32.HI R6, RZ, 0x1f, R0 ;  /* 0x0000001fff067819 */ /* 0x000fe40000011400 */
[----:B------:R-:W-:Y:S02]  /*fba0*/  IADD3 R5, -R0, RZ, RZ ;  /* 0x000000ff00057210 */ /* 0x000fe40007ffe1ff */
[----:B------:R-:W-:Y:S01]  /*fbb0*/  IADD3 R3, R3, R8, RZ ;  /* 0x0000000803037210 */ /* 0x000fe20007ffe0ff */
[----:B------:R-:W-:Y:S02]  /*fbc0*/  IMAD R6, R6, c[0x0][0x3e0], RZ ;  /* 0x0000f80006067a24 */ /* 0x000fe400078e02ff */
[----:B------:R-:W-:Y:S02]  /*fbd0*/  IMAD R4, R5, c[0x0][0x4e8], R4 ;  /* 0x00013a0005047a24 */ /* 0x000fe400078e0204 */
[C---:B------:R-:W-:Y:S02]  /*fbe0*/  IMAD R5, R0.reuse, c[0x0][0x3e4], R6 ;  /* 0x0000f90000057a24 */ /* 0x040fe400078e0206 */
[----:B------:R-:W-:Y:S01]  /*fbf0*/  IMAD.WIDE.U32 R2, R0, c[0x0][0x3e0], R2 ;  /* 0x0000f80000027a25 */ /* 0x000fe200078e0002 */
[----:B------:R-:W-:-:S04]  /*fc00*/  SHF.R.S32.HI R0, RZ, 0x1f, R4 ;  /* 0x0000001fff007819 */ /* 0x000fc80000011404 */
[----:B------:R-:W-:Y:S01]  /*fc10*/  IADD3 R3, R3, R5, RZ ;  /* 0x0000000503037210 */ /* 0x000fe20007ffe0ff */
[----:B------:R-:W-:-:S04]  /*fc20*/  IMAD R0, R0, c[0x0][0x3d8], RZ ;  /* 0x0000f60000007a24 */ /* 0x000fc800078e02ff */
[----:B------:R-:W-:-:S04]  /*fc30*/  IMAD.WIDE.U32 R2, R4, c[0x0][0x3d8], R2 ;  /* 0x0000f60004027a25 */ /* 0x000fc800078e0002 */
[----:B------:R-:W-:Y:S01]  /*fc40*/  IMAD R4, R4, c[0x0][0x3dc], R0 ;  /* 0x0000f70004047a24 */ /* 0x000fe200078e0200 */
[----:B------:R-:W-:-:S04]  /*fc50*/  LEA R13, P0, R2, c[0x0][0x380], 0x1 ;  /* 0x0000e000020d7a11 */ /* 0x000fc800078008ff */
[----:B------:R-:W-:-:S04]  /*fc60*/  IADD3 R4, R3, R4, RZ ;  /* 0x0000000403047210 */ /* 0x000fc80007ffe0ff */
[----:B------:R-:W-:Y:S01]  /*fc70*/  LEA.HI.X R5, R2, c[0x0][0x384], R4, 0x1, P0 ;  /* 0x0000e10002057a11 */ /* 0x000fe200000f0c04 */
[----:B------:R-:W-:Y:S05]  /*fc80*/  BRA.DIV ~URZ, `(.L_x_559) ;  /* 0x000026227f007947 */ /* 0x000fea000b800000 */
[----:B------:R2:W3:Y:S02]  /*fc90*/  SHFL.IDX PT, R4, R5, RZ, 0x181f ;  /* 0x00181fff05047589 */ /* 0x0004e400000e0000 */
.L_x_591:
[----:B------:R-:W-:Y:S05]  /*fca0*/  BRA.DIV ~URZ, `(.L_x_560) ;  /* 0x000026727f007947 */ /* 0x000fea000b800000 */
[----:B------:R4:W1:Y:S02]  /*fcb0*/  SHFL.IDX PT, R0, R13, RZ, 0x181f ;  /* 0x00181fff0d007589 */ /* 0x00086400000e0000 */
.L_x_592:
[----:B------:R-:W5:Y:S04]  /*fcc0*/  LDL.LU R3, [R1+0xb4] ;  /* 0x0000b40001037983 */ /* 0x000f680000300800 */
[----:B------:R-:W2:Y:S01]  /*fcd0*/  S2R R6, SR_TID.X ;  /* 0x0000000000067919 */ /* 0x000ea20000002100 */
[----:B------:R-:W-:-:S04]  /*fce0*/  IMAD.MOV.U32 R14, RZ, RZ, c[0x0][0x4e8] ;  /* 0x00013a00ff0e7624 */ /* 0x000fc800078e00ff */
[----:B------:R-:W-:Y:S01]  /*fcf0*/  IMAD R14, R14, c[0x0][0x388], RZ ;  /* 0x0000e2000e0e7a24 */ /* 0x000fe200078e02ff */
[----:B--2---:R-:W-:-:S04]  /*fd00*/  SHF.R.S32.HI R2, RZ, 0x1f, R6 ;  /* 0x0000001fff027819 */ /* 0x004fc80000011406 */
[----:B------:R-:W-:-:S04]  /*fd10*/  LEA.HI R2, R2, R6, RZ, 0x3 ;  /* 0x0000000602027211 */ /* 0x000fc800078f18ff */
[----:B------:R-:W-:Y:S01]  /*fd20*/  SHF.R.S32.HI R2, RZ, 0x3, R2 ;  /* 0x00000003ff027819 */ /* 0x000fe20000011402 */
[----:B------:R-:W-:Y:S04]  /*fd30*/  BSSY B0, `(.L_x_561) ;  /* 0x000001c000007945 */ /* 0x000fe80003800000 */
[----:B-----5:R-:W-:-:S05]  /*fd40*/  IMAD.IADD R12, R2, 0x1, R3 ;  /* 0x00000001020c7824 */ /* 0x020fca00078e0203 */
[----:B------:R-:W-:-:S13]  /*fd50*/  ISETP.GE.AND P0, PT, R12, R14, PT ;  /* 0x0000000e0c00720c */ /* 0x000fda0003f06270 */
[----:B------:R-:W-:Y:S05]  /*fd60*/  @P0 BRA `(.L_x_562) ;  /* 0x0000018000000947 */ /* 0x000fea0003800000 */
[----:B------:R-:W2:Y:S04]  /*fd70*/  LDL R6, [R1+0x58] ;  /* 0x0000580001067983 */ /* 0x000ea80000100800 */
[----:B------:R-:W5:Y:S04]  /*fd80*/  LDL R2, [R1+0x70] ;  /* 0x0000700001027983 */ /* 0x000f680000100800 */
[----:B----4-:R-:W4:Y:S04]  /*fd90*/  LDL R17, [R1+0x6c] ;  /* 0x00006c0001117983 */ /* 0x010f280000100800 */
[----:B---3--:R-:W3:Y:S04]  /*fda0*/  LDL R15, [R1+0x74] ;  /* 0x00007400010f7983 */ /* 0x008ee80000100800 */
[----:B------:R-:W3:Y:S04]  /*fdb0*/  LDL R7, [R1+0xf8] ;  /* 0x0000f80001077983 */ /* 0x000ee80000100800 */
[----:B------:R-:W3:Y:S04]  /*fdc0*/  LDL R3, [R1+0xf4] ;  /* 0x0000f40001037983 */ /* 0x000ee80000100800 */
[----:B------:R-:W3:Y:S04]  /*fdd0*/  LDL R18, [R1+0xf0] ;  /* 0x0000f00001127983 */ /* 0x000ee80000100800 */
[----:B-1----:R-:W3:Y:S01]  /*fde0*/  LDL R16, [R1+0xec] ;  /* 0x0000ec0001107983 */ /* 0x002ee20000100800 */
[----:B--2---:R-:W-:-:S02]  /*fdf0*/  ISETP.GE.AND P3, PT, R6, c[0x0][0x3c8], PT ;  /* 0x0000f20006007a0c */ /* 0x004fc40003f66270 */
[----:B-----5:R-:W-:Y:S02]  /*fe00*/  ISETP.GE.AND P2, PT, R2, c[0x0][0x3c8], PT ;  /* 0x0000f20002007a0c */ /* 0x020fe40003f46270 */
[----:B----4-:R-:W-:Y:S02]  /*fe10*/  ISETP.GE.AND P1, PT, R17, c[0x0][0x3c8], PT ;  /* 0x0000f20011007a0c */ /* 0x010fe40003f26270 */
[----:B---3--:R-:W-:-:S07]  /*fe20*/  ISETP.GE.AND P0, PT, R15, c[0x0][0x3c8], PT ;  /* 0x0000f2000f007a0c */ /* 0x008fce0003f06270 */
[-C--:B------:R-:W-:Y:S02]  /*fe30*/  @!P3 LEA R10, P4, R6, R0.reuse, 0x1 ;  /* 0x00000000060ab211 */ /* 0x080fe400078808ff */
[----:B------:R-:W-:Y:S02]  /*fe40*/  @!P2 LEA R8, P6, R2, R0, 0x1 ;  /* 0x000000000208a211 */ /* 0x000fe400078c08ff */
[----:B------:R-:W-:Y:S02]  /*fe50*/  @!P3 LEA.HI.X R11, R6, R4, R7, 0x1, P4 ;  /* 0x00000004060bb211 */ /* 0x000fe400020f0c07 */
[----:B------:R-:W-:Y:S02]  /*fe60*/  @!P1 LEA R6, P5, R17, R0, 0x1 ;  /* 0x0000000011069211 */ /* 0x000fe400078a08ff */
[----:B------:R-:W-:Y:S02]  /*fe70*/  @!P2 LEA.HI.X R9, R2, R4, R3, 0x1, P6 ;  /* 0x000000040209a211 */ /* 0x000fe400030f0c03 */
[----:B------:R-:W-:-:S02]  /*fe80*/  @!P0 LEA R2, P4, R15, R0, 0x1 ;  /* 0x000000000f028211 */ /* 0x000fc400078808ff */
[-C--:B------:R-:W-:Y:S02]  /*fe90*/  @!P1 LEA.HI.X R7, R17, R4.reuse, R18, 0x1, P5 ;  /* 0x0000000411079211 */ /* 0x080fe400028f0c12 */
[----:B------:R-:W-:Y:S01]  /*fea0*/  @!P0 LEA.HI.X R3, R15, R4, R16, 0x1, P4 ;  /* 0x000000040f038211 */ /* 0x000fe200020f0c10 */
[----:B------:R1:W-:Y:S04]  /*feb0*/  @!P3 ST.E.128 [R10.64], RZ ;  /* 0x000000ff0a00b985 */ /* 0x0003e8000c101d06 */
[----:B------:R1:W-:Y:S04]  /*fec0*/  @!P2 ST.E.128 [R8.64], RZ ;  /* 0x000000ff0800a985 */ /* 0x0003e8000c101d06 */
[----:B------:R1:W-:Y:S04]  /*fed0*/  @!P1 ST.E.128 [R6.64], RZ ;  /* 0x000000ff06009985 */ /* 0x0003e8000c101d06 */
[----:B------:R1:W-:Y:S02]  /*fee0*/  @!P0 ST.E.128 [R2.64], RZ ;  /* 0x000000ff02008985 */ /* 0x0003e4000c101d06 */
.L_x_562:
[----:B------:R-:W-:Y:S05]  /*fef0*/  BSYNC B0 ;  /* 0x0000000000007941 */ /* 0x000fea0003800000 */
.L_x_561:
[----:B------:R-:W-:Y:S05]  /*ff00*/  BRA.DIV ~URZ, `(.L_x_563) ;  /* 0x000024827f007947 */ /* 0x000fea000b800000 */
[----:B---3--:R2:W3:Y:S04]  /*ff10*/  SHFL.IDX PT, R4, R5, 0x1, 0x181f ;  /* 0x00381f0005047f89 */ /* 0x0084e800000e0000 */
[----:B-1----:R2:W1:Y:S02]  /*ff20*/  SHFL.IDX PT, R0, R13, 0x1, 0x181f ;  /* 0x00381f000d007f89 */ /* 0x00246400000e0000 */
.L_x_593:
[----:B------:R-:W-:Y:S01]  /*ff30*/  IADD3 R2, R12, 0x20, RZ ;  /* 0x000000200c027810 */ /* 0x000fe20007ffe0ff */
[----:B------:R-:W-:Y:S03]  /*ff40*/  BSSY B0, `(.L_x_564) ;  /* 0x000001b000007945 */ /* 0x000fe60003800000 */
[----:B------:R-:W-:-:S13]  /*ff50*/  ISETP.GE.AND P0, PT, R2, R14, PT ;  /* 0x0000000e0200720c */ /* 0x000fda0003f06270 */
[----:B------:R-:W-:Y:S05]  /*ff60*/  @P0 BRA `(.L_x_565) ;  /* 0x0000018000000947 */ /* 0x000fea0003800000 */
[----:B------:R-:W5:Y:S04]  /*ff70*/  LDL R6, [R1+0x58] ;  /* 0x0000580001067983 */ /* 0x000f680000100800 */
[----:B--2---:R-:W2:Y:S04]  /*ff80*/  LDL R3, [R1+0x70] ;  /* 0x0000700001037983 */ /* 0x004ea80000100800 */
[----:B----4-:R-:W4:Y:S04]  /*ff90*/  LDL R17, [R1+0x6c] ;  /* 0x00006c0001117983 */ /* 0x010f280000100800 */
[----:B---3--:R-:W3:Y:S04]  /*ffa0*/  LDL R15, [R1+0x74] ;  /* 0x00007400010f7983 */ /* 0x008ee80000100800 */
[----:B------:R-:W3:Y:S04]  /*ffb0*/  LDL R7, [R1+0xf8] ;  /* 0x0000f80001077983 */ /* 0x000ee80000100800 */
[----:B------:R-:W3:Y:S04]  /*ffc0*/  LDL R19, [R1+0xf4] ;  /* 0x0000f40001137983 */ /* 0x000ee80000100800 */
[----:B------:R-:W3:Y:S04]  /*ffd0*/  LDL R18, [R1+0xf0] ;  /* 0x0000f00001127983 */ /* 0x000ee80000100800 */
[----:B------:R-:W3:Y:S01]  /*ffe0*/  LDL R16, [R1+0xec] ;  /* 0x0000ec0001107983 */ /* 0x000ee20000100800 */
[----:B-----5:R-:W-:-:S02]  /*fff0*/  ISETP.GE.AND P3, PT, R6, c[0x0][0x3c8], PT ;  /* 0x0000f20006007a0c */ /* 0x020fc40003f66270 */
[----:B--2---:R-:W-:Y:S02]  /*10000*/  ISETP.GE.AND P2, PT, R3, c[0x0][0x3c8], PT ;  /* 0x0000f20003007a0c */ /* 0x004fe40003f46270 */
[----:B----4-:R-:W-:Y:S02]  /*10010*/  ISETP.GE.AND P1, PT, R17, c[0x0][0x3c8], PT ;  /* 0x0000f20011007a0c */ /* 0x010fe40003f26270 */
[----:B---3--:R-:W-:-:S07]  /*10020*/  ISETP.GE.AND P0, PT, R15, c[0x0][0x3c8], PT ;  /* 0x0000f2000f007a0c */ /* 0x008fce0003f06270 */
[CC--:B-1----:R-:W-:Y:S02]  /*10030*/  @!P3 LEA R10, P4, R6.reuse, R0.reuse, 0x1 ;  /* 0x00000000060ab211 */ /* 0x0c2fe400078808ff */
        /* <DEDUP_REMOVED lines=11> */
.L_x_565:
[----:B------:R-:W-:Y:S05]  /*100f0*/  BSYNC B0 ;  /* 0x0000000000007941 */ /* 0x000fea0003800000 */
.L_x_564:
[----:B------:R-:W-:Y:S05]  /*10100*/  BRA.DIV ~URZ, `(.L_x_566) ;  /* 0x000023727f007947 */ /* 0x000fea000b800000 */
[----:B---3--:R3:W2:Y:S02]  /*10110*/  SHFL.IDX PT, R4, R5, 0x2, 0x181f ;  /* 0x00581f0005047f89 */ /* 0x0086a400000e0000 */
.L_x_594:
[----:B------:R-:W-:Y:S05]  /*10120*/  BRA.DIV ~URZ, `(.L_x_567) ;  /* 0x000023d27f007947 */ /* 0x000fea000b800000 */
[----:B-1----:R1:W3:Y:S02]  /*10130*/  SHFL.IDX PT, R0, R13, 0x2, 0x181f ;  /* 0x00581f000d007f89 */ /* 0x0022e400000e0000 */
.L_x_595:
[----:B------:R-:W-:Y:S01]  /*10140*/  IADD3 R2, R12, 0x40, RZ ;  /* 0x000000400c027810 */ /* 0x000fe20007ffe0ff */
[----:B------:R-:W-:Y:S03]  /*10150*/  BSSY B0, `(.L_x_568) ;  /* 0x000001b000007945 */ /* 0x000fe60003800000 */
[----:B------:R-:W-:-:S13]  /*10160*/  ISETP.GE.AND P0, PT, R2, R14, PT ;  /* 0x0000000e0200720c */ /* 0x000fda0003f06270 */
[----:B------:R-:W-:Y:S05]  /*10170*/  @P0 BRA `(.L_x_569) ;  /* 0x0000018000000947 */ /* 0x000fea0003800000 */
[----:B------:R-:W5:Y:S04]  /*10180*/  LDL R6, [R1+0x58] ;  /* 0x0000580001067983 */ /* 0x000f680000100800 */
[----:B----4-:R-:W4:Y:S04]  /*10190*/  LDL R3, [R1+0x70] ;  /* 0x0000700001037983 */ /* 0x010f280000100800 */
[----:B---3--:R-:W3:Y:S04]  /*101a0*/  LDL R17, [R1+0x6c] ;  /* 0x00006c0001117983 */ /* 0x008ee80000100800 */
[----:B--2---:R-:W2:Y:S04]  /*101b0*/  LDL R15, [R1+0x74] ;  /* 0x00007400010f7983 */ /* 0x004ea80000100800 */
[----:B------:R-:W2:Y:S04]  /*101c0*/  LDL R7, [R1+0xf8] ;  /* 0x0000f80001077983 */ /* 0x000ea80000100800 */
[----:B------:R-:W2:Y:S04]  /*101d0*/  LDL R19, [R1+0xf4] ;  /* 0x0000f40001137983 */ /* 0x000ea80000100800 */
[----:B------:R-:W2:Y:S04]  /*101e0*/  LDL R18, [R1+0xf0] ;  /* 0x0000f00001127983 */ /* 0x000ea80000100800 */
[----:B------:R-:W2:Y:S01]  /*101f0*/  LDL R16, [R1+0xec] ;  /* 0x0000ec0001107983 */ /* 0x000ea20000100800 */
[----:B-----5:R-:W-:-:S02]  /*10200*/  ISETP.GE.AND P3, PT, R6, c[0x0][0x3c8], PT ;  /* 0x0000f20006007a0c */ /* 0x020fc40003f66270 */
[----:B----4-:R-:W-:Y:S02]  /*10210*/  ISETP.GE.AND P2, PT, R3, c[0x0][0x3c8], PT ;  /* 0x0000f20003007a0c */ /* 0x010fe40003f46270 */
[----:B---3--:R-:W-:Y:S02]  /*10220*/  ISETP.GE.AND P1, PT, R17, c[0x0][0x3c8], PT ;  /* 0x0000f20011007a0c */ /* 0x008fe40003f26270 */
[----:B--2---:R-:W-:-:S07]  /*10230*/  ISETP.GE.AND P0, PT, R15, c[0x0][0x3c8], PT ;  /* 0x0000f2000f007a0c */ /* 0x004fce0003f06270 */
[CC--:B------:R-:W-:Y:S02]  /*10240*/  @!P3 LEA R10, P4, R6.reuse, R0.reuse, 0x1 ;  /* 0x00000000060ab211 */ /* 0x0c0fe400078808ff */
        /* <DEDUP_REMOVED lines=11> */
.L_x_569:
[----:B------:R-:W-:Y:S05]  /*10300*/  BSYNC B0 ;  /* 0x0000000000007941 */ /* 0x000fea0003800000 */
.L_x_568:
[----:B------:R-:W-:Y:S05]  /*10310*/  BRA.DIV ~URZ, `(.L_x_570) ;  /* 0x000022627f007947 */ /* 0x000fea000b800000 */
[----:B--2---:R2:W1:Y:S04]  /*10320*/  SHFL.IDX PT, R4, R5, 0x3, 0x181f ;  /* 0x00781f0005047f89 */ /* 0x00446800000e0000 */
[----:B---3--:R2:W3:Y:S02]  /*10330*/  SHFL.IDX PT, R0, R13, 0x3, 0x181f ;  /* 0x00781f000d007f89 */ /* 0x0084e400000e0000 */
.L_x_596:
[----:B------:R-:W-:-:S04]  /*10340*/  IADD3 R2, R12, 0x60, RZ ;  /* 0x000000600c027810 */ /* 0x000fc80007ffe0ff */
        /* <DEDUP_REMOVED lines=9> */
[----:B-1----:R-:W3:Y:S01]  /*103e0*/  LDL R13, [R1+0xec] ;  /* 0x0000ec00010d7983 */ /* 0x002ee20000100800 */
[----:B-----5:R-:W-:-:S02]  /*103f0*/  ISETP.GE.AND P3, PT, R6, c[0x0][0x3c8], PT ;  /* 0x0000f20006007a0c */ /* 0x020fc40003f66270 */
[----:B--2---:R-:W-:Y:S02]  /*10400*/  ISETP.GE.AND P2, PT, R3, c[0x0][0x3c8], PT ;  /* 0x0000f20003007a0c */ /* 0x004fe40003f46270 */
[----:B----4-:R-:W-:Y:S02]  /*10410*/  ISETP.GE.AND P1, PT, R15, c[0x0][0x3c8], PT ;  /* 0x0000f2000f007a0c */ /* 0x010fe40003f26270 */
[----:B---3--:R-:W-:-:S07]  /*10420*/  ISETP.GE.AND P0, PT, R5, c[0x0][0x3c8], PT ;  /* 0x0000f20005007a0c */ /* 0x008fce0003f06270 */
        /* <DEDUP_REMOVED lines=12> */
.L_x_556:
[----:B------:R-:W-:Y:S05]  /*104f0*/  BSYNC B1 ;  /* 0x0000000000017941 */ /* 0x000fea0003800000 */
.L_x_547:
[----:B---34-:R-:W3:Y:S02]  /*10500*/  LDL R0, [R1+0xfc] ;  /* 0x0000fc0001007983 */ /* 0x018ee40000100800 */
[----:B---3--:R-:W-:-:S13]  /*10510*/  ISETP.NE.AND P0, PT, R0, RZ, PT ;  /* 0x000000ff0000720c */ /* 0x008fda0003f05270 */
[----:B------:R-:W-:Y:S01]  /*10520*/  @P0 WARPSYNC 0xffffffff ;  /* 0xffffffff00000948 */ /* 0x000fe20003800000 */
[----:B------:R-:W-:Y:S06]  /*10530*/  @P0 BAR.SYNC.DEFER_BLOCKING 0x5, 0x100 ;  /* 0x0144000000000b1d */ /* 0x000fec0000010000 */
[----:B------:R-:W3:Y:S04]  /*10540*/  @P0 LDS R0, [0x18100] ;  /* 0x01810000ff000984 */ /* 0x000ee80000000800 */
[----:B---3--:R3:W-:Y:S04]  /*10550*/  @P0 STL [R1+0xc8], R0 ;  /* 0x0000c80001000387 */ /* 0x0087e80000100800 */
[----:B------:R-:W-:Y:S06]  /*10560*/  @P0 BAR.ARV 0x4, 0x100 ;  /* 0x0104000000000b1d */ /* 0x000fec0000002000 */
[----:B------:R-:W-:Y:S05]  /*10570*/  @P0 BRA `(.L_x_571) ;  /* 0x0000009000000947 */ /* 0x000fea0003800000 */
[----:B------:R-:W-:Y:S05]  /*10580*/  BRA.DIV ~URZ, `(.L_x_572) ;  /* 0x000020e27f007947 */ /* 0x000fea000b800000 */
[----:B---3--:R3:W4:Y:S02]  /*10590*/  SHFL.IDX PT, R0, R81, RZ, 0x1f ;  /* 0x00001fff51007589 */ /* 0x00872400000e0000 */
.L_x_597:
[----:B-12---:R-:W1:Y:S01]  /*105a0*/  S2R R2, SR_TID.X ;  /* 0x0000000000027919 */ /* 0x006e620000002100 */
[----:B------:R-:W-:Y:S03]  /*105b0*/  WARPSYNC 0xffffffff ;  /* 0xffffffff00007948 */ /* 0x000fe60003800000 */
[----:B------:R-:W-:Y:S06]  /*105c0*/  BAR.SYNC.DEFER_BLOCKING 0x4, 0x100 ;  /* 0x0104000000007b1d */ /* 0x000fec0000010000 */
[----:B----4-:R2:W-:Y:S01]  /*105d0*/  STL [R1+0xc8], R0 ;  /* 0x0000c80001007387 */ /* 0x0105e20000100800 */
[----:B-1----:R-:W-:-:S13]  /*105e0*/  LOP3.LUT P0, RZ, R2, 0xff, RZ, 0xc0, !PT ;  /* 0x000000ff02ff7812 */ /* 0x002fda000780c0ff */
[----:B------:R2:W-:Y:S04]  /*105f0*/  @!P0 STS [0x18100], R81 ;  /* 0x01810051ff008388 */ /* 0x0005e80000000800 */
[----:B------:R-:W-:Y:S06]  /*10600*/  BAR.ARV 0x5, 0x100 ;  /* 0x0144000000007b1d */ /* 0x000fec0000002000 */
.L_x_571:
[----:B--23--:R-:W2:Y:S02]  /*10610*/  LDL R0, [R1+0xc8] ;  /* 0x0000c80001007983 */ /* 0x00cea40000100800 */
[----:B--2---:R-:W-:-:S13]  /*10620*/  ISETP.GE.AND P0, PT, R0, c[0x0][0x538], PT ;  /* 0x00014e0000007a0c */ /* 0x004fda0003f06270 */
[----:B-1---5:R-:W-:Y:S01]  /*10630*/  @P0 CALL.REL.NOINC `(.L_x_573) ;  /* 0x0000001000000944 */ /* 0x022fe20003c00000 */
[----:B------:R-:W-:Y:S05]  /*10640*/  BRA `(.L_x_574) ;  /* 0xffff03b000007947 */ /* 0x000fea000383ffff */
.L_x_573:
[----:B------:R-:W-:Y:S05]  /*10650*/  EXIT ;  /* 0x000000000000794d */ /* 0x000fea0003800000 */
.L_x_519:
[----:B------:R2:W-:Y:S01]  /*10660*/  STL [R1+0x68], RZ ;  /* 0x000068ff01007387 */ /* 0x0005e20000100800 */
[----:B------:R-:W-:Y:S01]  /*10670*/  IMAD.MOV.U32 R251, RZ, RZ, R5 ;  /* 0x000000fffffb7224 */ /* 0x000fe200078e0005 */
[----:B------:R-:W-:Y:S02]  /*10680*/  MOV R3, 0x181f ;  /* 0x0000181f00037802 */ /* 0x000fe40000000f00 */
[----:B------:R-:W-:Y:S02]  /*10690*/  MOV R2, 0x106b0 ;  /* 0x000106b000027802 */ /* 0x000fe40000000f00 */
[----:B-12---:R-:W-:Y:S05]  /*106a0*/  CALL.REL.NOINC `($__internal_3_$__cuda_sm70_shflsync_idx_p) ;  /* 0x0000209000007944 */ /* 0x006fea0003c00000 */
[----:B-----5:R-:W-:Y:S01]  /*106b0*/  MOV R4, R251 ;  /* 0x000000fb00047202 */ /* 0x020fe20000000f00 */
[----:B-1----:R-:W-:Y:S05]  /*106c0*/  BRA `(.L_x_575) ;  /* 0xffff2eb000007947 */ /* 0x002fea000383ffff */
.L_x_520:
[----:B------:R4:W-:Y:S01]  /*106d0*/  STL [R1+0x68], RZ ;  /* 0x000068ff01007387 */ /* 0x0009e20000100800 */
[----:B------:R-:W-:Y:S01]  /*106e0*/  IMAD.MOV.U32 R251, RZ, RZ, R15 ;  /* 0x000000fffffb7224 */ /* 0x000fe200078e000f */
[----:B------:R-:W-:Y:S02]  /*106f0*/  MOV R3, 0x181f ;  /* 0x0000181f00037802 */ /* 0x000fe40000000f00 */
[----:B------:R-:W-:Y:S02]  /*10700*/  MOV R2, 0x10720 ;  /* 0x0001072000027802 */ /* 0x000fe40000000f00 */
[----:B-1234-:R-:W-:Y:S05]  /*10710*/  CALL.REL.NOINC `($__internal_3_$__cuda_sm70_shflsync_idx_p) ;  /* 0x0000202000007944 */ /* 0x01efea0003c00000 */
[----:B------:R-:W2:Y:S04]  /*10720*/  LDL R2, [R1+0x58] ;  /* 0x0000580001027983 */ /* 0x000ea80000100800 */
[----:B------:R-:W3:Y:S04]  /*10730*/  LDL R14, [R1+0x70] ;  /* 0x00007000010e7983 */ /* 0x000ee80000100800 */
[----:B------:R-:W4:Y:S04]  /*10740*/  LDL R13, [R1+0x6c] ;  /* 0x00006c00010d7983 */ /* 0x000f280000100800 */
[----:B------:R-:W4:Y:S04]  /*10750*/  LDL R12, [R1+0x74] ;  /* 0x00007400010c7983 */ /* 0x000f280000100800 */
[----:B-----5:R-:W4:Y:S01]  /*10760*/  LDL R0, [R1+0x50] ;  /* 0x0000500001007983 */ /* 0x020f220000100800 */
[----:B------:R-:W-:-:S02]  /*10770*/  IADD3 R10, P1, R251, R89, RZ ;  /* 0x00000059fb0a7210 */ /* 0x000fc40007f3e0ff */
[C---:B------:R-:W-:Y:S02]  /*10780*/  IADD3 R8, P0, R251.reuse, R90, RZ ;  /* 0x0000005afb087210 */ /* 0x040fe40007f1e0ff */
[C---:B------:R-:W-:Y:S01]  /*10790*/  IADD3 R6, P5, R251.reuse, R91, RZ ;  /* 0x0000005bfb067210 */ /* 0x040fe20007fbe0ff */
[C---:B------:R-:W-:Y:S02]  /*107a0*/  IMAD.X R11, R4.reuse, 0x1, R84, P1 ;  /* 0x00000001040b7824 */ /* 0x040fe400008e0654 */
[C---:B------:R-:W-:Y:S02]  /*107b0*/  IMAD.X R9, R4.reuse, 0x1, R85, P0 ;  /* 0x0000000104097824 */ /* 0x040fe400000e0655 */
[----:B------:R-:W-:Y:S01]  /*107c0*/  IMAD.X R7, R4, 0x1, R86, P5 ;  /* 0x0000000104077824 */ /* 0x000fe200028e0656 */
[----:B--2---:R-:W-:Y:S02]  /*107d0*/  ISETP.GE.AND P3, PT, R2, c[0x0][0x1d4], PT ;  /* 0x0000750002007a0c */ /* 0x004fe40003f66270 */
[----:B------:R-:W-:Y:S01]  /*107e0*/  IADD3 R2, P4, R251, R92, RZ ;  /* 0x0000005cfb027210 */ /* 0x000fe20007f9e0ff */
[----:B------:R-:W-:Y:S01]  /*107f0*/  IMAD.MOV.U32 R251, RZ, RZ, R5 ;  /* 0x000000fffffb7224 */ /* 0x000fe200078e0005 */
[----:B---3--:R-:W-:-:S02]  /*10800*/  ISETP.GE.AND P2, PT, R14, c[0x0][0x1d4], PT ;  /* 0x000075000e007a0c */ /* 0x008fc40003f46270 */
[----:B------:R-:W-:Y:S01]  /*10810*/  SEL R5, RZ, 0x10, P3 ;  /* 0x00000010ff057807 */ /* 0x000fe20001800000 */
[----:B------:R-:W-:Y:S01]  /*10820*/  IMAD.X R3, R4, 0x1, R87, P4 ;  /* 0x0000000104037824 */ /* 0x000fe200020e0657 */
[----:B----4-:R-:W-:Y:S02]  /*10830*/  ISETP.GE.AND P1, PT, R13, c[0x0][0x1d4], PT ;  /* 0x000075000d007a0c */ /* 0x010fe40003f26270 */
[----:B------:R-:W-:Y:S02]  /*10840*/  SEL R14, RZ, 0x10, P2 ;  /* 0x00000010ff0e7807 */ /* 0x000fe40001000000 */
[----:B------:R-:W-:Y:S02]  /*10850*/  ISETP.GE.AND P0, PT, R12, c[0x0][0x1d4], PT ;  /* 0x000075000c007a0c */ /* 0x000fe40003f06270 */
[----:B------:R-:W-:Y:S01]  /*10860*/  SEL R13, RZ, 0x10, P1 ;  /* 0x00000010ff0d7807 */ /* 0x000fe20000800000 */
[----:B------:R-:W-:Y:S01]  /*10870*/  @!PT LDS RZ, [RZ] ;  /* 0x00000000fffff984 */ /* 0x000fe20000000800 */
[----:B------:R-:W-:Y:S01]  /*10880*/  @!PT LDS RZ, [RZ] ;  /* 0x00000000fffff984 */ /* 0x000fe20000000800 */
[----:B------:R-:W-:Y:S01]  /*10890*/  @!PT LDS RZ, [RZ] ;  /* 0x00000000fffff984 */ /* 0x000fe20000000800 */
[----:B------:R2:W-:Y:S01]  /*108a0*/  LDGSTS.E.BYPASS.LTC128B.128 [R0+0x10100], [R10.64], !P3 ;  /* 0x101000000a007fae */ /* 0x0005e2000d901d46 */
[----:B------:R-:W-:-:S03]  /*108b0*/  SEL R12, RZ, 0x10, P0 ;  /* 0x00000010ff0c7807 */ /* 0x000fc60000000000 */
[----:B------:R2:W-:Y:S04]  /*108c0*/  LDGSTS.E.BYPASS.LTC128B.128 [R0+0x12100], [R8.64], !P2 ;  /* 0x1210000008007fae */ /* 0x0005e8000d101d46 */
[----:B------:R2:W-:Y:S04]  /*108d0*/  LDGSTS.E.BYPASS.LTC128B.128 [R0+0x14100], [R6.64], !P1 ;  /* 0x1410000006007fae */ /* 0x0005e8000c901d46 */
[----:B------:R2:W-:Y:S02]  /*108e0*/  LDGSTS.E.BYPASS.LTC128B.128 [R0+0x16100], [R2.64], !P0 ;  /* 0x1610000002007fae */ /* 0x0005e4000c101d46 */
[----:B--2---:R-:W-:Y:S01]  /*108f0*/  IMAD.MOV.U32 R0, RZ, RZ, 0x1 ;  /* 0x00000001ff007424 */ /* 0x004fe200078e00ff */
[----:B------:R-:W-:Y:S01]  /*10900*/  MOV R2, 0x10940 ;  /* 0x0001094000027802 */ /* 0x000fe20000000f00 */
[----:B------:R-:W-:-:S03]  /*10910*/  IMAD.MOV.U32 R3, RZ, RZ, 0x181f ;  /* 0x0000181fff037424 */ /* 0x000fc600078e00ff */
[----:B------:R2:W-:Y:S04]  /*10920*/  STL [R1+0x68], R0 ;  /* 0x0000680001007387 */ /* 0x0005e80000100800 */
[----:B-12---:R-:W-:Y:S05]  /*10930*/  CALL.REL.NOINC `($__internal_3_$__cuda_sm70_shflsync_idx_p) ;  /* 0x00001e0000007944 */ /* 0x006fea0003c00000 */
[----:B-----5:R-:W-:Y:S01]  /*10940*/  MOV R0, 0x1 ;  /* 0x0000000100007802 */ /* 0x020fe20000000f00 */
[----:B------:R-:W-:Y:S01]  /*10950*/  IMAD.MOV.U32 R4, RZ, RZ, R251 ;  /* 0x000000ffff047224 */ /* 0x000fe200078e00fb */
[----:B------:R-:W-:Y:S01]  /*10960*/  MOV R3, 0x181f ;  /* 0x0000181f00037802 */ /* 0x000fe20000000f00 */
[----:B------:R-:W-:Y:S01]  /*10970*/  IMAD.MOV.U32 R251, RZ, RZ, R15 ;  /* 0x000000fffffb7224 */ /* 0x000fe200078e000f */
[----:B------:R-:W-:Y:S01]  /*10980*/  MOV R2, 0x109b0 ;  /* 0x000109b000027802 */ /* 0x000fe20000000f00 */
[----:B------:R2:W-:Y:S04]  /*10990*/  STL [R1+0x68], R0 ;  /* 0x0000680001007387 */ /* 0x0005e80000100800 */
[----:B-12---:R-:W-:Y:S05]  /*109a0*/  CALL.REL.NOINC `($__internal_3_$__cuda_sm70_shflsync_idx_p) ;  /* 0x00001d9000007944 */ /* 0x006fea0003c00000 */
[----:B-----5:R-:W-:Y:S01]  /*109b0*/  MOV R0, R251 ;  /* 0x000000fb00007202 */ /* 0x020fe20000000f00 */
[----:B-1----:R-:W-:Y:S05]  /*109c0*/  BRA `(.L_x_576) ;  /* 0xffff2da000007947 */ /* 0x002fea000383ffff */
.L_x_521:
[----:B------:R1:W-:Y:S01]  /*109d0*/  STL [R1+0x68], RZ ;  /* 0x000068ff01007387 */ /* 0x0003e20000100800 */
[----:B------:R-:W-:Y:S01]  /*109e0*/  IMAD.MOV.U32 R251, RZ, RZ, R4 ;  /* 0x000000fffffb7224 */ /* 0x000fe200078e0004 */
[----:B------:R-:W-:Y:S02]  /*109f0*/  MOV R3, 0x1c1f ;  /* 0x00001c1f00037802 */ /* 0x000fe40000000f00 */
[----:B------:R-:W-:-:S02]  /*10a00*/  MOV R2, 0x10a20 ;  /* 0x00010a2000027802 */ /* 0x000fc40000000f00 */
[----:B-1----:R-:W-:Y:S05]  /*10a10*/  CALL.REL.NOINC `($__internal_3_$__cuda_sm70_shflsync_idx_p) ;  /* 0x00001d2000007944 */ /* 0x002fea0003c00000 */
[----:B-----5:R-:W-:Y:S01]  /*10a20*/  MOV R0, R251 ;  /* 0x000000fb00007202 */ /* 0x020fe20000000f00 */
[----:B-1----:R-:W-:Y:S05]  /*10a30*/  BRA `(.L_x_577) ;  /* 0xffff302000007947 */ /* 0x002fea000383ffff */
.L_x_522:
[----:B------:R-:W-:Y:S01]  /*10a40*/  MOV R0, 0x1 ;  /* 0x0000000100007802 */ /* 0x000fe20000000f00 */
[----:B------:R-:W-:Y:S01]  /*10a50*/  IMAD.MOV.U32 R251, RZ, RZ, R4 ;  /* 0x000000fffffb7224 */ /* 0x000fe200078e0004 */
[----:B------:R-:W-:Y:S01]  /*10a60*/  MOV R2, 0x10aa0 ;  /* 0x00010aa000027802 */ /* 0x000fe20000000f00 */
[----:B------:R-:W-:-:S02]  /*10a70*/  IMAD.MOV.U32 R3, RZ, RZ, 0x1c1f ;  /* 0x00001c1fff037424 */ /* 0x000fc400078e00ff */
[----:B------:R2:W-:Y:S04]  /*10a80*/  STL [R1+0x68], R0 ;  /* 0x0000680001007387 */ /* 0x0005e80000100800 */
[----:B-12---:R-:W-:Y:S05]  /*10a90*/  CALL.REL.NOINC `($__internal_3_$__cuda_sm70_shflsync_idx_p) ;  /* 0x00001ca000007944 */ /* 0x006fea0003c00000 */
[----:B-----5:R-:W-:Y:S01]  /*10aa0*/  IMAD.IADD R0, R5, 0x1, R251 ;  /* 0x0000000105007824 */ /* 0x020fe200078e02fb */
[----:B------:R-:W-:Y:S02]  /*10ab0*/  FMNMX.FTZ R133, R9, R13, !PT ;  /* 0x0000000d09857209 */ /* 0x000fe40007810000 */
[----:B------:R-:W-:Y:S02]  /*10ac0*/  MOV R2, 0x10ee0 ;  /* 0x00010ee000027802 */ /* 0x000fe40000000f00 */
[----:B------:R-:W-:Y:S02]  /*10ad0*/  IMNMX R0, R6, R0, PT ;  /* 0x0000000006007217 */ /* 0x000fe40003800200 */
[----:B------:R-:W-:Y:S02]  /*10ae0*/  FMNMX.FTZ R133, R14, R133, !PT ;  /* 0x000000850e857209 */ /* 0x000fe40007810000 */
[C---:B------:R-:W-:Y:S02]  /*10af0*/  ISETP.GT.AND P1, PT, R0.reuse, RZ, PT ;  /* 0x000000ff0000720c */ /* 0x040fe40003f24270 */
[----:B------:R-:W-:-:S02]  /*10b00*/  ISETP.GT.AND P0, PT, R0, 0x1, PT ;  /* 0x000000010000780c */ /* 0x000fc40003f04270 */
[----:B------:R-:W-:Y:S02]  /*10b10*/  ISETP.GT.AND P2, PT, R0, 0x8, PT ;  /* 0x000000080000780c */ /* 0x000fe40003f44270 */
[----:B------:R-:W-:Y:S02]  /*10b20*/  FSEL R4, R38, -INF , P1 ;  /* 0xff80000026047808 */ /* 0x000fe40000800000 */
[----:B------:R-:W-:Y:S02]  /*10b30*/  FSEL R5, R39, -INF , P0 ;  /* 0xff80000027057808 */ /* 0x000fe40000000000 */
[----:B------:R-:W-:Y:S02]  /*10b40*/  ISETP.GT.AND P0, PT, R0, 0x9, PT ;  /* 0x000000090000780c */ /* 0x000fe40003f04270 */
[----:B------:R-:W-:Y:S02]  /*10b50*/  FSEL R12, R62, -INF , P2 ;  /* 0xff8000003e0c7808 */ /* 0x000fe40001000000 */
[----:B------:R-:W-:-:S02]  /*10b60*/  FMNMX.FTZ R3, R4, R5, !PT ;  /* 0x0000000504037209 */ /* 0x000fc40007810000 */
[----:B------:R-:W-:Y:S02]  /*10b70*/  FMNMX.FTZ R133, R15, R133, !PT ;  /* 0x000000850f857209 */ /* 0x000fe40007810000 */
[----:B------:R-:W-:Y:S02]  /*10b80*/  FSEL R11, R63, -INF , P0 ;  /* 0xff8000003f0b7808 */ /* 0x000fe40000000000 */
[----:B------:R-:W-:Y:S02]  /*10b90*/  ISETP.GT.AND P1, PT, R0, 0x10, PT ;  /* 0x000000100000780c */ /* 0x000fe40003f24270 */
[----:B------:R-:W-:Y:S02]  /*10ba0*/  FMNMX.FTZ R16, R12, R3, !PT ;  /* 0x000000030c107209 */ /* 0x000fe40007810000 */
[----:B------:R-:W-:Y:S02]  /*10bb0*/  FMNMX.FTZ R133, R17, R133, !PT ;  /* 0x0000008511857209 */ /* 0x000fe40007810000 */
[----:B------:R-:W-:-:S02]  /*10bc0*/  ISETP.GT.AND P0, PT, R0, 0x11, PT ;  /* 0x000000110000780c */ /* 0x000fc40003f04270 */
[----:B------:R-:W-:Y:S02]  /*10bd0*/  FSEL R8, R34, -INF , P1 ;  /* 0xff80000022087808 */ /* 0x000fe40000800000 */
[----:B------:R-:W-:Y:S02]  /*10be0*/  FMNMX.FTZ R16, R11, R16, !PT ;  /* 0x000000100b107209 */ /* 0x000fe40007810000 */
[----:B------:R-:W-:Y:S02]  /*10bf0*/  FMNMX.FTZ R133, R18, R133, !PT ;  /* 0x0000008512857209 */ /* 0x000fe40007810000 */
[----:B------:R-:W-:Y:S02]  /*10c00*/  FSEL R7, R35, -INF , P0 ;  /* 0xff80000023077808 */ /* 0x000fe40000000000 */
[----:B------:R-:W-:Y:S02]  /*10c10*/  ISETP.GT.AND P1, PT, R0, 0x18, PT ;  /* 0x000000180000780c */ /* 0x000fe40003f24270 */
[----:B------:R-:W-:-:S02]  /*10c20*/  FMNMX.FTZ R16, R8, R16, !PT ;  /* 0x0000001008107209 */ /* 0x000fc40007810000 */
[----:B------:R-:W-:Y:S02]  /*10c30*/  FMNMX.FTZ R133, R19, R133, !PT ;  /* 0x0000008513857209 */ /* 0x000fe40007810000 */
[----:B------:R-:W-:Y:S02]  /*10c40*/  ISETP.GT.AND P0, PT, R0, 0x19, PT ;  /* 0x000000190000780c */ /* 0x000fe40003f04270 */
[----:B------:R-:W-:Y:S02]  /*10c50*/  FSEL R6, R22, -INF , P1 ;  /* 0xff80000016067808 */ /* 0x000fe40000800000 */
[----:B------:R-:W-:Y:S02]  /*10c60*/  FMNMX.FTZ R16, R7, R16, !PT ;  /* 0x0000001007107209 */ /* 0x000fe40007810000 */
[----:B------:R-:W-:Y:S02]  /*10c70*/  FMNMX.FTZ R133, R20, R133, !PT ;  /* 0x0000008514857209 */ /* 0x000fe40007810000 */
[----:B------:R-:W-:-:S02]  /*10c80*/  FSEL R10, R23, -INF , P0 ;  /* 0xff800000170a7808 */ /* 0x000fc40000000000 */
[----:B------:R-:W-:Y:S02]  /*10c90*/  ISETP.GT.AND P1, PT, R0, 0x20, PT ;  /* 0x000000200000780c */ /* 0x000fe40003f24270 */
[----:B------:R-:W-:Y:S02]  /*10ca0*/  FMNMX.FTZ R16, R6, R16, !PT ;  /* 0x0000001006107209 */ /* 0x000fe40007810000 */
[----:B------:R-:W-:Y:S02]  /*10cb0*/  FMNMX.FTZ R133, R99, R133, !PT ;  /* 0x0000008563857209 */ /* 0x000fe40007810000 */
[----:B------:R-:W-:Y:S02]  /*10cc0*/  ISETP.GT.AND P0, PT, R0, 0x21, PT ;  /* 0x000000210000780c */ /* 0x000fe40003f04270 */
[----:B------:R-:W-:Y:S02]  /*10cd0*/  FSEL R91, R30, -INF , P1 ;  /* 0xff8000001e5b7808 */ /* 0x000fe40000800000 */
[----:B------:R-:W-:-:S02]  /*10ce0*/  FMNMX.FTZ R16, R10, R16, !PT ;  /* 0x000000100a107209 */ /* 0x000fc40007810000 */
[----:B------:R-:W-:Y:S02]  /*10cf0*/  FMNMX.FTZ R133, R98, R133, !PT ;  /* 0x0000008562857209 */ /* 0x000fe40007810000 */
[----:B------:R-:W-:Y:S02]  /*10d00*/  FSEL R90, R31, -INF , P0 ;  /* 0xff8000001f5a7808 */ /* 0x000fe40000000000 */
[C---:B------:R-:W-:Y:S02]  /*10d10*/  ISETP.GT.AND P1, PT, R0.reuse, 0x28, PT ;  /* 0x000000280000780c */ /* 0x040fe40003f24270 */
        /* <DEDUP_REMOVED lines=15> */
[C---:B------:R-:W-:Y:S02]  /*10e10*/  ISETP.GT.AND P1, PT, R0.reuse, 0x38, PT ;  /* 0x000000380000780c */ /* 0x040fe40003f24270 */
[----:B------:R-:W-:Y:S02]  /*10e20*/  FMNMX.FTZ R16, R87, R16, !PT ;  /* 0x0000001057107209 */ /* 0x000fe40007810000 */
[----:B------:R-:W-:Y:S02]  /*10e30*/  FMNMX.FTZ R133, R93, R133, !PT ;  /* 0x000000855d857209 */ /* 0x000fe40007810000 */
[----:B------:R-:W-:Y:S01]  /*10e40*/  ISETP.GT.AND P0, PT, R0, 0x39, PT ;  /* 0x000000390000780c */ /* 0x000fe20003f04270 */
[----:B------:R-:W-:Y:S01]  /*10e50*/  IMAD.MOV.U32 R0, RZ, RZ, 0x2 ;  /* 0x00000002ff007424 */ /* 0x000fe200078e00ff */
[----:B------:R-:W-:Y:S02]  /*10e60*/  FSEL R85, R50, -INF , P1 ;  /* 0xff80000032557808 */ /* 0x000fe40000800000 */
[----:B------:R-:W-:-:S02]  /*10e70*/  FMNMX.FTZ R16, R86, R16, !PT ;  /* 0x0000001056107209 */ /* 0x000fc40007810000 */
[----:B------:R-:W-:Y:S02]  /*10e80*/  FMNMX.FTZ R133, R92, R133, !PT ;  /* 0x000000855c857209 */ /* 0x000fe40007810000 */
[----:B------:R-:W-:Y:S02]  /*10e90*/  FSEL R84, R51, -INF , P0 ;  /* 0xff80000033547808 */ /* 0x000fe40000000000 */
[----:B------:R-:W-:Y:S01]  /*10ea0*/  FMNMX.FTZ R16, R85, R16, !PT ;  /* 0x0000001055107209 */ /* 0x000fe20007810000 */
[----:B------:R-:W-:-:S03]  /*10eb0*/  IMAD.MOV.U32 R132, RZ, RZ, R133 ;  /* 0x000000ffff847224 */ /* 0x000fc600078e0085 */
[----:B------:R-:W-:Y:S02]  /*10ec0*/  FMNMX.FTZ R16, R84, R16, !PT ;  /* 0x0000001054107209 */ /* 0x000fe40007810000 */
[----:B-1----:R-:W-:Y:S05]  /*10ed0*/  CALL.REL.NOINC `($__internal_2_$__cuda_sm70_shflsync_bfly_p) ;  /* 0x0000180000007944 */ /* 0x002fea0003c00000 */
[----:B------:R-:W-:Y:S01]  /*10ee0*/  FMNMX.FTZ R133, R133, R0, !PT ;  /* 0x0000000085857209 */ /* 0x000fe20007810000 */
[----:B------:R-:W-:Y:S01]  /*10ef0*/  IMAD.MOV.U32 R0, RZ, RZ, 0x1 ;  /* 0x00000001ff007424 */ /* 0x000fe200078e00ff */
[----:B------:R-:W-:-:S03]  /*10f00*/  MOV R2, 0x10f30 ;  /* 0x00010f3000027802 */ /* 0x000fc60000000f00 */
[----:B------:R-:W-:Y:S02]  /*10f10*/  IMAD.MOV.U32 R132, RZ, RZ, R133 ;  /* 0x000000ffff847224 */ /* 0x000fe400078e0085 */
[----:B------:R-:W-:Y:S05]  /*10f20*/  CALL.REL.NOINC `($__internal_2_$__cuda_sm70_shflsync_bfly_p) ;  /* 0x000017b000007944 */ /* 0x000fea0003c00000 */
[----:B------:R-:W-:Y:S01]  /*10f30*/  FMNMX.FTZ R133, R133, R0, !PT ;  /* 0x0000000085857209 */ /* 0x000fe20007810000 */
[----:B------:R-:W-:Y:S01]  /*10f40*/  IMAD.MOV.U32 R132, RZ, RZ, R16 ;  /* 0x000000ffff847224 */ /* 0x000fe200078e0010 */
[----:B------:R-:W-:Y:S01]  /*10f50*/  MOV R2, 0x10f80 ;  /* 0x00010f8000027802 */ /* 0x000fe20000000f00 */
[----:B------:R-:W-:Y:S02]  /*10f60*/  IMAD.MOV.U32 R0, RZ, RZ, 0x2 ;  /* 0x00000002ff007424 */ /* 0x000fe400078e00ff */
[----:B------:R-:W-:Y:S05]  /*10f70*/  CALL.REL.NOINC `($__internal_2_$__cuda_sm70_shflsync_bfly_p) ;  /* 0x0000176000007944 */ /* 0x000fea0003c00000 */
[----:B------:R-:W-:Y:S01]  /*10f80*/  FMNMX.FTZ R16, R16, R0, !PT ;  /* 0x0000000010107209 */ /* 0x000fe20007810000 */
[----:B------:R-:W-:Y:S01]  /*10f90*/  IMAD.MOV.U32 R0, RZ, RZ, 0x1 ;  /* 0x00000001ff007424 */ /* 0x000fe200078e00ff */
[----:B------:R-:W-:-:S03]  /*10fa0*/  MOV R2, 0x10fd0 ;  /* 0x00010fd000027802 */ /* 0x000fc60000000f00 */
[----:B------:R-:W-:Y:S02]  /*10fb0*/  IMAD.MOV.U32 R132, RZ, RZ, R16 ;  /* 0x000000ffff847224 */ /* 0x000fe400078e0010 */
[----:B------:R-:W-:Y:S05]  /*10fc0*/  CALL.REL.NOINC `($__internal_2_$__cuda_sm70_shflsync_bfly_p) ;  /* 0x0000171000007944 */ /* 0x000fea0003c00000 */
[----:B------:R-:W-:Y:S01]  /*10fd0*/  MOV R3, R0 ;  /* 0x0000000000037202 */ /* 0x000fe20000000f00 */
[----:B------:R-:W-:Y:S05]  /*10fe0*/  BRA `(.L_x_578) ;  /* 0xffff312000007947 */ /* 0x000fea000383ffff */
.L_x_526:
[----:B------:R-:W-:Y:S01]  /*10ff0*/  MOV R3, 0x181f ;  /* 0x0000181f00037802 */ /* 0x000fe20000000f00 */
[----:B------:R2:W-:Y:S01]  /*11000*/  STL [R1+0x68], RZ ;  /* 0x000068ff01007387 */ /* 0x0005e20000100800 */
[----:B------:R-:W-:Y:S01]  /*11010*/  MOV R2, 0x11040 ;  /* 0x0001104000027802 */ /* 0x000fe20000000f00 */
[----:B------:R-:W-:Y:S02]  /*11020*/  IMAD.MOV.U32 R251, RZ, RZ, R5 ;  /* 0x000000fffffb7224 */ /* 0x000fe400078e0005 */
[----:B-12---:R-:W-:Y:S05]  /*11030*/  CALL.REL.NOINC `($__internal_3_$__cuda_sm70_shflsync_idx_p) ;  /* 0x0000170000007944 */ /* 0x006fea0003c00000 */
[----:B-----5:R-:W-:Y:S01]  /*11040*/  MOV R4, R251 ;  /* 0x000000fb00047202 */ /* 0x020fe20000000f00 */
[----:B-1----:R-:W-:-:S05]  /*11050*/  BRA `(.L_x_579) ;  /* 0xffff4c9000007947 */ /* 0x002fca000383ffff */
.L_x_527:
[----:B------:R-:W-:Y:S01]  /*11060*/  MOV R3, 0x181f ;  /* 0x0000181f00037802 */ /* 0x000fe20000000f00 */
[----:B------:R4:W-:Y:S01]  /*11070*/  STL [R1+0x68], RZ ;  /* 0x000068ff01007387 */ /* 0x0009e20000100800 */
[----:B------:R-:W-:Y:S01]  /*11080*/  MOV R2, 0x110b0 ;  /* 0x000110b000027802 */ /* 0x000fe20000000f00 */
[----:B------:R-:W-:Y:S02]  /*11090*/  IMAD.MOV.U32 R251, RZ, RZ, R12 ;  /* 0x000000fffffb7224 */ /* 0x000fe400078e000c */
[----:B-1234-:R-:W-:Y:S05]  /*110a0*/  CALL.REL.NOINC `($__internal_3_$__cuda_sm70_shflsync_idx_p) ;  /* 0x0000169000007944 */ /* 0x01efea0003c00000 */
[----:B------:R-:W2:Y:S01]  /*110b0*/  LDL R3, [R1+0x58] ;  /* 0x0000580001037983 */ /* 0x000ea20000100800 */
[----:B------:R-:W-:Y:S03]  /*110c0*/  IADD3 R6, P0, R251, R23, RZ ;  /* 0x00000017fb067210 */ /* 0x000fe60007f1e0ff */
[----:B------:R-:W3:Y:S02]  /*110d0*/  LDL R2, [R1+0x70] ;  /* 0x0000700001027983 */ /* 0x000ee40000100800 */
[----:B-----5:R-:W-:Y:S02]  /*110e0*/  IMAD.X R7, R4, 0x1, R13, P0 ;  /* 0x0000000104077824 */ /* 0x020fe400000e060d */
[----:B------:R-:W4:Y:S04]  /*110f0*/  LDL R0, [R1+0x50] ;  /* 0x0000500001007983 */ /* 0x000f280000100800 */
[----:B------:R-:W4:Y:S04]  /*11100*/  LDL R15, [R1+0x6c] ;  /* 0x00006c00010f7983 */ /* 0x000f280000100800 */
[----:B------:R-:W4:Y:S01]  /*11110*/  LDL R14, [R1+0x74] ;  /* 0x00007400010e7983 */ /* 0x000f220000100800 */
[----:B--2---:R-:W-:Y:S02]  /*11120*/  ISETP.GE.AND P3, PT, R3, c[0x0][0x1d4], PT ;  /* 0x0000750003007a0c */ /* 0x004fe40003f66270 */
[----:B---3--:R-:W-:Y:S02]  /*11130*/  ISETP.GE.AND P2, PT, R2, c[0x0][0x1d4], PT ;  /* 0x0000750002007a0c */ /* 0x008fe40003f46270 */
[----:B------:R-:W-:Y:S05]  /*11140*/  IADD3 R2, P0, R251, R28, RZ ;  /* 0x0000001cfb027210 */ /* 0x000fea0007f1e0ff */
[C---:B------:R-:W-:Y:S01]  /*11150*/  IMAD.X R3, R4.reuse, 0x1, R20, P0 ;  /* 0x0000000104037824 */ /* 0x040fe200000e0614 */
[----:B----4-:R-:W-:Y:S03]  /*11160*/  ISETP.GE.AND P1, PT, R15, c[0x0][0x1d4], PT ;  /* 0x000075000f007a0c */ /* 0x010fe60003f26270 */
[----:B------:R-:W-:Y:S01]  /*11170*/  @!PT LDS RZ, [RZ] ;  /* 0x00000000fffff984 */ /* 0x000fe20000000800 */
[----:B------:R-:W-:Y:S01]  /*11180*/  @!PT LDS RZ, [RZ] ;  /* 0x00000000fffff984 */ /* 0x000fe20000000800 */
[----:B------:R-:W-:Y:S01]  /*11190*/  @!PT LDS RZ, [RZ] ;  /* 0x00000000fffff984 */ /* 0x000fe20000000800 */
[----:B------:R2:W-:Y:S01]  /*111a0*/  LDGSTS.E.BYPASS.LTC128B.128 [R0+0x100], [R6.64], !P3 ;  /* 0x0010000006007fae */ /* 0x0005e2000d901d46 */
[----:B------:R-:W-:Y:S03]  /*111b0*/  SEL R15, RZ, 0x10, P1 ;  /* 0x00000010ff0f7807 */ /* 0x000fe60000800000 */
[----:B------:R3:W-:Y:S01]  /*111c0*/  LDGSTS.E.BYPASS.LTC128B.128 [R0+0x2100], [R2.64], !P2 ;  /* 0x0210000002007fae */ /* 0x0007e2000d101d46 */
[----:B--2---:R-:W-:Y:S02]  /*111d0*/  SEL R6, RZ, 0x10, P2 ;  /* 0x00000010ff067807 */ /* 0x004fe40001000000 */
[C---:B---3--:R-:W-:Y:S05]  /*111e0*/  IADD3 R2, P0, R251.reuse, R29, RZ ;  /* 0x0000001dfb027210 */ /* 0x048fea0007f1e0ff */
[C---:B------:R-:W-:Y:S05]  /*111f0*/  IMAD.X R3, R4.reuse, 0x1, R21, P0 ;  /* 0x0000000104037824 */ /* 0x040fea00000e0615 */
[----:B------:R2:W-:Y:S02]  /*11200*/  LDGSTS.E.BYPASS.LTC128B.128 [R0+0x4100], [R2.64], !P1 ;  /* 0x0410000002007fae */ /* 0x0005e4000c901d46 */
[----:B--2---:R-:W-:Y:S01]  /*11210*/  IADD3 R2, P0, R251, R30, RZ ;  /* 0x0000001efb027210 */ /* 0x004fe20007f1e0ff */
[----:B------:R-:W-:Y:S01]  /*11220*/  IMAD.MOV.U32 R251, RZ, RZ, R5 ;  /* 0x000000fffffb7224 */ /* 0x000fe200078e0005 */
[----:B------:R-:W-:Y:S03]  /*11230*/  SEL R5, RZ, 0x10, P3 ;  /* 0x00000010ff057807 */ /* 0x000fe60001800000 */
[----:B------:R-:W-:Y:S01]  /*11240*/  IMAD.X R3, R4, 0x1, R22, P0 ;  /* 0x0000000104037824 */ /* 0x000fe200000e0616 */
[----:B------:R-:W-:Y:S04]  /*11250*/  ISETP.GE.AND P0, PT, R14, c[0x0][0x1d4], PT ;  /* 0x000075000e007a0c */ /* 0x000fe80003f06270 */
[----:B------:R-:W-:Y:S09]  /*11260*/  SEL R14, RZ, 0x10, P0 ;  /* 0x00000010ff0e7807 */ /* 0x000ff20000000000 */
[----:B------:R2:W-:Y:S02]  /*11270*/  LDGSTS.E.BYPASS.LTC128B.128 [R0+0x6100], [R2.64], !P0 ;  /* 0x0610000002007fae */ /* 0x0005e4000c101d46 */
[----:B--2---:R-:W-:Y:S01]  /*11280*/  IMAD.MOV.U32 R0, RZ, RZ, 0x1 ;  /* 0x00000001ff007424 */ /* 0x004fe200078e00ff */
[----:B------:R-:W-:Y:S01]  /*11290*/  MOV R2, 0x112d0 ;  /* 0x000112d000027802 */ /* 0x000fe20000000f00 */
[----:B------:R-:W-:Y:S03]  /*112a0*/  IMAD.MOV.U32 R3, RZ, RZ, 0x181f ;  /* 0x0000181fff037424 */ /* 0x000fe600078e00ff */
        /* <DEDUP_REMOVED lines=10> */
[----:B-1----:R-:W-:-:S05]  /*11350*/  BRA `(.L_x_580) ;  /* 0xffff4b8000007947 */ /* 0x002fca000383ffff */
.L_x_530:
[----:B------:R-:W-:Y:S01]  /*11360*/  MOV R3, 0x181f ;  /* 0x0000181f00037802 */ /* 0x000fe20000000f00 */
[----:B------:R2:W-:Y:S01]  /*11370*/  STL [R1+0x68], RZ ;  /* 0x000068ff01007387 */ /* 0x0005e20000100800 */
[----:B------:R-:W-:Y:S01]  /*11380*/  MOV R2, 0x113b0 ;  /* 0x000113b000027802 */ /* 0x000fe20000000f00 */
[----:B------:R-:W-:Y:S02]  /*11390*/  IMAD.MOV.U32 R251, RZ, RZ, R133 ;  /* 0x000000fffffb7224 */ /* 0x000fe400078e0085 */
[----:B-12---:R-:W-:Y:S05]  /*113a0*/  CALL.REL.NOINC `($__internal_3_$__cuda_sm70_shflsync_idx_p) ;  /* 0x0000139000007944 */ /* 0x006fea0003c00000 */
[----:B------:R-:W-:Y:S01]  /*113b0*/  MOV R132, R251 ;  /* 0x000000fb00847202 */ /* 0x000fe20000000f00 */
[----:B-1---5:R-:W-:-:S05]  /*113c0*/  BRA `(.L_x_581) ;  /* 0xffff5c8000007947 */ /* 0x022fca000383ffff */
.L_x_531:
        /* <DEDUP_REMOVED lines=8> */
[----:B------:R-:W-:Y:S02]  /*11450*/  IMAD.X R177, R132, 0x1, R179, P0 ;  /* 0x0000000184b17824 */ /* 0x000fe400000e06b3 */
[----:B-----5:R-:W4:Y:S04]  /*11460*/  LDL R0, [R1+0x50] ;  /* 0x0000500001007983 */ /* 0x020f280000100800 */
        /* <DEDUP_REMOVED lines=38> */
.L_x_532:
[----:B------:R-:W-:Y:S01]  /*116d0*/  MOV R3, 0x1c1f ;  /* 0x00001c1f00037802 */ /* 0x000fe20000000f00 */
[----:B------:R1:W-:Y:S01]  /*116e0*/  STL [R1+0x68], RZ ;  /* 0x000068ff01007387 */ /* 0x0003e20000100800 */
[----:B------:R-:W-:Y:S01]  /*116f0*/  MOV R2, 0x11720 ;  /* 0x0001172000027802 */ /* 0x000fe20000000f00 */
[----:B------:R-:W-:Y:S02]  /*11700*/  IMAD.MOV.U32 R251, RZ, RZ, R132 ;  /* 0x000000fffffb7224 */ /* 0x000fe400078e0084 */
[----:B-1----:R-:W-:Y:S05]  /*11710*/  CALL.REL.NOINC `($__internal_3_$__cuda_sm70_shflsync_idx_p) ;  /* 0x0000102000007944 */ /* 0x002fea0003c00000 */
[----:B-----5:R-:W-:Y:S01]  /*11720*/  MOV R0, R251 ;  /* 0x000000fb00007202 */ /* 0x020fe20000000f00 */
[----:B-1----:R-:W-:-:S05]  /*11730*/  BRA `(.L_x_583) ;  /* 0xffff5df000007947 */ /* 0x002fca000383ffff */
.L_x_533:
[----:B------:R-:W-:Y:S01]  /*11740*/  MOV R0, 0x1 ;  /* 0x0000000100007802 */ /* 0x000fe20000000f00 */
[----:B------:R-:W-:Y:S01]  /*11750*/  IMAD.MOV.U32 R251, RZ, RZ, R132 ;  /* 0x000000fffffb7224 */ /* 0x000fe200078e0084 */
[----:B------:R-:W-:Y:S01]  /*11760*/  MOV R2, 0x117a0 ;  /* 0x000117a000027802 */ /* 0x000fe20000000f00 */
[----:B------:R-:W-:Y:S02]  /*11770*/  IMAD.MOV.U32 R3, RZ, RZ, 0x1c1f ;  /* 0x00001c1fff037424 */ /* 0x000fe400078e00ff */
[----:B------:R2:W-:Y:S04]  /*11780*/  STL [R1+0x68], R0 ;  /* 0x0000680001007387 */ /* 0x0005e80000100800 */
[----:B-12---:R-:W-:Y:S05]  /*11790*/  CALL.REL.NOINC `($__internal_3_$__cuda_sm70_shflsync_idx_p) ;  /* 0x00000fa000007944 */ /* 0x006fea0003c00000 */
[----:B-----5:R-:W-:Y:S01]  /*117a0*/  FMNMX.FTZ R0, R4, R134, !PT ;  /* 0x0000008604007209 */ /* 0x020fe20007810000 */
[----:B------:R-:W-:Y:S03]  /*117b0*/  IMAD.IADD R133, R133, 0x1, R251 ;  /* 0x0000000185857824 */ /* 0x000fe600078e02fb */
[----:B------:R-:W-:Y:S02]  /*117c0*/  FMNMX.FTZ R0, R5, R0, !PT ;  /* 0x0000000005007209 */ /* 0x000fe40007810000 */
[C---:B------:R-:W-:Y:S02]  /*117d0*/  ISETP.GT.AND P3, PT, R133.reuse, RZ, PT ;  /* 0x000000ff8500720c */ /* 0x040fe40003f64270 */
[C---:B------:R-:W-:Y:S02]  /*117e0*/  ISETP.GT.AND P2, PT, R133.reuse, 0x1, PT ;  /* 0x000000018500780c */ /* 0x040fe40003f44270 */
[----:B------:R-:W-:Y:S02]  /*117f0*/  FSEL R6, R6, -INF , P3 ;  /* 0xff80000006067808 */ /* 0x000fe40001800000 */
[----:B------:R-:W-:Y:S02]  /*11800*/  ISETP.GT.AND P1, PT, R133, 0x8, PT ;  /* 0x000000088500780c */ /* 0x000fe40003f24270 */
[----:B------:R-:W-:Y:S02]  /*11810*/  FSEL R7, R7, -INF , P2 ;  /* 0xff80000007077808 */ /* 0x000fe40001000000 */
[----:B------:R-:W-:Y:S02]  /*11820*/  FMNMX.FTZ R2, R6, R135, !PT ;  /* 0x0000008706027209 */ /* 0x000fe40007810000 */
[----:B------:R-:W-:Y:S02]  /*11830*/  ISETP.GT.AND P0, PT, R133, 0x9, PT ;  /* 0x000000098500780c */ /* 0x000fe40003f04270 */
[----:B------:R-:W-:Y:S02]  /*11840*/  FSEL R10, R10, -INF , P1 ;  /* 0xff8000000a0a7808 */ /* 0x000fe40000800000 */
[----:B------:R-:W-:Y:S02]  /*11850*/  FMNMX.FTZ R2, R7, R2, !PT ;  /* 0x0000000207027209 */ /* 0x000fe40007810000 */
[----:B------:R-:W-:Y:S02]  /*11860*/  FSEL R11, R11, -INF , P0 ;  /* 0xff8000000b0b7808 */ /* 0x000fe40000000000 */
[C---:B------:R-:W-:Y:S02]  /*11870*/  ISETP.GT.AND P3, PT, R133.reuse, 0x10, PT ;  /* 0x000000108500780c */ /* 0x040fe40003f64270 */
[----:B------:R-:W-:Y:S02]  /*11880*/  FMNMX.FTZ R0, R8, R0, !PT ;  /* 0x0000000008007209 */ /* 0x000fe40007810000 */
[----:B------:R-:W-:Y:S02]  /*11890*/  FMNMX.FTZ R2, R10, R2, !PT ;  /* 0x000000020a027209 */ /* 0x000fe40007810000 */
[----:B------:R-:W-:Y:S02]  /*118a0*/  ISETP.GT.AND P2, PT, R133, 0x11, PT ;  /* 0x000000118500780c */ /* 0x000fe40003f44270 */
[----:B------:R-:W-:Y:S02]  /*118b0*/  FSEL R14, R14, -INF , P3 ;  /* 0xff8000000e0e7808 */ /* 0x000fe40001800000 */
        /* <DEDUP_REMOVED lines=31> */
[----:B------:R-:W-:Y:S02]  /*11ab0*/  FMNMX.FTZ R0, R25, R0, !PT ;  /* 0x0000000019007209 */ /* 0x000fe40007810000 */
[----:B------:R-:W-:Y:S02]  /*11ac0*/  FSEL R30, R30, -INF , P3 ;  /* 0xff8000001e1e7808 */ /* 0x000fe40001800000 */
[----:B------:R-:W-:Y:S02]  /*11ad0*/  FMNMX.FTZ R176, R27, R2, !PT ;  /* 0x000000021bb07209 */ /* 0x000fe40007810000 */
[----:B------:R-:W-:Y:S02]  /*11ae0*/  ISETP.GT.AND P1, PT, R133, 0x38, PT ;  /* 0x000000388500780c */ /* 0x000fe40003f24270 */
[----:B------:R-:W-:Y:S01]  /*11af0*/  FMNMX.FTZ R132, R28, R0, !PT ;  /* 0x000000001c847209 */ /* 0x000fe20007810000 */
[----:B------:R-:W-:Y:S01]  /*11b00*/  IMAD.MOV.U32 R0, RZ, RZ, 0x2 ;  /* 0x00000002ff007424 */ /* 0x000fe200078e00ff */
[----:B------:R-:W-:Y:S02]  /*11b10*/  FSEL R31, R31, -INF , P2 ;  /* 0xff8000001f1f7808 */ /* 0x000fe40001000000 */
[----:B------:R-:W-:Y:S02]  /*11b20*/  FMNMX.FTZ R176, R30, R176, !PT ;  /* 0x000000b01eb07209 */ /* 0x000fe40007810000 */
[----:B------:R-:W-:Y:S02]  /*11b30*/  ISETP.GT.AND P0, PT, R133, 0x39, PT ;  /* 0x000000398500780c */ /* 0x000fe40003f04270 */
[----:B------:R-:W-:Y:S02]  /*11b40*/  FMNMX.FTZ R132, R29, R132, !PT ;  /* 0x000000841d847209 */ /* 0x000fe40007810000 */
[----:B------:R-:W-:Y:S02]  /*11b50*/  FSEL R34, R34, -INF , P1 ;  /* 0xff80000022227808 */ /* 0x000fe40000800000 */
[----:B------:R-:W-:Y:S02]  /*11b60*/  FMNMX.FTZ R176, R31, R176, !PT ;  /* 0x000000b01fb07209 */ /* 0x000fe40007810000 */
[----:B------:R-:W-:Y:S02]  /*11b70*/  FMNMX.FTZ R132, R32, R132, !PT ;  /* 0x0000008420847209 */ /* 0x000fe40007810000 */
[----:B------:R-:W-:Y:S02]  /*11b80*/  FSEL R35, R35, -INF , P0 ;  /* 0xff80000023237808 */ /* 0x000fe40000000000 */
[----:B------:R-:W-:Y:S02]  /*11b90*/  FMNMX.FTZ R176, R34, R176, !PT ;  /* 0x000000b022b07209 */ /* 0x000fe40007810000 */
[----:B------:R-:W-:Y:S02]  /*11ba0*/  FMNMX.FTZ R132, R33, R132, !PT ;  /* 0x0000008421847209 */ /* 0x000fe40007810000 */
[----:B------:R-:W-:Y:S02]  /*11bb0*/  FMNMX.FTZ R176, R35, R176, !PT ;  /* 0x000000b023b07209 */ /* 0x000fe40007810000 */
[----:B------:R-:W-:Y:S02]  /*11bc0*/  MOV R2, 0x11be0 ;  /* 0x00011be000027802 */ /* 0x000fe40000000f00 */
[----:B-1----:R-:W-:Y:S05]  /*11bd0*/  CALL.REL.NOINC `($__internal_2_$__cuda_sm70_shflsync_bfly_p) ;  /* 0x00000b0000007944 */ /* 0x002fea0003c00000 */
[----:B------:R-:W-:Y:S01]  /*11be0*/  FMNMX.FTZ R132, R132, R0, !PT ;  /* 0x0000000084847209 */ /* 0x000fe20007810000 */
[----:B------:R-:W-:Y:S01]  /*11bf0*/  IMAD.MOV.U32 R0, RZ, RZ, 0x1 ;  /* 0x00000001ff007424 */ /* 0x000fe200078e00ff */
[----:B------:R-:W-:Y:S02]  /*11c00*/  MOV R2, 0x11c20 ;  /* 0x00011c2000027802 */ /* 0x000fe40000000f00 */
        /* <DEDUP_REMOVED lines=8> */
[----:B------:R-:W-:Y:S02]  /*11c90*/  MOV R2, 0x11cb0 ;  /* 0x00011cb000027802 */ /* 0x000fe40000000f00 */
[----:B------:R-:W-:Y:S05]  /*11ca0*/  CALL.REL.NOINC `($__internal_2_$__cuda_sm70_shflsync_bfly_p) ;  /* 0x00000a3000007944 */ /* 0x000fea0003c00000 */
[----:B------:R-:W-:-:S05]  /*11cb0*/  BRA `(.L_x_584) ;  /* 0xffff5f2000007947 */ /* 0x000fca000383ffff */
.L_x_536:
[----:B------:R-:W-:Y:S01]  /*11cc0*/  MOV R3, 0x181f ;  /* 0x0000181f00037802 */ /* 0x000fe20000000f00 */
[----:B------:R1:W-:Y:S01]  /*11cd0*/  STL [R1+0x68], RZ ;  /* 0x000068ff01007387 */ /* 0x0003e20000100800 */
[----:B------:R-:W-:Y:S01]  /*11ce0*/  MOV R2, 0x11d10 ;  /* 0x00011d1000027802 */ /* 0x000fe20000000f00 */
[----:B------:R-:W-:Y:S02]  /*11cf0*/  IMAD.MOV.U32 R251, RZ, RZ, R4 ;  /* 0x000000fffffb7224 */ /* 0x000fe400078e0004 */
[----:B-1----:R-:W-:Y:S05]  /*11d00*/  CALL.REL.NOINC `($__internal_3_$__cuda_sm70_shflsync_idx_p) ;  /* 0x00000a3000007944 */ /* 0x002fea0003c00000 */
[----:B------:R-:W-:Y:S01]  /*11d10*/  MOV R2, R251 ;  /* 0x000000fb00027202 */ /* 0x000fe20000000f00 */
[----:B-1---5:R-:W-:-:S05]  /*11d20*/  BRA `(.L_x_585) ;  /* 0xffff81c000007947 */ /* 0x022fca000383ffff */
.L_x_539:
[----:B------:R-:W-:Y:S01]  /*11d30*/  MOV R3, 0x181f ;  /* 0x0000181f00037802 */ /* 0x000fe20000000f00 */
[----:B------:R1:W-:Y:S01]  /*11d40*/  STL [R1+0x68], RZ ;  /* 0x000068ff01007387 */ /* 0x0003e20000100800 */
[----:B------:R-:W-:Y:S01]  /*11d50*/  MOV R2, 0x11d80 ;  /* 0x00011d8000027802 */ /* 0x000fe20000000f00 */
[----:B------:R-:W-:Y:S02]  /*11d60*/  IMAD.MOV.U32 R251, RZ, RZ, R133 ;  /* 0x000000fffffb7224 */ /* 0x000fe400078e0085 */
[----:B-1---5:R-:W-:Y:S05]  /*11d70*/  CALL.REL.NOINC `($__internal_3_$__cuda_sm70_shflsync_idx_p) ;  /* 0x000009c000007944 */ /* 0x022fea0003c00000 */
[----:B------:R-:W-:Y:S01]  /*11d80*/  MOV R132, R251 ;  /* 0x000000fb00847202 */ /* 0x000fe20000000f00 */
[----:B-1---5:R-:W-:-:S05]  /*11d90*/  BRA `(.L_x_586) ;  /* 0xffff95b000007947 */ /* 0x022fca000383ffff */
.L_x_540:
[----:B------:R-:W-:Y:S01]  /*11da0*/  MOV R3, 0x181f ;  /* 0x0000181f00037802 */ /* 0x000fe20000000f00 */
[----:B------:R3:W-:Y:S01]  /*11db0*/  STL [R1+0x68], RZ ;  /* 0x000068ff01007387 */ /* 0x0007e20000100800 */
[----:B------:R-:W-:Y:S01]  /*11dc0*/  MOV R2, 0x11df0 ;  /* 0x00011df000027802 */ /* 0x000fe20000000f00 */
[----:B------:R-:W-:Y:S02]  /*11dd0*/  IMAD.MOV.U32 R251, RZ, RZ, R178 ;  /* 0x000000fffffb7224 */ /* 0x000fe400078e00b2 */
[----:B-123-5:R-:W-:Y:S05]  /*11de0*/  CALL.REL.NOINC `($__internal_3_$__cuda_sm70_shflsync_idx_p) ;  /* 0x0000095000007944 */ /* 0x02efea0003c00000 */
[----:B------:R-:W2:Y:S04]  /*11df0*/  LDL R176, [R1+0x54] ;  /* 0x0000540001b07983 */ /* 0x000ea80000100800 */
[----:B-----5:R-:W3:Y:S01]  /*11e00*/  LDL R0, [R1+0x50] ;  /* 0x0000500001007983 */ /* 0x020ee20000100800 */
[----:B--2---:R-:W-:Y:S04]  /*11e10*/  IADD3 R2, -R176, 0x10, RZ ;  /* 0x00000010b0027810 */ /* 0x004fe80007ffe1ff */
[----:B------:R-:W-:Y:S04]  /*11e20*/  LOP3.LUT R2, R2, 0xf, RZ, 0xc0, !PT ;  /* 0x0000000f02027812 */ /* 0x000fe800078ec0ff */
[----:B------:R-:W-:Y:S04]  /*11e30*/  IADD3 R2, P1, P0, R2, R251, R183 ;  /* 0x000000fb02027210 */ /* 0x000fe8000783e0b7 */
[----:B------:R-:W-:Y:S02]  /*11e40*/  IADD3.X R3, RZ, R132, R179, P1, P0 ;  /* 0x00000084ff037210 */ /* 0x000fe40000fe04b3 */
[----:B------:R-:W-:Y:S11]  /*11e50*/  ISETP.NE.U32.AND P0, PT, R176, RZ, PT ;  /* 0x000000ffb000720c */ /* 0x000ff60003f05070 */
[----:B------:R-:W-:Y:S02]  /*11e60*/  @!UPT UIADD3 URZ, URZ, URZ, URZ ;  /* 0x0000003f3f3ff290 */ /* 0x000fe4000fffe03f */
[----:B------:R-:W-:Y:S01]  /*11e70*/  @!PT LDS RZ, [RZ] ;  /* 0x00000000fffff984 */ /* 0x000fe20000000800 */
[----:B------:R-:W-:Y:S01]  /*11e80*/  @!PT LDS RZ, [RZ] ;  /* 0x00000000fffff984 */ /* 0x000fe20000000800 */
[----:B------:R-:W-:Y:S01]  /*11e90*/  @!PT LDS RZ, [RZ] ;  /* 0x00000000fffff984 */ /* 0x000fe20000000800 */
[----:B---3--:R2:W-:Y:S02]  /*11ea0*/  LDGSTS.E.BYPASS.LTC128B.128.ZFILL [R0+0x10100], [R2.64], P0 ;  /* 0x1010000002007fae */ /* 0x0085e40008141d46 */
[C---:B--2---:R-:W-:Y:S05]  /*11eb0*/  IADD3 R2, P0, R251.reuse, R184, RZ ;  /* 0x000000b8fb027210 */ /* 0x044fea0007f1e0ff */
[C---:B------:R-:W-:Y:S01]  /*11ec0*/  IMAD.X R3, R132.reuse, 0x1, R180, P0 ;  /* 0x0000000184037824 */ /* 0x040fe200000e06b4 */
[C---:B------:R-:W-:Y:S04]  /*11ed0*/  IADD3 R176, P0, R251.reuse, R185, RZ ;  /* 0x000000b9fbb07210 */ /* 0x040fe80007f1e0ff */
[----:B------:R2:W-:Y:S01]  /*11ee0*/  LDGSTS.E.BYPASS.LTC128B.128 [R0+0x12100], [R2.64], !P5 ;  /* 0x1210000002007fae */ /* 0x0005e2000e901d46 */
[C---:B------:R-:W-:Y:S05]  /*11ef0*/  IMAD.X R177, R132.reuse, 0x1, R181, P0 ;  /* 0x0000000184b17824 */ /* 0x040fea00000e06b5 */
[----:B------:R3:W-:Y:S01]  /*11f00*/  LDGSTS.E.BYPASS.LTC128B.128 [R0+0x14100], [R176.64], !P4 ;  /* 0x14100000b0007fae */ /* 0x0007e2000e101d46 */
[----:B--2---:R-:W-:Y:S01]  /*11f10*/  IADD3 R2, P0, R251, R186, RZ ;  /* 0x000000bafb027210 */ /* 0x004fe20007f1e0ff */
[----:B------:R-:W-:Y:S04]  /*11f20*/  IMAD.MOV.U32 R251, RZ, RZ, R133 ;  /* 0x000000fffffb7224 */ /* 0x000fe800078e0085 */
[----:B------:R-:W-:Y:S05]  /*11f30*/  IMAD.X R3, R132, 0x1, R182, P0 ;  /* 0x0000000184037824 */ /* 0x000fea00000e06b6 */
[----:B------:R3:W-:Y:S02]  /*11f40*/  LDGSTS.E.BYPASS.LTC128B.128 [R0+0x16100], [R2.64], !P3 ;  /* 0x1610000002007fae */ /* 0x0007e4000d901d46 */
[----:B---3--:R-:W-:Y:S01]  /*11f50*/  IMAD.MOV.U32 R0, RZ, RZ, 0x1 ;  /* 0x00000001ff007424 */ /* 0x008fe200078e00ff */
        /* <DEDUP_REMOVED lines=13> */
.L_x_541:
[----:B------:R-:W-:Y:S02]  /*12030*/  MOV R0, 0x2 ;  /* 0x0000000200007802 */ /* 0x000fe40000000f00 */
[----:B------:R-:W-:Y:S02]  /*12040*/  MOV R2, 0x12060 ;  /* 0x0001206000027802 */ /* 0x000fe40000000f00 */
[----:B-----5:R-:W-:Y:S05]  /*12050*/  CALL.REL.NOINC `($__internal_2_$__cuda_sm70_shflsync_bfly_p) ;  /* 0x0000068000007944 */ /* 0x020fea0003c00000 */
        /* <DEDUP_REMOVED lines=14> */
.L_x_543:
[----:B------:R1:W5:Y:S01]  /*12140*/  LDL R132, [R1+0x7c] ;  /* 0x00007c0001847983 */ /* 0x0003620000100800 */
[----:B------:R-:W-:-:S02]  /*12150*/  MOV R0, 0x2 ;  /* 0x0000000200007802 */ /* 0x000fc40000000f00 */
[----:B------:R-:W-:Y:S02]  /*12160*/  MOV R2, 0x12180 ;  /* 0x0001218000027802 */ /* 0x000fe40000000f00 */
[----:B-1---5:R-:W-:Y:S05]  /*12170*/  CALL.REL.NOINC `($__internal_2_$__cuda_sm70_shflsync_bfly_p) ;  /* 0x0000056000007944 */ /* 0x022fea0003c00000 */
[----:B------:R-:W-:Y:S01]  /*12180*/  MOV R4, R0 ;  /* 0x0000000000047202 */ /* 0x000fe20000000f00 */
[----:B------:R-:W-:Y:S05]  /*12190*/  BRA `(.L_x_589) ;  /* 0xffffb53000007947 */ /* 0x000fea000383ffff */
.L_x_544:
[----:B------:R-:W-:Y:S01]  /*121a0*/  IMAD.MOV.U32 R132, RZ, RZ, R4 ;  /* 0x000000ffff847224 */ /* 0x000fe200078e0004 */
[----:B------:R-:W-:Y:S02]  /*121b0*/  MOV R0, 0x1 ;  /* 0x0000000100007802 */ /* 0x000fe40000000f00 */
[----:B------:R-:W-:Y:S02]  /*121c0*/  MOV R2, 0x121e0 ;  /* 0x000121e000027802 */ /* 0x000fe40000000f00 */
[----:B------:R-:W-:Y:S05]  /*121d0*/  CALL.REL.NOINC `($__internal_2_$__cuda_sm70_shflsync_bfly_p) ;  /* 0x0000050000007944 */ /* 0x000fea0003c00000 */
[----:B------:R1:W5:Y:S01]  /*121e0*/  LDL R132, [R1+0x78] ;  /* 0x0000780001847983 */ /* 0x0003620000100800 */
[----:B------:R-:W-:Y:S01]  /*121f0*/  FADD.FTZ R4, R4, R0 ;  /* 0x0000000004047221 */ /* 0x000fe20000010000 */
[----:B------:R-:W-:Y:S02]  /*12200*/  MOV R0, 0x2 ;  /* 0x0000000200007802 */ /* 0x000fe40000000f00 */
[----:B------:R-:W-:Y:S02]  /*12210*/  MOV R2, 0x12230 ;  /* 0x0001223000027802 */ /* 0x000fe40000000f00 */
[----:B-1---5:R-:W-:Y:S05]  /*12220*/  CALL.REL.NOINC `($__internal_2_$__cuda_sm70_shflsync_bfly_p) ;  /* 0x000004b000007944 */ /* 0x022fea0003c00000 */
[----:B------:R-:W2:Y:S02]  /*12230*/  LDL.LU R2, [R1+0x78] ;  /* 0x0000780001027983 */ /* 0x000ea40000300800 */
[----:B--2---:R-:W-:Y:S01]  /*12240*/  FADD.FTZ R5, R2, R0 ;  /* 0x0000000002057221 */ /* 0x004fe20000010000 */
[----:B------:R-:W-:-:S02]  /*12250*/  MOV R0, 0x1 ;  /* 0x0000000100007802 */ /* 0x000fc40000000f00 */
[----:B------:R-:W-:Y:S02]  /*12260*/  MOV R2, 0x12290 ;  /* 0x0001229000027802 */ /* 0x000fe40000000f00 */
[----:B------:R-:W-:Y:S02]  /*12270*/  MOV R132, R5 ;  /* 0x0000000500847202 */ /* 0x000fe40000000f00 */
[----:B------:R-:W-:Y:S05]  /*12280*/  CALL.REL.NOINC `($__internal_2_$__cuda_sm70_shflsync_bfly_p) ;  /* 0x0000045000007944 */ /* 0x000fea0003c00000 */
[----:B------:R-:W-:Y:S01]  /*12290*/  MOV R3, R0 ;  /* 0x0000000000037202 */ /* 0x000fe20000000f00 */
[----:B------:R-:W-:Y:S05]  /*122a0*/  BRA `(.L_x_590) ;  /* 0xffffb4b000007947 */ /* 0x000fea000383ffff */
.L_x_559:
[----:B------:R2:W-:Y:S01]  /*122b0*/  STL [R1+0x68], RZ ;  /* 0x000068ff01007387 */ /* 0x0005e20000100800 */
[----:B------:R-:W-:Y:S01]  /*122c0*/  IMAD.MOV.U32 R251, RZ, RZ, R5 ;  /* 0x000000fffffb7224 */ /* 0x000fe200078e0005 */
[----:B------:R-:W-:Y:S02]  /*122d0*/  MOV R3, 0x181f ;  /* 0x0000181f00037802 */ /* 0x000fe40000000f00 */
[----:B------:R-:W-:Y:S02]  /*122e0*/  MOV R2, 0x12300 ;  /* 0x0001230000027802 */ /* 0x000fe40000000f00 */
[----:B-12---:R-:W-:Y:S05]  /*122f0*/  CALL.REL.NOINC `($__internal_3_$__cuda_sm70_shflsync_idx_p) ;  /* 0x0000044000007944 */ /* 0x006fea0003c00000 */
[----:B-----5:R-:W-:Y:S01]  /*12300*/  MOV R4, R251 ;  /* 0x000000fb00047202 */ /* 0x020fe20000000f00 */
[----:B-1----:R-:W-:Y:S05]  /*12310*/  BRA `(.L_x_591) ;  /* 0xffffd98000007947 */ /* 0x002fea000383ffff */
.L_x_560:
[----:B------:R4:W-:Y:S01]  /*12320*/  STL [R1+0x68], RZ ;  /* 0x000068ff01007387 */ /* 0x0009e20000100800 */
[----:B------:R-:W-:Y:S01]  /*12330*/  IMAD.MOV.U32 R251, RZ, RZ, R13 ;  /* 0x000000fffffb7224 */ /* 0x000fe200078e000d */
[----:B------:R-:W-:-:S02]  /*12340*/  MOV R3, 0x181f ;  /* 0x0000181f00037802 */ /* 0x000fc40000000f00 */
[----:B------:R-:W-:Y:S02]  /*12350*/  MOV R2, 0x12370 ;  /* 0x0001237000027802 */ /* 0x000fe40000000f00 */
[----:B-1234-:R-:W-:Y:S05]  /*12360*/  CALL.REL.NOINC `($__internal_3_$__cuda_sm70_shflsync_idx_p) ;  /* 0x000003d000007944 */ /* 0x01efea0003c00000 */
[----:B-----5:R-:W-:Y:S01]  /*12370*/  MOV R0, R251 ;  /* 0x000000fb00007202 */ /* 0x020fe20000000f00 */
[----:B-1----:R-:W-:Y:S05]  /*12380*/  BRA `(.L_x_592) ;  /* 0xffffd93000007947 */ /* 0x002fea000383ffff */
.L_x_563:
[----:B-1----:R-:W-:Y:S01]  /*12390*/  MOV R0, 0x1 ;  /* 0x0000000100007802 */ /* 0x002fe20000000f00 */
[----:B------:R-:W-:Y:S01]  /*123a0*/  IMAD.MOV.U32 R251, RZ, RZ, R5 ;  /* 0x000000fffffb7224 */ /* 0x000fe200078e0005 */
[----:B------:R-:W-:Y:S01]  /*123b0*/  MOV R2, 0x123f0 ;  /* 0x000123f000027802 */ /* 0x000fe20000000f00 */
[----:B------:R-:W-:Y:S02]  /*123c0*/  IMAD.MOV.U32 R3, RZ, RZ, 0x181f ;  /* 0x0000181fff037424 */ /* 0x000fe400078e00ff */
[----:B------:R1:W-:Y:S04]  /*123d0*/  STL [R1+0x68], R0 ;  /* 0x0000680001007387 */ /* 0x0003e80000100800 */
[----:B-1-34-:R-:W-:Y:S05]  /*123e0*/  CALL.REL.NOINC `($__internal_3_$__cuda_sm70_shflsync_idx_p) ;  /* 0x0000035000007944 */ /* 0x01afea0003c00000 */
        /* <DEDUP_REMOVED lines=9> */
.L_x_566:
[----:B-1----:R-:W-:Y:S01]  /*12480*/  MOV R0, 0x2 ;  /* 0x0000000200007802 */ /* 0x002fe20000000f00 */
[----:B------:R-:W-:Y:S01]  /*12490*/  IMAD.MOV.U32 R251, RZ, RZ, R5 ;  /* 0x000000fffffb7224 */ /* 0x000fe200078e0005 */
[----:B------:R-:W-:Y:S01]  /*124a0*/  MOV R2, 0x124e0 ;  /* 0x000124e000027802 */ /* 0x000fe20000000f00 */
[----:B------:R-:W-:-:S02]  /*124b0*/  IMAD.MOV.U32 R3, RZ, RZ, 0x181f ;  /* 0x0000181fff037424 */ /* 0x000fc400078e00ff */
[----:B------:R1:W-:Y:S04]  /*124c0*/  STL [R1+0x68], R0 ;  /* 0x0000680001007387 */ /* 0x0003e80000100800 */
[----:B-1234-:R-:W-:Y:S05]  /*124d0*/  CALL.REL.NOINC `($__internal_3_$__cuda_sm70_shflsync_idx_p) ;  /* 0x0000026000007944 */ /* 0x01efea0003c00000 */
[----:B-----5:R-:W-:Y:S01]  /*124e0*/  MOV R4, R251 ;  /* 0x000000fb00047202 */ /* 0x020fe20000000f00 */
[----:B-1----:R-:W-:Y:S05]  /*124f0*/  BRA `(.L_x_594) ;  /* 0xffffdc2000007947 */ /* 0x002fea000383ffff */
.L_x_567:
[----:B-1----:R-:W-:Y:S01]  /*12500*/  MOV R0, 0x2 ;  /* 0x0000000200007802 */ /* 0x002fe20000000f00 */
[----:B------:R-:W-:Y:S01]  /*12510*/  IMAD.MOV.U32 R251, RZ, RZ, R13 ;  /* 0x000000fffffb7224 */ /* 0x000fe200078e000d */
[----:B------:R-:W-:Y:S01]  /*12520*/  MOV R2, 0x12560 ;  /* 0x0001256000027802 */ /* 0x000fe20000000f00 */
[----:B------:R-:W-:Y:S02]  /*12530*/  IMAD.MOV.U32 R3, RZ, RZ, 0x181f ;  /* 0x0000181fff037424 */ /* 0x000fe400078e00ff */
[----:B------:R1:W-:Y:S04]  /*12540*/  STL [R1+0x68], R0 ;  /* 0x0000680001007387 */ /* 0x0003e80000100800 */
[----:B-1234-:R-:W-:Y:S05]  /*12550*/  CALL.REL.NOINC `($__internal_3_$__cuda_sm70_shflsync_idx_p) ;  /* 0x000001e000007944 */ /* 0x01efea0003c00000 */
[----:B-----5:R-:W-:Y:S01]  /*12560*/  MOV R0, R251 ;  /* 0x000000fb00007202 */ /* 0x020fe20000000f00 */
[----:B-1----:R-:W-:Y:S05]  /*12570*/  BRA `(.L_x_595) ;  /* 0xffffdbc000007947 */ /* 0x002fea000383ffff */
.L_x_570:
[----:B---3--:R-:W-:Y:S01]  /*12580*/  MOV R0, 0x3 ;  /* 0x0000000300007802 */ /* 0x008fe20000000f00 */
[----:B------:R-:W-:Y:S01]  /*12590*/  IMAD.MOV.U32 R251, RZ, RZ, R5 ;  /* 0x000000fffffb7224 */ /* 0x000fe200078e0005 */
[----:B--2---:R-:W-:Y:S01]  /*125a0*/  MOV R2, 0x125e0 ;  /* 0x000125e000027802 */ /* 0x004fe20000000f00 */
[----:B------:R-:W-:-:S02]  /*125b0*/  IMAD.MOV.U32 R3, RZ, RZ, 0x181f ;  /* 0x0000181fff037424 */ /* 0x000fc400078e00ff */
        /* <DEDUP_REMOVED lines=11> */
.L_x_572:
[----:B------:R4:W-:Y:S01]  /*12670*/  STL [R1+0x68], RZ ;  /* 0x000068ff01007387 */ /* 0x0009e20000100800 */
[----:B------:R-:W-:Y:S01]  /*12680*/  IMAD.MOV.U32 R251, RZ, RZ, R81 ;  /* 0x000000fffffb7224 */ /* 0x000fe200078e0051 */
[----:B-1----:R-:W-:Y:S02]  /*12690*/  MOV R3, 0x1f ;  /* 0x0000001f00037802 */ /* 0x002fe40000000f00 */
[----:B--2---:R-:W-:-:S02]  /*126a0*/  MOV R2, 0x126c0 ;  /* 0x000126c000027802 */ /* 0x004fc40000000f00 */
[----:B---345:R-:W-:Y:S05]  /*126b0*/  CALL.REL.NOINC `($__internal_3_$__cuda_sm70_shflsync_idx_p) ;  /* 0x0000008000007944 */ /* 0x038fea0003c00000 */
[----:B-----5:R-:W-:Y:S01]  /*126c0*/  MOV R0, R251 ;  /* 0x000000fb00007202 */ /* 0x020fe20000000f00 */
[----:B-1----:R-:W-:Y:S05]  /*126d0*/  BRA `(.L_x_597) ;  /* 0xffffdec000007947 */ /* 0x002fea000383ffff */
        .weak           $__internal_2_$__cuda_sm70_shflsync_bfly_p
        .type           $__internal_2_$__cuda_sm70_shflsync_bfly_p,@function
        .size           $__internal_2_$__cuda_sm70_shflsync_bfly_p,($__internal_3_$__cuda_sm70_shflsync_idx_p - $__internal_2_$__cuda_sm70_shflsync_bfly_p)
$__internal_2_$__cuda_sm70_shflsync_bfly_p:
[----:B------:R-:W-:Y:S02]  /*126e0*/  MOV R177, 0xffffffff ;  /* 0xffffffff00b17802 */ /* 0x000fe40000000f00 */
[----:B------:R-:W-:-:S02]  /*126f0*/  MOV R3, 0x1f ;  /* 0x0000001f00037802 */ /* 0x000fc40000000f00 */
[----:B------:R-:W-:Y:S04]  /*12700*/  WARPSYNC R177 ;  /* 0x000000b100007348 */ /* 0x000fe80003800000 */
[----:B------:R1:W2:Y:S02]  /*12710*/  SHFL.BFLY PT, R0, R132, R0, R3 ;  /* 0x0c00000084007389 */ /* 0x0002a400000e0003 */
[----:B-1----:R-:W-:-:S04]  /*12720*/  MOV R3, 0x0 ;  /* 0x0000000000037802 */ /* 0x002fc80000000f00 */
[----:B--2---:R-:W-:Y:S05]  /*12730*/  RET.REL.NODEC R2 `(_ZN7cutlass13device_kernelIN5flash19enable_sm80_to_sm89INS1_16FlashAttnFwdSm80INS1_25CollectiveMainloopFwdSm80ILi8ELi1ELb1EN4cute5tupleIJNS5_1CILi128EEENS7_ILi64EEENS7_ILi256EEEEEELi256ENS_10bfloat16_tEfNS_4arch4Sm80ELb1ELb0ELb0ELb0ELb1ELb0ELb1ELb0EEENS1_21CollectiveEpilogueFwdINS6_IJS8_SA_S9_EEENS6_IJNS7_ILi1EEESI_SI_EEESC_SE_Li256ELb0ELb1ELb0ELb0EEENS1_30DynamicPersistentTileSchedulerILi256ELi256ELb0ELb1ELb0EEEEEEEEEvNT_6ParamsE) ;  /* 0xfffed8c002007950 */ /* 0x004fea0003c3ffff */
        .weak           $__internal_3_$__cuda_sm70_shflsync_idx_p
        .type           $__internal_3_$__cuda_sm70_shflsync_idx_p,@function
        .size           $__internal_3_$__cuda_sm70_shflsync_idx_p,(.L_x_1774 - $__internal_3_$__cuda_sm70_shflsync_idx_p)
$__internal_3_$__cuda_sm70_shflsync_idx_p:
[----:B------:R1:W-:Y:S04]  /*12740*/  STL [R1+0x10c], R4 ;  /* 0x00010c0401007387 */ /* 0x0003e80000100800 */
[----:B------:R2:W-:Y:S01]  /*12750*/  STL [R1+0x108], R0 ;  /* 0x0001080001007387 */ /* 0x0005e20000100800 */
[----:B-1----:R-:W-:-:S03]  /*12760*/  MOV R4, 0xffffffff ;  /* 0xffffffff00047802 */ /* 0x002fc60000000f00 */
[----:B--2---:R-:W2:Y:S01]  /*12770*/  LDL.LU R0, [R1+0x68] ;  /* 0x0000680001007983 */ /* 0x004ea20000300800 */
[----:B------:R-:W-:Y:S04]  /*12780*/  WARPSYNC R4 ;  /* 0x0000000400007348 */ /* 0x000fe80003800000 */
[----:B--2---:R1:W2:Y:S04]  /*12790*/  SHFL.IDX PT, R251, R251, R0, R3 ;  /* 0x00000000fbfb7389 */ /* 0x0042a800000e0003 */
[----:B-1----:R1:W5:Y:S04]  /*127a0*/  LDL.LU R4, [R1+0x10c] ;  /* 0x00010c0001047983 */ /* 0x0023680000300800 */
[----:B------:R1:W5:Y:S01]  /*127b0*/  LDL.LU R0, [R1+0x108] ;  /* 0x0001080001007983 */ /* 0x0003620000300800 */
[----:B------:R-:W-:-:S04]  /*127c0*/  MOV R3, 0x0 ;  /* 0x0000000000037802 */ /* 0x000fc80000000f00 */
[----:B--2---:R-:W-:Y:S05]  /*127d0*/  RET.REL.NODEC R2 `(_ZN7cutlass13device_kernelIN5flash19enable_sm80_to_sm89INS1_16FlashAttnFwdSm80INS1_25CollectiveMainloopFwdSm80ILi8ELi1ELb1EN4cute5tupleIJNS5_1CILi128EEENS7_ILi64EEENS7_ILi256EEEEEELi256ENS_10bfloat16_tEfNS_4arch4Sm80ELb1ELb0ELb0ELb0ELb1ELb0ELb1ELb0EEENS1_21CollectiveEpilogueFwdINS6_IJS8_SA_S9_EEENS6_IJNS7_ILi1EEESI_SI_EEESC_SE_Li256ELb0ELb1ELb0ELb0EEENS1_30DynamicPersistentTileSchedulerILi256ELi256ELb0ELb1ELb0EEEEEEEEEvNT_6ParamsE) ;  /* 0xfffed82002007950 */ /* 0x004fea0003c3ffff */
.L_x_598:
        /* <DEDUP_REMOVED lines=10> */
.L_x_1774:


//--------------------- .text._ZN7cutlass13device_kernelIN5flash19enable_sm80_to_sm89INS1_16FlashAttnFwdSm80INS1_25CollectiveMainloopFwdSm80ILi8ELi1ELb1EN4cute5tupleIJNS5_1CILi128EEENS7_ILi64EEENS7_ILi256EEEEEELi256ENS_10bfloat16_tEfNS_4arch4Sm80ELb1ELb0ELb0ELb1ELb1ELb0ELb1ELb0EEENS1_21CollectiveEpilogueFwdINS6_IJS8_SA_S9_EEENS6_IJNS7_ILi1EEESI_SI_EEESC_SE_Li256ELb1ELb1ELb0ELb0EEENS1_19SingleTileSchedulerILb1ELb0ELb1ELi128EEEEEEEEEvNT_6ParamsE --------------------------
	.section	.text._ZN7cutlass13device_kernelIN5flash19enable_sm80_to_sm89INS1_16FlashAttnFwdSm80INS1_25CollectiveMainloopFwdSm80ILi8ELi1ELb1EN4cute5tupleIJNS5_1CILi128EEENS7_ILi64EEENS7_ILi256EEEEEELi256ENS_10bfloat16_tEfNS_4arch4Sm80ELb1ELb0ELb0ELb1ELb1ELb0ELb1ELb0EEENS1_21CollectiveEpilogueFwdINS6_IJS8_SA_S9_EEENS6_IJNS7_ILi1EEESI_SI_EEESC_SE_Li256ELb1ELb1ELb0ELb0EEENS1_19SingleTileSchedulerILb1ELb0ELb1ELi128EEEEEEEEEvNT_6ParamsE,"ax",@progbits
	.sectioninfo	@"SHI_REGISTERS=255"
	.align	128
.text._ZN7cutlass13device_kernelIN5flash19enable_sm80_to_sm89INS1_16FlashAttnFwdSm80INS1_25CollectiveMainloopFwdSm80ILi8ELi1ELb1EN4cute5tupleIJNS5_1CILi128EEENS7_ILi64EEENS7_ILi256EEEEEELi256ENS_10bfloat16_tEfNS_4arch4Sm80ELb1ELb0ELb0ELb1ELb1ELb0ELb1ELb0EEENS1_21CollectiveEpilogueFwdINS6_IJS8_SA_S9_EEENS6_IJNS7_ILi1EEESI_SI_EEESC_SE_Li256ELb1ELb1ELb0ELb0EEENS1_19SingleTileSchedulerILb1ELb0ELb1ELi128EEEEEEEEEvNT_6ParamsE:
        .type           _ZN7cutlass13device_kernelIN5flash19enable_sm80_to_sm89INS1_16FlashAttnFwdSm80INS1_25CollectiveMainloopFwdSm80ILi8ELi1ELb1EN4cute5tupleIJNS5_1CILi128EEENS7_ILi64EEENS7_ILi256EEEEEELi256ENS_10bfloat16_tEfNS_4arch4Sm80ELb1ELb0ELb0ELb1ELb1ELb0ELb1ELb0EEENS1_21CollectiveEpilogueFwdINS6_IJS8_SA_S9_EEENS6_IJNS7_ILi1EEESI_SI_EEESC_SE_Li256ELb1ELb1ELb0ELb0EEENS1_19SingleTileSchedulerILb1ELb0ELb1ELi128EEEEEEEEEvNT_6ParamsE,@function
        .size           _ZN7cutlass13device_kernelIN5flash19enable_sm80_to_sm89INS1_16FlashAttnFwdSm80INS1_25CollectiveMainloopFwdSm80ILi8ELi1ELb1EN4cute5tupleIJNS5_1CILi128EEENS7_ILi64EEENS7_ILi256EEEEEELi256ENS_10bfloat16_tEfNS_4arch4Sm80ELb1ELb0ELb0ELb1ELb1ELb0ELb1ELb0EEENS1_21CollectiveEpilogueFwdINS6_IJS8_SA_S9_EEENS6_IJNS7_ILi1EEESI_SI_EEESC_SE_Li256ELb1ELb1ELb0ELb0EEENS1_19SingleTileSchedulerILb1ELb0ELb1ELi128EEEEEEEEEvNT_6ParamsE,(.L_x_1777 - _ZN7cutlass13device_kernelIN5flash19enable_sm80_to_sm89INS1_16FlashAttnFwdSm80INS1_25CollectiveMainloopFwdSm80ILi8ELi1ELb1EN4cute5tupleIJNS5_1CILi128EEENS7_ILi64EEENS7_ILi256EEEEEELi256ENS_10bfloat16_tEfNS_4arch4Sm80ELb1ELb0ELb0ELb1ELb1ELb0ELb1ELb0EEENS1_21CollectiveEpilogueFwdINS6_IJS8_SA_S9_EEENS6_IJNS7_ILi1EEESI_SI_EEESC_SE_Li256ELb1ELb1ELb0ELb0EEENS1_19SingleTileSchedulerILb1ELb0ELb1ELi128EEEEEEEEEvNT_6ParamsE)
        .other          _ZN7cutlass13device_kernelIN5flash19enable_sm80_to_sm89INS1_16FlashAttnFwdSm80INS1_25CollectiveMainloopFwdSm80ILi8ELi1ELb1EN4cute5tupleIJNS5_1CILi128EEENS7_ILi64EEENS7_ILi256EEEEEELi256ENS_10bfloat16_tEfNS_4arch4Sm80ELb1ELb0ELb0ELb1ELb1ELb0ELb1ELb0EEENS1_21CollectiveEpilogueFwdINS6_IJS8_SA_S9_EEENS6_IJNS7_ILi1EEESI_SI_EEESC_SE_Li256ELb1ELb1ELb0ELb0EEENS1_19SingleTileSchedulerILb1ELb0ELb1ELi128EEEEEEEEEvNT_6ParamsE,@"STO_CUDA_ENTRY STV_DEFAULT"
_ZN7cutlass13device_kernelIN5flash19enable_sm80_to_sm89INS1_16FlashAttnFwdSm80INS1_25CollectiveMainloopFwdSm80ILi8ELi1ELb1EN4cute5tupleIJNS5_1CILi128EEENS7_ILi64EEENS7_ILi256EEEEEELi256ENS_10bfloat16_tEfNS_4arch4Sm80ELb1ELb0ELb0ELb1ELb1ELb0ELb1ELb0EEENS1_21CollectiveEpilogueFwdINS6_IJS8_SA_S9_EEENS6_IJNS7_ILi1EEESI_SI_EEESC_SE_Li256ELb1ELb1ELb0ELb0EEENS1_19SingleTileSchedulerILb1ELb0ELb1ELi128EEEEEEEEEvNT_6ParamsE:
        /* <DEDUP_REMOVED lines=21> */
.L_x_600:
        /* <DEDUP_REMOVED lines=13> */
.L_x_602:
[----:B------:R-:W-:Y:S02]  /*0220*/  ULDC UR5, c[0x0][0x54c] ;  /* 0x0001530000057ab9 */ /* 0x000fe40000000800 */
.L_x_601:
[----:B------:R-:W-:Y:S02]  /*0230*/  ULDC UR4, c[0x0][0x548] ;  /* 0x0001520000047ab9 */ /* 0x000fe40000000800 */
[----:B------:R-:W-:-:S02]  /*0240*/  USHF.L.U32 UR11, UR10, 0x7, URZ ;  /* 0x000000070a0b7899 */ /* 0x000fc4000800063f */
[----:B------:R-:W-:-:S04]  /*0250*/  UIMAD UR4, UR5, UR4, URZ ;  /* 0x00000004050472a4 */ /* 0x000fc8000f8e023f */
[----:B------:R-:W-:-:S04]  /*0260*/  UISETP.GE.AND UP0, UPT, UR11, UR4, UPT ;  /* 0x000000040b00728c */ /* 0x000fc8000bf06270 */
[----:B------:R-:W-:Y:S01]  /*0270*/  USEL UR14, UR14, 0xffffffff, !UP0 ;  /* 0xffffffff0e0e7887 */ /* 0x000fe2000c000000 */
[----:B------:R-:W-:Y:S05]  /*0280*/  BRA `(.L_x_603) ;  /* 0x000001b000007947 */ /* 0x000fea0003800000 */
.L_x_599:
        /* <DEDUP_REMOVED lines=8> */
.L_x_604:
        /* <DEDUP_REMOVED lines=13> */
.L_x_606:
[----:B------:R-:W-:Y:S02]  /*03e0*/  ULDC UR5, c[0x0][0x54c] ;  /* 0x0001530000057ab9 */ /* 0x000fe40000000800 */
.L_x_605:
[----:B------:R-:W-:Y:S02]  /*03f0*/  ULDC UR4, c[0x0][0x548] ;  /* 0x0001520000047ab9 */ /* 0x000fe40000000800 */
[----:B------:R-:W-:-:S02]  /*0400*/  USHF.L.U32 UR11, UR10, 0x7, URZ ;  /* 0x000000070a0b7899 */ /* 0x000fc4000800063f */
[----:B------:R-:W-:-:S04]  /*0410*/  UIMAD UR4, UR5, UR4, URZ ;  /* 0x00000004050472a4 */ /* 0x000fc8000f8e023f */
[----:B------:R-:W-:-:S04]  /*0420*/  UISETP.GE.AND UP0, UPT, UR11, UR4, UPT ;  /* 0x000000040b00728c */ /* 0x000fc8000bf06270 */
[----:B------:R-:W-:-:S06]  /*0430*/  USEL UR14, UR14, 0xffffffff, !UP0 ;  /* 0xffffffff0e0e7887 */ /* 0x000fcc000c000000 */
.L_x_603:
        /* <DEDUP_REMOVED lines=40> */
[----:B-1234-:R-:W-:Y:S05]  /*06c0*/  @P0 BRA `(.L_x_607) ;  /* 0x0000006000000947 */ /* 0x01efea0003800000 */
[----:B------:R-:W-:Y:S05]  /*06d0*/  @!P1 BRA `(.L_x_607) ;  /* 0x0000005000009947 */ /* 0x000fea0003800000 */
[----:B------:R-:W2:Y:S04]  /*06e0*/  LDG.E R2, [R6.64] ;  /* 0x0000001006027981 */ /* 0x000ea8000c1e1900 */
[----:B------:R-:W3:Y:S01]  /*06f0*/  LDG.E R0, [R6.64+0x4] ;  /* 0x0000041006007981 */ /* 0x000ee2000c1e1900 */
[----:B--2---:R-:W1:Y:S08]  /*0700*/  R2UR UR13, R2 ;  /* 0x00000000020d73c2 */ /* 0x004e7000000e0000 */
[----:B---3--:R-:W1:Y:S02]  /*0710*/  R2UR UR4, R0 ;  /* 0x00000000000473c2 */ /* 0x008e6400000e0000 */
[----:B-1----:R-:W-:-:S06]  /*0720*/  UIADD3 UR13, -UR13, UR4, URZ ;  /* 0x000000040d0d7290 */ /* 0x002fcc000fffe13f */
.L_x_607:
        /* <DEDUP_REMOVED lines=10> */
.L_x_608:
        /* <DEDUP_REMOVED lines=12> */
.L_x_609:
[----:B------:R-:W-:Y:S01]  /*0890*/  ULDC UR4, c[0x0][0x2c4] ;  /* 0x0000b10000047ab9 */ /* 0x000fe20000000800 */
[----:B------:R-:W-:Y:S01]  /*08a0*/  PLOP3.LUT P2, PT, PT, PT, PT, 0x80, 0x0 ;  /* 0x000000000000781c */ /* 0x000fe20003f4f070 */
[----:B------:R-:W-:Y:S01]  /*08b0*/  UISETP.NE.AND UP1, UPT, UR4, 0x1, UPT ;  /* 0x000000010400788c */ /* 0x000fe2000bf25270 */
[----:B------:R-:W-:Y:S01]  /*08c0*/  CS2R R10, SRZ ;  /* 0x00000000000a7805 */ /* 0x000fe2000001ff00 */
[----:B------:R-:W-:Y:S01]  /*08d0*/  UIADD3 UR7, -UR12, UR7, URZ ;  /* 0x000000070c077290 */ /* 0x000fe2000fffe13f */
[----:B------:R-:W-:Y:S01]  /*08e0*/  IMAD.MOV.U32 R130, RZ, RZ, RZ ;  /* 0x000000ffff827224 */ /* 0x000fe200078e00ff */
[----:B------:R-:W-:Y:S01]  /*08f0*/  ULDC.64 UR4, c[0x0][0x2c8] ;  /* 0x0000b20000047ab9 */ /* 0x000fe20000000a00 */
[----:B------:R-:W-:Y:S01]  /*0900*/  CS2R R128, SRZ ;  /* 0x0000000000807805 */ /* 0x000fe2000001ff00 */
[----:B------:R-:W-:Y:S01]  /*0910*/  UIADD3 UR6, UR7, 0x40, -UR13 ;  /* 0x0000004007067890 */ /* 0x000fe2000fffe80d */
[----:B------:R-:W-:Y:S01]  /*0920*/  CS2R R14, SRZ ;  /* 0x00000000000e7805 */ /* 0x000fe2000001ff00 */
[----:B------:R-:W-:Y:S01]  /*0930*/  IMAD.MOV.U32 R126, RZ, RZ, RZ ;  /* 0x000000ffff7e7224 */ /* 0x000fe200078e00ff */
[----:B------:R-:W-:Y:S01]  /*0940*/  CS2R R124, SRZ ;  /* 0x00000000007c7805 */ /* 0x000fe2000001ff00 */
[----:B------:R-:W-:Y:S01]  /*0950*/  MOV R122, RZ ;  /* 0x000000ff007a7202 */ /* 0x000fe20000000f00 */
[----:B------:R-:W-:Y:S01]  /*0960*/  @UP1 UIADD3 UR18, UR11, 0x7f, URZ ;  /* 0x0000007f0b121890 */ /* 0x000fe2000fffe03f */
[----:B------:R-:W-:Y:S01]  /*0970*/  CS2R R120, SRZ ;  /* 0x0000000000787805 */ /* 0x000fe2000001ff00 */
[----:B------:R-:W-:Y:S01]  /*0980*/  CS2R R12, SRZ ;  /* 0x00000000000c7805 */ /* 0x000fe2000001ff00 */
[----:B------:R-:W-:Y:S01]  /*0990*/  IMAD.MOV.U32 R118, RZ, RZ, RZ ;  /* 0x000000ffff767224 */ /* 0x000fe200078e00ff */
[----:B------:R-:W-:Y:S01]  /*09a0*/  UIMAD.WIDE.U32 UR18, UR18, UR4, URZ ;  /* 0x00000004121272a5 */ /* 0x000fe2000f8e003f */
[----:B------:R-:W-:Y:S01]  /*09b0*/  CS2R R116, SRZ ;  /* 0x0000000000747805 */ /* 0x000fe2000001ff00 */
[----:B------:R-:W-:Y:S01]  /*09c0*/  UIADD3 UR4, UR11, 0x7f, URZ ;  /* 0x0000007f0b047890 */ /* 0x000fe2000fffe03f */
[----:B------:R-:W-:Y:S01]  /*09d0*/  CS2R R16, SRZ ;  /* 0x0000000000107805 */ /* 0x000fe2000001ff00 */
[----:B------:R-:W-:Y:S01]  /*09e0*/  @UP1 USHF.R.U32.HI UR4, URZ, UR5, UR19 ;  /* 0x000000053f041299 */ /* 0x000fe20008011613 */
[----:B------:R-:W-:Y:S01]  /*09f0*/  MOV R114, RZ ;  /* 0x000000ff00727202 */ /* 0x000fe20000000f00 */
[----:B------:R-:W-:Y:S01]  /*0a00*/  UIADD3 UR5, UR7, 0x3f, URZ ;  /* 0x0000003f07057890 */ /* 0x000fe2000fffe03f */
[----:B------:R-:W-:Y:S01]  /*0a10*/  CS2R R112, SRZ ;  /* 0x0000000000707805 */ /* 0x000fe2000001ff00 */
[----:B------:R-:W-:Y:S01]  /*0a20*/  UIADD3 UR6, UR6, UR4, URZ ;  /* 0x0000000406067290 */ /* 0x000fe2000fffe03f */
[----:B------:R-:W-:Y:S01]  /*0a30*/  CS2R R18, SRZ ;  /* 0x0000000000127805 */ /* 0x000fe2000001ff00 */
[----:B------:R-:W-:Y:S01]  /*0a40*/  USHF.R.S32.HI UR18, URZ, 0x1f, UR5 ;  /* 0x0000001f3f127899 */ /* 0x000fe20008011405 */
[----:B------:R-:W-:Y:S01]  /*0a50*/  IMAD.MOV.U32 R110, RZ, RZ, RZ ;  /* 0x000000ffff6e7224 */ /* 0x000fe200078e00ff */
[----:B------:R-:W-:Y:S01]  /*0a60*/  USHF.R.S32.HI UR4, URZ, 0x1f, UR6 ;  /* 0x0000001f3f047899 */ /* 0x000fe20008011406 */
[----:B------:R-:W-:Y:S01]  /*0a70*/  CS2R R108, SRZ ;  /* 0x00000000006c7805 */ /* 0x000fe2000001ff00 */
[----:B------:R-:W-:Y:S01]  /*0a80*/  ULEA.HI UR18, UR18, UR5, URZ, 0x6 ;  /* 0x0000000512127291 */ /* 0x000fe2000f8f303f */
[----:B------:R-:W-:Y:S01]  /*0a90*/  CS2R R106, SRZ ;  /* 0x00000000006a7805 */ /* 0x000fe2000001ff00 */
[----:B------:R-:W-:Y:S01]  /*0aa0*/  ULEA.HI UR4, UR4, UR6, URZ, 0x6 ;  /* 0x0000000604047291 */ /* 0x000fe2000f8f303f */
[----:B------:R-:W-:Y:S01]  /*0ab0*/  CS2R R20, SRZ ;  /* 0x0000000000147805 */ /* 0x000fe2000001ff00 */
[----:B------:R-:W-:Y:S01]  /*0ac0*/  USHF.R.S32.HI UR18, URZ, 0x6, UR18 ;  /* 0x000000063f127899 */ /* 0x000fe20008011412 */
[----:B------:R-:W-:Y:S01]  /*0ad0*/  MOV R104, RZ ;  /* 0x000000ff00687202 */ /* 0x000fe20000000f00 */
[----:B------:R-:W-:Y:S01]  /*0ae0*/  USHF.R.S32.HI UR4, URZ, 0x6, UR4 ;  /* 0x000000063f047899 */ /* 0x000fe20008011404 */
[----:B------:R-:W-:Y:S01]  /*0af0*/  CS2R R102, SRZ ;  /* 0x0000000000667805 */ /* 0x000fe2000001ff00 */
[----:B------:R-:W-:Y:S01]  /*0b00*/  IMAD.MOV.U32 R23, RZ, RZ, RZ ;  /* 0x000000ffff177224 */ /* 0x000fe200078e00ff */
[----:B------:R-:W-:Y:S01]  /*0b10*/  MOV R100, RZ ;  /* 0x000000ff00647202 */ /* 0x000fe20000000f00 */
[----:B------:R-:W-:Y:S01]  /*0b20*/  UISETP.LT.AND UP0, UPT, UR18, UR4, UPT ;  /* 0x000000041200728c */ /* 0x000fe2000bf01270 */
[----:B------:R-:W-:Y:S01]  /*0b30*/  CS2R R98, SRZ ;  /* 0x0000000000627805 */ /* 0x000fe2000001ff00 */
[----:B------:R-:W-:Y:S01]  /*0b40*/  CS2R R24, SRZ ;  /* 0x0000000000187805 */ /* 0x000fe2000001ff00 */
[----:B------:R-:W-:Y:S01]  /*0b50*/  IMAD.MOV.U32 R96, RZ, RZ, RZ ;  /* 0x000000ffff607224 */ /* 0x000fe200078e00ff */
[----:B------:R-:W-:Y:S01]  /*0b60*/  USEL UR6, UR18, UR4, UP0 ;  /* 0x0000000412067287 */ /* 0x000fe20008000000 */
[----:B------:R-:W-:Y:S01]  /*0b70*/  CS2R R94, SRZ ;  /* 0x00000000005e7805 */ /* 0x000fe2000001ff00 */
[----:B------:R-:W-:Y:S01]  /*0b80*/  MOV R92, RZ ;  /* 0x000000ff005c7202 */ /* 0x000fe20000000f00 */
[----:B------:R-:W-:Y:S01]  /*0b90*/  CS2R R90, SRZ ;  /* 0x00000000005a7805 */ /* 0x000fe2000001ff00 */
[----:B------:R-:W-:Y:S01]  /*0ba0*/  UISETP.GE.AND UP0, UPT, UR6, 0x1, UPT ;  /* 0x000000010600788c */ /* 0x000fe2000bf06270 */
[----:B------:R-:W-:Y:S01]  /*0bb0*/  CS2R R26, SRZ ;  /* 0x00000000001a7805 */ /* 0x000fe2000001ff00 */
[----:B------:R-:W-:Y:S01]  /*0bc0*/  IMAD.MOV.U32 R88, RZ, RZ, RZ ;  /* 0x000000ffff587224 */ /* 0x000fe200078e00ff */
[----:B------:R-:W-:Y:S01]  /*0bd0*/  CS2R R86, SRZ ;  /* 0x0000000000567805 */ /* 0x000fe2000001ff00 */
[----:B------:R-:W-:Y:S01]  /*0be0*/  MOV R84, RZ ;  /* 0x000000ff00547202 */ /* 0x000fe20000000f00 */
[----:B------:R-:W-:Y:S01]  /*0bf0*/  CS2R R82, SRZ ;  /* 0x0000000000527805 */ /* 0x000fe2000001ff00 */
[----:B------:R-:W-:Y:S01]  /*0c00*/  PLOP3.LUT P0, PT, PT, PT, UP0, 0x80, 0x0 ;  /* 0x000000000000781c */ /* 0x000fe20003f0f008 */
[----:B------:R-:W-:Y:S01]  /*0c10*/  CS2R R28, SRZ ;  /* 0x00000000001c7805 */ /* 0x000fe2000001ff00 */
[----:B------:R-:W-:Y:S01]  /*0c20*/  IMAD.MOV.U32 R80, RZ, RZ, RZ ;  /* 0x000000ffff507224 */ /* 0x000fe200078e00ff */
[----:B------:R-:W-:Y:S01]  /*0c30*/  CS2R R78, SRZ ;  /* 0x00000000004e7805 */ /* 0x000fe2000001ff00 */
[----:B------:R-:W-:Y:S01]  /*0c40*/  MOV R76, RZ ;  /* 0x000000ff004c7202 */ /* 0x000fe20000000f00 */
[----:B------:R-:W-:Y:S01]  /*0c50*/  CS2R R74, SRZ ;  /* 0x00000000004a7805 */ /* 0x000fe2000001ff00 */
        /* <DEDUP_REMOVED lines=47> */
[----:B------:R-:W-:-:S03]  /*0f50*/  ULDC.64 UR4, c[0x0][0x2b0] ;  /* 0x0000ac0000047ab9 */ /* 0x000fc60000000a00 */
[----:B------:R-:W-:Y:S01]  /*0f60*/  LEA.HI R22, R98, R101, RZ, 0x3 ;  /* 0x0000006562167211 */ /* 0x000fe200078f18ff */
[----:B------:R1:W2:Y:S01]  /*0f70*/  @P0 LDG.E R0, [R2.64] ;  /* 0x0000001002000981 */ /* 0x0002a2000c1e1900 */
[----:B------:R-:W-:Y:S02]  /*0f80*/  IMAD.MOV.U32 R17, RZ, RZ, RZ ;  /* 0x000000ffff117224 */ /* 0x000fe400078e00ff */
[----:B------:R-:W-:Y:S01]  /*0f90*/  SHF.R.S32.HI R20, RZ, 0x3, R22 ;  /* 0x00000003ff147819 */ /* 0x000fe20000011416 */
[----:B-1----:R-:W-:Y:S01]  /*0fa0*/  IMAD.MOV.U32 R2, RZ, RZ, c[0x0][0x2b8] ;  /* 0x0000ae00ff027624 */ /* 0x002fe200078e00ff */
[----:B------:R-:W-:Y:S04]  /*0fb0*/  BAR.SYNC.DEFER_BLOCKING 0x0 ;  /* 0x0000000000007b1d */ /* 0x000fe80000010000 */
[----:B------:R-:W-:-:S02]  /*0fc0*/  ISETP.NE.AND P2, PT, R2, 0x1, PT ;  /* 0x000000010200780c */ /* 0x000fc40003f45270 */
        /* <DEDUP_REMOVED lines=10> */
[----:B------:R-:W-:Y:S01]  /*1070*/  ULDC.64 UR4, c[0x0][0x178] ;  /* 0x00005e0000047ab9 */ /* 0x000fe20000000a00 */
[----:B------:R-:W-:Y:S02]  /*1080*/  IMAD.U32 R0, RZ, RZ, UR6 ;  /* 0x00000006ff007e24 */ /* 0x000fe4000f8e00ff */
[----:B------:R-:W-:-:S04]  /*1090*/  IMAD R110, R19, 0x20, R20 ;  /* 0x00000020136e7824 */ /* 0x000fc800078e0214 */
[----:B------:R-:W-:Y:S01]  /*10a0*/  IMAD R0, R0, 0x40, R110 ;  /* 0x0000004000007824 */ /* 0x000fe200078e026e */
[----:B------:R-:W-:Y:S02]  /*10b0*/  UIMAD UR21, UR21, UR4, URZ ;  /* 0x00000004151572a4 */ /* 0x000fe4000f8e023f */
[----:B------:R-:W-:Y:S01]  /*10c0*/  UIMAD.WIDE.U32 UR22, UR20, UR4, URZ ;  /* 0x00000004141672a5 */ /* 0x000fe2000f8e003f */
[----:B------:R-:W-:Y:S01]  /*10d0*/  IADD3 R4, R110, UR11, RZ ;  /* 0x0000000b6e047c10 */ /* 0x000fe2000fffe0ff */
[----:B------:R-:W-:Y:S01]  /*10e0*/  IMAD.SHL.U32 R108, R19, 0x8, RZ ;  /* 0x00000008136c7824 */ /* 0x000fe200078e00ff */
[----:B------:R-:W-:Y:S01]  /*10f0*/  IADD3 R0, R0, -0x40, RZ ;  /* 0xffffffc000007810 */ /* 0x000fe20007ffe0ff */
[----:B------:R-:W-:Y:S03]  /*1100*/  STL [R1+0x84], R110 ;  /* 0x0000846e01007387 */ /* 0x000fe60000100800 */
[----:B------:R-:W-:-:S02]  /*1110*/  ISETP.GE.AND P3, PT, R0, UR7, PT ;  /* 0x0000000700007c0c */ /* 0x000fc4000bf66270 */
[----:B------:R-:W-:Y:S02]  /*1120*/  IADD3 R16, R0, UR12, RZ ;  /* 0x0000000c00107c10 */ /* 0x000fe4000fffe0ff */
        /* <DEDUP_REMOVED lines=16> */
[----:B------:R-:W-:Y:S01]  /*1230*/  USHF.R.S32.HI UR21, URZ, 0x1f, UR14 ;  /* 0x0000001f3f157899 */ /* 0x000fe2000801140e */
[C---:B------:R-:W-:Y:S01]  /*1240*/  IADD3 R21, R108.reuse, 0x40, RZ ;  /* 0x000000406c157810 */ /* 0x040fe20007ffe0ff */
[----:B------:R-:W-:Y:S01]  /*1250*/  UIMAD UR20, UR8, UR4, URZ ;  /* 0x00000004081472a4 */ /* 0x000fe2000f8e023f */
[C---:B------:R-:W-:Y:S01]  /*1260*/  IADD3 R35, R108.reuse, 0x80, RZ ;  /* 0x000000806c237810 */ /* 0x040fe20007ffe0ff */
[----:B------:R-:W-:Y:S01]  /*1270*/  USEL UR21, UR21, URZ, !UP2 ;  /* 0x0000003f15157287 */ /* 0x000fe2000d000000 */
        /* <DEDUP_REMOVED lines=10> */
[----:B------:R-:W-:Y:S01]  /*1320*/  LEA.HI R97, R98, R101, RZ, 0x5 ;  /* 0x0000006562617211 */ /* 0x000fe200078f28ff */
[----:B------:R-:W-:Y:S01]  /*1330*/  UIADD3 UR25, UR25, UR20, URZ ;  /* 0x0000001419197290 */ /* 0x000fe2000fffe03f */
[----:B-1----:R-:W-:Y:S01]  /*1340*/  @P1 IMAD.HI.U32 R2, R4, c[0x0][0x2c8], RZ ;  /* 0x0000b20004021a27 */ /* 0x002fe200078e00ff */
[----:B------:R-:W-:Y:S01]  /*1350*/  UIMAD UR5, UR22, UR5, UR21 ;  /* 0x00000005160572a4 */ /* 0x000fe2000f8e0215 */
[----:B------:R-:W-:Y:S01]  /*1360*/  SHF.R.S32.HI R96, RZ, 0x5, R97 ;  /* 0x00000005ff607819 */ /* 0x000fe20000011461 */
[----:B------:R-:W-:Y:S01]  /*1370*/  UIMAD.WIDE.U32 UR22, UR22, UR4, UR24 ;  /* 0x00000004161672a5 */ /* 0x000fe2000f8e0018 */
[----:B------:R-:W-:Y:S01]  /*1380*/  SHF.R.S32.HI R109, RZ, 0x1f, R108 ;  /* 0x0000001fff6d7819 */ /* 0x000fe2000001146c */
[----:B------:R-:W-:Y:S01]  /*1390*/  ULDC UR21, c[0x0][0x2c4] ;  /* 0x0000b10000157ab9 */ /* 0x000fe20000000800 */
[----:B------:R-:W-:Y:S01]  /*13a0*/  @P0 SHF.R.U32.HI R0, RZ, c[0x0][0x2cc], R2 ;  /* 0x0000b300ff000a19 */ /* 0x000fe20000011602 */
[----:B------:R-:W-:-:S02]  /*13b0*/  UIADD3 UR5, UR23, UR5, URZ ;  /* 0x0000000517057290 */ /* 0x000fc4000fffe03f */
[----:B------:R-:W-:Y:S01]  /*13c0*/  IMAD.U32 R3, RZ, RZ, UR23 ;  /* 0x00000017ff037e24 */ /* 0x000fe2000f8e00ff */
[--C-:B------:R-:W-:Y:S01]  /*13d0*/  SHF.R.S32.HI R6, RZ, 0x1f, R0.reuse ;  /* 0x0000001fff067819 */ /* 0x100fe20000011400 */
[----:B------:R-:W-:Y:S01]  /*13e0*/  IMAD.MOV R5, RZ, RZ, -R0 ;  /* 0x000000ffff057224 */ /* 0x000fe200078e0a00 */
[----:B------:R-:W-:Y:S01]  /*13f0*/  UIMAD UR21, UR13, UR21, URZ ;  /* 0x000000150d1572a4 */ /* 0x000fe2000f8e023f */
[----:B------:R-:W-:Y:S01]  /*1400*/  IMAD.U32 R2, RZ, RZ, UR22 ;  /* 0x00000016ff027e24 */ /* 0x000fe2000f8e00ff */
[----:B------:R-:W-:Y:S01]  /*1410*/  ULEA UR24, UR6, 0xffffffc0, 0x6 ;  /* 0xffffffc006187891 */ /* 0x000fe2000f8e303f */
        /* <DEDUP_REMOVED lines=11> */
[----:B------:R-:W-:Y:S01]  /*14d0*/  IMAD.SHL.U32 R6, R20, 0x40, RZ ;  /* 0x0000004014067824 */ /* 0x000fe200078e00ff */
[----:B------:R-:W-:Y:S01]  /*14e0*/  UIADD3 UR20, UR23, UR20, URZ ;  /* 0x0000001417147290 */ /* 0x000fe2000fffe03f */
[----:B------:R-:W-:Y:S01]  /*14f0*/  IMAD.IADD R3, R3, 0x1, R5 ;  /* 0x0000000103037824 */ /* 0x000fe200078e0205 */
[----:B------:R-:W-:Y:S01]  /*1500*/  UIMAD UR8, UR8, UR4, URZ ;  /* 0x00000004080872a4 */ /* 0x000fe2000f8e023f */
[----:B------:R-:W-:Y:S01]  /*1510*/  IMAD R5, R0, c[0x0][0x1a8], RZ ;  /* 0x00006a0000057a24 */ /* 0x000fe200078e02ff */
[----:B------:R-:W-:Y:S01]  /*1520*/  LOP3.LUT R0, R6, 0x1c0, RZ, 0xc0, !PT ;  /* 0x000001c006007812 */ /* 0x000fe200078ec0ff */
[C---:B------:R-:W-:Y:S01]  /*1530*/  IMAD.WIDE.U32 R2, R4.reuse, c[0x0][0x1a8], R2 ;  /* 0x00006a0004027a25 */ /* 0x040fe200078e0002 */
[----:B------:R-:W-:Y:S02]  /*1540*/  UIMAD.WIDE.U32 UR26, UR9, UR4, URZ ;  /* 0x00000004091a72a5 */ /* 0x000fe4000f8e003f */
[----:B------:R-:W-:Y:S01]  /*1550*/  UIMAD UR8, UR9, UR5, UR8 ;  /* 0x00000005090872a4 */ /* 0x000fe2000f8e0208 */
[----:B------:R-:W-:Y:S01]  /*1560*/  IMAD R6, R4, c[0x0][0x1ac], R5 ;  /* 0x00006b0004067a24 */ /* 0x000fe200078e0205 */
[----:B------:R-:W-:Y:S01]  /*1570*/  SHF.R.U32.HI R5, RZ, 0x3, R0 ;  /* 0x00000003ff057819 */ /* 0x000fe20000011600 */
[----:B------:R-:W-:Y:S01]  /*1580*/  UIADD3 UR24, UR7, -UR24, URZ ;  /* 0x8000001807187290 */ /* 0x000fe2000fffe03f */
[----:B------:R-:W-:Y:S01]  /*1590*/  LOP3.LUT R4, R0, 0x38, R108, 0xf8, !PT ;  /* 0x0000003800047812 */ /* 0x000fe200078ef86c */
[----:B------:R-:W-:Y:S01]  /*15a0*/  IMAD.IADD R0, R3, 0x1, R6 ;  /* 0x0000000103007824 */ /* 0x000fe200078e0206 */
[----:B------:R-:W-:Y:S01]  /*15b0*/  LEA R14, P0, R2, c[0x0][0x160], 0x1 ;  /* 0x00005800020e7a11 */ /* 0x000fe200078008ff */
[----:B------:R-:W-:Y:S01]  /*15c0*/  UIADD3 UR8, UR27, UR8, URZ ;  /* 0x000000081b087290 */ /* 0x000fe2000fffe03f */
[----:B------:R-:W-:Y:S01]  /*15d0*/  LEA.HI R3, R98, R101, RZ, 0x6 ;  /* 0x0000006562037211 */ /* 0x000fe200078f30ff */
[----:B------:R-:W-:Y:S01]  /*15e0*/  UISETP.GE.AND UP0, UPT, UR6, 0x2, UPT ;  /* 0x000000020600788c */ /* 0x000fe2000bf06270 */
[----:B------:R-:W-:-:S02]  /*15f0*/  LEA.HI.X R13, R2, c[0x0][0x164], R0, 0x1, P0 ;  /* 0x00005900020d7a11 */ /* 0x000fc400000f0c00 */
[----:B------:R-:W-:Y:S01]  /*1600*/  SHFL.IDX PT, R2, R14, RZ, 0x181f ;  /* 0x00181fff0e027589 */ /* 0x000fe200000e0000 */
[----:B------:R-:W-:Y:S01]  /*1610*/  IMAD.SHL.U32 R0, R3, 0x8, RZ ;  /* 0x0000000803007824 */ /* 0x000fe200078e00ff */
[----:B------:R-:W-:Y:S02]  /*1620*/  LOP3.LUT R4, R4, R5, RZ, 0x3c, !PT ;  /* 0x0000000504047212 */ /* 0x000fe400078e3cff */
[----:B------:R-:W1:Y:S01]  /*1630*/  SHFL.IDX PT, R3, R13, RZ, 0x181f ;  /* 0x00181fff0d037589 */ /* 0x000e6200000e0000 */
[----:B------:R-:W-:Y:S02]  /*1640*/  ISETP.GE.AND P0, PT, R15, UR21, PT ;  /* 0x000000150f007c0c */ /* 0x000fe4000bf06270 */
[----:B------:R-:W-:Y:S02]  /*1650*/  LOP3.LUT R6, R4, 0xfffffe00, R0, 0xf8, !PT ;  /* 0xfffffe0004067812 */ /* 0x000fe400078ef800 */
[----:B------:R-:W-:Y:S02]  /*1660*/  SHF.R.S32.HI R5, RZ, 0x1f, R21 ;  /* 0x0000001fff057819 */ /* 0x000fe40000011415 */
[----:B------:R-:W-:Y:S01]  /*1670*/  SHF.R.S32.HI R4, RZ, 0x1f, R35 ;  /* 0x0000001fff047819 */ /* 0x000fe20000011423 */
[----:B------:R-:W-:Y:S01]  /*1680*/  IMAD.SHL.U32 R99, R6, 0x2, RZ ;  /* 0x0000000206637824 */ /* 0x000fe200078e00ff */
[----:B------:R-:W-:-:S02]  /*1690*/  SHF.R.S32.HI R0, RZ, 0x1f, R34 ;  /* 0x0000001fff007819 */ /* 0x000fc40000011422 */
[----:B------:R-:W-:Y:S02]  /*16a0*/  LEA.HI R5, R5, R21, RZ, 0x3 ;  /* 0x0000001505057211 */ /* 0x000fe400078f18ff */
[----:B------:R-:W-:Y:S02]  /*16b0*/  LEA.HI R4, R4, R35, RZ, 0x3 ;  /* 0x0000002304047211 */ /* 0x000fe400078f18ff */
[----:B------:R-:W-:Y:S02]  /*16c0*/  LEA.HI R0, R0, R34, RZ, 0x3 ;  /* 0x0000002200007211 */ /* 0x000fe400078f18ff */
[----:B------:R-:W-:Y:S02]  /*16d0*/  LOP3.LUT R106, R5, 0xfffffff8, RZ, 0xc0, !PT ;  /* 0xfffffff8056a7812 */ /* 0x000fe400078ec0ff */
[----:B------:R-:W-:Y:S01]  /*16e0*/  LOP3.LUT R104, R4, 0xfffffff8, RZ, 0xc0, !PT ;  /* 0xfffffff804687812 */ /* 0x000fe200078ec0ff */
[----:B------:R-:W-:Y:S01]  /*16f0*/  SHFL.IDX PT, R5, R13, 0x1, 0x181f ;  /* 0x00381f000d057f89 */ /* 0x000fe200000e0000 */
[----:B------:R-:W-:-:S02]  /*1700*/  LOP3.LUT R102, R0, 0xfffffff8, RZ, 0xc0, !PT ;  /* 0xfffffff800667812 */ /* 0x000fc400078ec0ff */
[----:B------:R-:W-:Y:S01]  /*1710*/  IADD3 R0, R15, 0x20, RZ ;  /* 0x000000200f007810 */ /* 0x000fe20007ffe0ff */
[----:B------:R-:W3:Y:S01]  /*1720*/  SHFL.IDX PT, R4, R14, 0x1, 0x181f ;  /* 0x00381f000e047f89 */ /* 0x000ee200000e0000 */
[----:B-1----:R-:W-:Y:S01]  /*1730*/  @!P0 IMAD.WIDE R10, R108, 0x2, R2 ;  /* 0x000000026c0a8825 */ /* 0x002fe200078e0202 */
[----:B------:R-:W-:Y:S02]  /*1740*/  IADD3 R20, -R20, UR24, RZ ;  /* 0x0000001814147c10 */ /* 0x000fe4000fffe1ff */
[----:B------:R-:W-:Y:S01]  /*1750*/  SHF.R.S32.HI R107, RZ, 0x1f, R106 ;  /* 0x0000001fff6b7819 */ /* 0x000fe2000001146a */
[----:B------:R-:W-:Y:S01]  /*1760*/  @!P0 IMAD.WIDE R8, R106, 0x2, R2 ;  /* 0x000000026a088825 */ /* 0x000fe200078e0202 */
[----:B------:R1:W-:Y:S01]  /*1770*/  @!P0 LDGSTS.E.BYPASS.LTC128B.128 [R99+0x100], [R10.64], !P6 ;  /* 0x001000000a638fae */ /* 0x0003e2000f101d50 */
[----:B------:R-:W-:Y:S02]  /*1780*/  SHF.R.S32.HI R105, RZ, 0x1f, R104 ;  /* 0x0000001fff697819 */ /* 0x000fe40000011468 */
[----:B------:R-:W-:Y:S01]  /*1790*/  @!P0 IMAD.WIDE R6, R104, 0x2, R2 ;  /* 0x0000000268068825 */ /* 0x000fe200078e0202 */
[----:B------:R3:W-:Y:S01]  /*17a0*/  @!P0 LDGSTS.E.BYPASS.LTC128B.128 [R99+0x4100], [R8.64], !P5 ;  /* 0x0410000008638fae */ /* 0x0007e2000e901d50 */
[----:B------:R-:W-:-:S02]  /*17b0*/  SHF.R.S32.HI R103, RZ, 0x1f, R102 ;  /* 0x0000001fff677819 */ /* 0x000fc40000011466 */
[----:B------:R-:W-:Y:S01]  /*17c0*/  @!P0 IMAD.WIDE R2, R102, 0x2, R2 ;  /* 0x0000000266028825 */ /* 0x000fe200078e0202 */
[----:B------:R4:W-:Y:S04]  /*17d0*/  @!P0 LDGSTS.E.BYPASS.LTC128B.128 [R99+0x8100], [R6.64], !P4 ;  /* 0x0810000006638fae */ /* 0x0009e8000e101d50 */
[----:B------:R5:W-:Y:S01]  /*17e0*/  @!P0 LDGSTS.E.BYPASS.LTC128B.128 [R99+0xc100], [R2.64], !P3 ;  /* 0x0c10000002638fae */ /* 0x000be2000d901d50 */
[----:B------:R-:W-:Y:S01]  /*17f0*/  ISETP.GE.AND P0, PT, R0, UR21, PT ;  /* 0x0000001500007c0c */ /* 0x000fe2000bf06270 */
[----:B------:R-:W-:-:S04]  /*1800*/  IMAD.MOV R0, RZ, RZ, -R12 ;  /* 0x000000ffff007224 */ /* 0x000fc800078e0a0c */
[----:B------:R-:W-:Y:S01]  /*1810*/  IMAD R18, R0, c[0x0][0x2b8], R16 ;  /* 0x0000ae0000127a24 */ /* 0x000fe200078e0210 */
[----:B------:R-:W-:-:S04]  /*1820*/  IADD3 R0, R15, 0x40, RZ ;  /* 0x000000400f007810 */ /* 0x000fc80007ffe0ff */
[----:B------:R-:W-:-:S03]  /*1830*/  SHF.R.S32.HI R12, RZ, 0x1f, R18 ;  /* 0x0000001fff0c7819 */ /* 0x000fc60000011412 */
[----:B---3--:R-:W-:-:S04]  /*1840*/  @!P0 IMAD.WIDE R8, R106, 0x2, R4 ;  /* 0x000000026a088825 */ /* 0x008fc800078e0204 */
[--C-:B----4-:R-:W-:Y:S01]  /*1850*/  @!P0 IMAD.WIDE R6, R108, 0x2, R4.reuse ;  /* 0x000000026c068825 */ /* 0x110fe200078e0204 */
[----:B-----5:R-:W-:Y:S04]  /*1860*/  SHFL.IDX PT, R2, R14, 0x2, 0x181f ;  /* 0x00581f000e027f89 */ /* 0x020fe800000e0000 */
[----:B------:R-:W1:Y:S04]  /*1870*/  SHFL.IDX PT, R3, R13, 0x2, 0x181f ;  /* 0x00581f000d037f89 */ /* 0x000e6800000e0000 */
[----:B------:R3:W-:Y:S04]  /*1880*/  @!P0 LDGSTS.E.BYPASS.LTC128B.128 [R99+0x1100], [R6.64], !P6 ;  /* 0x0110000006638fae */ /* 0x0007e8000f101d50 */
[----:B------:R4:W-:Y:S01]  /*1890*/  @!P0 LDGSTS.E.BYPASS.LTC128B.128 [R99+0x5100], [R8.64], !P5 ;  /* 0x0510000008638fae */ /* 0x0009e2000e901d50 */
[----:B---3--:R-:W-:-:S04]  /*18a0*/  @!P0 IMAD.WIDE R6, R104, 0x2, R4 ;  /* 0x0000000268068825 */ /* 0x008fc800078e0204 */
[----:B------:R-:W-:Y:S01]  /*18b0*/  @!P0 IMAD.WIDE R4, R102, 0x2, R4 ;  /* 0x0000000266048825 */ /* 0x000fe200078e0204 */
[----:B------:R3:W-:Y:S04]  /*18c0*/  @!P0 LDGSTS.E.BYPASS.LTC128B.128 [R99+0x9100], [R6.64], !P4 ;  /* 0x0910000006638fae */ /* 0x0007e8000e101d50 */
[----:B------:R5:W-:Y:S01]  /*18d0*/  @!P0 LDGSTS.E.BYPASS.LTC128B.128 [R99+0xd100], [R4.64], !P3 ;  /* 0x0d10000004638fae */ /* 0x000be2000d901d50 */
[----:B------:R-:W-:Y:S01]  /*18e0*/  ISETP.GE.AND P0, PT, R0, UR21, PT ;  /* 0x0000001500007c0c */ /* 0x000fe2000bf06270 */
[----:B------:R-:W-:-:S04]  /*18f0*/  IMAD R0, R12, c[0x0][0x1e0], RZ ;  /* 0x000078000c007a24 */ /* 0x000fc800078e02ff */
[----:B------:R-:W-:-:S08]  /*1900*/  IMAD R0, R18, c[0x0][0x1e4], R0 ;  /* 0x0000790012007a24 */ /* 0x000fd000078e0200 */
[----:B-1----:R-:W-:-:S04]  /*1910*/  @!P0 IMAD.WIDE R10, R108, 0x2, R2 ;  /* 0x000000026c0a8825 */ /* 0x002fc800078e0202 */
[--C-:B----4-:R-:W-:Y:S01]  /*1920*/  @!P0 IMAD.WIDE R8, R106, 0x2, R2.reuse ;  /* 0x000000026a088825 */ /* 0x110fe200078e0202 */
[----:B------:R1:W-:Y:S03]  /*1930*/  @!P0 LDGSTS.E.BYPASS.LTC128B.128 [R99+0x2100], [R10.64], !P6 ;  /* 0x021000000a638fae */ /* 0x0003e6000f101d50 */
[----:B---3--:R-:W-:Y:S01]  /*1940*/  @!P0 IMAD.WIDE R6, R104, 0x2, R2 ;  /* 0x0000000268068825 */ /* 0x008fe200078e0202 */
[----:B------:R3:W-:Y:S03]  /*1950*/  @!P0 LDGSTS.E.BYPASS.LTC128B.128 [R99+0x6100], [R8.64], !P5 ;  /* 0x0610000008638fae */ /* 0x0007e6000e901d50 */
[----:B-----5:R-:W-:Y:S01]  /*1960*/  IMAD.WIDE.U32 R4, R18, c[0x0][0x1e0], RZ ;  /* 0x0000780012047a25 */ /* 0x020fe200078e00ff */
[----:B------:R4:W-:Y:S03]  /*1970*/  @!P0 LDGSTS.E.BYPASS.LTC128B.128 [R99+0xa100], [R6.64], !P4 ;  /* 0x0a10000006638fae */ /* 0x0009e6000e101d50 */
[----:B------:R-:W-:-:S02]  /*1980*/  IMAD.IADD R5, R5, 0x1, R0 ;  /* 0x0000000105057824 */ /* 0x000fc400078e0200 */
[----:B------:R-:W-:-:S05]  /*1990*/  @!P0 IMAD.WIDE R2, R102, 0x2, R2 ;  /* 0x0000000266028825 */ /* 0x000fca00078e0202 */
[----:B------:R5:W-:Y:S01]  /*19a0*/  @!P0 LDGSTS.E.BYPASS.LTC128B.128 [R99+0xe100], [R2.64], !P3 ;  /* 0x0e10000002638fae */ /* 0x000be2000d901d50 */
[----:B-1----:R-:W-:-:S03]  /*19b0*/  IMAD R10, R12, c[0x0][0x208], RZ ;  /* 0x000082000c0a7a24 */ /* 0x002fc600078e02ff */
[----:B----4-:R-:W-:Y:S04]  /*19c0*/  SHFL.IDX PT, R6, R14, 0x3, 0x181f ;  /* 0x00781f000e067f89 */ /* 0x010fe800000e0000 */
[----:B------:R1:W4:Y:S01]  /*19d0*/  SHFL.IDX PT, R7, R13, 0x3, 0x181f ;  /* 0x00781f000d077f89 */ /* 0x00032200000e0000 */
[----:B-----5:R-:W-:Y:S01]  /*19e0*/  IMAD.WIDE.U32 R2, R18, c[0x0][0x208], RZ ;  /* 0x0000820012027a25 */ /* 0x020fe200078e00ff */
[----:B--2---:R-:W-:-:S03]  /*19f0*/  SHF.R.S32.HI R11, RZ, 0x1f, R17 ;  /* 0x0000001fff0b7819 */ /* 0x004fc60000011411 */
[----:B---3--:R-:W-:Y:S01]  /*1a00*/  IMAD.WIDE.U32 R8, R17, c[0x0][0x1f0], R4 ;  /* 0x00007c0011087a25 */ /* 0x008fe200078e0004 */
[----:B------:R-:W-:Y:S01]  /*1a10*/  IADD3 R5, R15, 0x60, RZ ;  /* 0x000000600f057810 */ /* 0x000fe20007ffe0ff */
[----:B------:R-:W-:Y:S02]  /*1a20*/  STL [R1+0x48], R17 ;  /* 0x0000481101007387 */ /* 0x000fe40000100800 */
[----:B------:R-:W-:Y:S01]  /*1a30*/  IMAD R0, R11, c[0x0][0x1f0], RZ ;  /* 0x00007c000b007a24 */ /* 0x000fe200078e02ff */
[----:B------:R-:W-:Y:S01]  /*1a40*/  ISETP.GE.AND P1, PT, R5, UR21, PT ;  /* 0x0000001505007c0c */ /* 0x000fe2000bf26270 */
[----:B------:R-:W-:Y:S01]  /*1a50*/  IMAD R4, R18, c[0x0][0x20c], R10 ;  /* 0x0000830012047a24 */ /* 0x000fe200078e020a */
[----:B------:R-:W-:Y:S01]  /*1a60*/  STL [R1+0x7c], R108 ;  /* 0x00007c6c01007387 */ /* 0x000fe20000100800 */
[----:B------:R-:W-:Y:S01]  /*1a70*/  IMAD R10, R17, c[0x0][0x1f4], R0 ;  /* 0x00007d00110a7a24 */ /* 0x000fe200078e0200 */
[----:B------:R-:W-:Y:S01]  /*1a80*/  IADD3 R0, P0, R8, UR22, RZ ;  /* 0x0000001608007c10 */ /* 0x000fe2000ff1e0ff */
[----:B------:R-:W-:Y:S01]  /*1a90*/  IMAD.IADD R5, R3, 0x1, R4 ;  /* 0x0000000103057824 */ /* 0x000fe200078e0204 */
[----:B------:R-:W-:Y:S01]  /*1aa0*/  STL [R1+0x44], R99 ;  /* 0x0000446301007387 */ /* 0x000fe20000100800 */
[----:B------:R-:W-:Y:S01]  /*1ab0*/  IMAD.MOV.U32 R4, RZ, RZ, R2 ;  /* 0x000000ffff047224 */ /* 0x000fe200078e0002 */
[----:B------:R-:W-:-:S02]  /*1ac0*/  IADD3.X R8, R9, UR20, R10, P0, !PT ;  /* 0x0000001409087c10 */ /* 0x000fc400087fe40a */
[C---:B-1----:R-:W-:Y:S01]  /*1ad0*/  LEA R13, P0, R0.reuse, c[0x0][0x1c8], 0x1 ;  /* 0x00007200000d7a11 */ /* 0x042fe200078008ff */
[----:B------:R-:W-:Y:S01]  /*1ae0*/  IMAD.WIDE.U32 R4, R17, c[0x0][0x218], R4 ;  /* 0x0000860011047a25 */ /* 0x000fe200078e0004 */
[----:B------:R-:W-:Y:S02]  /*1af0*/  STL [R1+0xb0], R106 ;  /* 0x0000b06a01007387 */ /* 0x000fe40000100800 */
[----:B------:R-:W-:Y:S01]  /*1b00*/  LEA.HI.X R12, R0, c[0x0][0x1cc], R8, 0x1, P0 ;  /* 0x00007300000c7a11 */ /* 0x000fe200000f0c08 */
[----:B------:R-:W-:Y:S01]  /*1b10*/  IMAD R0, R11, c[0x0][0x218], RZ ;  /* 0x000086000b007a24 */ /* 0x000fe200078e02ff */
[----:B------:R-:W-:Y:S01]  /*1b20*/  SHFL.IDX PT, R2, R13, RZ, 0x181f ;  /* 0x00181fff0d027589 */ /* 0x000fe200000e0000 */
[----:B----4-:R-:W-:-:S03]  /*1b30*/  @!P1 IMAD.WIDE R10, R108, 0x2, R6 ;  /* 0x000000026c0a9825 */ /* 0x010fc600078e0206 */
[----:B------:R-:W1:Y:S01]  /*1b40*/  SHFL.IDX PT, R3, R12, RZ, 0x181f ;  /* 0x00181fff0c037589 */ /* 0x000e6200000e0000 */
[----:B------:R-:W-:Y:S02]  /*1b50*/  IMAD R0, R17, c[0x0][0x21c], R0 ;  /* 0x0000870011007a24 */ /* 0x000fe400078e0200 */
[----:B------:R-:W-:Y:S01]  /*1b60*/  @!P1 IMAD.WIDE R8, R106, 0x2, R6 ;  /* 0x000000026a089825 */ /* 0x000fe200078e0206 */
[----:B------:R2:W-:Y:S01]  /*1b70*/  @!P1 LDGSTS.E.BYPASS.LTC128B.128 [R99+0x3100], [R10.64], !P6 ;  /* 0x031000000a639fae */ /* 0x0005e2000f101d50 */
[----:B------:R-:W-:-:S03]  /*1b80*/  ISETP.GE.AND P6, PT, R108, c[0x0][0x1d4], PT ;  /* 0x000075006c007a0c */ /* 0x000fc60003fc6270 */
[----:B------:R3:W-:Y:S04]  /*1b90*/  @!P1 LDGSTS.E.BYPASS.LTC128B.128 [R99+0x7100], [R8.64], !P5 ;  /* 0x0710000008639fae */ /* 0x0007e8000e901d50 */
[----:B------:R-:W-:Y:S04]  /*1ba0*/  STL [R1+0xb4], R104 ;  /* 0x0000b46801007387 */ /* 0x000fe80000100800 */
[----:B------:R-:W-:Y:S04]  /*1bb0*/  STL [R1+0x58], R102 ;  /* 0x0000586601007387 */ /* 0x000fe80000100800 */
[----:B------:R-:W-:Y:S01]  /*1bc0*/  STL [R1+0x4c], R18 ;  /* 0x00004c1201007387 */ /* 0x000fe20000100800 */
[----:B--2---:R-:W-:-:S02]  /*1bd0*/  IADD3 R10, P0, R4, UR26, RZ ;  /* 0x0000001a040a7c10 */ /* 0x004fc4000ff1e0ff */
[----:B------:R-:W-:Y:S02]  /*1be0*/  LEA.HI R11, R98, R101, RZ, 0x4 ;  /* 0x00000065620b7211 */ /* 0x000fe400078f20ff */
[----:B------:R-:W-:Y:S01]  /*1bf0*/  IADD3.X R4, R5, UR8, R0, P0, !PT ;  /* 0x0000000805047c10 */ /* 0x000fe200087fe400 */
[--C-:B---3--:R-:W-:Y:S01]  /*1c00*/  @!P1 IMAD.WIDE R8, R104, 0x2, R6.reuse ;  /* 0x0000000268089825 */ /* 0x108fe200078e0206 */
[----:B------:R-:W-:Y:S02]  /*1c10*/  ISETP.GE.AND P0, PT, R20, 0x1, PT ;  /* 0x000000011400780c */ /* 0x000fe40003f06270 */
[----:B------:R-:W-:Y:S01]  /*1c20*/  LEA R0, P5, R10, c[0x0][0x1f8], 0x1 ;  /* 0x00007e000a007a11 */ /* 0x000fe200078a08ff */
[----:B------:R-:W-:Y:S01]  /*1c30*/  @!P1 IMAD.WIDE R6, R102, 0x2, R6 ;  /* 0x0000000266069825 */ /* 0x000fe200078e0206 */
[----:B------:R2:W-:Y:S01]  /*1c40*/  @!P1 LDGSTS.E.BYPASS.LTC128B.128 [R99+0xb100], [R8.64], !P4 ;  /* 0x0b10000008639fae */ /* 0x0005e2000e101d50 */
[----:B------:R-:W-:Y:S02]  /*1c50*/  ISETP.GE.AND P4, PT, R35, c[0x0][0x1d4], PT ;  /* 0x0000750023007a0c */ /* 0x000fe40003f86270 */
[----:B------:R-:W-:Y:S01]  /*1c60*/  LEA.HI.X R10, R10, c[0x0][0x1fc], R4, 0x1, P5 ;  /* 0x00007f000a0a7a11 */ /* 0x000fe200028f0c04 */
[----:B------:R-:W3:Y:S01]  /*1c70*/  SHFL.IDX PT, R14, R0, RZ, 0x181f ;  /* 0x00181fff000e7589 */ /* 0x000ee200000e0000 */
[----:B------:R-:W-:-:S03]  /*1c80*/  ISETP.GE.AND P5, PT, R21, c[0x0][0x1d4], PT ;  /* 0x0000750015007a0c */ /* 0x000fc60003fa6270 */
[----:B------:R4:W-:Y:S01]  /*1c90*/  @!P1 LDGSTS.E.BYPASS.LTC128B.128 [R99+0xf100], [R6.64], !P3 ;  /* 0x0f10000006639fae */ /* 0x0009e2000d901d50 */
[--C-:B-1----:R-:W-:Y:S01]  /*1ca0*/  @P0 IMAD.WIDE R4, R104, 0x2, R2.reuse ;  /* 0x0000000268040825 */ /* 0x102fe200078e0202 */
[----:B------:R-:W-:Y:S02]  /*1cb0*/  ISETP.GE.AND P3, PT, R34, c[0x0][0x1d4], PT ;  /* 0x0000750022007a0c */ /* 0x000fe40003f66270 */
[----:B------:R-:W1:Y:S01]  /*1cc0*/  SHFL.IDX PT, R17, R10, RZ, 0x181f ;  /* 0x00181fff0a117589 */ /* 0x000e6200000e0000 */
[----:B------:R-:W-:Y:S02]  /*1cd0*/  ISETP.GT.AND P1, PT, R20, 0x20, PT ;  /* 0x000000201400780c */ /* 0x000fe40003f24270 */
[----:B------:R-:W-:Y:S01]  /*1ce0*/  SEL R100, RZ, 0x10, P3 ;  /* 0x00000010ff647807 */ /* 0x000fe20001800000 */
[----:B------:R-:W5:Y:S04]  /*1cf0*/  SHFL.IDX PT, R15, R0, 0x1, 0x181f ;  /* 0x00381f00000f7f89 */ /* 0x000f6800000e0000 */
[----:B------:R-:W0:Y:S04]  /*1d00*/  LDGDEPBAR ;  /* 0x00000000000079af */ /* 0x000e280000000000 */
[----:B------:R1:W3:Y:S01]  /*1d10*/  SHFL.IDX PT, R16, R10, 0x1, 0x181f ;  /* 0x00381f000a107f89 */ /* 0x0002e200000e0000 */
[----:B--2---:R-:W-:-:S05]  /*1d20*/  @P0 IMAD.WIDE R8, R108, 0x2, R2 ;  /* 0x000000026c080825 */ /* 0x004fca00078e0202 */
[----:B------:R2:W-:Y:S01]  /*1d30*/  @P0 LDGSTS.E.BYPASS.LTC128B.128 [R99+0x10100], [R8.64], !P6 ;  /* 0x1010000008630fae */ /* 0x0005e2000f101d50 */
[----:B----4-:R-:W-:-:S04]  /*1d40*/  @P0 IMAD.WIDE R6, R106, 0x2, R2 ;  /* 0x000000026a060825 */ /* 0x010fc800078e0202 */
[----:B------:R-:W-:Y:S01]  /*1d50*/  @P0 IMAD.WIDE R2, R102, 0x2, R2 ;  /* 0x0000000266020825 */ /* 0x000fe200078e0202 */
[----:B------:R4:W-:Y:S04]  /*1d60*/  @P0 LDGSTS.E.BYPASS.LTC128B.128 [R99+0x12100], [R6.64], !P5 ;  /* 0x1210000006630fae */ /* 0x0009e8000e901d50 */
[----:B------:R5:W-:Y:S01]  /*1d70*/  @P0 LDGSTS.E.BYPASS.LTC128B.128 [R99+0x14100], [R4.64], !P4 ;  /* 0x1410000004630fae */ /* 0x000be2000e101d50 */
[----:B-1----:R-:W-:-:S03]  /*1d80*/  LOP3.LUT R10, R11, 0xfffffff0, RZ, 0xc0, !PT ;  /* 0xfffffff00b0a7812 */ /* 0x002fc600078ec0ff */
[----:B------:R1:W-:Y:S02]  /*1d90*/  @P0 LDGSTS.E.BYPASS.LTC128B.128 [R99+0x16100], [R2.64], !P3 ;  /* 0x1610000002630fae */ /* 0x0003e4000d901d50 */
[----:B------:R-:W-:-:S05]  /*1da0*/  IMAD.IADD R10, R101, 0x1, -R10 ;  /* 0x00000001650a7824 */ /* 0x000fca00078e0a0a */
[----:B------:R-:W-:Y:S01]  /*1db0*/  SHF.R.S32.HI R18, RZ, 0x1f, R10 ;  /* 0x0000001fff127819 */ /* 0x000fe2000001140a */
[----:B--2---:R-:W-:-:S03]  /*1dc0*/  IMAD.WIDE R8, R108, 0x2, RZ ;  /* 0x000000026c087825 */ /* 0x004fc600078e02ff */
[----:B------:R-:W-:Y:S02]  /*1dd0*/  LEA.HI R18, R18, R10, RZ, 0x3 ;  /* 0x0000000a12127211 */ /* 0x000fe400078f18ff */
[----:B---3--:R-:W-:Y:S02]  /*1de0*/  IADD3 R32, P0, R14, R8, RZ ;  /* 0x000000080e207210 */ /* 0x008fe40007f1e0ff */
[----:B----4-:R-:W-:Y:S01]  /*1df0*/  SHF.R.S32.HI R6, RZ, 0x4, R11 ;  /* 0x00000004ff067819 */ /* 0x010fe2000001140b */
[----:B------:R-:W-:Y:S02]  /*1e00*/  IMAD.SHL.U32 R7, R19, 0x40, RZ ;  /* 0x0000004013077824 */ /* 0x000fe400078e00ff */
[----:B------:R-:W-:Y:S01]  /*1e10*/  IMAD.X R33, R17, 0x1, R9, P0 ;  /* 0x0000000111217824 */ /* 0x000fe200000e0609 */
[----:B-----5:R2:W-:Y:S01]  /*1e20*/  SHFL.IDX PT, R4, R13, 0x1, 0x181f ;  /* 0x00381f000d047f89 */ /* 0x0205e200000e0000 */
[----:B------:R-:W-:Y:S02]  /*1e30*/  LEA.HI R0, R11, R6, RZ, 0x1 ;  /* 0x000000060b007211 */ /* 0x000fe400078f08ff */
[----:B------:R-:W-:Y:S01]  /*1e40*/  IADD3 R30, P0, R8, R15, RZ ;  /* 0x0000000f081e7210 */ /* 0x000fe20007f1e0ff */
[----:B------:R3:W4:Y:S01]  /*1e50*/  SHFL.IDX PT, R5, R12, 0x1, 0x181f ;  /* 0x00381f000c057f89 */ /* 0x00072200000e0000 */
[----:B------:R-:W-:Y:S01]  /*1e60*/  LOP3.LUT R0, R0, 0xfffffffe, RZ, 0xc0, !PT ;  /* 0xfffffffe00007812 */ /* 0x000fe200078ec0ff */
[----:B-1----:R-:W-:Y:S01]  /*1e70*/  IMAD.WIDE R2, R106, 0x2, RZ ;  /* 0x000000026a027825 */ /* 0x002fe200078e02ff */
[----:B------:R-:W-:-:S03]  /*1e80*/  LOP3.LUT R11, R18, 0xfffffff8, RZ, 0xc0, !PT ;  /* 0xfffffff8120b7812 */ /* 0x000fc600078ec0ff */
[----:B------:R-:W-:Y:S01]  /*1e90*/  IMAD.X R31, R9, 0x1, R16, P0 ;  /* 0x00000001091f7824 */ /* 0x000fe200000e0610 */
[----:B------:R-:W-:Y:S01]  /*1ea0*/  IADD3 R28, P0, R14, R2, RZ ;  /* 0x000000020e1c7210 */ /* 0x000fe20007f1e0ff */
[----:B------:R-:W-:-:S04]  /*1eb0*/  IMAD.IADD R11, R10, 0x1, -R11 ;  /* 0x000000010a0b7824 */ /* 0x000fc800078e0a0b */
[----:B------:R-:W-:Y:S01]  /*1ec0*/  IMAD.X R29, R17, 0x1, R3, P0 ;  /* 0x00000001111d7824 */ /* 0x000fe200000e0603 */
[----:B------:R-:W-:-:S05]  /*1ed0*/  IADD3 R26, P0, R2, R15, RZ ;  /* 0x0000000f021a7210 */ /* 0x000fca0007f1e0ff */
[----:B------:R-:W-:Y:S02]  /*1ee0*/  IMAD.X R27, R3, 0x1, R16, P0 ;  /* 0x00000001031b7824 */ /* 0x000fe400000e0610 */
[----:B--2---:R-:W-:Y:S01]  /*1ef0*/  IMAD.IADD R13, R6, 0x1, -R0 ;  /* 0x00000001060d7824 */ /* 0x004fe200078e0a00 */
[----:B------:R-:W-:Y:S01]  /*1f00*/  LOP3.LUT R0, R7, 0x1c0, RZ, 0xc0, !PT ;  /* 0x000001c007007812 */ /* 0x000fe200078ec0ff */
[----:B------:R-:W-:-:S03]  /*1f10*/  IMAD.WIDE R2, R104, 0x2, RZ ;  /* 0x0000000268027825 */ /* 0x000fc600078e02ff */
[----:B---3--:R-:W-:Y:S01]  /*1f20*/  LOP3.LUT R12, R0, 0x8, R22, 0xf8, !PT ;  /* 0x00000008000c7812 */ /* 0x008fe200078ef816 */
[----:B----4-:R-:W-:Y:S01]  /*1f30*/  @P1 IMAD.WIDE R8, R108, 0x2, R4 ;  /* 0x000000026c081825 */ /* 0x010fe200078e0204 */
[----:B------:R-:W-:Y:S02]  /*1f40*/  SHF.R.U32.HI R0, RZ, 0x3, R0 ;  /* 0x00000003ff007819 */ /* 0x000fe40000011600 */
[----:B------:R-:W-:Y:S01]  /*1f50*/  IADD3 R22, P0, R2, R15, RZ ;  /* 0x0000000f02167210 */ /* 0x000fe20007f1e0ff */
[----:B------:R-:W-:Y:S01]  /*1f60*/  @P1 IMAD.WIDE R6, R106, 0x2, R4 ;  /* 0x000000026a061825 */ /* 0x000fe200078e0204 */
[----:B------:R1:W-:Y:S01]  /*1f70*/  @P1 LDGSTS.E.BYPASS.LTC128B.128 [R99+0x11100], [R8.64], !P6 ;  /* 0x1110000008631fae */ /* 0x0003e2000f101d50 */
[----:B------:R-:W-:Y:S02]  /*1f80*/  LOP3.LUT R0, R12, R0, RZ, 0x3c, !PT ;  /* 0x000000000c007212 */ /* 0x000fe400078e3cff */
[----:B------:R-:W-:Y:S01]  /*1f90*/  IMAD.X R23, R3, 0x1, R16, P0 ;  /* 0x0000000103177824 */ /* 0x000fe200000e0610 */
[----:B------:R2:W-:Y:S02]  /*1fa0*/  @P1 LDGSTS.E.BYPASS.LTC128B.128 [R99+0x13100], [R6.64], !P5 ;  /* 0x1310000006631fae */ /* 0x0005e4000e901d50 */
[----:B------:R-:W-:-:S04]  /*1fb0*/  IMAD R0, R13, 0x200, R0 ;  /* 0x000002000d007824 */ /* 0x000fc800078e0200 */
[----:B------:R-:W-:-:S05]  /*1fc0*/  IMAD.SHL.U32 R134, R0, 0x2, RZ ;  /* 0x0000000200867824 */ /* 0x000fca00078e00ff */
[C---:B------:R-:W-:Y:S02]  /*1fd0*/  IADD3 R0, R134.reuse, 0x10100, RZ ;  /* 0x0001010086007810 */ /* 0x040fe40007ffe0ff */
[----:B------:R-:W-:Y:S01]  /*1fe0*/  IADD3 R111, R134, 0x10120, RZ ;  /* 0x00010120866f7810 */ /* 0x000fe20007ffe0ff */
[----:B-1----:R-:W-:-:S04]  /*1ff0*/  @P1 IMAD.WIDE R8, R104, 0x2, R4 ;  /* 0x0000000268081825 */ /* 0x002fc800078e0204 */
[----:B------:R-:W-:Y:S01]  /*2000*/  @P1 IMAD.WIDE R4, R102, 0x2, R4 ;  /* 0x0000000266041825 */ /* 0x000fe200078e0204 */
[----:B------:R1:W-:Y:S03]  /*2010*/  @P1 LDGSTS.E.BYPASS.LTC128B.128 [R99+0x15100], [R8.64], !P4 ;  /* 0x1510000008631fae */ /* 0x0003e6000e101d50 */
[----:B--2---:R-:W-:Y:S01]  /*2020*/  IMAD.SHL.U32 R6, R11, 0x40, RZ ;  /* 0x000000400b067824 */ /* 0x004fe200078e00ff */
[----:B------:R2:W-:Y:S01]  /*2030*/  @P1 LDGSTS.E.BYPASS.LTC128B.128 [R99+0x17100], [R4.64], !P3 ;  /* 0x1710000004631fae */ /* 0x0005e2000d901d50 */
[----:B------:R-:W-:Y:S01]  /*2040*/  IMAD.SHL.U32 R7, R13, 0x8, RZ ;  /* 0x000000080d077824 */ /* 0x000fe200078e00ff */
[----:B------:R-:W-:Y:S01]  /*2050*/  IADD3 R24, P1, R14, R2, RZ ;  /* 0x000000020e187210 */ /* 0x000fe20007f3e0ff */
[----:B------:R-:W-:Y:S01]  /*2060*/  IMAD.SHL.U32 R2, R18, 0x40, RZ ;  /* 0x0000004012027824 */ /* 0x000fe200078e00ff */
[----:B------:R-:W0:Y:S01]  /*2070*/  LDGDEPBAR ;  /* 0x00000000000079af */ /* 0x000e220000000000 */
[----:B------:R-:W-:-:S02]  /*2080*/  LOP3.LUT R6, R6, 0x1c0, RZ, 0xc0, !PT ;  /* 0x000001c006067812 */ /* 0x000fc400078ec0ff */
[----:B------:R-:W-:Y:S01]  /*2090*/  IMAD.X R25, R17, 0x1, R3, P1 ;  /* 0x0000000111197824 */ /* 0x000fe200008e0603 */
[----:B------:R-:W-:Y:S02]  /*20a0*/  LOP3.LUT P1, RZ, R19, 0x2, RZ, 0xc0, !PT ;  /* 0x0000000213ff7812 */ /* 0x000fe4000782c0ff */
[----:B------:R-:W-:Y:S02]  /*20b0*/  LOP3.LUT R7, R6, 0x8, R7, 0xf8, !PT ;  /* 0x0000000806077812 */ /* 0x000fe400078ef807 */
[----:B------:R-:W-:Y:S02]  /*20c0*/  SHF.R.U32.HI R6, RZ, 0x3, R6 ;  /* 0x00000003ff067819 */ /* 0x000fe40000011606 */
[----:B------:R-:W-:Y:S02]  /*20d0*/  IADD3 R3, R99, 0x100, RZ ;  /* 0x0000010063037810 */ /* 0x000fe40007ffe0ff */
[----:B------:R-:W-:-:S05]  /*20e0*/  LOP3.LUT R6, R7, R6, RZ, 0x3c, !PT ;  /* 0x0000000607067212 */ /* 0x000fca00078e3cff */
[----:B------:R-:W-:Y:S02]  /*20f0*/  @P1 IADD3 R111, R0, -0x20, RZ ;  /* 0xffffffe0006f1810 */ /* 0x000fe40007ffe0ff */
[----:B------:R-:W-:-:S03]  /*2100*/  LOP3.LUT P1, RZ, R11, 0x2, RZ, 0xc0, !PT ;  /* 0x000000020bff7812 */ /* 0x000fc6000782c0ff */
[----:B------:R-:W-:Y:S01]  /*2110*/  STL [R1], R111 ;  /* 0x0000006f01007387 */ /* 0x000fe20000100800 */
[----:B--2---:R-:W-:Y:S01]  /*2120*/  IMAD.WIDE R4, R102, 0x2, RZ ;  /* 0x0000000266047825 */ /* 0x004fe200078e02ff */
[----:B------:R-:W-:-:S04]  /*2130*/  DEPBAR.LE SB0, 0x1 ;  /* 0x000080400000791a */ /* 0x000fc80000000000 */
[----:B------:R-:W-:Y:S01]  /*2140*/  BAR.SYNC.DEFER_BLOCKING 0x0 ;  /* 0x0000000000007b1d */ /* 0x000fe20000010000 */
[----:B------:R-:W-:-:S05]  /*2150*/  IADD3 R12, P0, R14, R4, RZ ;  /* 0x000000040e0c7210 */ /* 0x000fca0007f1e0ff */
[----:B------:R-:W-:Y:S01]  /*2160*/  IMAD.X R13, R17, 0x1, R5, P0 ;  /* 0x00000001110d7824 */ /* 0x000fe200000e0605 */
[----:B-1----:R-:W-:Y:S01]  /*2170*/  IADD3 R8, P0, R4, R15, RZ ;  /* 0x0000000f04087210 */ /* 0x002fe20007f1e0ff */
[----:B------:R-:W-:Y:S01]  /*2180*/  STL [R1+0xc4], R109 ;  /* 0x0000c46d01007387 */ /* 0x000fe20000100800 */
[----:B------:R-:W-:Y:S01]  /*2190*/  LOP3.LUT R4, R6, 0xfffffe00, R2, 0xf8, !PT ;  /* 0xfffffe0006047812 */ /* 0x000fe200078ef802 */
[----:B------:R-:W-:Y:S01]  /*21a0*/  IMAD.MOV.U32 R2, RZ, RZ, 0x20 ;  /* 0x00000020ff027424 */ /* 0x000fe200078e00ff */
[----:B------:R-:W-:Y:S01]  /*21b0*/  IADD3 R6, R111, 0x800, RZ ;  /* 0x000008006f067810 */ /* 0x000fe20007ffe0ff */
[----:B------:R-:W-:Y:S01]  /*21c0*/  IMAD.X R9, R5, 0x1, R16, P0 ;  /* 0x0000000105097824 */ /* 0x000fe200000e0610 */
[----:B------:R-:W-:Y:S01]  /*21d0*/  LOP3.LUT P0, RZ, R11, 0x4, RZ, 0xc0, !PT ;  /* 0x000000040bff7812 */ /* 0x000fe2000780c0ff */
[----:B------:R-:W-:Y:S01]  /*21e0*/  IMAD.MOV.U32 R5, RZ, RZ, 0x10 ;  /* 0x00000010ff057424 */ /* 0x000fe200078e00ff */
[----:B------:R-:W-:Y:S01]  /*21f0*/  STL [R1+0x94], R100 ;  /* 0x0000946401007387 */ /* 0x000fe20000100800 */
[----:B------:R-:W-:Y:S01]  /*2200*/  IMAD R232, R96, 0x400, R4 ;  /* 0x0000040060e87824 */ /* 0x000fe200078e0204 */
[----:B------:R-:W-:-:S02]  /*2210*/  SEL R0, R2, 0xffffffe0, !P0 ;  /* 0xffffffe002007807 */ /* 0x000fc40004000000 */
[----:B------:R-:W-:Y:S01]  /*2220*/  SEL R5, R5, 0xfffffff0, !P1 ;  /* 0xfffffff005057807 */ /* 0x000fe20004800000 */
[----:B------:R-:W-:Y:S01]  /*2230*/  STL [R1+0xbc], R107 ;  /* 0x0000bc6b01007387 */ /* 0x000fe20000100800 */
[C---:B------:R-:W-:Y:S01]  /*2240*/  LEA R240, R232.reuse, 0x100, 0x1 ;  /* 0x00000100e8f07811 */ /* 0x040fe200078e08ff */
[----:B------:R-:W-:Y:S01]  /*2250*/  IMAD.SHL.U32 R232, R232, 0x2, RZ ;  /* 0x00000002e8e87824 */ /* 0x000fe200078e00ff */
[----:B------:R-:W-:Y:S01]  /*2260*/  ISETP.GE.AND P1, PT, R108, c[0x0][0x1d4], PT ;  /* 0x000075006c007a0c */ /* 0x000fe20003f26270 */
[----:B------:R-:W-:Y:S02]  /*2270*/  STL [R1+0xc0], R105 ;  /* 0x0000c06901007387 */ /* 0x000fe40000100800 */
[--C-:B------:R-:W-:Y:S01]  /*2280*/  IMAD R236, R5, 0x2, R240.reuse ;  /* 0x0000000205ec7824 */ /* 0x100fe200078e02f0 */
[----:B------:R-:W-:Y:S01]  /*2290*/  ISETP.LT.OR P0, PT, R20, 0x1, P1 ;  /* 0x000000011400780c */ /* 0x000fe20000f01670 */
[C---:B------:R-:W-:Y:S01]  /*22a0*/  IMAD R240, R0.reuse, 0x2, R240 ;  /* 0x0000000200f07824 */ /* 0x040fe200078e02f0 */
[----:B------:R-:W-:Y:S01]  /*22b0*/  LDSM.16.M88.4 R168, [R232+0x100] ;  /* 0x00010000e8a8783b */ /* 0x000fe20000000200 */
[----:B------:R-:W-:Y:S01]  /*22c0*/  IMAD R244, R0, 0x2, R236 ;  /* 0x0000000200f47824 */ /* 0x000fe200078e02ec */
[----:B------:R-:W-:-:S02]  /*22d0*/  ISETP.GE.AND P1, PT, R21, c[0x0][0x1d4], PT ;  /* 0x0000750015007a0c */ /* 0x000fc40003f26270 */
        /* <DEDUP_REMOVED lines=16> */
[----:B------:R1:W-:Y:S04]  /*23e0*/  STL [R1+0x50], R3 ;  /* 0x0000500301007387 */ /* 0x0003e80000100800 */
[----:B------:R-:W-:Y:S01]  /*23f0*/  STL [R1+0x90], R103 ;  /* 0x0000906701007387 */ /* 0x000fe20000100800 */
[----:B------:R-:W-:-:S04]  /*2400*/  DEPBAR.LE SB0, 0x0 ;  /* 0x000080000000791a */ /* 0x000fc80000000000 */
[----:B------:R-:W-:Y:S01]  /*2410*/  BAR.SYNC.DEFER_BLOCKING 0x0 ;  /* 0x0000000000007b1d */ /* 0x000fe20000010000 */
[----:B-1----:R-:W-:-:S05]  /*2420*/  IADD3 R3, R99, 0x4100, RZ ;  /* 0x0000410063037810 */ /* 0x002fca0007ffe0ff */
[----:B------:R-:W-:Y:S04]  /*2430*/  LDSM.16.M88.4 R36, [R134+0x10100] ;  /* 0x010100008624783b */ /* 0x000fe80000000200 */
[----:B------:R-:W1:Y:S04]  /*2440*/  LDSM.16.M88.4 R40, [R134+0x10900] ;  /* 0x010900008628783b */ /* 0x000e680000000200 */
[----:B------:R-:W-:Y:S04]  /*2450*/  LDSM.16.M88.4 R48, [R134+0x11100] ;  /* 0x011100008630783b */ /* 0x000fe80000000200 */
[----:B------:R-:W-:Y:S04]  /*2460*/  LDSM.16.M88.4 R56, [R134+0x11900] ;  /* 0x011900008638783b */ /* 0x000fe80000000200 */
[----:B------:R-:W-:Y:S04]  /*2470*/  LDSM.16.M88.4 R44, [R111] ;  /* 0x000000006f2c783b */ /* 0x000fe80000000200 */
[----:B------:R-:W2:Y:S04]  /*2480*/  LDSM.16.M88.4 R52, [R111+0x800] ;  /* 0x000800006f34783b */ /* 0x000ea80000000200 */
[----:B------:R-:W3:Y:S04]  /*2490*/  LDSM.16.M88.4 R72, [R111+0x1000] ;  /* 0x001000006f48783b */ /* 0x000ee80000000200 */
[----:B------:R-:W4:Y:S04]  /*24a0*/  LDSM.16.M88.4 R76, [R111+0x1800] ;  /* 0x001800006f4c783b */ /* 0x000f280000000200 */
[----:B------:R-:W-:Y:S01]  /*24b0*/  @!PT LDS RZ, [RZ] ;  /* 0x00000000fffff984 */ /* 0x000fe20000000800 */
[----:B------:R-:W-:Y:S01]  /*24c0*/  @!PT LDS RZ, [RZ] ;  /* 0x00000000fffff984 */ /* 0x000fe20000000800 */
[----:B------:R-:W-:Y:S01]  /*24d0*/  @!PT LDS RZ, [RZ] ;  /* 0x00000000fffff984 */ /* 0x000fe20000000800 */
[----:B------:R5:W-:Y:S01]  /*24e0*/  LDGSTS.E.BYPASS.LTC128B.128 [R99+0x100], [R32.64], !P0 ;  /* 0x0010000020637fae */ /* 0x000be2000c101d50 */
[----:B------:R-:W-:-:S02]  /*24f0*/  ISETP.LT.OR P0, PT, R20, 0x1, P1 ;  /* 0x000000011400780c */ /* 0x000fc40000f01670 */
[----:B------:R-:W-:-:S11]  /*2500*/  ISETP.GE.AND P1, PT, R35, c[0x0][0x1d4], PT ;  /* 0x0000750023007a0c */ /* 0x000fd60003f26270 */
[----:B------:R1:W-:Y:S01]  /*2510*/  LDGSTS.E.BYPASS.LTC128B.128 [R99+0x2100], [R28.64], !P0 ;  /* 0x021000001c637fae */ /* 0x0003e2000c101d50 */
[----:B------:R-:W-:Y:S02]  /*2520*/  ISETP.LT.OR P0, PT, R20, 0x1, P1 ;  /* 0x000000011400780c */ /* 0x000fe40000f01670 */
[----:B------:R-:W-:-:S11]  /*2530*/  ISETP.GE.AND P1, PT, R34, c[0x0][0x1d4], PT ;  /* 0x0000750022007a0c */ /* 0x000fd60003f26270 */
[----:B------:R1:W-:Y:S01]  /*2540*/  LDGSTS.E.BYPASS.LTC128B.128 [R99+0x4100], [R24.64], !P0 ;  /* 0x0410000018637fae */ /* 0x0003e2000c101d50 */
[C---:B------:R-:W-:Y:S02]  /*2550*/  ISETP.LT.OR P0, PT, R20.reuse, 0x1, P1 ;  /* 0x000000011400780c */ /* 0x040fe40000f01670 */
[----:B------:R-:W-:-:S11]  /*2560*/  ISETP.LT.OR P1, PT, R20, 0x21, P1 ;  /* 0x000000211400780c */ /* 0x000fd60000f21670 */
[----:B------:R1:W-:Y:S01]  /*2570*/  LDGSTS.E.BYPASS.LTC128B.128 [R99+0x6100], [R12.64], !P0 ;  /* 0x061000000c637fae */ /* 0x0003e2000c101d50 */
[----:B------:R-:W-:-:S04]  /*2580*/  ISETP.GE.AND P0, PT, R108, c[0x0][0x1d4], PT ;  /* 0x000075006c007a0c */ /* 0x000fc80003f06270 */
[----:B------:R-:W-:-:S13]  /*2590*/  ISETP.LT.OR P0, PT, R20, 0x21, P0 ;  /* 0x000000211400780c */ /* 0x000fda0000701670 */
[----:B------:R2:W-:Y:S01]  /*25a0*/  LDGSTS.E.BYPASS.LTC128B.128 [R99+0x1100], [R30.64], !P0 ;  /* 0x011000001e637fae */ /* 0x0005e2000c101d50 */
[----:B------:R-:W-:-:S04]  /*25b0*/  ISETP.GE.AND P0, PT, R21, c[0x0][0x1d4], PT ;  /* 0x0000750015007a0c */ /* 0x000fc80003f06270 */
[----:B------:R-:W-:Y:S01]  /*25c0*/  ISETP.LT.OR P0, PT, R20, 0x21, P0 ;  /* 0x000000211400780c */ /* 0x000fe20000701670 */
[C---:B-1----:R-:W-:Y:S11]  /*25d0*/  HMMA.16816.F32.BF16 R12, R168.reuse, R40, RZ ;  /* 0x00000028a80c723c */ /* 0x042ff600000418ff */
[----:B------:R-:W-:Y:S01]  /*25e0*/  @!UPT UIADD3 URZ, URZ, URZ, URZ ;  /* 0x0000003f3f3ff290 */ /* 0x000fe2000fffe03f */
[----:B------:R1:W-:Y:S01]  /*25f0*/  LDGSTS.E.BYPASS.LTC128B.128 [R99+0x3100], [R26.64], !P0 ;  /* 0x031000001a637fae */ /* 0x0003e2000c101d50 */
[----:B------:R-:W-:Y:S02]  /*2600*/  LOP3.LUT P0, RZ, R19, 0x4, RZ, 0xc0, !PT ;  /* 0x0000000413ff7812 */ /* 0x000fe4000780c0ff */
[----:B------:R-:W-:Y:S02]  /*2610*/  HMMA.16816.F32.BF16 R16, R168, R38, RZ ;  /* 0x00000026a810723c */ /* 0x000fe400000418ff */
[----:B------:R-:W-:Y:S02]  /*2620*/  SEL R2, R2, 0xffffffe0, !P0 ;  /* 0xffffffe002027807 */ /* 0x000fe40004000000 */
[----:B------:R-:W-:-:S03]  /*2630*/  ISETP.GE.AND P0, PT, R35, c[0x0][0x1d4], PT ;  /* 0x0000750023007a0c */ /* 0x000fc60003f06270 */
[----:B------:R-:W-:Y:S01]  /*2640*/  IMAD R252, R2, 0x2, R134 ;  /* 0x0000000202fc7824 */ /* 0x000fe200078e0286 */
[----:B------:R-:W-:Y:S01]  /*2650*/  ISETP.LT.OR P0, PT, R20, 0x21, P0 ;  /* 0x000000211400780c */ /* 0x000fe20000701670 */
[----:B--2---:R-:W-:Y:S01]  /*2660*/  HMMA.16816.F32.BF16 R28, R168, R42, RZ ;  /* 0x0000002aa81c723c */ /* 0x004fe200000418ff */
[----:B------:R-:W-:Y:S01]  /*2670*/  IMAD R249, R2, 0x2, R111 ;  /* 0x0000000202f97824 */ /* 0x000fe200078e026f */
[----:B------:R-:W-:-:S05]  /*2680*/  IADD3 R2, R99, 0x2100, RZ ;  /* 0x0000210063027810 */ /* 0x000fca0007ffe0ff */
[----:B------:R2:W-:Y:S01]  /*2690*/  STL [R1+0xa8], R2 ;  /* 0x0000a80201007387 */ /* 0x0005e20000100800 */
[----:B------:R-:W-:Y:S03]  /*26a0*/  HMMA.16816.F32.BF16 R60, R172, R52, R12 ;  /* 0x00000034ac3c723c */ /* 0x000fe6000004180c */
[----:B------:R3:W-:Y:S04]  /*26b0*/  STL [R1+0xa4], R3 ;  /* 0x0000a40301007387 */ /* 0x0007e80000100800 */
[----:B------:R4:W-:Y:S01]  /*26c0*/  LDGSTS.E.BYPASS.LTC128B.128 [R99+0x5100], [R22.64], !P0 ;  /* 0x0510000016637fae */ /* 0x0009e2000c101d50 */
[----:B-1----:R-:W-:Y:S01]  /*26d0*/  HMMA.16816.F32.BF16 R24, R168, R36, RZ ;  /* 0x00000024a818723c */ /* 0x002fe200000418ff */
[----:B------:R-:W-:-:S02]  /*26e0*/  PLOP3.LUT P0, PT, PT, PT, UP0, 0x40, 0x0 ;  /* 0x000000000000781c */ /* 0x000fc40003f0e808 */
[----:B------:R1:W-:Y:S01]  /*26f0*/  LDGSTS.E.BYPASS.LTC128B.128 [R99+0x7100], [R8.64], !P1 ;  /* 0x0710000008637fae */ /* 0x0003e2000c901d50 */
[----:B------:R-:W-:-:S03]  /*2700*/  ISETP.GT.AND P1, PT, R110, 0x3f, PT ;  /* 0x0000003f6e00780c */ /* 0x000fc60003f24270 */
[----:B------:R-:W1:Y:S01]  /*2710*/  LDSM.16.M88.4 R40, [R252+0x10100] ;  /* 0x01010000fc28783b */ /* 0x000e620000000200 */
[----:B------:R-:W-:Y:S03]  /*2720*/  HMMA.16816.F32.BF16 R68, R172, R46, R16 ;  /* 0x0000002eac44723c */ /* 0x000fe60000041810 */
[----:B------:R-:W-:Y:S04]  /*2730*/  LDSM.16.M88.4 R80, [R111+0x4000] ;  /* 0x004000006f50783b */ /* 0x000fe80000000200 */
[----:B------:R-:W-:Y:S01]  /*2740*/  LDSM.16.M88.4 R84, [R134+0x17100] ;  /* 0x017100008654783b */ /* 0x000fe20000000200 */
[----:B------:R-:W-:Y:S01]  /*2750*/  HMMA.16816.F32.BF16 R16, R168, R50, RZ ;  /* 0x00000032a810723c */ /* 0x000fe200000418ff */
[----:B--2---:R-:W-:-:S02]  /*2760*/  IADD3 R2, R99, 0x6100, RZ ;  /* 0x0000610063027810 */ /* 0x004fc40007ffe0ff */
[----:B------:R-:W-:Y:S01]  /*2770*/  LDSM.16.M88.4 R92, [R252+0x16900] ;  /* 0x01690000fc5c783b */ /* 0x000fe20000000200 */
[----:B---3--:R-:W-:-:S03]  /*2780*/  IADD3 R3, R111, 0x1000, RZ ;  /* 0x000010006f037810 */ /* 0x008fc60007ffe0ff */
[----:B------:R-:W-:Y:S01]  /*2790*/  LDSM.16.M88.4 R88, [R252+0x17900] ;  /* 0x01790000fc58783b */ /* 0x000fe20000000200 */
[----:B------:R-:W-:Y:S03]  /*27a0*/  HMMA.16816.F32.BF16 R64, R172, R44, R24 ;  /* 0x0000002cac40723c */ /* 0x000fe60000041818 */
[----:B------:R2:W-:Y:S04]  /*27b0*/  STL [R1+0xa0], R2 ;  /* 0x0000a00201007387 */ /* 0x0005e80000100800 */
[----:B------:R3:W-:Y:S01]  /*27c0*/  STL [R1+0x3c], R6 ;  /* 0x00003c0601007387 */ /* 0x0007e20000100800 */
[C---:B------:R-:W-:Y:S03]  /*27d0*/  HMMA.16816.F32.BF16 R24, R168.reuse, R48, RZ ;  /* 0x00000030a818723c */ /* 0x040fe600000418ff */
[----:B------:R-:W4:Y:S04]  /*27e0*/  LDSM.16.M88.4 R48, [R252+0x10900] ;  /* 0x01090000fc30783b */ /* 0x000f280000000200 */
[----:B------:R5:W-:Y:S01]  /*27f0*/  STL [R1+0x38], R3 ;  /* 0x0000380301007387 */ /* 0x000be20000100800 */
[C---:B------:R-:W-:Y:S03]  /*2800*/  HMMA.16816.F32.BF16 R12, R168.reuse, R56, RZ ;  /* 0x00000038a80c723c */ /* 0x040fe600000418ff */
[----:B------:R-:W0:Y:S05]  /*2810*/  LDGDEPBAR ;  /* 0x00000000000079af */ /* 0x000e2a0000000000 */
[----:B-1----:R-:W-:Y:S01]  /*2820*/  HMMA.16816.F32.BF16 R8, R168, R58, RZ ;  /* 0x0000003aa808723c */ /* 0x002fe200000418ff */
[----:B------:R-:W1:Y:S01]  /*2830*/  LDSM.16.M88.4 R56, [R252+0x11100] ;  /* 0x01110000fc38783b */ /* 0x000e620000000200 */
[----:B--2---:R-:W-:-:S06]  /*2840*/  IADD3 R2, R111, 0x1800, RZ ;  /* 0x000018006f027810 */ /* 0x004fcc0007ffe0ff */
[----:B------:R-:W-:Y:S01]  /*2850*/  HMMA.16816.F32.BF16 R44, R172, R54, R28 ;  /* 0x00000036ac2c723c */ /* 0x000fe2000004181c */
[----:B------:R-:W2:Y:S01]  /*2860*/  LDSM.16.M88.4 R28, [R252+0x11900] ;  /* 0x01190000fc1c783b */ /* 0x000ea20000000200 */
[----:B---3--:R-:W-:-:S03]  /*2870*/  IADD3 R6, R111, 0x2000, RZ ;  /* 0x000020006f067810 */ /* 0x008fc60007ffe0ff */
[----:B------:R-:W-:Y:S03]  /*2880*/  LDSM.16.M88.4 R52, [R249+0x1000] ;  /* 0x00100000f934783b */ /* 0x000fe60000000200 */
[C---:B------:R-:W-:Y:S01]  /*2890*/  HMMA.16816.F32.BF16 R36, R172.reuse, R72, R24 ;  /* 0x00000048ac24723c */ /* 0x040fe20000041818 */
[C---:B-----5:R-:W-:Y:S01]  /*28a0*/  IADD3 R3, R111.reuse, 0x2800, RZ ;  /* 0x000028006f037810 */ /* 0x060fe20007ffe0ff */
[----:B------:R3:W-:Y:S04]  /*28b0*/  STL [R1+0x34], R2 ;  /* 0x0000340201007387 */ /* 0x0007e80000100800 */
[----:B------:R5:W-:Y:S02]  /*28c0*/  STL [R1+0x30], R6 ;  /* 0x0000300601007387 */ /* 0x000be40000100800 */
[C---:B------:R-:W-:Y:S02]  /*28d0*/  HMMA.16816.F32.BF16 R32, R172.reuse, R74, R16 ;  /* 0x0000004aac20723c */ /* 0x040fe40000041810 */
[----:B------:R-:W1:Y:S04]  /*28e0*/  LDSM.16.M88.4 R16, [R249] ;  /* 0x00000000f910783b */ /* 0x000e680000000200 */
[----:B------:R-:W-:Y:S02]  /*28f0*/  LDSM.16.M88.4 R72, [R134+0x12100] ;  /* 0x012100008648783b */ /* 0x000fe40000000200 */
[----:B----4-:R-:W-:Y:S02]  /*2900*/  HMMA.16816.F32.BF16 R24, R172, R76, R12 ;  /* 0x0000004cac18723c */ /* 0x010fe4000004180c */
[----:B------:R4:W-:Y:S06]  /*2910*/  STL [R1+0x2c], R3 ;  /* 0x00002c0301007387 */ /* 0x0009ec0000100800 */
[----:B------:R-:W-:Y:S01]  /*2920*/  HMMA.16816.F32.BF16 R12, R192, R40, R64 ;  /* 0x00000028c00c723c */ /* 0x000fe20000041840 */
[----:B------:R-:W2:Y:S01]  /*2930*/  LDSM.16.M88.4 R64, [R249+0x800] ;  /* 0x00080000f940783b */ /* 0x000ea20000000200 */
[----:B---3--:R-:W-:-:S02]  /*2940*/  IADD3 R2, R111, 0x3000, RZ ;  /* 0x000030006f027810 */ /* 0x008fc40007ffe0ff */
[----:B-----5:R-:W-:-:S04]  /*2950*/  IADD3 R6, R111, 0x3800, RZ ;  /* 0x000038006f067810 */ /* 0x020fc80007ffe0ff */
[----:B------:R-:W-:Y:S01]  /*2960*/  HMMA.16816.F32.BF16 R20, R172, R78, R8 ;  /* 0x0000004eac14723c */ /* 0x000fe20000041808 */
[----:B------:R-:W-:Y:S04]  /*2970*/  LDSM.16.M88.4 R76, [R134+0x14100] ;  /* 0x01410000864c783b */ /* 0x000fe80000000200 */
[----:B------:R3:W-:Y:S03]  /*2980*/  STL [R1+0x28], R2 ;  /* 0x0000280201007387 */ /* 0x0007e60000100800 */
[----:B------:R-:W-:Y:S01]  /*2990*/  HMMA.16816.F32.BF16 R8, R192, R42, R68 ;  /* 0x0000002ac008723c */ /* 0x000fe20000041844 */
[----:B------:R-:W-:Y:S01]  /*29a0*/  LDSM.16.M88.4 R68, [R134+0x12900] ;  /* 0x012900008644783b */ /* 0x000fe20000000200 */
[----:B----4-:R-:W-:-:S03]  /*29b0*/  IADD3 R3, R111, 0x4000, RZ ;  /* 0x000040006f037810 */ /* 0x010fc60007ffe0ff */
[----:B------:R4:W-:Y:S03]  /*29c0*/  STL [R1+0x24], R6 ;  /* 0x0000240601007387 */ /* 0x0009e60000100800 */
[C---:B------:R-:W-:Y:S01]  /*29d0*/  HMMA.16816.F32.BF16 R60, R192.reuse, R48, R60 ;  /* 0x00000030c03c723c */ /* 0x040fe2000004183c */
[----:B------:R5:W-:Y:S07]  /*29e0*/  STL [R1+0x20], R3 ;  /* 0x0000200301007387 */ /* 0x000bee0000100800 */
[----:B------:R-:W-:Y:S01]  /*29f0*/  HMMA.16816.F32.BF16 R44, R192, R50, R44 ;  /* 0x00000032c02c723c */ /* 0x000fe2000004182c */
[----:B---3--:R-:W-:-:S07]  /*2a00*/  IADD3 R2, R111, 0x4800, RZ ;  /* 0x000048006f027810 */ /* 0x008fce0007ffe0ff */
[----:B-1----:R-:W-:Y:S01]  /*2a10*/  HMMA.16816.F32.BF16 R40, R192, R56, R36 ;  /* 0x00000038c028723c */ /* 0x002fe20000041824 */
[----:B------:R1:W-:Y:S01]  /*2a20*/  STL [R1+0x1c], R2 ;  /* 0x00001c0201007387 */ /* 0x0003e20000100800 */
[----:B----4-:R-:W-:-:S06]  /*2a30*/  IADD3 R6, R111, 0x5000, RZ ;  /* 0x000050006f067810 */ /* 0x010fcc0007ffe0ff */
[----:B------:R-:W-:Y:S01]  /*2a40*/  HMMA.16816.F32.BF16 R36, R192, R58, R32 ;  /* 0x0000003ac024723c */ /* 0x000fe20000041820 */
[----:B------:R-:W3:Y:S01]  /*2a50*/  LDSM.16.M88.4 R56, [R249+0x1800] ;  /* 0x00180000f938783b */ /* 0x000ee20000000200 */
[----:B-----5:R-:W-:-:S03]  /*2a60*/  IADD3 R3, R111, 0x5800, RZ ;  /* 0x000058006f037810 */ /* 0x020fc60007ffe0ff */
[----:B------:R4:W-:Y:S03]  /*2a70*/  STL [R1+0x18], R6 ;  /* 0x0000180601007387 */ /* 0x0009e60000100800 */
[C---:B--2---:R-:W-:Y:S01]  /*2a80*/  HMMA.16816.F32.BF16 R32, R192.reuse, R28, R24 ;  /* 0x0000001cc020723c */ /* 0x044fe20000041818 */
[----:B------:R2:W-:Y:S07]  /*2a90*/  STL [R1+0x14], R3 ;  /* 0x0000140301007387 */ /* 0x0005ee0000100800 */
[----:B------:R-:W-:Y:S01]  /*2aa0*/  HMMA.16816.F32.BF16 R28, R192, R30, R20 ;  /* 0x0000001ec01c723c */ /* 0x000fe20000041814 */
[----:B-1----:R-:W-:-:S07]  /*2ab0*/  IADD3 R2, R111, 0x6000, RZ ;  /* 0x000060006f027810 */ /* 0x002fce0007ffe0ff */
[----:B------:R-:W-:Y:S01]  /*2ac0*/  HMMA.16816.F32.BF16 R24, R196, R16, R12 ;  /* 0x00000010c418723c */ /* 0x000fe2000004180c */
[----:B------:R1:W-:Y:S01]  /*2ad0*/  STL [R1+0x10], R2 ;  /* 0x0000100201007387 */ /* 0x0003e20000100800 */
[----:B----4-:R-:W-:-:S06]  /*2ae0*/  IADD3 R6, R111, 0x6800, RZ ;  /* 0x000068006f067810 */ /* 0x010fcc0007ffe0ff */
[C---:B------:R-:W-:Y:S01]  /*2af0*/  HMMA.16816.F32.BF16 R20, R196.reuse, R18, R8 ;  /* 0x00000012c414723c */ /* 0x040fe20000041808 */
[C---:B--2---:R-:W-:Y:S01]  /*2b00*/  IADD3 R3, R111.reuse, 0x7000, RZ ;  /* 0x000070006f037810 */ /* 0x044fe20007ffe0ff */
[----:B------:R-:W-:Y:S06]  /*2b10*/  STL [R1+0xc], R6 ;  /* 0x00000c0601007387 */ /* 0x000fec0000100800 */
[C---:B------:R-:W-:Y:S01]  /*2b20*/  HMMA.16816.F32.BF16 R16, R196.reuse, R64, R60 ;  /* 0x00000040c410723c */ /* 0x040fe2000004183c */
[----:B------:R-:W-:Y:S07]  /*2b30*/  LDSM.16.M88.4 R60, [R134+0x13900] ;  /* 0x01390000863c783b */ /* 0x000fee0000000200 */
[----:B------:R-:W-:Y:S01]  /*2b40*/  HMMA.16816.F32.BF16 R12, R196, R66, R44 ;  /* 0x00000042c40c723c */ /* 0x000fe2000004182c */
[----:B------:R-:W2:Y:S01]  /*2b50*/  LDSM.16.M88.4 R64, [R134+0x13100] ;  /* 0x013100008640783b */ /* 0x000ea20000000200 */
[----:B-1----:R-:W-:-:S05]  /*2b60*/  IADD3 R2, R111, 0x7800, RZ ;  /* 0x000078006f027810 */ /* 0x002fca0007ffe0ff */
[----:B------:R-:W-:Y:S01]  /*2b70*/  STL [R1+0x4], R2 ;  /* 0x0000040201007387 */ /* 0x000fe20000100800 */
[C---:B------:R-:W-:Y:S03]  /*2b80*/  HMMA.16816.F32.BF16 R8, R196.reuse, R52, R40 ;  /* 0x00000034c408723c */ /* 0x040fe60000041828 */
[----:B------:R-:W-:Y:S05]  /*2b90*/  STL [R1+0x8], R3 ;  /* 0x0000080301007387 */ /* 0x000fea0000100800 */
[C---:B------:R-:W-:Y:S08]  /*2ba0*/  HMMA.16816.F32.BF16 R52, R196.reuse, R54, R36 ;  /* 0x00000036c434723c */ /* 0x040ff00000041824 */
[C---:B---3--:R-:W-:Y:S01]  /*2bb0*/  HMMA.16816.F32.BF16 R48, R196.reuse, R56, R32 ;  /* 0x00000038c430723c */ /* 0x048fe20000041820 */
[----:B------:R-:W-:Y:S07]  /*2bc0*/  LDSM.16.M88.4 R32, [R111+0x2800] ;  /* 0x002800006f20783b */ /* 0x000fee0000000200 */
[----:B------:R-:W-:Y:S01]  /*2bd0*/  HMMA.16816.F32.BF16 R44, R196, R58, R28 ;  /* 0x0000003ac42c723c */ /* 0x000fe2000004181c */
[----:B------:R-:W1:Y:S07]  /*2be0*/  LDSM.16.M88.4 R56, [R111+0x2000] ;  /* 0x002000006f38783b */ /* 0x000e6e0000000200 */
[C---:B------:R-:W-:Y:S08]  /*2bf0*/  HMMA.16816.F32.BF16 R40, R200.reuse, R72, R24 ;  /* 0x00000048c828723c */ /* 0x040ff00000041818 */
[C---:B------:R-:W-:Y:S01]  /*2c00*/  HMMA.16816.F32.BF16 R36, R200.reuse, R74, R20 ;  /* 0x0000004ac824723c */ /* 0x040fe20000041814 */
[----:B------:R-:W3:Y:S04]  /*2c10*/  LDSM.16.M88.4 R20, [R111+0x3000] ;  /* 0x003000006f14783b */ /* 0x000ee80000000200 */
[----:B------:R-:W-:Y:S03]  /*2c20*/  LDSM.16.M88.4 R72, [R252+0x13100] ;  /* 0x01310000fc48783b */ /* 0x000fe60000000200 */
[C---:B------:R-:W-:Y:S08]  /*2c30*/  HMMA.16816.F32.BF16 R28, R200.reuse, R68, R16 ;  /* 0x00000044c81c723c */ /* 0x040ff00000041810 */
[C---:B------:R-:W-:Y:S01]  /*2c40*/  HMMA.16816.F32.BF16 R24, R200.reuse, R70, R12 ;  /* 0x00000046c818723c */ /* 0x040fe2000004180c */
[----:B------:R-:W-:Y:S07]  /*2c50*/  LDSM.16.M88.4 R68, [R252+0x12900] ;  /* 0x01290000fc44783b */ /* 0x000fee0000000200 */
[C---:B--2---:R-:W-:Y:S08]  /*2c60*/  HMMA.16816.F32.BF16 R16, R200.reuse, R64, R8 ;  /* 0x00000040c810723c */ /* 0x044ff00000041808 */
[C---:B------:R-:W-:Y:S01]  /*2c70*/  HMMA.16816.F32.BF16 R12, R200.reuse, R66, R52 ;  /* 0x00000042c80c723c */ /* 0x040fe20000041834 */
[----:B------:R-:W2:Y:S07]  /*2c80*/  LDSM.16.M88.4 R64, [R111+0x3800] ;  /* 0x003800006f40783b */ /* 0x000eae0000000200 */
[C---:B------:R-:W-:Y:S01]  /*2c90*/  HMMA.16816.F32.BF16 R8, R200.reuse, R60, R48 ;  /* 0x0000003cc808723c */ /* 0x040fe20000041830 */
[----:B------:R-:W4:Y:S07]  /*2ca0*/  LDSM.16.M88.4 R48, [R252+0x12100] ;  /* 0x01210000fc30783b */ /* 0x000f2e0000000200 */
[----:B------:R-:W-:Y:S01]  /*2cb0*/  HMMA.16816.F32.BF16 R44, R200, R62, R44 ;  /* 0x0000003ec82c723c */ /* 0x000fe2000004182c */
[----:B------:R-:W-:Y:S07]  /*2cc0*/  LDSM.16.M88.4 R60, [R249+0x2800] ;  /* 0x00280000f93c783b */ /* 0x000fee0000000200 */
[C---:B-1----:R-:W-:Y:S08]  /*2cd0*/  HMMA.16816.F32.BF16 R40, R204.reuse, R56, R40 ;  /* 0x00000038cc28723c */ /* 0x042ff00000041828 */
[C---:B------:R-:W-:Y:S01]  /*2ce0*/  HMMA.16816.F32.BF16 R52, R204.reuse, R58, R36 ;  /* 0x0000003acc34723c */ /* 0x040fe20000041824 */
[----:B------:R-:W-:Y:S07]  /*2cf0*/  LDSM.16.M88.4 R56, [R249+0x3000] ;  /* 0x00300000f938783b */ /* 0x000fee0000000200 */
[C---:B------:R-:W-:Y:S08]  /*2d00*/  HMMA.16816.F32.BF16 R36, R204.reuse, R32, R28 ;  /* 0x00000020cc24723c */ /* 0x040ff0000004181c */
[C---:B------:R-:W-:Y:S08]  /*2d10*/  HMMA.16816.F32.BF16 R32, R204.reuse, R34, R24 ;  /* 0x00000022cc20723c */ /* 0x040ff00000041818 */
[C---:B---3--:R-:W-:Y:S08]  /*2d20*/  HMMA.16816.F32.BF16 R28, R204.reuse, R20, R16 ;  /* 0x00000014cc1c723c */ /* 0x048ff00000041810 */
[C---:B------:R-:W-:Y:S01]  /*2d30*/  HMMA.16816.F32.BF16 R24, R204.reuse, R22, R12 ;  /* 0x00000016cc18723c */ /* 0x040fe2000004180c */
[----:B------:R-:W1:Y:S07]  /*2d40*/  LDSM.16.M88.4 R20, [R252+0x13900] ;  /* 0x01390000fc14783b */ /* 0x000e6e0000000200 */
[C---:B--2---:R-:W-:Y:S08]  /*2d50*/  HMMA.16816.F32.BF16 R16, R204.reuse, R64, R8 ;  /* 0x00000040cc10723c */ /* 0x044ff00000041808 */
[----:B------:R-:W-:Y:S01]  /*2d60*/  HMMA.16816.F32.BF16 R12, R204, R66, R44 ;  /* 0x00000042cc0c723c */ /* 0x000fe2000004182c */
[----:B------:R-:W2:Y:S07]  /*2d70*/  LDSM.16.M88.4 R64, [R249+0x2000] ;  /* 0x00200000f940783b */ /* 0x000eae0000000200 */
[C---:B----4-:R-:W-:Y:S08]  /*2d80*/  HMMA.16816.F32.BF16 R8, R208.reuse, R48, R40 ;  /* 0x00000030d008723c */ /* 0x050ff00000041828 */
[C---:B------:R-:W-:Y:S08]  /*2d90*/  HMMA.16816.F32.BF16 R52, R208.reuse, R50, R52 ;  /* 0x00000032d034723c */ /* 0x040ff00000041834 */
[C---:B------:R-:W-:Y:S08]  /*2da0*/  HMMA.16816.F32.BF16 R48, R208.reuse, R68, R36 ;  /* 0x00000044d030723c */ /* 0x040ff00000041824 */
[C---:B------:R-:W-:Y:S01]  /*2db0*/  HMMA.16816.F32.BF16 R44, R208.reuse, R70, R32 ;  /* 0x00000046d02c723c */ /* 0x040fe20000041820 */
[----:B------:R-:W3:Y:S07]  /*2dc0*/  LDSM.16.M88.4 R68, [R249+0x3800] ;  /* 0x00380000f944783b */ /* 0x000eee0000000200 */
[C---:B------:R-:W-:Y:S08]  /*2dd0*/  HMMA.16816.F32.BF16 R40, R208.reuse, R72, R28 ;  /* 0x00000048d028723c */ /* 0x040ff0000004181c */
[C---:B------:R-:W-:Y:S01]  /*2de0*/  HMMA.16816.F32.BF16 R36, R208.reuse, R74, R24 ;  /* 0x0000004ad024723c */ /* 0x040fe20000041818 */
[----:B------:R-:W-:Y:S07]  /*2df0*/  LDSM.16.M88.4 R72, [R134+0x14900] ;  /* 0x014900008648783b */ /* 0x000fee0000000200 */
[----:B-1----:R-:W-:Y:S08]  /*2e00*/  HMMA.16816.F32.BF16 R28, R208, R22, R12 ;  /* 0x00000016d01c723c */ /* 0x002ff0000004180c */
[----:B--2---:R-:W-:Y:S08]  /*2e10*/  HMMA.16816.F32.BF16 R24, R212, R64, R8 ;  /* 0x00000040d418723c */ /* 0x004ff00000041808 */
[----:B------:R-:W-:Y:S08]  /*2e20*/  HMMA.16816.F32.BF16 R32, R208, R20, R16 ;  /* 0x00000014d020723c */ /* 0x000ff00000041810 */
[C---:B------:R-:W-:Y:S01]  /*2e30*/  HMMA.16816.F32.BF16 R20, R212.reuse, R66, R52 ;  /* 0x00000042d414723c */ /* 0x040fe20000041834 */
[----:B------:R-:W1:Y:S04]  /*2e40*/  LDSM.16.M88.4 R52, [R134+0x15100] ;  /* 0x015100008634783b */ /* 0x000e680000000200 */
[----:B------:R-:W2:Y:S03]  /*2e50*/  LDSM.16.M88.4 R64, [R134+0x15900] ;  /* 0x015900008640783b */ /* 0x000ea60000000200 */
[C---:B------:R-:W-:Y:S08]  /*2e60*/  HMMA.16816.F32.BF16 R8, R212.reuse, R56, R40 ;  /* 0x00000038d408723c */ /* 0x040ff00000041828 */
[C---:B---3--:R-:W-:Y:S08]  /*2e70*/  HMMA.16816.F32.BF16 R28, R212.reuse, R70, R28 ;  /* 0x00000046d41c723c */ /* 0x048ff0000004181c */
[----:B------:R-:W-:Y:S08]  /*2e80*/  HMMA.16816.F32.BF16 R16, R212, R60, R48 ;  /* 0x0000003cd410723c */ /* 0x000ff00000041830 */
[----:B------:R-:W-:Y:S08]  /*2e90*/  HMMA.16816.F32.BF16 R24, R216, R76, R24 ;  /* 0x0000004cd818723c */ /* 0x000ff00000041818 */
[C---:B------:R-:W-:Y:S01]  /*2ea0*/  HMMA.16816.F32.BF16 R12, R212.reuse, R62, R44 ;  /* 0x0000003ed40c723c */ /* 0x040fe2000004182c */
[----:B------:R-:W3:Y:S07]  /*2eb0*/  LDSM.16.M88.4 R60, [R111+0x4800] ;  /* 0x004800006f3c783b */ /* 0x000eee0000000200 */
[C---:B------:R-:W-:Y:S01]  /*2ec0*/  HMMA.16816.F32.BF16 R36, R212.reuse, R58, R36 ;  /* 0x0000003ad424723c */ /* 0x040fe20000041824 */
[----:B------:R-:W4:Y:S07]  /*2ed0*/  LDSM.16.M88.4 R56, [R111+0x5000] ;  /* 0x005000006f38783b */ /* 0x000f2e0000000200 */
[----:B------:R-:W-:Y:S01]  /*2ee0*/  HMMA.16816.F32.BF16 R32, R212, R68, R32 ;  /* 0x00000044d420723c */ /* 0x000fe20000041820 */
[----:B------:R-:W-:Y:S07]  /*2ef0*/  LDSM.16.M88.4 R68, [R252+0x15100] ;  /* 0x01510000fc44783b */ /* 0x000fee0000000200 */
[C---:B------:R-:W-:Y:S01]  /*2f00*/  HMMA.16816.F32.BF16 R48, R216.reuse, R78, R20 ;  /* 0x0000004ed830723c */ /* 0x040fe20000041814 */
[----:B------:R-:W-:Y:S07]  /*2f10*/  LDSM.16.M88.4 R76, [R252+0x15900] ;  /* 0x01590000fc4c783b */ /* 0x000fee0000000200 */
[C---:B-1----:R-:W-:Y:S08]  /*2f20*/  HMMA.16816.F32.BF16 R20, R216.reuse, R52, R8 ;  /* 0x00000034d814723c */ /* 0x042ff00000041808 */
[C---:B--2---:R-:W-:Y:S08]  /*2f30*/  HMMA.16816.F32.BF16 R8, R216.reuse, R66, R28 ;  /* 0x00000042d808723c */ /* 0x044ff0000004181c */
[----:B------:R-:W-:Y:S08]  /*2f40*/  HMMA.16816.F32.BF16 R44, R216, R72, R16 ;  /* 0x00000048d82c723c */ /* 0x000ff00000041810 */
[----:B------:R-:W-:Y:S01]  /*2f50*/  HMMA.16816.F32.BF16 R28, R220, R80, R24 ;  /* 0x00000050dc1c723c */ /* 0x000fe20000041818 */
[----:B------:R-:W1:Y:S07]  /*2f60*/  LDSM.16.M88.4 R24, [R111+0x5800] ;  /* 0x005800006f18783b */ /* 0x000e6e0000000200 */
[C---:B------:R-:W-:Y:S01]  /*2f70*/  HMMA.16816.F32.BF16 R40, R216.reuse, R74, R12 ;  /* 0x0000004ad828723c */ /* 0x040fe2000004180c */
[----:B------:R-:W2:Y:S07]  /*2f80*/  LDSM.16.M88.4 R72, [R252+0x14900] ;  /* 0x01490000fc48783b */ /* 0x000eae0000000200 */
[C---:B------:R-:W-:Y:S08]  /*2f90*/  HMMA.16816.F32.BF16 R16, R216.reuse, R54, R36 ;  /* 0x00000036d810723c */ /* 0x040ff00000041824 */
[----:B------:R-:W-:Y:S01]  /*2fa0*/  HMMA.16816.F32.BF16 R12, R216, R64, R32 ;  /* 0x00000040d80c723c */ /* 0x000fe20000041820 */
[----:B------:R-:W5:Y:S07]  /*2fb0*/  LDSM.16.M88.4 R32, [R252+0x14100] ;  /* 0x01410000fc20783b */ /* 0x000f6e0000000200 */
[C---:B---3--:R-:W-:Y:S08]  /*2fc0*/  HMMA.16816.F32.BF16 R52, R220.reuse, R60, R44 ;  /* 0x0000003cdc34723c */ /* 0x048ff0000004182c */
[C---:B------:R-:W-:Y:S01]  /*2fd0*/  HMMA.16816.F32.BF16 R36, R220.reuse, R82, R48 ;  /* 0x00000052dc24723c */ /* 0x040fe20000041830 */
[----:B------:R-:W-:Y:S07]  /*2fe0*/  LDSM.16.M88.4 R80, [R134+0x16900] ;  /* 0x016900008650783b */ /* 0x000fee0000000200 */
[C---:B------:R-:W-:Y:S01]  /*2ff0*/  HMMA.16816.F32.BF16 R44, R220.reuse, R62, R40 ;  /* 0x0000003edc2c723c */ /* 0x040fe20000041828 */
[----:B------:R-:W-:Y:S07]  /*3000*/  LDSM.16.M88.4 R60, [R249+0x4800] ;  /* 0x00480000f93c783b */ /* 0x000fee0000000200 */
[C---:B----4-:R-:W-:Y:S01]  /*3010*/  HMMA.16816.F32.BF16 R40, R220.reuse, R58, R16 ;  /* 0x0000003adc28723c */ /* 0x050fe20000041810 */
[----:B------:R-:W3:Y:S07]  /*3020*/  LDSM.16.M88.4 R16, [R249+0x4000] ;  /* 0x00400000f910783b */ /* 0x000eee0000000200 */
[C---:B------:R-:W-:Y:S01]  /*3030*/  HMMA.16816.F32.BF16 R48, R220.reuse, R56, R20 ;  /* 0x00000038dc30723c */ /* 0x040fe20000041814 */
[----:B------:R-:W-:Y:S07]  /*3040*/  LDSM.16.M88.4 R56, [R249+0x5800] ;  /* 0x00580000f938783b */ /* 0x000fee0000000200 */
[C---:B-1----:R-:W-:Y:S08]  /*3050*/  HMMA.16816.F32.BF16 R64, R220.reuse, R24, R12 ;  /* 0x00000018dc40723c */ /* 0x042ff0000004180c */
[----:B------:R-:W-:Y:S08]  /*3060*/  HMMA.16816.F32.BF16 R20, R220, R26, R8 ;  /* 0x0000001adc14723c */ /* 0x000ff00000041808 */
[C---:B--2---:R-:W-:Y:S01]  /*3070*/  HMMA.16816.F32.BF16 R24, R224.reuse, R72, R52 ;  /* 0x00000048e018723c */ /* 0x044fe20000041834 */
[----:B------:R-:W1:Y:S07]  /*3080*/  LDSM.16.M88.4 R52, [R249+0x5000] ;  /* 0x00500000f934783b */ /* 0x000e6e0000000200 */
[C---:B-----5:R-:W-:Y:S08]  /*3090*/  HMMA.16816.F32.BF16 R12, R224.reuse, R32, R28 ;  /* 0x00000020e00c723c */ /* 0x060ff0000004181c */
[C---:B------:R-:W-:Y:S08]  /*30a0*/  HMMA.16816.F32.BF16 R8, R224.reuse, R34, R36 ;  /* 0x00000022e008723c */ /* 0x040ff00000041824 */
[C---:B------:R-:W-:Y:S01]  /*30b0*/  HMMA.16816.F32.BF16 R32, R224.reuse, R74, R44 ;  /* 0x0000004ae020723c */ /* 0x040fe2000004182c */
[----:B------:R-:W-:Y:S07]  /*30c0*/  LDSM.16.M88.4 R72, [R111+0x6000] ;  /* 0x006000006f48783b */ /* 0x000fee0000000200 */
[C---:B------:R-:W-:Y:S08]  /*30d0*/  HMMA.16816.F32.BF16 R44, R224.reuse, R70, R40 ;  /* 0x00000046e02c723c */ /* 0x040ff00000041828 */
[C---:B------:R-:W-:Y:S01]  /*30e0*/  HMMA.16816.F32.BF16 R48, R224.reuse, R68, R48 ;  /* 0x00000044e030723c */ /* 0x040fe20000041830 */
[----:B------:R-:W-:Y:S07]  /*30f0*/  LDSM.16.M88.4 R68, [R134+0x17900] ;  /* 0x017900008644783b */ /* 0x000fee0000000200 */
[C---:B------:R-:W-:Y:S01]  /*3100*/  HMMA.16816.F32.BF16 R40, R224.reuse, R76, R64 ;  /* 0x0000004ce028723c */ /* 0x040fe20000041840 */
[----:B------:R-:W2:Y:S07]  /*3110*/  LDSM.16.M88.4 R64, [R134+0x16100] ;  /* 0x016100008640783b */ /* 0x000eae0000000200 */
[----:B------:R-:W-:Y:S01]  /*3120*/  HMMA.16816.F32.BF16 R36, R224, R78, R20 ;  /* 0x0000004ee024723c */ /* 0x000fe20000041814 */
[----:B------:R-:W4:Y:S07]  /*3130*/  LDSM.16.M88.4 R76, [R111+0x6800] ;  /* 0x006800006f4c783b */ /* 0x000f2e0000000200 */
[C---:B---3--:R-:W-:Y:S08]  /*3140*/  HMMA.16816.F32.BF16 R28, R228.reuse, R16, R12 ;  /* 0x00000010e41c723c */ /* 0x048ff0000004180c */
[C---:B------:R-:W-:Y:S08]  /*3150*/  HMMA.16816.F32.BF16 R20, R228.reuse, R18, R8 ;  /* 0x00000012e414723c */ /* 0x040ff00000041808 */
[C---:B------:R-:W-:Y:S08]  /*3160*/  HMMA.16816.F32.BF16 R16, R228.reuse, R60, R24 ;  /* 0x0000003ce410723c */ /* 0x040ff00000041818 */
[C---:B------:R-:W-:Y:S01]  /*3170*/  HMMA.16816.F32.BF16 R12, R228.reuse, R62, R32 ;  /* 0x0000003ee40c723c */ /* 0x040fe20000041820 */
[----:B------:R-:W-:Y:S07]  /*3180*/  LDSM.16.M88.4 R32, [R111+0x7800] ;  /* 0x007800006f20783b */ /* 0x000fee0000000200 */
[C---:B-1----:R-:W-:Y:S08]  /*3190*/  HMMA.16816.F32.BF16 R8, R228.reuse, R52, R48 ;  /* 0x00000034e408723c */ /* 0x042ff00000041830 */
[C---:B------:R-:W-:Y:S08]  /*31a0*/  HMMA.16816.F32.BF16 R60, R228.reuse, R56, R40 ;  /* 0x00000038e43c723c */ /* 0x040ff00000041828 */
[C---:B------:R-:W-:Y:S08]  /*31b0*/  HMMA.16816.F32.BF16 R24, R228.reuse, R54, R44 ;  /* 0x00000036e418723c */ /* 0x040ff0000004182c */
[----:B------:R-:W-:Y:S01]  /*31c0*/  HMMA.16816.F32.BF16 R56, R228, R58, R36 ;  /* 0x0000003ae438723c */ /* 0x000fe20000041824 */
[----:B------:R-:W1:Y:S07]  /*31d0*/  LDSM.16.M88.4 R36, [R111+0x7000] ;  /* 0x007000006f24783b */ /* 0x000e6e0000000200 */
[C---:B--2---:R-:W-:Y:S08]  /*31e0*/  HMMA.16816.F32.BF16 R52, R232.reuse, R64, R28 ;  /* 0x00000040e834723c */ /* 0x044ff0000004181c */
[C---:B------:R-:W-:Y:S08]  /*31f0*/  HMMA.16816.F32.BF16 R48, R232.reuse, R66, R20 ;  /* 0x00000042e830723c */ /* 0x040ff00000041814 */
[C---:B------:R-:W-:Y:S08]  /*3200*/  HMMA.16816.F32.BF16 R44, R232.reuse, R80, R16 ;  /* 0x00000050e82c723c */ /* 0x040ff00000041810 */
[C---:B------:R-:W-:Y:S08]  /*3210*/  HMMA.16816.F32.BF16 R28, R232.reuse, R84, R8 ;  /* 0x00000054e81c723c */ /* 0x040ff00000041808 */
[C---:B------:R-:W-:Y:S08]  /*3220*/  HMMA.16816.F32.BF16 R20, R232.reuse, R68, R60 ;  /* 0x00000044e814723c */ /* 0x040ff0000004183c */
[C---:B------:R-:W-:Y:S01]  /*3230*/  HMMA.16816.F32.BF16 R40, R232.reuse, R82, R12 ;  /* 0x00000052e828723c */ /* 0x040fe2000004180c */
[----:B------:R-:W2:Y:S07]  /*3240*/  LDSM.16.M88.4 R80, [R252+0x16100] ;  /* 0x01610000fc50783b */ /* 0x000eae0000000200 */
[C---:B------:R-:W-:Y:S01]  /*3250*/  HMMA.16816.F32.BF16 R24, R232.reuse, R86, R24 ;  /* 0x00000056e818723c */ /* 0x040fe20000041818 */
[----:B------:R-:W3:Y:S07]  /*3260*/  LDSM.16.M88.4 R84, [R252+0x17100] ;  /* 0x01710000fc54783b */ /* 0x000eee0000000200 */
[----:B------:R-:W-:Y:S08]  /*3270*/  HMMA.16816.F32.BF16 R16, R232, R70, R56 ;  /* 0x00000046e810723c */ /* 0x000ff00000041838 */
[C---:B------:R-:W-:Y:S01]  /*3280*/  HMMA.16816.F32.BF16 R12, R236.reuse, R72, R52 ;  /* 0x00000048ec0c723c */ /* 0x040fe20000041834 */
[----:B------:R-:W5:Y:S07]  /*3290*/  LDSM.16.M88.4 R52, [R249+0x6000] ;  /* 0x00600000f934783b */ /* 0x000f6e0000000200 */
[C---:B------:R-:W-:Y:S08]  /*32a0*/  HMMA.16816.F32.BF16 R8, R236.reuse, R74, R48 ;  /* 0x0000004aec08723c */ /* 0x040ff00000041830 */
[C---:B----4-:R-:W-:Y:S01]  /*32b0*/  HMMA.16816.F32.BF16 R68, R236.reuse, R76, R44 ;  /* 0x0000004cec44723c */ /* 0x050fe2000004182c */
[----:B------:R-:W4:Y:S07]  /*32c0*/  LDSM.16.M88.4 R44, [R249+0x6800] ;  /* 0x00680000f92c783b */ /* 0x000f2e0000000200 */
[C---:B-1----:R-:W-:Y:S08]  /*32d0*/  HMMA.16816.F32.BF16 R72, R236.reuse, R36, R28 ;  /* 0x00000024ec48723c */ /* 0x042ff0000004181c */
[C---:B------:R-:W-:Y:S08]  /*32e0*/  HMMA.16816.F32.BF16 R60, R236.reuse, R32, R20 ;  /* 0x00000020ec3c723c */ /* 0x040ff00000041814 */
[C---:B------:R-:W-:Y:S01]  /*32f0*/  HMMA.16816.F32.BF16 R76, R236.reuse, R78, R40 ;  /* 0x0000004eec4c723c */ /* 0x040fe20000041828 */
[----:B------:R-:W1:Y:S07]  /*3300*/  LDSM.16.M88.4 R40, [R249+0x7000] ;  /* 0x00700000f928783b */ /* 0x000e6e0000000200 */
[----:B------:R-:W-:Y:S01]  /*3310*/  HMMA.16816.F32.BF16 R64, R236, R38, R24 ;  /* 0x00000026ec40723c */ /* 0x000fe20000041818 */
[----:B------:R-:W1:Y:S01]  /*3320*/  LDSM.16.M88.4 R36, [R249+0x7800] ;  /* 0x00780000f924783b */ /* 0x000e620000000200 */
[----:B------:R-:W-:-:S06]  /*3330*/  DEPBAR.LE SB0, 0x0 ;  /* 0x000080000000791a */ /* 0x000fcc0000000000 */
[----:B------:R-:W-:Y:S08]  /*3340*/  HMMA.16816.F32.BF16 R56, R236, R34, R16 ;  /* 0x00000022ec38723c */ /* 0x000ff00000041810 */
[C---:B--2---:R-:W-:Y:S08]  /*3350*/  HMMA.16816.F32.BF16 R48, R240.reuse, R80, R12 ;  /* 0x00000050f030723c */ /* 0x044ff0000004180c */
[C---:B------:R-:W-:Y:S08]  /*3360*/  HMMA.16816.F32.BF16 R32, R240.reuse, R82, R8 ;  /* 0x00000052f020723c */ /* 0x040ff00000041808 */
[C---:B------:R-:W-:Y:S08]  /*3370*/  HMMA.16816.F32.BF16 R28, R240.reuse, R92, R68 ;  /* 0x0000005cf01c723c */ /* 0x040ff00000041844 */
[C---:B---3--:R-:W-:Y:S08]  /*3380*/  HMMA.16816.F32.BF16 R20, R240.reuse, R84, R72 ;  /* 0x00000054f014723c */ /* 0x048ff00000041848 */
[C---:B------:R-:W-:Y:S08]  /*3390*/  HMMA.16816.F32.BF16 R12, R240.reuse, R88, R60 ;  /* 0x00000058f00c723c */ /* 0x040ff0000004183c */
[C---:B------:R-:W-:Y:S08]  /*33a0*/  HMMA.16816.F32.BF16 R24, R240.reuse, R94, R76 ;  /* 0x0000005ef018723c */ /* 0x040ff0000004184c */
[C---:B------:R-:W-:Y:S08]  /*33b0*/  HMMA.16816.F32.BF16 R16, R240.reuse, R86, R64 ;  /* 0x00000056f010723c */ /* 0x040ff00000041840 */
[----:B------:R-:W-:Y:S08]  /*33c0*/  HMMA.16816.F32.BF16 R8, R240, R90, R56 ;  /* 0x0000005af008723c */ /* 0x000ff00000041838 */
[C---:B-----5:R-:W-:Y:S08]  /*33d0*/  HMMA.16816.F32.BF16 R56, R244.reuse, R52, R48 ;  /* 0x00000034f438723c */ /* 0x060ff00000041830 */
[C---:B------:R-:W-:Y:S08]  /*33e0*/  HMMA.16816.F32.BF16 R52, R244.reuse, R54, R32 ;  /* 0x00000036f434723c */ /* 0x040ff00000041820 */
[C---:B----4-:R-:W-:Y:S08]  /*33f0*/  HMMA.16816.F32.BF16 R48, R244.reuse, R44, R28 ;  /* 0x0000002cf430723c */ /* 0x050ff0000004181c */
[C---:B-1----:R-:W-:Y:S08]  /*3400*/  HMMA.16816.F32.BF16 R32, R244.reuse, R40, R20 ;  /* 0x00000028f420723c */ /* 0x042ff00000041814 */
[C---:B------:R-:W-:Y:S08]  /*3410*/  HMMA.16816.F32.BF16 R28, R244.reuse, R36, R12 ;  /* 0x00000024f41c723c */ /* 0x040ff0000004180c */
[C---:B------:R-:W-:Y:S08]  /*3420*/  HMMA.16816.F32.BF16 R44, R244.reuse, R46, R24 ;  /* 0x0000002ef42c723c */ /* 0x040ff00000041818 */
[C---:B------:R-:W-:Y:S08]  /*3430*/  HMMA.16816.F32.BF16 R40, R244.reuse, R42, R16 ;  /* 0x0000002af428723c */ /* 0x040ff00000041810 */
[----:B------:R-:W-:Y:S01]  /*3440*/  HMMA.16816.F32.BF16 R36, R244, R38, R8 ;  /* 0x00000026f424723c */ /* 0x000fe20000041808 */
[----:B------:R-:W-:Y:S06]  /*3450*/  BAR.SYNC.DEFER_BLOCKING 0x0 ;  /* 0x0000000000007b1d */ /* 0x000fec0000010000 */
[----:B------:R-:W-:Y:S05]  /*3460*/  @P0 BRA `(.L_x_611) ;  /* 0x0000052000000947 */ /* 0x000fea0003800000 */
[----:B------:R-:W-:Y:S01]  /*3470*/  ULEA UR4, UR6, UR12, 0x6 ;  /* 0x0000000c06047291 */ /* 0x000fe2000f8e303f */
[----:B------:R-:W-:Y:S01]  /*3480*/  IMAD.MOV.U32 R9, RZ, RZ, RZ ;  /* 0x000000ffff097224 */ /* 0x000fe200078e00ff */
[----:B------:R-:W-:-:S04]  /*3490*/  P2R R11, PR, RZ, 0x8 ;  /* 0x00000008ff0b7803 */ /* 0x000fc80000000000 */
        /* <DEDUP_REMOVED lines=12> */
[----:B------:R-:W-:Y:S01]  /*3560*/  IMAD.SHL.U32 R60, R108, 0x2, RZ ;  /* 0x000000026c3c7824 */ /* 0x000fe200078e00ff */
[----:B------:R-:W-:Y:S01]  /*3570*/  SEL R26, RZ, 0x10, P5 ;  /* 0x00000010ff1a7807 */ /* 0x000fe20002800000 */
[----:B------:R-:W-:Y:S01]  /*3580*/  IMAD R10, R2, c[0x0][0x2b8], R3 ;  /* 0x0000ae00020a7a24 */ /* 0x000fe200078e0203 */
[----:B------:R-:W-:Y:S01]  /*3590*/  IADD3 R8, -R27, 0x10, RZ ;  /* 0x000000101b087810 */ /* 0x000fe20007ffe1ff */
[----:B------:R-:W-:Y:S01]  /*35a0*/  IMAD.SHL.U32 R20, R104, 0x2, RZ ;  /* 0x0000000268147824 */ /* 0x000fe200078e00ff */
[----:B------:R-:W-:Y:S01]  /*35b0*/  SEL R25, RZ, 0x10, P4 ;  /* 0x00000010ff197807 */ /* 0x000fe20002000000 */
[----:B------:R-:W-:Y:S01]  /*35c0*/  IMAD.SHL.U32 R22, R102, 0x2, RZ ;  /* 0x0000000266167824 */ /* 0x000fe200078e00ff */
[----:B------:R-:W-:Y:S01]  /*35d0*/  SHF.R.S32.HI R2, RZ, 0x1f, R10 ;  /* 0x0000001fff027819 */ /* 0x000fe2000001140a */
[----:B------:R3:W-:Y:S01]  /*35e0*/  STL [R1+0x4c], R10 ;  /* 0x00004c0a01007387 */ /* 0x0007e20000100800 */
[----:B------:R-:W-:-:S02]  /*35f0*/  LOP3.LUT R8, R8, 0xf, RZ, 0xc0, !PT ;  /* 0x0000000f08087812 */ /* 0x000fc400078ec0ff */
[----:B------:R-:W-:Y:S02]  /*3600*/  SHF.L.U64.HI R21, R106, 0x1, R107 ;  /* 0x000000016a157819 */ /* 0x000fe4000001026b */
[----:B------:R-:W-:Y:S02]  /*3610*/  SHF.L.U64.HI R23, R104, 0x1, R105 ;  /* 0x0000000168177819 */ /* 0x000fe40000010269 */
[----:B------:R-:W-:Y:S01]  /*3620*/  SHF.L.U64.HI R24, R102, 0x1, R103 ;  /* 0x0000000166187819 */ /* 0x000fe20000010267 */
[----:B-1----:R-:W-:Y:S02]  /*3630*/  IMAD R6, R2, c[0x0][0x1e0], RZ ;  /* 0x0000780002067a24 */ /* 0x002fe400078e02ff */
[----:B------:R-:W-:-:S04]  /*3640*/  IMAD.WIDE.U32 R2, R10, c[0x0][0x1e0], RZ ;  /* 0x000078000a027a25 */ /* 0x000fc800078e00ff */
[----:B------:R-:W-:-:S04]  /*3650*/  IMAD R6, R10, c[0x0][0x1e4], R6 ;  /* 0x000079000a067a24 */ /* 0x000fc800078e0206 */
[----:B------:R-:W-:Y:S01]  /*3660*/  IMAD.IADD R3, R3, 0x1, R6 ;  /* 0x0000000103037824 */ /* 0x000fe200078e0206 */
[----:B---3--:R-:W-:-:S04]  /*3670*/  IADD3 R10, -R26, 0x10, RZ ;  /* 0x000000101a0a7810 */ /* 0x008fc80007ffe1ff */
[----:B------:R-:W-:Y:S02]  /*3680*/  LOP3.LUT R10, R10, 0xf, RZ, 0xc0, !PT ;  /* 0x0000000f0a0a7812 */ /* 0x000fe400078ec0ff */
[----:B--2---:R-:W-:Y:S01]  /*3690*/  SHF.R.S32.HI R6, RZ, 0x1f, R9 ;  /* 0x0000001fff067819 */ /* 0x004fe20000011409 */
[----:B------:R-:W-:Y:S01]  /*36a0*/  IMAD.WIDE.U32 R2, R9, c[0x0][0x1f0], R2 ;  /* 0x00007c0009027a25 */ /* 0x000fe200078e0002 */
[----:B------:R1:W-:Y:S03]  /*36b0*/  STL [R1+0x48], R9 ;  /* 0x0000480901007387 */ /* 0x0003e60000100800 */
[----:B------:R-:W-:Y:S01]  /*36c0*/  IMAD R6, R6, c[0x0][0x1f0], RZ ;  /* 0x00007c0006067a24 */ /* 0x000fe200078e02ff */
[----:B------:R-:W-:-:S03]  /*36d0*/  IADD3 R2, P0, R2, UR22, RZ ;  /* 0x0000001602027c10 */ /* 0x000fc6000ff1e0ff */
[----:B------:R-:W-:-:S05]  /*36e0*/  IMAD R6, R9, c[0x0][0x1f4], R6 ;  /* 0x00007d0009067a24 */ /* 0x000fca00078e0206 */
[----:B------:R-:W-:Y:S02]  /*36f0*/  IADD3.X R3, R3, UR20, R6, P0, !PT ;  /* 0x0000001403037c10 */ /* 0x000fe400087fe406 */
[----:B------:R-:W-:-:S04]  /*3700*/  LEA R7, P0, R2, c[0x0][0x1c8], 0x1 ;  /* 0x0000720002077a11 */ /* 0x000fc800078008ff */
[----:B------:R-:W-:Y:S02]  /*3710*/  LEA.HI.X R6, R2, c[0x0][0x1cc], R3, 0x1, P0 ;  /* 0x0000730002067a11 */ /* 0x000fe400000f0c03 */
[----:B------:R-:W2:Y:S04]  /*3720*/  SHFL.IDX PT, R2, R7, 0x1, 0x181f ;  /* 0x00381f0007027f89 */ /* 0x000ea800000e0000 */
[----:B------:R-:W3:Y:S01]  /*3730*/  SHFL.IDX PT, R3, R6, 0x1, 0x181f ;  /* 0x00381f0006037f89 */ /* 0x000ee200000e0000 */
[----:B-1----:R-:W-:Y:S02]  /*3740*/  SHF.L.U64.HI R9, R108, 0x1, R109 ;  /* 0x000000016c097819 */ /* 0x002fe4000001026d */
[----:B--2---:R-:W-:Y:S01]  /*3750*/  IADD3 R18, P3, P0, R8, R2, R60 ;  /* 0x0000000208127210 */ /* 0x004fe2000787e03c */
[----:B------:R-:W-:-:S03]  /*3760*/  IMAD.SHL.U32 R8, R106, 0x2, RZ ;  /* 0x000000026a087824 */ /* 0x000fc600078e00ff */
[-C--:B---3--:R-:W-:Y:S02]  /*3770*/  IADD3.X R19, RZ, R3.reuse, R9, P3, P0 ;  /* 0x00000003ff137210 */ /* 0x088fe40001fe0409 */
[----:B------:R-:W-:Y:S02]  /*3780*/  IADD3 R16, P3, P0, R10, R2, R8 ;  /* 0x000000020a107210 */ /* 0x000fe4000787e008 */
[----:B------:R-:W-:Y:S02]  /*3790*/  IADD3 R10, -R25, 0x10, RZ ;  /* 0x00000010190a7810 */ /* 0x000fe40007ffe1ff */
[----:B------:R-:W-:Y:S02]  /*37a0*/  IADD3.X R17, RZ, R3, R21, P3, P0 ;  /* 0x00000003ff117210 */ /* 0x000fe40001fe0415 */
[----:B------:R-:W-:-:S04]  /*37b0*/  LOP3.LUT R10, R10, 0xf, RZ, 0xc0, !PT ;  /* 0x0000000f0a0a7812 */ /* 0x000fc800078ec0ff */
[----:B------:R-:W-:Y:S02]  /*37c0*/  IADD3 R14, P3, P0, R10, R2, R20 ;  /* 0x000000020a0e7210 */ /* 0x000fe4000787e014 */
[----:B------:R-:W-:Y:S02]  /*37d0*/  IADD3 R10, -R100, 0x10, RZ ;  /* 0x00000010640a7810 */ /* 0x000fe40007ffe1ff */
[----:B------:R-:W-:Y:S02]  /*37e0*/  IADD3.X R15, RZ, R3, R23, P3, P0 ;  /* 0x00000003ff0f7210 */ /* 0x000fe40001fe0417 */
[----:B------:R-:W-:-:S04]  /*37f0*/  LOP3.LUT R10, R10, 0xf, RZ, 0xc0, !PT ;  /* 0x0000000f0a0a7812 */ /* 0x000fc800078ec0ff */
[----:B------:R-:W-:Y:S02]  /*3800*/  IADD3 R12, P3, P0, R10, R2, R22 ;  /* 0x000000020a0c7210 */ /* 0x000fe4000787e016 */
[----:B------:R-:W1:Y:S02]  /*3810*/  SHFL.IDX PT, R2, R7, RZ, 0x181f ;  /* 0x00181fff07027589 */ /* 0x000e6400000e0000 */
[----:B------:R-:W-:Y:S02]  /*3820*/  IADD3.X R13, RZ, R3, R24, P3, P0 ;  /* 0x00000003ff0d7210 */ /* 0x000fe40001fe0418 */
[----:B------:R-:W2:Y:S01]  /*3830*/  SHFL.IDX PT, R3, R6, RZ, 0x181f ;  /* 0x00181fff06037589 */ /* 0x000ea200000e0000 */
[----:B------:R-:W-:Y:S02]  /*3840*/  ISETP.NE.AND P3, PT, R11, RZ, PT ;  /* 0x000000ff0b00720c */ /* 0x000fe40003f65270 */
        /* <DEDUP_REMOVED lines=20> */
.L_x_611:
[----:B-1----:R-:W-:Y:S01]  /*3990*/  LOP3.LUT R2, R97, 0xffffffe0, RZ, 0xc0, !PT ;  /* 0xffffffe061027812 */ /* 0x002fe200078ec0ff */
[----:B------:R-:W-:Y:S01]  /*39a0*/  UMOV UR4, 0xffffffc0 ;  /* 0xffffffc000047882 */ /* 0x000fe20000000000 */
[----:B------:R-:W-:Y:S01]  /*39b0*/  LEA.HI R3, R98, R101, RZ, 0x2 ;  /* 0x0000006562037211 */ /* 0x000fe200078f10ff */
[----:B------:R-:W-:Y:S01]  /*39c0*/  UIMAD UR4, UR6, UR4, 0x41 ;  /* 0x00000041060474a4 */ /* 0x000fe2000f8e0204 */
[----:B------:R-:W-:Y:S01]  /*39d0*/  SHF.R.S32.HI R7, RZ, 0x1f, R96 ;  /* 0x0000001fff077819 */ /* 0x000fe20000011460 */
[----:B------:R-:W-:Y:S01]  /*39e0*/  IMAD.IADD R2, R101, 0x1, -R2 ;  /* 0x0000000165027824 */ /* 0x000fe200078e0a02 */
[----:B------:R-:W-:Y:S01]  /*39f0*/  LOP3.LUT R3, R3, 0xfffffffc, RZ, 0xc0, !PT ;  /* 0xfffffffc03037812 */ /* 0x000fe200078ec0ff */
[----:B------:R-:W-:Y:S01]  /*3a00*/  IMAD.SHL.U32 R135, R4, 0x2, RZ ;  /* 0x0000000204877824 */ /* 0x000fe200078e00ff */
[----:B------:R-:W-:Y:S01]  /*3a10*/  LEA.HI R7, R7, R96, RZ, 0x3 ;  /* 0x0000006007077211 */ /* 0x000fe200078f18ff */
[----:B------:R-:W-:Y:S01]  /*3a20*/  @UP1 USHF.L.U32 UR10, UR10, 0x7, URZ ;  /* 0x000000070a0a1899 */ /* 0x000fe2000800063f */
[----:B------:R-:W-:Y:S01]  /*3a30*/  SHF.R.S32.HI R6, RZ, 0x1f, R2 ;  /* 0x0000001fff067819 */ /* 0x000fe20000011402 */
[----:B------:R-:W-:Y:S01]  /*3a40*/  IMAD.IADD R3, R101, 0x1, -R3 ;  /* 0x0000000165037824 */ /* 0x000fe200078e0a03 */
[----:B------:R-:W-:Y:S01]  /*3a50*/  LOP3.LUT R7, R7, 0xffffff8, RZ, 0xc0, !PT ;  /* 0x0ffffff807077812 */ /* 0x000fe200078ec0ff */
[--C-:B------:R-:W-:Y:S01]  /*3a60*/  IMAD R248, R5, 0x2, R135.reuse ;  /* 0x0000000205f87824 */ /* 0x100fe200078e0287 */
[----:B------:R-:W-:Y:S01]  /*3a70*/  LEA.HI R6, R6, R2, RZ, 0x2 ;  /* 0x0000000206067211 */ /* 0x000fe200078f10ff */
[----:B------:R-:W-:Y:S01]  /*3a80*/  IMAD R251, R0, 0x2, R135 ;  /* 0x0000000200fb7824 */ /* 0x000fe200078e0287 */
[----:B------:R-:W-:Y:S01]  /*3a90*/  LEA.HI R8, R3, R3, RZ, 0x1 ;  /* 0x0000000303087211 */ /* 0x000fe200078f08ff */
[----:B------:R-:W-:Y:S01]  /*3aa0*/  IMAD.IADD R9, R96, 0x1, -R7 ;  /* 0x0000000160097824 */ /* 0x000fe200078e0a07 */
[----:B------:R-:W-:Y:S01]  /*3ab0*/  PLOP3.LUT P0, PT, PT, PT, UP1, 0x80, 0x0 ;  /* 0x000000000000781c */ /* 0x000fe20003f0f018 */
[----:B------:R-:W-:Y:S01]  /*3ac0*/  LDSM.16.MT88.4 R24, [R135+0x100] ;  /* 0x000100008718783b */ /* 0x000fe20000004200 */
[----:B------:R-:W-:Y:S01]  /*3ad0*/  LEA.HI.SX32 R7, R6, UR11, 0x1e ;  /* 0x0000000b06077c11 */ /* 0x000fe2000f8ff2ff */
[----:B------:R-:W-:Y:S01]  /*3ae0*/  IMAD R250, R0, 0x2, R248 ;  /* 0x0000000200fa7824 */ /* 0x000fe200078e02f8 */
[----:B------:R-:W-:Y:S01]  /*3af0*/  LOP3.LUT R8, R8, 0x1ffffffe, RZ, 0xc0, !PT ;  /* 0x1ffffffe08087812 */ /* 0x000fe200078ec0ff */
[----:B------:R-:W-:Y:S01]  /*3b00*/  LDSM.16.MT88.4 R64, [R135+0x2100] ;  /* 0x002100008740783b */ /* 0x000fe20000004200 */
[----:B------:R-:W-:Y:S01]  /*3b10*/  LOP3.LUT R6, R6, 0x7ffffffc, RZ, 0xc0, !PT ;  /* 0x7ffffffc06067812 */ /* 0x000fe200078ec0ff */
[----:B------:R-:W-:-:S02]  /*3b20*/  IMAD R7, R9, 0x10, R7 ;  /* 0x0000001009077824 */ /* 0x000fc400078e0207 */
[----:B------:R-:W-:Y:S01]  /*3b30*/  IMAD.IADD R3, R3, 0x1, -R8 ;  /* 0x0000000103037824 */ /* 0x000fe200078e0a08 */
[----:B------:R-:W-:Y:S01]  /*3b40*/  LDSM.16.MT88.4 R72, [R248+0x2100] ;  /* 0x00210000f848783b */ /* 0x000fe20000004200 */
[----:B------:R-:W-:Y:S02]  /*3b50*/  IMAD.IADD R2, R2, 0x1, -R6 ;  /* 0x0000000102027824 */ /* 0x000fe400078e0a06 */
[----:B------:R-:W-:Y:S01]  /*3b60*/  IMAD R133, R3, 0x8, R7 ;  /* 0x0000000803857824 */ /* 0x000fe200078e0207 */
[----:B------:R-:W-:Y:S01]  /*3b70*/  LDSM.16.MT88.4 R68, [R250+0x900] ;  /* 0x00090000fa44783b */ /* 0x000fe20000004200 */
[----:B------:R-:W-:Y:S01]  /*3b80*/  IMAD.U32 R6, RZ, RZ, UR4 ;  /* 0x00000004ff067e24 */ /* 0x000fe2000f8e00ff */
[----:B------:R-:W-:Y:S01]  /*3b90*/  ULDC.64 UR4, c[0x0][0x2c8] ;  /* 0x0000b20000047ab9 */ /* 0x000fe20000000a00 */
[----:B------:R-:W-:Y:S01]  /*3ba0*/  @P0 IMAD.HI.U32 R7, R133, c[0x0][0x2c8], RZ ;  /* 0x0000b20085070a27 */ /* 0x000fe200078e00ff */
[----:B------:R-:W-:Y:S01]  /*3bb0*/  PLOP3.LUT P0, PT, PT, PT, UP1, 0x80, 0x0 ;  /* 0x000000000000781c */ /* 0x000fe20003f0f018 */
[----:B------:R-:W-:Y:S02]  /*3bc0*/  STL [R1+0x9c], R133 ;  /* 0x00009c8501007387 */ /* 0x000fe40000100800 */
[----:B------:R-:W-:-:S02]  /*3bd0*/  IMAD.MOV.U32 R3, RZ, RZ, R133 ;  /* 0x000000ffff037224 */ /* 0x000fc400078e0085 */
[----:B------:R-:W-:Y:S01]  /*3be0*/  IMAD.SHL.U32 R10, R2, 0x2, RZ ;  /* 0x00000002020a7824 */ /* 0x000fe200078e00ff */
[----:B------:R-:W0:Y:S04]  /*3bf0*/  LDGDEPBAR ;  /* 0x00000000000079af */ /* 0x000e280000000000 */
[----:B------:R-:W-:Y:S01]  /*3c00*/  IADD3 R2, -R10, UR7, R6 ;  /* 0x000000070a027c10 */ /* 0x000fe2000fffe106 */
[----:B------:R-:W-:Y:S02]  /*3c10*/  STL [R1+0xac], R10 ;  /* 0x0000ac0a01007387 */ /* 0x000fe40000100800 */
[----:B------:R-:W-:Y:S02]  /*3c20*/  @P0 SHF.R.U32.HI R3, RZ, c[0x0][0x2cc], R7 ;  /* 0x0000b300ff030a19 */ /* 0x000fe40000011607 */
[----:B------:R-:W-:-:S02]  /*3c30*/  IADD3 R6, R2, -UR13, RZ ;  /* 0x8000000d02067c10 */ /* 0x000fc4000fffe0ff */
[----:B------:R-:W-:Y:S01]  /*3c40*/  IADD3 R7, -R10, UR24, RZ ;  /* 0x000000180a077c10 */ /* 0x000fe2000fffe1ff */
[----:B------:R-:W1:Y:S01]  /*3c50*/  SHFL.IDX PT, R8, R3, RZ, 0x1c1f ;  /* 0x001c1fff03087589 */ /* 0x000e6200000e0000 */
[----:B------:R-:W-:Y:S02]  /*3c60*/  UIMAD.WIDE.U32 UR24, UR10, UR4, URZ ;  /* 0x000000040a1872a5 */ /* 0x000fe4000f8e003f */
[----:B------:R-:W-:Y:S01]  /*3c70*/  UIADD3 UR10, UR6, -0x2, URZ ;  /* 0xfffffffe060a7890 */ /* 0x000fe2000fffe03f */
[----:B------:R-:W2:Y:S04]  /*3c80*/  SHFL.IDX PT, R3, R3, 0x1, 0x1c1f ;  /* 0x003c1f0003037f89 */ /* 0x000ea800000e0000 */
[----:B------:R-:W-:Y:S02]  /*3c90*/  @UP1 UMOV UR21, UR25 ;  /* 0x0000001900151c82 */ /* 0x000fe40008000000 */
[----:B------:R-:W-:-:S04]  /*3ca0*/  @UP1 USHF.R.U32.HI UR11, URZ, UR5, UR21 ;  /* 0x000000053f0b1299 */ /* 0x000fc80008011615 */
[----:B------:R-:W-:-:S04]  /*3cb0*/  UIADD3 UR11, UR11, UR7, -UR13 ;  /* 0x000000070b0b7290 */ /* 0x000fc8000fffe80d */
[----:B------:R-:W-:-:S04]  /*3cc0*/  USHF.R.S32.HI UR4, URZ, 0x1f, UR11 ;  /* 0x0000001f3f047899 */ /* 0x000fc8000801140b */
[----:B------:R-:W-:Y:S01]  /*3cd0*/  ULEA.HI UR4, UR4, UR11, URZ, 0x6 ;  /* 0x0000000b04047291 */ /* 0x000fe2000f8f303f */
[----:B-1----:R-:W-:-:S03]  /*3ce0*/  IMAD.IADD R2, R6, 0x1, R8 ;  /* 0x0000000106027824 */ /* 0x002fc600078e0208 */
[----:B------:R-:W-:Y:S01]  /*3cf0*/  USHF.R.S32.HI UR4, URZ, 0x6, UR4 ;  /* 0x000000063f047899 */ /* 0x000fe20008011404 */
[----:B--2---:R-:W-:Y:S01]  /*3d00*/  IMAD.IADD R3, R6, 0x1, R3 ;  /* 0x0000000106037824 */ /* 0x004fe200078e0203 */
[----:B------:R-:W-:Y:S02]  /*3d10*/  IMNMX R2, R7, R2, PT ;  /* 0x0000000207027217 */ /* 0x000fe40003800200 */
[----:B------:R-:W-:Y:S02]  /*3d20*/  UISETP.LT.AND UP0, UPT, URZ, UR4, UPT ;  /* 0x000000043f00728c */ /* 0x000fe4000bf01270 */
[----:B------:R-:W-:Y:S02]  /*3d30*/  ISETP.GT.AND P0, PT, R2, RZ, PT ;  /* 0x000000ff0200720c */ /* 0x000fe40003f04270 */
[----:B------:R-:W-:Y:S02]  /*3d40*/  USEL UR4, URZ, UR4, !UP0 ;  /* 0x000000043f047287 */ /* 0x000fe4000c000000 */
[----:B------:R-:W-:-:S02]  /*3d50*/  FSEL R11, R56, -INF , P0 ;  /* 0xff800000380b7808 */ /* 0x000fc40000000000 */
[----:B------:R-:W-:Y:S01]  /*3d60*/  UISETP.GE.AND UP0, UPT, UR10, UR4, UPT ;  /* 0x000000040a00728c */ /* 0x000fe2000bf06270 */
[----:B------:R-:W-:-:S04]  /*3d70*/  ISETP.GT.AND P0, PT, R2, 0x1, PT ;  /* 0x000000010200780c */ /* 0x000fc80003f04270 */
[----:B------:R-:W-:Y:S02]  /*3d80*/  FSEL R10, R57, -INF , P0 ;  /* 0xff800000390a7808 */ /* 0x000fe40000000000 */
        /* <DEDUP_REMOVED lines=26> */
[----:B------:R-:W-:Y:S02]  /*3f30*/  ISETP.GT.AND P0, PT, R2, 0x39, PT ;  /* 0x000000390200780c */ /* 0x000fe40003f04270 */
[----:B------:R-:W-:Y:S02]  /*3f40*/  IMNMX R2, R7, R3, PT ;  /* 0x0000000307027217 */ /* 0x000fe40003800200 */
[----:B------:R-:W-:Y:S02]  /*3f50*/  FSEL R96, R37, -INF , P0 ;  /* 0xff80000025607808 */ /* 0x000fe40000000000 */
[----:B------:R-:W-:Y:S02]  /*3f60*/  ISETP.GT.AND P0, PT, R2, RZ, PT ;  /* 0x000000ff0200720c */ /* 0x000fe40003f04270 */
[----:B------:R-:W-:-:S02]  /*3f70*/  FMNMX.FTZ R3, R11, R10, !PT ;  /* 0x0000000a0b037209 */ /* 0x000fc40007810000 */
[----:B------:R-:W-:Y:S02]  /*3f80*/  FSEL R9, R58, -INF , P0 ;  /* 0xff8000003a097808 */ /* 0x000fe40000000000 */
[----:B------:R-:W-:Y:S02]  /*3f90*/  ISETP.GT.AND P0, PT, R2, 0x1, PT ;  /* 0x000000010200780c */ /* 0x000fe40003f04270 */
[----:B------:R-:W-:Y:S02]  /*3fa0*/  FMNMX.FTZ R3, R14, R3, !PT ;  /* 0x000000030e037209 */ /* 0x000fe40007810000 */
[----:B------:R-:W-:Y:S02]  /*3fb0*/  FSEL R8, R59, -INF , P0 ;  /* 0xff8000003b087808 */ /* 0x000fe40000000000 */
[----:B------:R-:W-:Y:S01]  /*3fc0*/  ISETP.GT.AND P0, PT, R2, 0x8, PT ;  /* 0x000000080200780c */ /* 0x000fe20003f04270 */
[----:B------:R-:W-:Y:S01]  /*3fd0*/  LDSM.16.MT88.4 R56, [R250+0x100] ;  /* 0x00010000fa38783b */ /* 0x000fe20000004200 */
[----:B------:R-:W-:-:S02]  /*3fe0*/  FMNMX.FTZ R3, R13, R3, !PT ;  /* 0x000000030d037209 */ /* 0x000fc40007810000 */
[----:B------:R-:W-:Y:S02]  /*3ff0*/  FSEL R7, R54, -INF , P0 ;  /* 0xff80000036077808 */ /* 0x000fe40000000000 */
[C---:B------:R-:W-:Y:S02]  /*4000*/  ISETP.GT.AND P0, PT, R2.reuse, 0x9, PT ;  /* 0x000000090200780c */ /* 0x040fe40003f04270 */
[----:B------:R-:W-:Y:S02]  /*4010*/  FMNMX.FTZ R3, R15, R3, !PT ;  /* 0x000000030f037209 */ /* 0x000fe40007810000 */
[----:B------:R-:W-:Y:S02]  /*4020*/  FSEL R12, R55, -INF , P0 ;  /* 0xff800000370c7808 */ /* 0x000fe40000000000 */
[----:B------:R-:W-:Y:S02]  /*4030*/  ISETP.GT.AND P0, PT, R2, 0x10, PT ;  /* 0x000000100200780c */ /* 0x000fe40003f04270 */
[----:B------:R-:W-:-:S02]  /*4040*/  FMNMX.FTZ R3, R16, R3, !PT ;  /* 0x0000000310037209 */ /* 0x000fc40007810000 */
[----:B------:R-:W-:Y:S02]  /*4050*/  FSEL R20, R50, -INF , P0 ;  /* 0xff80000032147808 */ /* 0x000fe40000000000 */
[C---:B------:R-:W-:Y:S02]  /*4060*/  ISETP.GT.AND P0, PT, R2.reuse, 0x11, PT ;  /* 0x000000110200780c */ /* 0x040fe40003f04270 */
[----:B------:R-:W-:Y:S02]  /*4070*/  FMNMX.FTZ R3, R21, R3, !PT ;  /* 0x0000000315037209 */ /* 0x000fe40007810000 */
[----:B------:R-:W-:Y:S02]  /*4080*/  FMNMX.FTZ R6, R9, R8, !PT ;  /* 0x0000000809067209 */ /* 0x000fe40007810000 */
[----:B------:R-:W-:Y:S02]  /*4090*/  FSEL R19, R51, -INF , P0 ;  /* 0xff80000033137808 */ /* 0x000fe40000000000 */
[----:B------:R-:W-:Y:S01]  /*40a0*/  ISETP.GT.AND P0, PT, R2, 0x18, PT ;  /* 0x000000180200780c */ /* 0x000fe20003f04270 */
[----:B------:R-:W-:Y:S01]  /*40b0*/  LDSM.16.MT88.4 R48, [R251+0x100] ;  /* 0x00010000fb30783b */ /* 0x000fe20000004200 */
[----:B------:R-:W-:-:S02]  /*40c0*/  FMNMX.FTZ R3, R22, R3, !PT ;  /* 0x0000000316037209 */ /* 0x000fc40007810000 */
[----:B------:R-:W-:Y:S02]  /*40d0*/  FMNMX.FTZ R6, R7, R6, !PT ;  /* 0x0000000607067209 */ /* 0x000fe40007810000 */
[----:B------:R-:W-:Y:S02]  /*40e0*/  FSEL R18, R46, -INF , P0 ;  /* 0xff8000002e127808 */ /* 0x000fe40000000000 */
[----:B------:R-:W-:Y:S02]  /*40f0*/  ISETP.GT.AND P0, PT, R2, 0x19, PT ;  /* 0x000000190200780c */ /* 0x000fe40003f04270 */
[----:B------:R-:W-:Y:S02]  /*4100*/  FMNMX.FTZ R3, R106, R3, !PT ;  /* 0x000000036a037209 */ /* 0x000fe40007810000 */
[----:B------:R-:W-:Y:S02]  /*4110*/  FMNMX.FTZ R6, R12, R6, !PT ;  /* 0x000000060c067209 */ /* 0x000fe40007810000 */
[----:B------:R-:W-:-:S02]  /*4120*/  FSEL R17, R47, -INF , P0 ;  /* 0xff8000002f117808 */ /* 0x000fc40000000000 */
[----:B------:R-:W-:Y:S02]  /*4130*/  FMNMX.FTZ R132, R105, R3, !PT ;  /* 0x0000000369847209 */ /* 0x000fe40007810000 */
[----:B------:R-:W-:Y:S02]  /*4140*/  ISETP.GT.AND P0, PT, R2, 0x20, PT ;  /* 0x000000200200780c */ /* 0x000fe40003f04270 */
[----:B------:R-:W-:Y:S02]  /*4150*/  FMNMX.FTZ R3, R20, R6, !PT ;  /* 0x0000000614037209 */ /* 0x000fe40007810000 */
[----:B------:R-:W-:Y:S02]  /*4160*/  FSEL R99, R34, -INF , P0 ;  /* 0xff80000022637808 */ /* 0x000fe40000000000 */
[----:B------:R-:W-:Y:S02]  /*4170*/  FMNMX.FTZ R3, R19, R3, !PT ;  /* 0x0000000313037209 */ /* 0x000fe40007810000 */
[----:B------:R-:W-:-:S02]  /*4180*/  ISETP.GT.AND P0, PT, R2, 0x21, PT ;  /* 0x000000210200780c */ /* 0x000fc40003f04270 */
[----:B------:R-:W-:Y:S02]  /*4190*/  FMNMX.FTZ R3, R18, R3, !PT ;  /* 0x0000000312037209 */ /* 0x000fe40007810000 */
[----:B------:R-:W-:Y:S02]  /*41a0*/  FSEL R98, R35, -INF , P0 ;  /* 0xff80000023627808 */ /* 0x000fe40000000000 */
[----:B------:R-:W-:Y:S01]  /*41b0*/  ISETP.GT.AND P0, PT, R2, 0x28, PT ;  /* 0x000000280200780c */ /* 0x000fe20003f04270 */
[----:B------:R-:W-:Y:S01]  /*41c0*/  LDSM.16.MT88.4 R32, [R251+0x900] ;  /* 0x00090000fb20783b */ /* 0x000fe20000004200 */
[----:B------:R-:W-:Y:S02]  /*41d0*/  FMNMX.FTZ R3, R17, R3, !PT ;  /* 0x0000000311037209 */ /* 0x000fe40007810000 */
[----:B------:R-:W-:Y:S02]  /*41e0*/  FSEL R95, R42, -INF , P0 ;  /* 0xff8000002a5f7808 */ /* 0x000fe40000000000 */
[----:B------:R-:W-:-:S02]  /*41f0*/  ISETP.GT.AND P0, PT, R2, 0x29, PT ;  /* 0x000000290200780c */ /* 0x000fc40003f04270 */
[----:B------:R-:W-:Y:S02]  /*4200*/  FMNMX.FTZ R3, R99, R3, !PT ;  /* 0x0000000363037209 */ /* 0x000fe40007810000 */
[----:B------:R-:W-:Y:S02]  /*4210*/  FMNMX.FTZ R132, R104, R132, !PT ;  /* 0x0000008468847209 */ /* 0x000fe40007810000 */
[----:B------:R-:W-:Y:S02]  /*4220*/  FSEL R97, R43, -INF , P0 ;  /* 0xff8000002b617808 */ /* 0x000fe40000000000 */
[----:B------:R-:W-:Y:S01]  /*4230*/  ISETP.GT.AND P0, PT, R2, 0x30, PT ;  /* 0x000000300200780c */ /* 0x000fe20003f04270 */
[----:B------:R-:W-:Y:S01]  /*4240*/  LDSM.16.MT88.4 R40, [R135+0x900] ;  /* 0x000900008728783b */ /* 0x000fe20000004200 */
[----:B------:R-:W-:Y:S02]  /*4250*/  FMNMX.FTZ R3, R98, R3, !PT ;  /* 0x0000000362037209 */ /* 0x000fe40007810000 */
[----:B------:R-:W-:-:S02]  /*4260*/  FMNMX.FTZ R132, R103, R132, !PT ;  /* 0x0000008467847209 */ /* 0x000fc40007810000 */
[----:B------:R-:W-:Y:S02]  /*4270*/  FSEL R94, R30, -INF , P0 ;  /* 0xff8000001e5e7808 */ /* 0x000fe40000000000 */
[----:B------:R-:W-:Y:S02]  /*4280*/  FMNMX.FTZ R3, R95, R3, !PT ;  /* 0x000000035f037209 */ /* 0x000fe40007810000 */
[----:B------:R-:W-:Y:S02]  /*4290*/  ISETP.GT.AND P0, PT, R2, 0x31, PT ;  /* 0x000000310200780c */ /* 0x000fe40003f04270 */
[----:B------:R-:W-:Y:S02]  /*42a0*/  FMNMX.FTZ R132, R102, R132, !PT ;  /* 0x0000008466847209 */ /* 0x000fe40007810000 */
[----:B------:R-:W-:Y:S02]  /*42b0*/  FMNMX.FTZ R3, R97, R3, !PT ;  /* 0x0000000361037209 */ /* 0x000fe40007810000 */
[----:B------:R-:W-:-:S02]  /*42c0*/  FSEL R93, R31, -INF , P0 ;  /* 0xff8000001f5d7808 */ /* 0x000fc40000000000 */
[----:B------:R-:W-:Y:S02]  /*42d0*/  ISETP.GT.AND P0, PT, R2, 0x38, PT ;  /* 0x000000380200780c */ /* 0x000fe40003f04270 */
[----:B------:R-:W-:Y:S02]  /*42e0*/  FMNMX.FTZ R132, R101, R132, !PT ;  /* 0x0000008465847209 */ /* 0x000fe40007810000 */
[----:B------:R-:W-:Y:S02]  /*42f0*/  FMNMX.FTZ R3, R94, R3, !PT ;  /* 0x000000035e037209 */ /* 0x000fe40007810000 */
[----:B------:R-:W-:Y:S02]  /*4300*/  FSEL R92, R38, -INF , P0 ;  /* 0xff800000265c7808 */ /* 0x000fe40000000000 */
[----:B------:R-:W-:Y:S02]  /*4310*/  FMNMX.FTZ R132, R100, R132, !PT ;  /* 0x0000008464847209 */ /* 0x000fe40007810000 */
[----:B------:R-:W-:-:S02]  /*4320*/  ISETP.GT.AND P0, PT, R2, 0x39, PT ;  /* 0x000000390200780c */ /* 0x000fc40003f04270 */
[----:B------:R-:W-:Y:S02]  /*4330*/  FMNMX.FTZ R2, R93, R3, !PT ;  /* 0x000000035d027209 */ /* 0x000fe40007810000 */
[----:B------:R-:W-:Y:S02]  /*4340*/  FMNMX.FTZ R132, R96, R132, !PT ;  /* 0x0000008460847209 */ /* 0x000fe40007810000 */
[----:B------:R-:W-:Y:S02]  /*4350*/  FSEL R91, R39, -INF , P0 ;  /* 0xff800000275b7808 */ /* 0x000fe40000000000 */
[----:B------:R-:W-:Y:S01]  /*4360*/  FMNMX.FTZ R2, R92, R2, !PT ;  /* 0x000000025c027209 */ /* 0x000fe20007810000 */
[----:B------:R-:W1:Y:S03]  /*4370*/  SHFL.BFLY PT, R6, R132, 0x2, 0x1f ;  /* 0x0c401f0084067f89 */ /* 0x000e6600000e0000 */
[----:B------:R-:W-:Y:S01]  /*4380*/  FMNMX.FTZ R2, R91, R2, !PT ;  /* 0x000000025b027209 */ /* 0x000fe20007810000 */
[----:B------:R-:W-:Y:S04]  /*4390*/  LDSM.16.MT88.4 R36, [R248+0x900] ;  /* 0x00090000f824783b */ /* 0x000fe80000004200 */
[----:B------:R-:W2:Y:S01]  /*43a0*/  SHFL.BFLY PT, R3, R2, 0x2, 0x1f ;  /* 0x0c401f0002037f89 */ /* 0x000ea200000e0000 */
[----:B-1----:R-:W-:-:S05]  /*43b0*/  FMNMX.FTZ R132, R6, R132, !PT ;  /* 0x0000008406847209 */ /* 0x002fca0007810000 */
[----:B------:R-:W1:Y:S01]  /*43c0*/  SHFL.BFLY PT, R6, R132, 0x1, 0x1f ;  /* 0x0c201f0084067f89 */ /* 0x000e6200000e0000 */
[----:B--2---:R-:W-:-:S05]  /*43d0*/  FMNMX.FTZ R2, R2, R3, !PT ;  /* 0x0000000302027209 */ /* 0x004fca0007810000 */
        /* <DEDUP_REMOVED lines=11> */
[----:B------:R-:W-:Y:S01]  /*4490*/  MUFU.EX2 R79, R11 ;  /* 0x0000000b004f7308 */ /* 0x000fe20000000800 */
[--C-:B------:R-:W-:Y:S01]  /*44a0*/  FFMA.FTZ R14, R14, c[0x0][0x2d0], -R6.reuse ;  /* 0x0000b4000e0e7a23 */ /* 0x100fe20000010806 */
[----:B------:R-:W-:Y:S01]  /*44b0*/  PLOP3.LUT P0, PT, PT, PT, UP0, 0x40, 0x0 ;  /* 0x000000000000781c */ /* 0x000fe20003f0e808 */
[----:B------:R-:W-:-:S02]  /*44c0*/  FFMA.FTZ R13, R13, c[0x0][0x2d0], -R6 ;  /* 0x0000b4000d0d7a23 */ /* 0x000fc40000010806 */
[--C-:B------:R-:W-:Y:S02]  /*44d0*/  FFMA.FTZ R9, R9, c[0x0][0x2d0], -R2.reuse ;  /* 0x0000b40009097a23 */ /* 0x100fe40000010802 */
[--C-:B------:R-:W-:Y:S01]  /*44e0*/  FFMA.FTZ R4, R8, c[0x0][0x2d0], -R2.reuse ;  /* 0x0000b40008047a23 */ /* 0x100fe20000010802 */
[----:B------:R-:W1:Y:S01]  /*44f0*/  MUFU.EX2 R78, R10 ;  /* 0x0000000a004e7308 */ /* 0x000e620000000800 */
[----:B------:R-:W-:Y:S02]  /*4500*/  FFMA.FTZ R7, R7, c[0x0][0x2d0], -R2 ;  /* 0x0000b40007077a23 */ /* 0x000fe40000010802 */
[----:B------:R-:W-:-:S05]  /*4510*/  FFMA.FTZ R0, R22, c[0x0][0x2d0], -R6 ;  /* 0x0000b40016007a23 */ /* 0x000fca0000010806 */
[----:B------:R2:W-:Y:S08]  /*4520*/  MUFU.EX2 R77, R9 ;  /* 0x00000009004d7308 */ /* 0x0005f00000000800 */
[----:B------:R3:W-:Y:S01]  /*4530*/  MUFU.EX2 R76, R4 ;  /* 0x00000004004c7308 */ /* 0x0007e20000000800 */
[----:B--2---:R-:W2:Y:S07]  /*4540*/  LDSM.16.MT88.4 R8, [R248+0x100] ;  /* 0x00010000f808783b */ /* 0x004eae0000004200 */
[----:B------:R-:W-:Y:S01]  /*4550*/  MUFU.EX2 R82, R14 ;  /* 0x0000000e00527308 */ /* 0x000fe20000000800 */
[----:B---3--:R-:W-:-:S07]  /*4560*/  FFMA.FTZ R4, R12, c[0x0][0x2d0], -R2 ;  /* 0x0000b4000c047a23 */ /* 0x008fce0000010802 */
[----:B------:R-:W3:Y:S01]  /*4570*/  MUFU.EX2 R85, R13 ;  /* 0x0000000d00557308 */ /* 0x000ee20000000800 */
[----:B-1----:R-:W-:-:S07]  /*4580*/  F2FP.BF16.PACK_AB R12, R78, R79 ;  /* 0x0000004f4e0c723e */ /* 0x002fce00000010ff */
[----:B------:R-:W-:Y:S08]  /*4590*/  MUFU.EX2 R80, R7 ;  /* 0x0000000700507308 */ /* 0x000ff00000000800 */
[----:B------:R1:W4:Y:S01]  /*45a0*/  MUFU.EX2 R84, R4 ;  /* 0x0000000400547308 */ /* 0x0003220000000800 */
[----:B---3--:R-:W-:Y:S02]  /*45b0*/  F2FP.BF16.PACK_AB R14, R85, R82 ;  /* 0x00000052550e723e */ /* 0x008fe400000010ff */
[----:B------:R-:W-:-:S05]  /*45c0*/  F2FP.BF16.PACK_AB R13, R76, R77 ;  /* 0x0000004d4c0d723e */ /* 0x000fca00000010ff */
[----:B------:R3:W-:Y:S01]  /*45d0*/  MUFU.EX2 R89, R0 ;  /* 0x0000000000597308 */ /* 0x0007e20000000800 */
[----:B-1----:R-:W-:Y:S01]  /*45e0*/  FFMA.FTZ R4, R15, c[0x0][0x2d0], -R6 ;  /* 0x0000b4000f047a23 */ /* 0x002fe20000010806 */
[----:B----4-:R-:W-:-:S06]  /*45f0*/  F2FP.BF16.PACK_AB R15, R84, R80 ;  /* 0x00000050540f723e */ /* 0x010fcc00000010ff */
[----:B------:R1:W-:Y:S01]  /*4600*/  MUFU.EX2 R83, R4 ;  /* 0x0000000400537308 */ /* 0x0003e20000000800 */
[----:B---3--:R-:W-:Y:S01]  /*4610*/  FFMA.FTZ R0, R20, c[0x0][0x2d0], -R2 ;  /* 0x0000b40014007a23 */ /* 0x008fe20000010802 */
[C---:B--2---:R-:W-:Y:S06]  /*4620*/  HMMA.16816.F32.BF16 R44, R12.reuse, R8, RZ ;  /* 0x000000080c2c723c */ /* 0x044fec00000418ff */
[----:B------:R2:W-:Y:S02]  /*4630*/  MUFU.EX2 R7, R0 ;  /* 0x0000000000077308 */ /* 0x0005e40000000800 */
[----:B------:R-:W-:Y:S01]  /*4640*/  HMMA.16816.F32.BF16 R60, R12, R24, RZ ;  /* 0x000000180c3c723c */ /* 0x000fe200000418ff */
[----:B-1----:R-:W-:-:S05]  /*4650*/  FFMA.FTZ R4, R16, c[0x0][0x2d0], -R6 ;  /* 0x0000b40010047a23 */ /* 0x002fca0000010806 */
[----:B------:R1:W3:Y:S02]  /*4660*/  MUFU.EX2 R88, R4 ;  /* 0x0000000400587308 */ /* 0x0002e40000000800 */
[----:B------:R-:W-:Y:S01]  /*4670*/  HMMA.16816.F32.BF16 R52, R12, R26, RZ ;  /* 0x0000001a0c34723c */ /* 0x000fe200000418ff */
[----:B--2---:R-:W-:-:S05]  /*4680*/  FFMA.FTZ R0, R19, c[0x0][0x2d0], -R2 ;  /* 0x0000b40013007a23 */ /* 0x004fca0000010802 */
[----:B------:R2:W4:Y:S02]  /*4690*/  MUFU.EX2 R81, R0 ;  /* 0x0000000000517308 */ /* 0x0005240000000800 */
[----:B------:R-:W-:Y:S01]  /*46a0*/  HMMA.16816.F32.BF16 R24, R12, R48, RZ ;  /* 0x000000300c18723c */ /* 0x000fe200000418ff */
[----:B-1----:R-:W-:-:S07]  /*46b0*/  FFMA.FTZ R4, R21, c[0x0][0x2d0], -R6 ;  /* 0x0000b40015047a23 */ /* 0x002fce0000010806 */
[----:B------:R-:W-:Y:S01]  /*46c0*/  HMMA.16816.F32.BF16 R28, R12, R10, RZ ;  /* 0x0000000a0c1c723c */ /* 0x000fe200000418ff */
[----:B---3--:R-:W-:Y:S01]  /*46d0*/  F2FP.BF16.PACK_AB R8, R88, R83 ;  /* 0x000000535808723e */ /* 0x008fe200000010ff */
[----:B------:R-:W1:Y:S01]  /*46e0*/  MUFU.EX2 R90, R4 ;  /* 0x00000004005a7308 */ /* 0x000e620000000800 */
[----:B--2---:R-:W-:-:S05]  /*46f0*/  FFMA.FTZ R0, R18, c[0x0][0x2d0], -R2 ;  /* 0x0000b40012007a23 */ /* 0x004fca0000010802 */
[----:B------:R-:W-:Y:S01]  /*4700*/  HMMA.16816.F32.BF16 R20, R12, R50, RZ ;  /* 0x000000320c14723c */ /* 0x000fe200000418ff */
[----:B----4-:R-:W-:Y:S01]  /*4710*/  F2FP.BF16.PACK_AB R9, R81, R7 ;  /* 0x000000075109723e */ /* 0x010fe200000010ff */
[----:B------:R-:W-:Y:S01]  /*4720*/  LDSM.16.MT88.4 R48, [R250+0x2100] ;  /* 0x00210000fa30783b */ /* 0x000fe20000004200 */
[----:B------:R2:W-:Y:S01]  /*4730*/  MUFU.EX2 R87, R0 ;  /* 0x0000000000577308 */ /* 0x0005e20000000800 */
[----:B-1----:R-:W-:Y:S01]  /*4740*/  F2FP.BF16.PACK_AB R10, R89, R90 ;  /* 0x0000005a590a723e */ /* 0x002fe200000010ff */
[----:B--2---:R-:W-:-:S03]  /*4750*/  FFMA.FTZ R0, R17, c[0x0][0x2d0], -R2 ;  /* 0x0000b40011007a23 */ /* 0x004fc60000010802 */
[----:B------:R-:W-:Y:S03]  /*4760*/  HMMA.16816.F32.BF16 R16, R12, R56, RZ ;  /* 0x000000380c10723c */ /* 0x000fe600000418ff */
[----:B------:R-:W1:Y:S02]  /*4770*/  MUFU.EX2 R86, R0 ;  /* 0x0000000000567308 */ /* 0x000e640000000800 */
[----:B-1----:R-:W-:-:S07]  /*4780*/  F2FP.BF16.PACK_AB R11, R86, R87 ;  /* 0x00000057560b723e */ /* 0x002fce00000010ff */
[C---:B------:R-:W-:Y:S01]  /*4790*/  HMMA.16816.F32.BF16 R108, R8.reuse, R36, R44 ;  /* 0x00000024086c723c */ /* 0x040fe2000004182c */
[----:B------:R-:W1:Y:S07]  /*47a0*/  LDSM.16.MT88.4 R44, [R135+0x2900] ;  /* 0x00290000872c783b */ /* 0x000e6e0000004200 */
[C---:B------:R-:W-:Y:S08]  /*47b0*/  HMMA.16816.F32.BF16 R24, R8.reuse, R32, R24 ;  /* 0x000000200818723c */ /* 0x040ff00000041818 */
[C---:B------:R-:W-:Y:S01]  /*47c0*/  HMMA.16816.F32.BF16 R148, R8.reuse, R38, R28 ;  /* 0x000000260894723c */ /* 0x040fe2000004181c */
[----:B------:R-:W2:Y:S07]  /*47d0*/  LDSM.16.MT88.4 R36, [R248+0x2900] ;  /* 0x00290000f824783b */ /* 0x000eae0000004200 */
[----:B------:R-:W-:Y:S01]  /*47e0*/  HMMA.16816.F32.BF16 R140, R8, R34, R20 ;  /* 0x00000022088c723c */ /* 0x000fe20000041814 */
[----:B------:R-:W-:-:S02]  /*47f0*/  IMAD.MOV.U32 R129, RZ, RZ, R110 ;  /* 0x000000ffff817224 */ /* 0x000fc400078e006e */
[----:B------:R-:W-:Y:S02]  /*4800*/  IMAD.MOV.U32 R128, RZ, RZ, R111 ;  /* 0x000000ffff807224 */ /* 0x000fe400078e006f */
[----:B------:R-:W-:Y:S02]  /*4810*/  IMAD.MOV.U32 R131, RZ, RZ, R108 ;  /* 0x000000ffff837224 */ /* 0x000fe400078e006c */
[----:B------:R-:W-:Y:S01]  /*4820*/  IMAD.MOV.U32 R130, RZ, RZ, R109 ;  /* 0x000000ffff827224 */ /* 0x000fe200078e006d */
[----:B------:R-:W-:Y:S01]  /*4830*/  HMMA.16816.F32.BF16 R32, R12, R58, RZ ;  /* 0x0000003a0c20723c */ /* 0x000fe200000418ff */
[----:B------:R-:W-:Y:S01]  /*4840*/  IMAD.MOV.U32 R112, RZ, RZ, R25 ;  /* 0x000000ffff707224 */ /* 0x000fe200078e0019 */
[----:B------:R-:W-:Y:S01]  /*4850*/  LDSM.16.MT88.4 R56, [R251+0x2900] ;  /* 0x00290000fb38783b */ /* 0x000fe20000004200 */
[----:B------:R-:W-:Y:S02]  /*4860*/  IMAD.MOV.U32 R111, RZ, RZ, R26 ;  /* 0x000000ffff6f7224 */ /* 0x000fe400078e001a */
[----:B------:R-:W-:-:S02]  /*4870*/  IMAD.MOV.U32 R110, RZ, RZ, R24 ;  /* 0x000000ffff6e7224 */ /* 0x000fc400078e0018 */
[----:B------:R-:W-:Y:S01]  /*4880*/  IMAD.MOV.U32 R107, RZ, RZ, R27 ;  /* 0x000000ffff6b7224 */ /* 0x000fe200078e001b */
[----:B------:R-:W-:Y:S08]  /*4890*/  HMMA.16816.F32.BF16 R28, R12, R64, RZ ;  /* 0x000000400c1c723c */ /* 0x000ff000000418ff */
[C---:B------:R-:W-:Y:S01]  /*48a0*/  HMMA.16816.F32.BF16 R164, R8.reuse, R40, R60 ;  /* 0x0000002808a4723c */ /* 0x040fe2000004183c */
[----:B------:R-:W-:Y:S07]  /*48b0*/  LDSM.16.MT88.4 R60, [R135+0x4100] ;  /* 0x00410000873c783b */ /* 0x000fee0000004200 */
[----:B------:R-:W-:Y:S01]  /*48c0*/  HMMA.16816.F32.BF16 R156, R8, R42, R52 ;  /* 0x0000002a089c723c */ /* 0x000fe20000041834 */
[----:B------:R-:W3:Y:S07]  /*48d0*/  LDSM.16.MT88.4 R40, [R251+0x2100] ;  /* 0x00210000fb28783b */ /* 0x000eee0000004200 */
[C---:B------:R-:W-:Y:S01]  /*48e0*/  HMMA.16816.F32.BF16 R24, R12.reuse, R66, RZ ;  /* 0x000000420c18723c */ /* 0x040fe200000418ff */
[----:B------:R-:W-:Y:S07]  /*48f0*/  LDSM.16.MT88.4 R64, [R135+0x4900] ;  /* 0x004900008740783b */ /* 0x000fee0000004200 */
[----:B------:R-:W-:Y:S08]  /*4900*/  HMMA.16816.F32.BF16 R20, R12, R72, RZ ;  /* 0x000000480c14723c */ /* 0x000ff000000418ff */
[C---:B------:R-:W-:Y:S08]  /*4910*/  HMMA.16816.F32.BF16 R52, R8.reuse, R70, R32 ;  /* 0x000000460834723c */ /* 0x040ff00000041820 */
[C---:B-1----:R-:W-:Y:S08]  /*4920*/  HMMA.16816.F32.BF16 R28, R8.reuse, R44, R28 ;  /* 0x0000002c081c723c */ /* 0x042ff0000004181c */
[C---:B------:R-:W-:Y:S08]  /*4930*/  HMMA.16816.F32.BF16 R16, R8.reuse, R68, R16 ;  /* 0x000000440810723c */ /* 0x040ff00000041810 */
[----:B------:R-:W-:Y:S01]  /*4940*/  HMMA.16816.F32.BF16 R24, R8, R46, R24 ;  /* 0x0000002e0818723c */ /* 0x000fe20000041818 */
[----:B------:R-:W-:Y:S01]  /*4950*/  IMAD.MOV.U32 R109, RZ, RZ, R52 ;  /* 0x000000ffff6d7224 */ /* 0x000fe200078e0034 */
[----:B------:R-:W-:Y:S01]  /*4960*/  LDSM.16.MT88.4 R44, [R251+0x4100] ;  /* 0x00410000fb2c783b */ /* 0x000fe20000004200 */
[----:B------:R-:W-:-:S02]  /*4970*/  IMAD.MOV.U32 R108, RZ, RZ, R53 ;  /* 0x000000ffff6c7224 */ /* 0x000fc400078e0035 */
[----:B------:R-:W-:Y:S02]  /*4980*/  IMAD.MOV.U32 R5, RZ, RZ, R54 ;  /* 0x000000ffff057224 */ /* 0x000fe400078e0036 */
[----:B------:R-:W-:Y:S01]  /*4990*/  IMAD.MOV.U32 R0, RZ, RZ, R55 ;  /* 0x000000ffff007224 */ /* 0x000fe200078e0037 */
[----:B--2---:R-:W-:Y:S01]  /*49a0*/  HMMA.16816.F32.BF16 R20, R8, R36, R20 ;  /* 0x000000240814723c */ /* 0x004fe20000041814 */
[----:B------:R-:W-:Y:S01]  /*49b0*/  IMAD.MOV.U32 R116, RZ, RZ, R28 ;  /* 0x000000ffff747224 */ /* 0x000fe200078e001c */
[----:B------:R-:W1:Y:S01]  /*49c0*/  LDSM.16.MT88.4 R52, [R250+0x2900] ;  /* 0x00290000fa34783b */ /* 0x000e620000004200 */
[----:B------:R-:W-:Y:S02]  /*49d0*/  IMAD.MOV.U32 R115, RZ, RZ, R29 ;  /* 0x000000ffff737224 */ /* 0x000fe400078e001d */
[----:B------:R-:W-:Y:S02]  /*49e0*/  IMAD.MOV.U32 R114, RZ, RZ, R30 ;  /* 0x000000ffff727224 */ /* 0x000fe400078e001e */
[----:B------:R-:W-:Y:S01]  /*49f0*/  IMAD.MOV.U32 R113, RZ, RZ, R31 ;  /* 0x000000ffff717224 */ /* 0x000fe200078e001f */
[----:B---3--:R-:W-:Y:S01]  /*4a00*/  HMMA.16816.F32.BF16 R32, R12, R40, RZ ;  /* 0x000000280c20723c */ /* 0x008fe200000418ff */
[----:B------:R-:W-:-:S02]  /*4a10*/  IMAD.MOV.U32 R178, RZ, RZ, R16 ;  /* 0x000000ffffb27224 */ /* 0x000fc400078e0010 */
[----:B------:R-:W-:Y:S02]  /*4a20*/  IMAD.MOV.U32 R177, RZ, RZ, R17 ;  /* 0x000000ffffb17224 */ /* 0x000fe400078e0011 */
[----:B------:R-:W-:Y:S02]  /*4a30*/  IMAD.MOV.U32 R176, RZ, RZ, R18 ;  /* 0x000000ffffb07224 */ /* 0x000fe400078e0012 */
[----:B------:R-:W-:Y:S01]  /*4a40*/  IMAD.MOV.U32 R4, RZ, RZ, R19 ;  /* 0x000000ffff047224 */ /* 0x000fe200078e0013 */
[----:B------:R-:W-:Y:S01]  /*4a50*/  HMMA.16816.F32.BF16 R28, R12, R42, RZ ;  /* 0x0000002a0c1c723c */ /* 0x000fe200000418ff */
[----:B------:R-:W2:Y:S01]  /*4a60*/  LDSM.16.MT88.4 R40, [R248+0x4100] ;  /* 0x00410000f828783b */ /* 0x000ea20000004200 */
[----:B------:R-:W-:Y:S02]  /*4a70*/  IMAD.MOV.U32 R120, RZ, RZ, R24 ;  /* 0x000000ffff787224 */ /* 0x000fe400078e0018 */
[----:B------:R-:W-:Y:S02]  /*4a80*/  IMAD.MOV.U32 R119, RZ, RZ, R25 ;  /* 0x000000ffff777224 */ /* 0x000fe400078e0019 */
[----:B------:R-:W-:-:S02]  /*4a90*/  IMAD.MOV.U32 R118, RZ, RZ, R26 ;  /* 0x000000ffff767224 */ /* 0x000fc400078e001a */
[C---:B------:R-:W-:Y:S01]  /*4aa0*/  HMMA.16816.F32.BF16 R16, R12.reuse, R74, RZ ;  /* 0x0000004a0c10723c */ /* 0x040fe200000418ff */
[----:B------:R-:W-:Y:S02]  /*4ab0*/  IMAD.MOV.U32 R117, RZ, RZ, R27 ;  /* 0x000000ffff757224 */ /* 0x000fe400078e001b */
[----:B------:R-:W-:Y:S02]  /*4ac0*/  IMAD.MOV.U32 R73, RZ, RZ, R20 ;  /* 0x000000ffff497224 */ /* 0x000fe400078e0014 */
[----:B------:R-:W-:Y:S02]  /*4ad0*/  IMAD.MOV.U32 R72, RZ, RZ, R21 ;  /* 0x000000ffff487224 */ /* 0x000fe400078e0015 */
[----:B------:R-:W-:Y:S01]  /*4ae0*/  IMAD.MOV.U32 R37, RZ, RZ, R22 ;  /* 0x000000ffff257224 */ /* 0x000fe200078e0016 */
[----:B------:R-:W-:Y:S01]  /*4af0*/  HMMA.16816.F32.BF16 R24, R12, R48, RZ ;  /* 0x000000300c18723c */ /* 0x000fe200000418ff */
[----:B------:R-:W-:-:S06]  /*4b00*/  IMAD.MOV.U32 R36, RZ, RZ, R23 ;  /* 0x000000ffff247224 */ /* 0x000fcc00078e0017 */
[----:B------:R-:W-:Y:S01]  /*4b10*/  IMAD.MOV.U32 R49, RZ, RZ, R111 ;  /* 0x000000ffff317224 */ /* 0x000fe200078e006f */
[----:B------:R-:W-:Y:S01]  /*4b20*/  HMMA.16816.F32.BF16 R20, R12, R50, RZ ;  /* 0x000000320c14723c */ /* 0x000fe200000418ff */
[----:B------:R-:W-:-:S06]  /*4b30*/  IMAD.MOV.U32 R48, RZ, RZ, R112 ;  /* 0x000000ffff307224 */ /* 0x000fcc00078e0070 */
[----:B------:R-:W-:Y:S01]  /*4b40*/  IMAD.MOV.U32 R51, RZ, RZ, R110 ;  /* 0x000000ffff337224 */ /* 0x000fe200078e006e */
[C---:B------:R-:W-:Y:S01]  /*4b50*/  HMMA.16816.F32.BF16 R180, R8.reuse, R56, R32 ;  /* 0x0000003808b4723c */ /* 0x040fe20000041820 */
[----:B------:R-:W3:Y:S06]  /*4b60*/  LDSM.16.MT88.4 R32, [R248+0x4900] ;  /* 0x00490000f820783b */ /* 0x000eec0000004200 */
[----:B------:R-:W-:Y:S01]  /*4b70*/  IMAD.MOV.U32 R56, RZ, RZ, R73 ;  /* 0x000000ffff387224 */ /* 0x000fe200078e0049 */
[----:B------:R-:W-:Y:S01]  /*4b80*/  HMMA.16816.F32.BF16 R188, R8, R38, R16 ;  /* 0x0000002608bc723c */ /* 0x000fe20000041810 */
[----:B------:R-:W-:-:S07]  /*4b90*/  IMAD.MOV.U32 R57, RZ, RZ, R72 ;  /* 0x000000ffff397224 */ /* 0x000fce00078e0048 */
[----:B------:R-:W-:Y:S07]  /*4ba0*/  HMMA.16816.F32.BF16 R16, R12, R60, RZ ;  /* 0x0000003c0c10723c */ /* 0x000fee00000418ff */
[----:B------:R-:W-:Y:S01]  /*4bb0*/  IMAD.MOV.U32 R60, RZ, RZ, R116 ;  /* 0x000000ffff3c7224 */ /* 0x000fe200078e0074 */
[----:B------:R-:W-:Y:S01]  /*4bc0*/  HMMA.16816.F32.BF16 R68, R8, R58, R28 ;  /* 0x0000003a0844723c */ /* 0x000fe2000004181c */
[----:B------:R-:W-:-:S06]  /*4bd0*/  IMAD.MOV.U32 R61, RZ, RZ, R115 ;  /* 0x000000ffff3d7224 */ /* 0x000fcc00078e0073 */
[----:B------:R-:W-:Y:S01]  /*4be0*/  IMAD.MOV.U32 R58, RZ, RZ, R37 ;  /* 0x000000ffff3a7224 */ /* 0x000fe200078e0025 */
[C---:B-1----:R-:W-:Y:S01]  /*4bf0*/  HMMA.16816.F32.BF16 R72, R8.reuse, R52, R24 ;  /* 0x000000340848723c */ /* 0x042fe20000041818 */
[----:B------:R-:W-:Y:S02]  /*4c00*/  IMAD.MOV.U32 R59, RZ, RZ, R36 ;  /* 0x000000ffff3b7224 */ /* 0x000fe400078e0024 */
[----:B------:R-:W1:Y:S04]  /*4c10*/  LDSM.16.MT88.4 R36, [R251+0x4900] ;  /* 0x00490000fb24783b */ /* 0x000e680000004200 */
[----:B------:R-:W-:Y:S01]  /*4c20*/  IMAD.MOV.U32 R52, RZ, RZ, R120 ;  /* 0x000000ffff347224 */ /* 0x000fe200078e0078 */
[----:B------:R-:W-:Y:S01]  /*4c30*/  HMMA.16816.F32.BF16 R152, R8, R54, R20 ;  /* 0x000000360898723c */ /* 0x000fe20000041814 */
[----:B------:R-:W-:-:S06]  /*4c40*/  IMAD.MOV.U32 R53, RZ, RZ, R119 ;  /* 0x000000ffff357224 */ /* 0x000fcc00078e0077 */
[----:B------:R-:W-:Y:S01]  /*4c50*/  IMAD.MOV.U32 R54, RZ, RZ, R118 ;  /* 0x000000ffff367224 */ /* 0x000fe200078e0076 */
[----:B--2---:R-:W-:Y:S01]  /*4c60*/  HMMA.16816.F32.BF16 R24, R12, R40, RZ ;  /* 0x000000280c18723c */ /* 0x004fe200000418ff */
[----:B------:R-:W-:-:S07]  /*4c70*/  IMAD.MOV.U32 R55, RZ, RZ, R117 ;  /* 0x000000ffff377224 */ /* 0x000fce00078e0075 */
[----:B------:R-:W-:Y:S01]  /*4c80*/  HMMA.16816.F32.BF16 R20, R12, R42, RZ ;  /* 0x0000002a0c14723c */ /* 0x000fe200000418ff */
[----:B------:R-:W2:Y:S07]  /*4c90*/  LDSM.16.MT88.4 R40, [R250+0x4100] ;  /* 0x00410000fa28783b */ /* 0x000eae0000004200 */
[----:B------:R-:W-:Y:S08]  /*4ca0*/  HMMA.16816.F32.BF16 R160, R8, R64, R16 ;  /* 0x0000004008a0723c */ /* 0x000ff00000041810 */
[----:B------:R-:W-:Y:S07]  /*4cb0*/  HMMA.16816.F32.BF16 R16, R12, R44, RZ ;  /* 0x0000002c0c10723c */ /* 0x000fee00000418ff */
[----:B------:R-:W-:Y:S01]  /*4cc0*/  IMAD.MOV.U32 R44, RZ, RZ, R109 ;  /* 0x000000ffff2c7224 */ /* 0x000fe200078e006d */
[----:B---3--:R-:W-:Y:S01]  /*4cd0*/  HMMA.16816.F32.BF16 R144, R8, R32, R24 ;  /* 0x000000200890723c */ /* 0x008fe20000041818 */
[----:B------:R-:W3:Y:S01]  /*4ce0*/  LDSM.16.MT88.4 R24, [R250+0x4900] ;  /* 0x00490000fa18783b */ /* 0x000ee20000004200 */
[----:B------:R-:W-:-:S05]  /*4cf0*/  IMAD.MOV.U32 R45, RZ, RZ, R108 ;  /* 0x000000ffff2d7224 */ /* 0x000fca00078e006c */
[--C-:B------:R-:W-:Y:S01]  /*4d00*/  FFMA.FTZ R33, R94, c[0x0][0x2d0], -R2.reuse ;  /* 0x0000b4005e217a23 */ /* 0x100fe20000010802 */
[----:B------:R-:W-:Y:S01]  /*4d10*/  HMMA.16816.F32.BF16 R28, R12, R62, RZ ;  /* 0x0000003e0c1c723c */ /* 0x000fe200000418ff */
[----:B------:R-:W-:-:S06]  /*4d20*/  FFMA.FTZ R32, R93, c[0x0][0x2d0], -R2 ;  /* 0x0000b4005d207a23 */ /* 0x000fcc0000010802 */
[----:B------:R-:W-:Y:S01]  /*4d30*/  IMAD.MOV.U32 R62, RZ, RZ, R114 ;  /* 0x000000ffff3e7224 */ /* 0x000fe200078e0072 */
[----:B-1----:R-:W-:Y:S01]  /*4d40*/  HMMA.16816.F32.BF16 R136, R8, R36, R16 ;  /* 0x000000240888723c */ /* 0x002fe20000041810 */
[----:B------:R-:W-:-:S06]  /*4d50*/  IMAD.MOV.U32 R63, RZ, RZ, R113 ;  /* 0x000000ffff3f7224 */ /* 0x000fcc00078e0071 */
[--C-:B------:R-:W-:Y:S01]  /*4d60*/  FFMA.FTZ R36, R102, c[0x0][0x2d0], -R6.reuse ;  /* 0x0000b40066247a23 */ /* 0x100fe20000010806 */
[----:B--2---:R-:W-:Y:S01]  /*4d70*/  HMMA.16816.F32.BF16 R16, R12, R40, RZ ;  /* 0x000000280c10723c */ /* 0x004fe200000418ff */
[----:B------:R-:W-:Y:S02]  /*4d80*/  FFMA.FTZ R37, R101, c[0x0][0x2d0], -R6 ;  /* 0x0000b40065257a23 */ /* 0x000fe40000010806 */
[----:B------:R-:W-:Y:S02]  /*4d90*/  IMAD.MOV.U32 R101, RZ, RZ, R130 ;  /* 0x000000ffff657224 */ /* 0x000fe400078e0082 */
[----:B------:R-:W-:-:S03]  /*4da0*/  IMAD.MOV.U32 R102, RZ, RZ, R129 ;  /* 0x000000ffff667224 */ /* 0x000fc600078e0081 */
[C---:B------:R-:W-:Y:S07]  /*4db0*/  HMMA.16816.F32.BF16 R120, R8.reuse, R34, R20 ;  /* 0x000000220878723c */ /* 0x040fee0000041814 */
[--C-:B------:R-:W-:Y:S01]  /*4dc0*/  FFMA.FTZ R35, R92, c[0x0][0x2d0], -R2.reuse ;  /* 0x0000b4005c237a23 */ /* 0x100fe20000010802 */
[----:B------:R-:W-:Y:S01]  /*4dd0*/  HMMA.16816.F32.BF16 R124, R8, R66, R28 ;  /* 0x00000042087c723c */ /* 0x000fe2000004181c */
[----:B------:R-:W1:Y:S01]  /*4de0*/  LDSM.16.MT88.4 R28, [R135+0x6100] ;  /* 0x00610000871c783b */ /* 0x000e620000004200 */
[----:B------:R-:W-:-:S06]  /*4df0*/  FFMA.FTZ R34, R91, c[0x0][0x2d0], -R2 ;  /* 0x0000b4005b227a23 */ /* 0x000fcc0000010802 */
[----:B------:R-:W-:Y:S07]  /*4e00*/  HMMA.16816.F32.BF16 R20, R12, R46, RZ ;  /* 0x0000002e0c14723c */ /* 0x000fee00000418ff */
[----:B------:R-:W-:Y:S01]  /*4e10*/  IMAD.MOV.U32 R46, RZ, RZ, R5 ;  /* 0x000000ffff2e7224 */ /* 0x000fe200078e0005 */
[----:B---3--:R-:W-:Y:S01]  /*4e20*/  HMMA.16816.F32.BF16 R116, R8, R24, R16 ;  /* 0x000000180874723c */ /* 0x008fe20000041810 */
[----:B------:R-:W-:Y:S02]  /*4e30*/  IMAD.MOV.U32 R47, RZ, RZ, R0 ;  /* 0x000000ffff2f7224 */ /* 0x000fe400078e0000 */
[----:B------:R-:W-:-:S02]  /*4e40*/  FADD.FTZ R0, R79, R78 ;  /* 0x0000004e4f007221 */ /* 0x000fc40000010000 */
[----:B------:R-:W-:Y:S02]  /*4e50*/  FADD.FTZ R5, R77, R76 ;  /* 0x0000004c4d057221 */ /* 0x000fe40000010000 */
[----:B------:R-:W-:Y:S01]  /*4e60*/  IMAD.MOV.U32 R76, RZ, RZ, R178 ;  /* 0x000000ffff4c7224 */ /* 0x000fe200078e00b2 */
[----:B------:R-:W-:Y:S01]  /*4e70*/  HMMA.16816.F32.BF16 R16, R12, R42, RZ ;  /* 0x0000002a0c10723c */ /* 0x000fe200000418ff */
[----:B------:R-:W-:Y:S02]  /*4e80*/  IMAD.MOV.U32 R77, RZ, RZ, R177 ;  /* 0x000000ffff4d7224 */ /* 0x000fe400078e00b1 */
[----:B------:R-:W-:Y:S02]  /*4e90*/  IMAD.MOV.U32 R78, RZ, RZ, R176 ;  /* 0x000000ffff4e7224 */ /* 0x000fe400078e00b0 */
[----:B------:R-:W-:Y:S02]  /*4ea0*/  FADD.FTZ R0, R82, R0 ;  /* 0x0000000052007221 */ /* 0x000fe40000010000 */
[----:B------:R-:W-:Y:S01]  /*4eb0*/  IMAD.MOV.U32 R79, RZ, RZ, R4 ;  /* 0x000000ffff4f7224 */ /* 0x000fe200078e0004 */
[----:B------:R-:W-:Y:S01]  /*4ec0*/  HMMA.16816.F32.BF16 R108, R8, R38, R20 ;  /* 0x00000026086c723c */ /* 0x000fe20000041814 */
[----:B------:R-:W2:Y:S01]  /*4ed0*/  LDSM.16.MT88.4 R20, [R135+0x6900] ;  /* 0x006900008714783b */ /* 0x000ea20000004200 */
[----:B------:R-:W-:-:S02]  /*4ee0*/  FADD.FTZ R5, R80, R5 ;  /* 0x0000000550057221 */ /* 0x000fc40000010000 */
[----:B------:R-:W-:Y:S02]  /*4ef0*/  FADD.FTZ R4, R85, R0 ;  /* 0x0000000055047221 */ /* 0x000fe40000010000 */
[----:B------:R-:W-:Y:S02]  /*4f00*/  FADD.FTZ R0, R84, R5 ;  /* 0x0000000554007221 */ /* 0x000fe40000010000 */
[----:B------:R-:W-:Y:S02]  /*4f10*/  FADD.FTZ R4, R83, R4 ;  /* 0x0000000453047221 */ /* 0x000fe40000010000 */
[----:B------:R-:W-:Y:S02]  /*4f20*/  FADD.FTZ R0, R7, R0 ;  /* 0x0000000007007221 */ /* 0x000fe40000010000 */
[--C-:B------:R-:W-:Y:S02]  /*4f30*/  FFMA.FTZ R24, R106, c[0x0][0x2d0], -R6.reuse ;  /* 0x0000b4006a187a23 */ /* 0x100fe40000010806 */
[----:B------:R-:W-:-:S02]  /*4f40*/  FFMA.FTZ R38, R100, c[0x0][0x2d0], -R6 ;  /* 0x0000b40064267a23 */ /* 0x000fc40000010806 */
[----:B------:R-:W-:Y:S01]  /*4f50*/  HMMA.16816.F32.BF16 R112, R8, R26, R16 ;  /* 0x0000001a0870723c */ /* 0x000fe20000041810 */
[----:B------:R-:W-:Y:S02]  /*4f60*/  FFMA.FTZ R39, R96, c[0x0][0x2d0], -R6 ;  /* 0x0000b40060277a23 */ /* 0x000fe40000010806 */
[----:B------:R-:W-:Y:S02]  /*4f70*/  FADD.FTZ R25, R88, R4 ;  /* 0x0000000458197221 */ /* 0x000fe40000010000 */
[----:B------:R-:W-:Y:S02]  /*4f80*/  IMAD.MOV.U32 R106, RZ, RZ, R49 ;  /* 0x000000ffff6a7224 */ /* 0x000fe400078e0031 */
[----:B------:R-:W-:Y:S01]  /*4f90*/  FFMA.FTZ R26, R105, c[0x0][0x2d0], -R6 ;  /* 0x0000b400691a7a23 */ /* 0x000fe20000010806 */
[----:B-1----:R-:W-:Y:S01]  /*4fa0*/  HMMA.16816.F32.BF16 R16, R12, R28, RZ ;  /* 0x0000001c0c10723c */ /* 0x002fe200000418ff */
[----:B------:R-:W-:Y:S02]  /*4fb0*/  FADD.FTZ R27, R81, R0 ;  /* 0x00000000511b7221 */ /* 0x000fe40000010000 */
[----:B------:R-:W-:Y:S01]  /*4fc0*/  MUFU.EX2 R0, R26 ;  /* 0x0000001a00007308 */ /* 0x000fe20000000800 */
[----:B------:R-:W-:-:S02]  /*4fd0*/  IMAD.MOV.U32 R105, RZ, RZ, R48 ;  /* 0x000000ffff697224 */ /* 0x000fc400078e0030 */
[----:B------:R-:W-:Y:S02]  /*4fe0*/  IMAD.MOV.U32 R100, RZ, RZ, R131 ;  /* 0x000000ffff647224 */ /* 0x000fe400078e0083 */
[--C-:B------:R-:W-:Y:S02]  /*4ff0*/  FFMA.FTZ R28, R104, c[0x0][0x2d0], -R6.reuse ;  /* 0x0000b400681c7a23 */ /* 0x100fe40000010806 */
[----:B------:R-:W-:Y:S02]  /*5000*/  FFMA.FTZ R29, R103, c[0x0][0x2d0], -R6 ;  /* 0x0000b400671d7a23 */ /* 0x000fe40000010806 */
[----:B------:R-:W-:Y:S02]  /*5010*/  IMAD.MOV.U32 R104, RZ, RZ, R51 ;  /* 0x000000ffff687224 */ /* 0x000fe400078e0033 */
[----:B------:R-:W-:-:S10]  /*5020*/  IMAD.MOV.U32 R103, RZ, RZ, R128 ;  /* 0x000000ffff677224 */ /* 0x000fd400078e0080 */
[----:B--2---:R-:W-:Y:S08]  /*5030*/  HMMA.16816.F32.BF16 R184, R8, R20, R16 ;  /* 0x0000001408b8723c */ /* 0x004ff00000041810 */
[----:B------:R-:W-:Y:S07]  /*5040*/  HMMA.16816.F32.BF16 R16, R12, R30, RZ ;  /* 0x0000001e0c10723c */ /* 0x000fee00000418ff */
[----:B------:R-:W-:-:S02]  /*5050*/  FFMA.FTZ R31, R95, c[0x0][0x2d0], -R2 ;  /* 0x0000b4005f1f7a23 */ /* 0x000fc40000010802 */
[--C-:B------:R-:W-:Y:S11]  /*5060*/  FFMA.FTZ R30, R97, c[0x0][0x2d0], -R2.reuse ;  /* 0x0000b400611e7a23 */ /* 0x100ff60000010802 */
[----:B------:R-:W-:Y:S04]  /*5070*/  @!UPT UIADD3 URZ, URZ, URZ, URZ ;  /* 0x0000003f3f3ff290 */ /* 0x000fe8000fffe03f */
[----:B------:R-:W-:Y:S01]  /*5080*/  HMMA.16816.F32.BF16 R176, R8, R22, R16 ;  /* 0x0000001608b0723c */ /* 0x000fe20000041810 */
[----:B------:R-:W1:Y:S04]  /*5090*/  LDSM.16.MT88.4 R20, [R248+0x6100] ;  /* 0x00610000f814783b */ /* 0x000e680000004200 */
[----:B------:R-:W2:Y:S03]  /*50a0*/  LDSM.16.MT88.4 R16, [R248+0x6900] ;  /* 0x00690000f810783b */ /* 0x000ea60000004200 */
[C---:B-1----:R-:W-:Y:S08]  /*50b0*/  HMMA.16816.F32.BF16 R4, R12.reuse, R20, RZ ;  /* 0x000000140c04723c */ /* 0x042ff000000418ff */
[----:B------:R-:W-:Y:S11]  /*50c0*/  HMMA.16816.F32.BF16 R20, R12, R22, RZ ;  /* 0x000000160c14723c */ /* 0x000ff600000418ff */
[----:B------:R-:W-:Y:S05]  /*50d0*/  @!UPT UIADD3 URZ, URZ, URZ, URZ ;  /* 0x0000003f3f3ff290 */ /* 0x000fea000fffe03f */
[C---:B--2---:R-:W-:Y:S01]  /*50e0*/  HMMA.16816.F32.BF16 R80, R8.reuse, R16, R4 ;  /* 0x000000100850723c */ /* 0x044fe20000041804 */
[----:B------:R1:W2:Y:S06]  /*50f0*/  MUFU.EX2 R4, R24 ;  /* 0x0000001800047308 */ /* 0x0002ac0000000800 */
[----:B------:R-:W-:Y:S01]  /*5100*/  FADD.FTZ R5, R90, R25 ;  /* 0x000000195a057221 */ /* 0x000fe20000010000 */
[----:B------:R-:W-:Y:S01]  /*5110*/  HMMA.16816.F32.BF16 R64, R8, R18, R20 ;  /* 0x000000120840723c */ /* 0x000fe20000041814 */
[----:B------:R-:W-:Y:S01]  /*5120*/  FADD.FTZ R17, R87, R27 ;  /* 0x0000001b57117221 */ /* 0x000fe20000010000 */
[----:B------:R-:W3:Y:S01]  /*5130*/  MUFU.EX2 R16, R28 ;  /* 0x0000001c00107308 */ /* 0x000ee20000000800 */
[--C-:B------:R-:W-:Y:S01]  /*5140*/  FFMA.FTZ R6, R99, c[0x0][0x2d0], -R2.reuse ;  /* 0x0000b40063067a23 */ /* 0x100fe20000010802 */
[----:B------:R-:W-:Y:S03]  /*5150*/  LDSM.16.MT88.4 R20, [R251+0x6900] ;  /* 0x00690000fb14783b */ /* 0x000fe60000004200 */
[----:B------:R-:W-:Y:S01]  /*5160*/  FADD.FTZ R18, R89, R5 ;  /* 0x0000000559127221 */ /* 0x000fe20000010000 */
[----:B-1----:R-:W1:Y:S01]  /*5170*/  LDSM.16.MT88.4 R24, [R251+0x6100] ;  /* 0x00610000fb18783b */ /* 0x002e620000004200 */
[----:B------:R-:W-:Y:S01]  /*5180*/  FFMA.FTZ R5, R98, c[0x0][0x2d0], -R2 ;  /* 0x0000b40062057a23 */ /* 0x000fe20000010802 */
[----:B------:R-:W4:Y:S01]  /*5190*/  MUFU.EX2 R6, R6 ;  /* 0x0000000600067308 */ /* 0x000f220000000800 */
[----:B------:R-:W-:-:S02]  /*51a0*/  FADD.FTZ R19, R86, R17 ;  /* 0x0000001156137221 */ /* 0x000fc40000010000 */
[----:B--2---:R-:W-:Y:S01]  /*51b0*/  FADD.FTZ R17, R4, R18 ;  /* 0x0000001204117221 */ /* 0x004fe20000010000 */
[----:B------:R-:W-:-:S03]  /*51c0*/  F2FP.BF16.PACK_AB R4, R0, R4 ;  /* 0x000000040004723e */ /* 0x000fc600000010ff */
[----:B------:R-:W-:Y:S01]  /*51d0*/  FADD.FTZ R2, R0, R17 ;  /* 0x0000001100027221 */ /* 0x000fe20000010000 */
[----:B------:R-:W2:Y:S03]  /*51e0*/  MUFU.EX2 R5, R5 ;  /* 0x0000000500057308 */ /* 0x000ea60000000800 */
[----:B---3--:R-:W-:-:S05]  /*51f0*/  FADD.FTZ R2, R16, R2 ;  /* 0x0000000210027221 */ /* 0x008fca0000010000 */
[----:B------:R2:W3:Y:S01]  /*5200*/  MUFU.EX2 R7, R29 ;  /* 0x0000001d00077308 */ /* 0x0004e20000000800 */
[----:B----4-:R-:W-:-:S04]  /*5210*/  FADD.FTZ R0, R6, R19 ;  /* 0x0000001306007221 */ /* 0x010fc80000010000 */
[C---:B--2---:R-:W-:Y:S01]  /*5220*/  FADD.FTZ R29, R5.reuse, R0 ;  /* 0x00000000051d7221 */ /* 0x044fe20000010000 */
[----:B------:R-:W-:Y:S01]  /*5230*/  F2FP.BF16.PACK_AB R5, R5, R6 ;  /* 0x000000060505723e */ /* 0x000fe200000010ff */
[C---:B---3--:R-:W-:Y:S01]  /*5240*/  FADD.FTZ R28, R7.reuse, R2 ;  /* 0x00000002071c7221 */ /* 0x048fe20000010000 */
[----:B------:R-:W-:Y:S01]  /*5250*/  F2FP.BF16.PACK_AB R6, R7, R16 ;  /* 0x000000100706723e */ /* 0x000fe200000010ff */
[----:B------:R-:W2:Y:S01]  /*5260*/  MUFU.EX2 R2, R31 ;  /* 0x0000001f00027308 */ /* 0x000ea20000000800 */
[C---:B-1----:R-:W-:Y:S07]  /*5270*/  HMMA.16816.F32.BF16 R16, R12.reuse, R24, RZ ;  /* 0x000000180c10723c */ /* 0x042fee00000418ff */
[----:B------:R-:W1:Y:S01]  /*5280*/  MUFU.EX2 R0, R30 ;  /* 0x0000001e00007308 */ /* 0x000e620000000800 */
[----:B------:R-:W-:Y:S01]  /*5290*/  HMMA.16816.F32.BF16 R24, R12, R26, RZ ;  /* 0x0000001a0c18723c */ /* 0x000fe200000418ff */
[----:B--2---:R-:W-:Y:S11]  /*52a0*/  FADD.FTZ R7, R2, R29 ;  /* 0x0000001d02077221 */ /* 0x004ff60000010000 */
[----:B------:R-:W-:Y:S04]  /*52b0*/  @!UPT UIADD3 URZ, URZ, URZ, URZ ;  /* 0x0000003f3f3ff290 */ /* 0x000fe8000fffe03f */
[C---:B------:R-:W-:Y:S01]  /*52c0*/  HMMA.16816.F32.BF16 R48, R8.reuse, R20, R16 ;  /* 0x000000140830723c */ /* 0x040fe20000041810 */
[----:B------:R-:W2:Y:S07]  /*52d0*/  MUFU.EX2 R17, R36 ;  /* 0x0000002400117308 */ /* 0x000eae0000000800 */
[----:B------:R-:W-:Y:S01]  /*52e0*/  HMMA.16816.F32.BF16 R40, R8, R22, R24 ;  /* 0x000000160828723c */ /* 0x000fe20000041818 */
[----:B------:R-:W3:Y:S06]  /*52f0*/  MUFU.EX2 R16, R37 ;  /* 0x0000002500107308 */ /* 0x000eec0000000800 */
[C---:B-1----:R-:W-:Y:S01]  /*5300*/  FADD.FTZ R23, R0.reuse, R7 ;  /* 0x0000000700177221 */ /* 0x042fe20000010000 */
[----:B------:R-:W-:Y:S01]  /*5310*/  F2FP.BF16.PACK_AB R7, R0, R2 ;  /* 0x000000020007723e */ /* 0x000fe200000010ff */
[----:B------:R-:W1:Y:S01]  /*5320*/  MUFU.EX2 R19, R33 ;  /* 0x0000002100137308 */ /* 0x000e620000000800 */
[----:B--2---:R-:W-:-:S07]  /*5330*/  FADD.FTZ R22, R17, R28 ;  /* 0x0000001c11167221 */ /* 0x004fce0000010000 */
[----:B------:R-:W2:Y:S01]  /*5340*/  MUFU.EX2 R21, R38 ;  /* 0x0000002600157308 */ /* 0x000ea20000000800 */
[C---:B---3--:R-:W-:Y:S01]  /*5350*/  FADD.FTZ R2, R16.reuse, R22 ;  /* 0x0000001610027221 */ /* 0x048fe20000010000 */
[----:B------:R-:W-:-:S06]  /*5360*/  F2FP.BF16.PACK_AB R128, R16, R17 ;  /* 0x000000111080723e */ /* 0x000fcc00000010ff */
[----:B------:R-:W3:Y:S01]  /*5370*/  MUFU.EX2 R18, R32 ;  /* 0x0000002000127308 */ /* 0x000ee20000000800 */
[----:B-1----:R-:W-:-:S07]  /*5380*/  FADD.FTZ R0, R19, R23 ;  /* 0x0000001713007221 */ /* 0x002fce0000010000 */
[----:B------:R-:W1:Y:S01]  /*5390*/  MUFU.EX2 R20, R39 ;  /* 0x0000002700147308 */ /* 0x000e620000000800 */
[----:B--2---:R-:W-:Y:S02]  /*53a0*/  FADD.FTZ R2, R21, R2 ;  /* 0x0000000215027221 */ /* 0x004fe40000010000 */
[C---:B---3--:R-:W-:Y:S01]  /*53b0*/  FADD.FTZ R16, R18.reuse, R0 ;  /* 0x0000000012107221 */ /* 0x048fe20000010000 */
[----:B------:R-:W-:Y:S01]  /*53c0*/  F2FP.BF16.PACK_AB R129, R18, R19 ;  /* 0x000000131281723e */ /* 0x000fe200000010ff */
[C---:B-1----:R-:W-:Y:S01]  /*53d0*/  FADD.FTZ R0, R20.reuse, R2 ;  /* 0x0000000214007221 */ /* 0x042fe20000010000 */
[----:B------:R-:W-:Y:S02]  /*53e0*/  F2FP.BF16.PACK_AB R130, R20, R21 ;  /* 0x000000151482723e */ /* 0x000fe400000010ff */
[----:B------:R-:W1:Y:S01]  /*53f0*/  MUFU.EX2 R2, R35 ;  /* 0x0000002300027308 */ /* 0x000e620000000800 */
[----:B------:R-:W2:Y:S04]  /*5400*/  LDSM.16.MT88.4 R20, [R250+0x6100] ;  /* 0x00610000fa14783b */ /* 0x000ea80000004200 */
[----:B------:R3:W-:Y:S01]  /*5410*/  STL [R1+0x54], R0 ;  /* 0x0000540001007387 */ /* 0x0007e20000100800 */
[----:B-1----:R-:W-:-:S02]  /*5420*/  FADD.FTZ R16, R2, R16 ;  /* 0x0000001002107221 */ /* 0x002fc40000010000 */
[----:B---3--:R-:W1:Y:S01]  /*5430*/  MUFU.EX2 R0, R34 ;  /* 0x0000002200007308 */ /* 0x008e620000000800 */
[----:B--2---:R-:W-:Y:S01]  /*5440*/  HMMA.16816.F32.BF16 R24, R12, R20, RZ ;  /* 0x000000140c18723c */ /* 0x004fe200000418ff */
[C---:B-1----:R-:W-:Y:S01]  /*5450*/  FADD.FTZ R16, R0.reuse, R16 ;  /* 0x0000001000107221 */ /* 0x042fe20000010000 */
[----:B------:R-:W-:-:S06]  /*5460*/  F2FP.BF16.PACK_AB R131, R0, R2 ;  /* 0x000000020083723e */ /* 0x000fcc00000010ff */
[----:B------:R-:W-:Y:S01]  /*5470*/  HMMA.16816.F32.BF16 R12, R12, R22, RZ ;  /* 0x000000160c0c723c */ /* 0x000fe200000418ff */
[----:B------:R-:W-:Y:S04]  /*5480*/  STL [R1+0x80], R16 ;  /* 0x0000801001007387 */ /* 0x000fe80000100800 */
[----:B------:R-:W1:Y:S11]  /*5490*/  LDSM.16.MT88.4 R16, [R250+0x6900] ;  /* 0x00690000fa10783b */ /* 0x000e760000004200 */
[C---:B-1----:R-:W-:Y:S08]  /*54a0*/  HMMA.16816.F32.BF16 R24, R8.reuse, R16, R24 ;  /* 0x000000100818723c */ /* 0x042ff00000041818 */
[----:B------:R-:W-:Y:S01]  /*54b0*/  HMMA.16816.F32.BF16 R12, R8, R18, R12 ;  /* 0x00000012080c723c */ /* 0x000fe2000004180c */
        /* <DEDUP_REMOVED lines=25> */
[----:B------:R-:W2:Y:S03]  /*5650*/  LDSM.16.MT88.4 R152, [R248+0x1900] ;  /* 0x00190000f898783b */ /* 0x000ea60000004200 */
[C---:B-1----:R-:W-:Y:S01]  /*5660*/  HMMA.16816.F32.BF16 R84, R4.reuse, R8, R160 ;  /* 0x000000080454723c */ /* 0x042fe200000418a0 */
[----:B------:R-:W1:Y:S07]  /*5670*/  LDSM.16.MT88.4 R160, [R135+0x1900] ;  /* 0x0019000087a0783b */ /* 0x000e6e0000004200 */
[----:B------:R-:W-:Y:S01]  /*5680*/  HMMA.16816.F32.BF16 R88, R4, R10, R124 ;  /* 0x0000000a0458723c */ /* 0x000fe2000004187c */
[----:B------:R-:W3:Y:S07]  /*5690*/  LDSM.16.MT88.4 R8, [R248+0x5100] ;  /* 0x00510000f808783b */ /* 0x000eee0000004200 */
[C---:B--2---:R-:W-:Y:S08]  /*56a0*/  HMMA.16816.F32.BF16 R156, R128.reuse, R152, R156 ;  /* 0x00000098809c723c */ /* 0x044ff0000004189c */
[C---:B------:R-:W-:Y:S08]  /*56b0*/  HMMA.16816.F32.BF16 R152, R128.reuse, R154, R20 ;  /* 0x0000009a8098723c */ /* 0x040ff00000041814 */
[----:B-1----:R-:W-:Y:S08]  /*56c0*/  HMMA.16816.F32.BF16 R164, R128, R160, R164 ;  /* 0x000000a080a4723c */ /* 0x002ff000000418a4 */
[C---:B---3--:R-:W-:Y:S01]  /*56d0*/  HMMA.16816.F32.BF16 R92, R4.reuse, R8, R144 ;  /* 0x00000008045c723c */ /* 0x048fe20000041890 */
[----:B------:R-:W1:Y:S07]  /*56e0*/  LDSM.16.MT88.4 R144, [R251+0x1900] ;  /* 0x00190000fb90783b */ /* 0x000e6e0000004200 */
[----:B------:R-:W-:Y:S01]  /*56f0*/  HMMA.16816.F32.BF16 R96, R4, R10, R120 ;  /* 0x0000000a0460723c */ /* 0x000fe20000041878 */
[----:B------:R-:W2:Y:S07]  /*5700*/  LDSM.16.MT88.4 R8, [R251+0x5100] ;  /* 0x00510000fb08783b */ /* 0x000eae0000004200 */
[C---:B------:R-:W-:Y:S08]  /*5710*/  HMMA.16816.F32.BF16 R160, R128.reuse, R162, R16 ;  /* 0x000000a280a0723c */ /* 0x040ff00000041810 */
[----:B-1----:R-:W-:Y:S08]  /*5720*/  HMMA.16816.F32.BF16 R148, R128, R144, R148 ;  /* 0x000000908094723c */ /* 0x002ff00000041894 */
[C---:B--2---:R-:W-:Y:S01]  /*5730*/  HMMA.16816.F32.BF16 R100, R4.reuse, R8, R136 ;  /* 0x000000080464723c */ /* 0x044fe20000041888 */
[----:B------:R-:W1:Y:S07]  /*5740*/  LDSM.16.MT88.4 R136, [R250+0x1900] ;  /* 0x00190000fa88783b */ /* 0x000e6e0000004200 */
[----:B------:R-:W-:Y:S01]  /*5750*/  HMMA.16816.F32.BF16 R104, R4, R10, R108 ;  /* 0x0000000a0468723c */ /* 0x000fe2000004186c */
[----:B------:R-:W2:Y:S07]  /*5760*/  LDSM.16.MT88.4 R8, [R250+0x5100] ;  /* 0x00510000fa08783b */ /* 0x000eae0000004200 */
[C---:B------:R-:W-:Y:S08]  /*5770*/  HMMA.16816.F32.BF16 R144, R128.reuse, R146, R28 ;  /* 0x000000928090723c */ /* 0x040ff0000004181c */
[----:B-1----:R-:W-:Y:S08]  /*5780*/  HMMA.16816.F32.BF16 R140, R128, R136, R140 ;  /* 0x00000088808c723c */ /* 0x002ff0000004188c */
[C---:B--2---:R-:W-:Y:S08]  /*5790*/  HMMA.16816.F32.BF16 R108, R4.reuse, R8, R116 ;  /* 0x00000008046c723c */ /* 0x044ff00000041874 */
[----:B------:R-:W-:Y:S01]  /*57a0*/  HMMA.16816.F32.BF16 R112, R4, R10, R112 ;  /* 0x0000000a0470723c */ /* 0x000fe20000041870 */
[----:B------:R-:W1:Y:S07]  /*57b0*/  LDSM.16.MT88.4 R8, [R135+0x7100] ;  /* 0x007100008708783b */ /* 0x000e6e0000004200 */
[----:B------:R-:W-:Y:S08]  /*57c0*/  HMMA.16816.F32.BF16 R136, R128, R138, R32 ;  /* 0x0000008a8088723c */ /* 0x000ff00000041820 */
[C---:B-1----:R-:W-:Y:S08]  /*57d0*/  HMMA.16816.F32.BF16 R184, R4.reuse, R8, R184 ;  /* 0x0000000804b8723c */ /* 0x042ff000000418b8 */
[C---:B------:R-:W-:Y:S01]  /*57e0*/  HMMA.16816.F32.BF16 R176, R4.reuse, R10, R176 ;  /* 0x0000000a04b0723c */ /* 0x040fe200000418b0 */
[----:B------:R-:W1:Y:S07]  /*57f0*/  LDSM.16.MT88.4 R8, [R248+0x7100] ;  /* 0x00710000f808783b */ /* 0x000e6e0000004200 */
[C---:B-1----:R-:W-:Y:S01]  /*5800*/  HMMA.16816.F32.BF16 R120, R4.reuse, R8, R80 ;  /* 0x000000080478723c */ /* 0x042fe20000041850 */
[----:B------:R-:W-:Y:S07]  /*5810*/  LDSM.16.MT88.4 R80, [R248+0x5900] ;  /* 0x00590000f850783b */ /* 0x000fee0000004200 */
[C---:B------:R-:W-:Y:S01]  /*5820*/  HMMA.16816.F32.BF16 R116, R4.reuse, R10, R64 ;  /* 0x0000000a0474723c */ /* 0x040fe20000041840 */
[----:B------:R-:W1:Y:S04]  /*5830*/  LDSM.16.MT88.4 R8, [R251+0x7100] ;  /* 0x00710000fb08783b */ /* 0x000e680000004200 */
[----:B------:R-:W-:Y:S03]  /*5840*/  LDSM.16.MT88.4 R64, [R250+0x3900] ;  /* 0x00390000fa40783b */ /* 0x000fe60000004200 */
[C---:B-1----:R-:W-:Y:S01]  /*5850*/  HMMA.16816.F32.BF16 R124, R4.reuse, R10, R40 ;  /* 0x0000000a047c723c */ /* 0x042fe20000041828 */
[----:B------:R-:W1:Y:S07]  /*5860*/  LDSM.16.MT88.4 R40, [R135+0x3900] ;  /* 0x003900008728783b */ /* 0x000e6e0000004200 */
[----:B------:R-:W-:Y:S01]  /*5870*/  HMMA.16816.F32.BF16 R180, R4, R8, R48 ;  /* 0x0000000804b4723c */ /* 0x000fe20000041830 */
[----:B------:R-:W2:Y:S04]  /*5880*/  LDSM.16.MT88.4 R48, [R248+0x3900] ;  /* 0x00390000f830783b */ /* 0x000ea80000004200 */
[----:B------:R-:W3:Y:S03]  /*5890*/  LDSM.16.MT88.4 R8, [R250+0x7100] ;  /* 0x00710000fa08783b */ /* 0x000ee60000004200 */
[C---:B-1----:R-:W-:Y:S08]  /*58a0*/  HMMA.16816.F32.BF16 R36, R128.reuse, R40, R36 ;  /* 0x000000288024723c */ /* 0x042ff00000041824 */
[C---:B------:R-:W-:Y:S08]  /*58b0*/  HMMA.16816.F32.BF16 R40, R128.reuse, R42, R44 ;  /* 0x0000002a8028723c */ /* 0x040ff0000004182c */
[C---:B--2---:R-:W-:Y:S08]  /*58c0*/  HMMA.16816.F32.BF16 R44, R128.reuse, R48, R52 ;  /* 0x00000030802c723c */ /* 0x044ff00000041834 */
[----:B------:R-:W-:Y:S01]  /*58d0*/  HMMA.16816.F32.BF16 R48, R128, R50, R56 ;  /* 0x000000328030723c */ /* 0x000fe20000041838 */
[----:B------:R-:W1:Y:S07]  /*58e0*/  LDSM.16.MT88.4 R56, [R251+0x3900] ;  /* 0x00390000fb38783b */ /* 0x000e6e0000004200 */
[C---:B---3--:R-:W-:Y:S08]  /*58f0*/  HMMA.16816.F32.BF16 R24, R4.reuse, R8, R24 ;  /* 0x000000080418723c */ /* 0x048ff00000041818 */
[----:B------:R-:W-:Y:S01]  /*5900*/  HMMA.16816.F32.BF16 R12, R4, R10, R12 ;  /* 0x0000000a040c723c */ /* 0x000fe2000004180c */
[----:B------:R-:W-:Y:S07]  /*5910*/  LDSM.16.MT88.4 R4, [R250+0x7900] ;  /* 0x00790000fa04783b */ /* 0x000fee0000004200 */
[C---:B-1----:R-:W-:Y:S08]  /*5920*/  HMMA.16816.F32.BF16 R52, R128.reuse, R56, R60 ;  /* 0x000000388034723c */ /* 0x042ff0000004183c */
[C---:B------:R-:W-:Y:S01]  /*5930*/  HMMA.16816.F32.BF16 R60, R128.reuse, R64, R72 ;  /* 0x00000040803c723c */ /* 0x040fe20000041848 */
[----:B------:R-:W1:Y:S07]  /*5940*/  LDSM.16.MT88.4 R72, [R135+0x5900] ;  /* 0x005900008748783b */ /* 0x000e6e0000004200 */
[C---:B------:R-:W-:Y:S08]  /*5950*/  HMMA.16816.F32.BF16 R64, R128.reuse, R66, R76 ;  /* 0x000000428040723c */ /* 0x040ff0000004184c */
[C---:B------:R-:W-:Y:S08]  /*5960*/  HMMA.16816.F32.BF16 R76, R128.reuse, R80, R92 ;  /* 0x00000050804c723c */ /* 0x040ff0000004185c */
[C---:B------:R-:W-:Y:S01]  /*5970*/  HMMA.16816.F32.BF16 R80, R128.reuse, R82, R96 ;  /* 0x000000528050723c */ /* 0x040fe20000041860 */
[----:B------:R-:W2:Y:S07]  /*5980*/  LDSM.16.MT88.4 R96, [R250+0x5900] ;  /* 0x00590000fa60783b */ /* 0x000eae0000004200 */
[C---:B------:R-:W-:Y:S08]  /*5990*/  HMMA.16816.F32.BF16 R56, R128.reuse, R58, R68 ;  /* 0x0000003a8038723c */ /* 0x040ff00000041844 */
        /* <DEDUP_REMOVED lines=9> */
[C---:B--2---:R-:W-:Y:S01]  /*5a30*/  HMMA.16816.F32.BF16 R108, R128.reuse, R112, R120 ;  /* 0x00000070806c723c */ /* 0x044fe20000041878 */
[----:B------:R-:W2:Y:S07]  /*5a40*/  LDSM.16.MT88.4 R120, [R251+0x7900] ;  /* 0x00790000fb78783b */ /* 0x000eae0000004200 */
[C---:B------:R-:W-:Y:S08]  /*5a50*/  HMMA.16816.F32.BF16 R112, R128.reuse, R114, R116 ;  /* 0x000000728070723c */ /* 0x040ff00000041874 */
[C---:B-1----:R-:W-:Y:S08]  /*5a60*/  HMMA.16816.F32.BF16 R100, R128.reuse, R104, R184 ;  /* 0x000000688064723c */ /* 0x042ff000000418b8 */
[C---:B------:R-:W-:Y:S08]  /*5a70*/  HMMA.16816.F32.BF16 R104, R128.reuse, R106, R176 ;  /* 0x0000006a8068723c */ /* 0x040ff000000418b0 */
[C---:B--2---:R-:W-:Y:S08]  /*5a80*/  HMMA.16816.F32.BF16 R116, R128.reuse, R120, R180 ;  /* 0x000000788074723c */ /* 0x044ff000000418b4 */
[C---:B------:R-:W-:Y:S08]  /*5a90*/  HMMA.16816.F32.BF16 R120, R128.reuse, R122, R124 ;  /* 0x0000007a8078723c */ /* 0x040ff0000004187c */
[C---:B------:R-:W-:Y:S08]  /*5aa0*/  HMMA.16816.F32.BF16 R124, R128.reuse, R4, R24 ;  /* 0x00000004807c723c */ /* 0x040ff00000041818 */
[----:B------:R-:W-:Y:S01]  /*5ab0*/  HMMA.16816.F32.BF16 R128, R128, R6, R12 ;  /* 0x000000068080723c */ /* 0x000fe2000004180c */
[----:B------:R-:W-:Y:S07]  /*5ac0*/  @P0 BRA `(.L_x_612) ;  /* 0x000040e000000947 */ /* 0x000fee0003800000 */
[----:B------:R-:W2:Y:S04]  /*5ad0*/  LDL R8, [R1+0xc4] ;  /* 0x0000c40001087983 */ /* 0x000ea80000100800 */
[----:B------:R-:W2:Y:S04]  /*5ae0*/  LDL R9, [R1+0x7c] ;  /* 0x00007c0001097983 */ /* 0x000ea80000100800 */
[----:B------:R-:W3:Y:S04]  /*5af0*/  LDL R188, [R1+0xbc] ;  /* 0x0000bc0001bc7983 */ /* 0x000ee80000100800 */
[----:B------:R-:W3:Y:S04]  /*5b00*/  LDL R189, [R1+0xb0] ;  /* 0x0000b00001bd7983 */ /* 0x000ee80000100800 */
[----:B------:R-:W4:Y:S04]  /*5b10*/  LDL R190, [R1+0xc0] ;  /* 0x0000c00001be7983 */ /* 0x000f280000100800 */
[----:B------:R-:W4:Y:S01]  /*5b20*/  LDL R191, [R1+0xb4] ;  /* 0x0000b40001bf7983 */ /* 0x000f220000100800 */
[----:B------:R-:W-:Y:S01]  /*5b30*/  PLOP3.LUT P0, PT, PT, PT, UP1, 0x80, 0x0 ;  /* 0x000000000000781c */ /* 0x000fe20003f0f018 */
[----:B------:R-:W-:Y:S01]  /*5b40*/  IMAD.MOV.U32 R2, RZ, RZ, R132 ;  /* 0x000000ffff027224 */ /* 0x000fe200078e0084 */
[----:B------:R-:W-:-:S11]  /*5b50*/  UMOV UR5, 0x1 ;  /* 0x0000000100057882 */ /* 0x000fd60000000000 */
[----:B------:R-:W-:Y:S01]  /*5b60*/  @P0 IMAD.HI.U32 R0, R133, c[0x0][0x2c8], RZ ;  /* 0x0000b20085000a27 */ /* 0x000fe200078e00ff */
[----:B------:R-:W-:-:S03]  /*5b70*/  PLOP3.LUT P0, PT, PT, PT, UP1, 0x80, 0x0 ;  /* 0x000000000000781c */ /* 0x000fc60003f0f018 */
[----:B------:R-:W-:-:S10]  /*5b80*/  IMAD.MOV.U32 R133, RZ, RZ, R3 ;  /* 0x000000ffff857224 */ /* 0x000fd400078e0003 */
[----:B------:R-:W-:-:S05]  /*5b90*/  @P0 SHF.R.U32.HI R4, RZ, c[0x0][0x2cc], R0 ;  /* 0x0000b300ff040a19 */ /* 0x000fca0000011600 */
[----:B------:R3:W-:Y:S01]  /*5ba0*/  @P0 STL [R1+0x98], R4 ;  /* 0x0000980401000387 */ /* 0x0007e20000100800 */
[C---:B--2---:R-:W-:Y:S01]  /*5bb0*/  SHF.L.U64.HI R3, R9.reuse, 0x1, R8 ;  /* 0x0000000109037819 */ /* 0x044fe20000010208 */
[----:B------:R-:W-:-:S04]  /*5bc0*/  IMAD.SHL.U32 R0, R9, 0x2, RZ ;  /* 0x0000000209007824 */ /* 0x000fc800078e00ff */
[----:B------:R1:W-:Y:S01]  /*5bd0*/  STL [R1+0x78], R3 ;  /* 0x0000780301007387 */ /* 0x0003e20000100800 */
[----:B---3--:R-:W-:-:S03]  /*5be0*/  SHF.L.U64.HI R4, R189, 0x1, R188 ;  /* 0x00000001bd047819 */ /* 0x008fc600000102bc */
[----:B------:R2:W-:Y:S04]  /*5bf0*/  STL [R1+0xb8], R0 ;  /* 0x0000b80001007387 */ /* 0x0005e80000100800 */
[----:B------:R4:W-:Y:S01]  /*5c00*/  STL [R1+0x74], R4 ;  /* 0x0000740401007387 */ /* 0x0009e20000100800 */
[----:B-1----:R-:W-:Y:S01]  /*5c10*/  IMAD.SHL.U32 R3, R189, 0x2, RZ ;  /* 0x00000002bd037824 */ /* 0x002fe200078e00ff */
[----:B--2---:R-:W-:-:S04]  /*5c20*/  SEL R0, RZ, 0x10, P5 ;  /* 0x00000010ff007807 */ /* 0x004fc80002800000 */
[----:B------:R1:W-:Y:S01]  /*5c30*/  STL [R1+0x70], R3 ;  /* 0x0000700301007387 */ /* 0x0003e20000100800 */
[----:B----4-:R-:W-:-:S03]  /*5c40*/  SHF.L.U64.HI R4, R191, 0x1, R190 ;  /* 0x00000001bf047819 */ /* 0x010fc600000102be */
[----:B------:R2:W-:Y:S04]  /*5c50*/  STL [R1+0x8c], R0 ;  /* 0x00008c0001007387 */ /* 0x0005e80000100800 */
[----:B------:R3:W-:Y:S01]  /*5c60*/  STL [R1+0x6c], R4 ;  /* 0x00006c0401007387 */ /* 0x0007e20000100800 */
[----:B-1----:R-:W-:Y:S01]  /*5c70*/  IMAD.SHL.U32 R3, R191, 0x2, RZ ;  /* 0x00000002bf037824 */ /* 0x002fe200078e00ff */
[----:B--2---:R-:W-:-:S04]  /*5c80*/  SEL R0, RZ, 0x10, P4 ;  /* 0x00000010ff007807 */ /* 0x004fc80002000000 */
[----:B------:R3:W-:Y:S04]  /*5c90*/  STL [R1+0x68], R3 ;  /* 0x0000680301007387 */ /* 0x0007e80000100800 */
[----:B------:R3:W-:Y:S02]  /*5ca0*/  STL [R1+0x88], R0 ;  /* 0x0000880001007387 */ /* 0x0007e40000100800 */
.L_x_615:
[----:B------:R-:W2:Y:S01]  /*5cb0*/  LDL R5, [R1] ;  /* 0x0000000001057983 */ /* 0x000ea20000100800 */
[----:B------:R-:W-:Y:S04]  /*5cc0*/  DEPBAR.LE SB0, 0x0 ;  /* 0x000080000000791a */ /* 0x000fe80000000000 */
[----:B---3--:R-:W3:Y:S04]  /*5cd0*/  LDL R4, [R1+0x3c] ;  /* 0x00003c0001047983 */ /* 0x008ee80000100800 */
[----:B------:R-:W-:Y:S01]  /*5ce0*/  BAR.SYNC.DEFER_BLOCKING 0x0 ;  /* 0x0000000000007b1d */ /* 0x000fe20000010000 */
[----:B------:R-:W-:Y:S05]  /*5cf0*/  ISETP.LE.AND P0, PT, RZ, UR10, PT ;  /* 0x0000000aff007c0c */ /* 0x000fea000bf03270 */
[----:B------:R-:W4:Y:S04]  /*5d00*/  LDL R3, [R1+0x38] ;  /* 0x0000380001037983 */ /* 0x000f280000100800 */
[----:B------:R-:W4:Y:S04]  /*5d10*/  LDL R0, [R1+0x34] ;  /* 0x0000340001007983 */ /* 0x000f280000100800 */
[----:B------:R1:W5:Y:S04]  /*5d20*/  LDL R132, [R1+0x40] ;  /* 0x0000400001847983 */ /* 0x0003680000100800 */
[----:B------:R1:W1:Y:S04]  /*5d30*/  LDSM.16.M88.4 R8, [R134+0x10100] ;  /* 0x010100008608783b */ /* 0x0002680000000200 */
[----:B------:R1:W1:Y:S04]  /*5d40*/  LDSM.16.M88.4 R16, [R134+0x10900] ;  /* 0x010900008610783b */ /* 0x0002680000000200 */
[----:B------:R1:W1:Y:S04]  /*5d50*/  LDSM.16.M88.4 R24, [R134+0x11100] ;  /* 0x011100008618783b */ /* 0x0002680000000200 */
[----:B------:R1:W1:Y:S04]  /*5d60*/  LDSM.16.M88.4 R32, [R134+0x11900] ;  /* 0x011900008620783b */ /* 0x0002680000000200 */
[----:B--2---:R2:W1:Y:S04]  /*5d70*/  LDSM.16.M88.4 R176, [R5] ;  /* 0x0000000005b0783b */ /* 0x0044680000000200 */
[----:B---3--:R2:W3:Y:S04]  /*5d80*/  LDSM.16.M88.4 R180, [R4] ;  /* 0x0000000004b4783b */ /* 0x0084e80000000200 */
[----:B----4-:R2:W4:Y:S04]  /*5d90*/  LDSM.16.M88.4 R184, [R3] ;  /* 0x0000000003b8783b */ /* 0x0105280000000200 */
[----:B------:R2:W1:Y:S01]  /*5da0*/  LDSM.16.M88.4 R188, [R0] ;  /* 0x0000000000bc783b */ /* 0x0004620000000200 */
[----:B------:R-:W-:-:S05]  /*5db0*/  @!P0 BRA `(.L_x_613) ;  /* 0x000004b000008947 */ /* 0x000fca0003800000 */
[----:B--2---:R-:W2:Y:S01]  /*5dc0*/  LDL R3, [R1+0x4c] ;  /* 0x00004c0001037983 */ /* 0x004ea20000100800 */
[----:B-----5:R-:W-:Y:S03]  /*5dd0*/  LOP3.LUT R132, R132, 0xffffbfff, RZ, 0xc0, !PT ;  /* 0xffffbfff84847812 */ /* 0x020fe600078ec0ff */
[----:B----4-:R-:W4:Y:S01]  /*5de0*/  LDL R6, [R1+0x48] ;  /* 0x0000480001067983 */ /* 0x010f220000100800 */
[----:B------:R-:W-:Y:S03]  /*5df0*/  @P1 LOP3.LUT R132, R132, 0x4000, RZ, 0xfc, !PT ;  /* 0x0000400084841812 */ /* 0x000fe600078efcff */
[----:B---3--:R-:W3:Y:S04]  /*5e00*/  LDL R13, [R1+0x50] ;  /* 0x00005000010d7983 */ /* 0x008ee80000100800 */
[----:B------:R-:W-:Y:S04]  /*5e10*/  STL [R1+0x40], R132 ;  /* 0x0000408401007387 */ /* 0x000fe80000100800 */
[----:B------:R-:W3:Y:S04]  /*5e20*/  LDL R29, [R1+0xb8] ;  /* 0x0000b800011d7983 */ /* 0x000ee80000100800 */
        /* <DEDUP_REMOVED lines=8> */
[----:B------:R-:W3:Y:S01]  /*5eb0*/  LDL R30, [R1+0xa0] ;  /* 0x0000a000011e7983 */ /* 0x000ee20000100800 */
[----:B--2---:R-:W-:Y:S01]  /*5ec0*/  SHF.R.S32.HI R0, RZ, 0x1f, R3 ;  /* 0x0000001fff007819 */ /* 0x004fe20000011403 */
[C---:B------:R-:W-:Y:S04]  /*5ed0*/  IMAD.WIDE.U32 R4, R3.reuse, c[0x0][0x208], RZ ;  /* 0x0000820003047a25 */ /* 0x040fe800078e00ff */
[----:B------:R-:W-:Y:S04]  /*5ee0*/  IMAD R0, R0, c[0x0][0x208], RZ ;  /* 0x0000820000007a24 */ /* 0x000fe800078e02ff */
[----:B------:R-:W-:Y:S04]  /*5ef0*/  IMAD R0, R3, c[0x0][0x20c], R0 ;  /* 0x0000830003007a24 */ /* 0x000fe800078e0200 */
[----:B------:R-:W-:Y:S01]  /*5f00*/  IMAD.IADD R5, R5, 0x1, R0 ;  /* 0x0000000105057824 */ /* 0x000fe200078e0200 */
[----:B----4-:R-:W-:Y:S03]  /*5f10*/  SHF.R.S32.HI R0, RZ, 0x1f, R6 ;  /* 0x0000001fff007819 */ /* 0x010fe60000011406 */
        /* <DEDUP_REMOVED lines=8> */
[----:B------:R2:W-:Y:S04]  /*5fa0*/  SHFL.IDX PT, R0, R12, 0x1, 0x181f ;  /* 0x00381f000c007f89 */ /* 0x0005e800000e0000 */
[----:B------:R-:W4:Y:S04]  /*5fb0*/  SHFL.IDX PT, R5, R3, RZ, 0x181f ;  /* 0x00181fff03057589 */ /* 0x000f2800000e0000 */
[----:B------:R-:W1:Y:S01]  /*5fc0*/  SHFL.IDX PT, R3, R3, 0x1, 0x181f ;  /* 0x00381f0003037f89 */ /* 0x000e6200000e0000 */
[C---:B---3--:R-:W-:Y:S03]  /*5fd0*/  IADD3 R6, P0, R4.reuse, R29, RZ ;  /* 0x0000001d04067210 */ /* 0x048fe60007f1e0ff */
[----:B--2---:R-:W2:Y:S02]  /*5fe0*/  LDL R12, [R1+0x90] ;  /* 0x00009000010c7983 */ /* 0x004ea40000100800 */
[C---:B----4-:R-:W-:Y:S05]  /*5ff0*/  IMAD.X R7, R5.reuse, 0x1, R28, P0 ;  /* 0x0000000105077824 */ /* 0x050fea00000e061c */
[----:B------:R3:W-:Y:S02]  /*6000*/  LDGSTS.E.BYPASS.LTC128B.128 [R13], [R6.64], !P6 ;  /* 0x00000000060d7fae */ /* 0x0007e4000f101d50 */
[C---:B---3--:R-:W-:Y:S05]  /*6010*/  IADD3 R6, P0, R4.reuse, R23, RZ ;  /* 0x0000001704067210 */ /* 0x048fea0007f1e0ff */
[C---:B------:R-:W-:Y:S05]  /*6020*/  IMAD.X R7, R5.reuse, 0x1, R22, P0 ;  /* 0x0000000105077824 */ /* 0x040fea00000e0616 */
[----:B------:R3:W-:Y:S02]  /*6030*/  LDGSTS.E.BYPASS.LTC128B.128 [R21], [R6.64], !P5 ;  /* 0x0000000006157fae */ /* 0x0007e4000e901d50 */
[C---:B---3--:R-:W-:Y:S02]  /*6040*/  IADD3 R6, P0, R4.reuse, R20, RZ ;  /* 0x0000001404067210 */ /* 0x048fe40007f1e0ff */
[----:B------:R-:W3:Y:S03]  /*6050*/  LDL R21, [R1+0x8c] ;  /* 0x00008c0001157983 */ /* 0x000ee60000100800 */
[----:B------:R-:W-:Y:S05]  /*6060*/  IMAD.X R7, R5, 0x1, R15, P0 ;  /* 0x0000000105077824 */ /* 0x000fea00000e060f */
[----:B------:R4:W-:Y:S04]  /*6070*/  LDGSTS.E.BYPASS.LTC128B.128 [R14], [R6.64], !P4 ;  /* 0x00000000060e7fae */ /* 0x0009e8000e101d50 */
[----:B----4-:R-:W4:Y:S01]  /*6080*/  LDL R14, [R1+0x88] ;  /* 0x00008800010e7983 */ /* 0x010f220000100800 */
[C---:B------:R-:W-:Y:S05]  /*6090*/  IMAD.SHL.U32 R6, R31.reuse, 0x2, RZ ;  /* 0x000000021f067824 */ /* 0x040fea00078e00ff */
[----:B------:R-:W-:Y:S02]  /*60a0*/  IADD3 R4, P0, R4, R6, RZ ;  /* 0x0000000604047210 */ /* 0x000fe40007f1e0ff */
[----:B--2---:R-:W-:Y:S02]  /*60b0*/  SHF.L.U64.HI R7, R31, 0x1, R12 ;  /* 0x000000011f077819 */ /* 0x004fe4000001020c */
[----:B------:R-:W2:Y:S03]  /*60c0*/  LDL R12, [R1+0x94] ;  /* 0x00009400010c7983 */ /* 0x000ea60000100800 */
[----:B------:R-:W-:Y:S05]  /*60d0*/  IMAD.X R5, R5, 0x1, R7, P0 ;  /* 0x0000000105057824 */ /* 0x000fea00000e0607 */
[----:B------:R1:W-:Y:S02]  /*60e0*/  LDGSTS.E.BYPASS.LTC128B.128 [R30], [R4.64], !P3 ;  /* 0x00000000041e7fae */ /* 0x0003e4000d901d50 */
[----:B-1----:R-:W-:Y:S05]  /*60f0*/  IADD3 R4, P0, R0, R29, RZ ;  /* 0x0000001d00047210 */ /* 0x002fea0007f1e0ff */
[----:B------:R-:W-:Y:S05]  /*6100*/  IMAD.X R5, R3, 0x1, R28, P0 ;  /* 0x0000000103057824 */ /* 0x000fea00000e061c */
[----:B------:R3:W-:Y:S02]  /*6110*/  LDGSTS.E.BYPASS.LTC128B.128 [R13+0x1000], [R4.64], !P6 ;  /* 0x01000000040d7fae */ /* 0x0007e4000f101d50 */
[C---:B---3--:R-:W-:Y:S04]  /*6120*/  IADD3 R4, -R21.reuse, 0x10, RZ ;  /* 0x0000001015047810 */ /* 0x048fe80007ffe1ff */
[----:B------:R-:W-:Y:S04]  /*6130*/  LOP3.LUT R4, R4, 0xf, RZ, 0xc0, !PT ;  /* 0x0000000f04047812 */ /* 0x000fe800078ec0ff */
[-C--:B------:R-:W-:Y:S04]  /*6140*/  IADD3 R4, P1, P0, R4, R0.reuse, R23 ;  /* 0x0000000004047210 */ /* 0x080fe8000783e017 */
[-C--:B------:R-:W-:Y:S02]  /*6150*/  IADD3.X R5, RZ, R3.reuse, R22, P1, P0 ;  /* 0x00000003ff057210 */ /* 0x080fe40000fe0416 */
[----:B------:R-:W-:Y:S11]  /*6160*/  ISETP.NE.U32.AND P0, PT, R21, RZ, PT ;  /* 0x000000ff1500720c */ /* 0x000ff60003f05070 */
[----:B------:R-:W-:Y:S02]  /*6170*/  @!UPT UIADD3 URZ, URZ, URZ, URZ ;  /* 0x0000003f3f3ff290 */ /* 0x000fe4000fffe03f */
[----:B------:R4:W-:Y:S02]  /*6180*/  LDGSTS.E.BYPASS.LTC128B.128.ZFILL [R13+0x3000], [R4.64], P0 ;  /* 0x03000000040d7fae */ /* 0x0009e40008141d50 */
[----:B----4-:R-:W-:Y:S04]  /*6190*/  IADD3 R4, -R14, 0x10, RZ ;  /* 0x000000100e047810 */ /* 0x010fe80007ffe1ff */
[----:B------:R-:W-:Y:S04]  /*61a0*/  LOP3.LUT R4, R4, 0xf, RZ, 0xc0, !PT ;  /* 0x0000000f04047812 */ /* 0x000fe800078ec0ff */
[-C--:B------:R-:W-:Y:S04]  /*61b0*/  IADD3 R4, P1, P0, R4, R0.reuse, R20 ;  /* 0x0000000004047210 */ /* 0x080fe8000783e014 */
[-C--:B------:R-:W-:Y:S02]  /*61c0*/  IADD3.X R5, RZ, R3.reuse, R15, P1, P0 ;  /* 0x00000003ff057210 */ /* 0x080fe40000fe040f */
[----:B------:R-:W-:Y:S11]  /*61d0*/  ISETP.NE.U32.AND P0, PT, R14, RZ, PT ;  /* 0x000000ff0e00720c */ /* 0x000ff60003f05070 */
[----:B------:R-:W-:Y:S02]  /*61e0*/  @!UPT UIADD3 URZ, URZ, URZ, URZ ;  /* 0x0000003f3f3ff290 */ /* 0x000fe4000fffe03f */
[----:B------:R2:W-:Y:S02]  /*61f0*/  LDGSTS.E.BYPASS.LTC128B.128.ZFILL [R13+0x5000], [R4.64], P0 ;  /* 0x05000000040d7fae */ /* 0x0005e40008141d50 */
[----:B--2---:R-:W-:Y:S04]  /*6200*/  IADD3 R4, -R12, 0x10, RZ ;  /* 0x000000100c047810 */ /* 0x004fe80007ffe1ff */
[----:B------:R-:W-:Y:S04]  /*6210*/  LOP3.LUT R4, R4, 0xf, RZ, 0xc0, !PT ;  /* 0x0000000f04047812 */ /* 0x000fe800078ec0ff */
[----:B------:R-:W-:Y:S04]  /*6220*/  IADD3 R4, P1, P0, R4, R0, R6 ;  /* 0x0000000004047210 */ /* 0x000fe8000783e006 */
[----:B------:R-:W-:Y:S02]  /*6230*/  IADD3.X R5, RZ, R3, R7, P1, P0 ;  /* 0x00000003ff057210 */ /* 0x000fe40000fe0407 */
[----:B------:R-:W-:Y:S02]  /*6240*/  ISETP.NE.U32.AND P0, PT, R12, RZ, PT ;  /* 0x000000ff0c00720c */ /* 0x000fe40003f05070 */
[----:B------:R-:W-:Y:S11]  /*6250*/  LOP3.LUT P1, RZ, R132, 0x4000, RZ, 0xc0, !PT ;  /* 0x0000400084ff7812 */ /* 0x000ff6000782c0ff */
[----:B------:R1:W-:Y:S02]  /*6260*/  LDGSTS.E.BYPASS.LTC128B.128.ZFILL [R13+0x7000], [R4.64], P0 ;  /* 0x07000000040d7fae */ /* 0x0003e40008141d50 */
.L_x_613:
[C---:B-12---:R-:W-:Y:S01]  /*6270*/  HMMA.16816.F32.BF16 R4, R168.reuse, R8, RZ ;  /* 0x00000008a804723c */ /* 0x046fe200000418ff */
[----:B------:R-:W2:Y:S01]  /*6280*/  LDL R3, [R1+0x28] ;  /* 0x0000280001037983 */ /* 0x000ea20000100800 */
[----:B------:R-:W-:Y:S05]  /*6290*/  UISETP.GE.AND UP0, UPT, UR10, 0x1, UPT ;  /* 0x000000010a00788c */ /* 0x000fea000bf06270 */
[----:B------:R-:W0:Y:S01]  /*62a0*/  LDGDEPBAR ;  /* 0x00000000000079af */ /* 0x000e220000000000 */
[C---:B------:R-:W-:Y:S01]  /*62b0*/  HMMA.16816.F32.BF16 R8, R168.reuse, R10, RZ ;  /* 0x0000000aa808723c */ /* 0x040fe200000418ff */
[----:B------:R-:W-:Y:S04]  /*62c0*/  PLOP3.LUT P0, PT, PT, PT, UP0, 0x40, 0x0 ;  /* 0x000000000000781c */ /* 0x000fe80003f0e808 */
[----:B----4-:R-:W4:Y:S03]  /*62d0*/  LDL R0, [R1+0x24] ;  /* 0x0000240001007983 */ /* 0x010f260000100800 */
[C---:B------:R-:W-:Y:S08]  /*62e0*/  HMMA.16816.F32.BF16 R12, R168.reuse, R16, RZ ;  /* 0x00000010a80c723c */ /* 0x040ff000000418ff */
        /* <DEDUP_REMOVED lines=8> */
[C---:B---3--:R-:W-:Y:S08]  /*6370*/  HMMA.16816.F32.BF16 R12, R172.reuse, R180, R12 ;  /* 0x000000b4ac0c723c */ /* 0x048ff0000004180c */
[C---:B------:R-:W-:Y:S01]  /*6380*/  HMMA.16816.F32.BF16 R16, R172.reuse, R182, R16 ;  /* 0x000000b6ac10723c */ /* 0x040fe20000041810 */
[----:B------:R-:W3:Y:S07]  /*6390*/  LDSM.16.M88.4 R180, [R252+0x10900] ;  /* 0x01090000fcb4783b */ /* 0x000eee0000000200 */
[C---:B------:R-:W-:Y:S08]  /*63a0*/  HMMA.16816.F32.BF16 R20, R172.reuse, R184, R20 ;  /* 0x000000b8ac14723c */ /* 0x040ff00000041814 */
[C---:B------:R-:W-:Y:S01]  /*63b0*/  HMMA.16816.F32.BF16 R24, R172.reuse, R186, R24 ;  /* 0x000000baac18723c */ /* 0x040fe20000041818 */
[----:B------:R-:W-:Y:S07]  /*63c0*/  LDSM.16.M88.4 R184, [R252+0x11900] ;  /* 0x01190000fcb8783b */ /* 0x000fee0000000200 */
[C---:B------:R-:W-:Y:S01]  /*63d0*/  HMMA.16816.F32.BF16 R28, R172.reuse, R188, R28 ;  /* 0x000000bcac1c723c */ /* 0x040fe2000004181c */
[----:B------:R-:W4:Y:S06]  /*63e0*/  LDL R188, [R1+0x30] ;  /* 0x0000300001bc7983 */ /* 0x000f2c0000100800 */
[----:B------:R-:W4:Y:S01]  /*63f0*/  LDL R189, [R1+0x2c] ;  /* 0x00002c0001bd7983 */ /* 0x000f220000100800 */
[----:B------:R-:W-:Y:S08]  /*6400*/  HMMA.16816.F32.BF16 R32, R172, R190, R32 ;  /* 0x000000beac20723c */ /* 0x000ff00000041820 */
[C---:B-1----:R-:W-:Y:S08]  /*6410*/  HMMA.16816.F32.BF16 R4, R192.reuse, R176, R4 ;  /* 0x000000b0c004723c */ /* 0x042ff00000041804 */
[C---:B------:R-:W-:Y:S01]  /*6420*/  HMMA.16816.F32.BF16 R8, R192.reuse, R178, R8 ;  /* 0x000000b2c008723c */ /* 0x040fe20000041808 */
[----:B------:R-:W1:Y:S07]  /*6430*/  LDSM.16.M88.4 R176, [R252+0x11100] ;  /* 0x01110000fcb0783b */ /* 0x000e6e0000000200 */
[C---:B---3--:R-:W-:Y:S08]  /*6440*/  HMMA.16816.F32.BF16 R12, R192.reuse, R180, R12 ;  /* 0x000000b4c00c723c */ /* 0x048ff0000004180c */
[C---:B------:R-:W-:Y:S01]  /*6450*/  HMMA.16816.F32.BF16 R16, R192.reuse, R182, R16 ;  /* 0x000000b6c010723c */ /* 0x040fe20000041810 */
[----:B------:R-:W3:Y:S07]  /*6460*/  LDSM.16.M88.4 R180, [R249] ;  /* 0x00000000f9b4783b */ /* 0x000eee0000000200 */
[C---:B-1----:R-:W-:Y:S08]  /*6470*/  HMMA.16816.F32.BF16 R20, R192.reuse, R176, R20 ;  /* 0x000000b0c014723c */ /* 0x042ff00000041814 */
[C---:B------:R-:W-:Y:S01]  /*6480*/  HMMA.16816.F32.BF16 R24, R192.reuse, R178, R24 ;  /* 0x000000b2c018723c */ /* 0x040fe20000041818 */
[----:B------:R-:W1:Y:S07]  /*6490*/  LDSM.16.M88.4 R176, [R249+0x800] ;  /* 0x00080000f9b0783b */ /* 0x000e6e0000000200 */
[C---:B------:R-:W-:Y:S08]  /*64a0*/  HMMA.16816.F32.BF16 R28, R192.reuse, R184, R28 ;  /* 0x000000b8c01c723c */ /* 0x040ff0000004181c */
[----:B------:R-:W-:Y:S01]  /*64b0*/  HMMA.16816.F32.BF16 R32, R192, R186, R32 ;  /* 0x000000bac020723c */ /* 0x000fe20000041820 */
[----:B------:R-:W1:Y:S07]  /*64c0*/  LDSM.16.M88.4 R184, [R249+0x1000] ;  /* 0x00100000f9b8783b */ /* 0x000e6e0000000200 */
[C---:B---3--:R-:W-:Y:S08]  /*64d0*/  HMMA.16816.F32.BF16 R4, R196.reuse, R180, R4 ;  /* 0x000000b4c404723c */ /* 0x048ff00000041804 */
[C---:B------:R-:W-:Y:S01]  /*64e0*/  HMMA.16816.F32.BF16 R8, R196.reuse, R182, R8 ;  /* 0x000000b6c408723c */ /* 0x040fe20000041808 */
[----:B------:R-:W3:Y:S07]  /*64f0*/  LDSM.16.M88.4 R180, [R249+0x1800] ;  /* 0x00180000f9b4783b */ /* 0x000eee0000000200 */
[C---:B-1----:R-:W-:Y:S08]  /*6500*/  HMMA.16816.F32.BF16 R12, R196.reuse, R176, R12 ;  /* 0x000000b0c40c723c */ /* 0x042ff0000004180c */
[C---:B------:R-:W-:Y:S01]  /*6510*/  HMMA.16816.F32.BF16 R16, R196.reuse, R178, R16 ;  /* 0x000000b2c410723c */ /* 0x040fe20000041810 */
[----:B------:R-:W1:Y:S07]  /*6520*/  LDSM.16.M88.4 R176, [R134+0x12100] ;  /* 0x0121000086b0783b */ /* 0x000e6e0000000200 */
[C---:B------:R-:W-:Y:S08]  /*6530*/  HMMA.16816.F32.BF16 R20, R196.reuse, R184, R20 ;  /* 0x000000b8c414723c */ /* 0x040ff00000041814 */
[C---:B------:R-:W-:Y:S01]  /*6540*/  HMMA.16816.F32.BF16 R24, R196.reuse, R186, R24 ;  /* 0x000000bac418723c */ /* 0x040fe20000041818 */
[----:B------:R-:W2:Y:S07]  /*6550*/  LDSM.16.M88.4 R184, [R134+0x12900] ;  /* 0x0129000086b8783b */ /* 0x000eae0000000200 */
[C---:B---3--:R-:W-:Y:S08]  /*6560*/  HMMA.16816.F32.BF16 R28, R196.reuse, R180, R28 ;  /* 0x000000b4c41c723c */ /* 0x048ff0000004181c */
[----:B------:R-:W-:Y:S01]  /*6570*/  HMMA.16816.F32.BF16 R32, R196, R182, R32 ;  /* 0x000000b6c420723c */ /* 0x000fe20000041820 */
[----:B------:R-:W3:Y:S07]  /*6580*/  LDSM.16.M88.4 R180, [R134+0x13100] ;  /* 0x0131000086b4783b */ /* 0x000eee0000000200 */
[C---:B-1----:R-:W-:Y:S08]  /*6590*/  HMMA.16816.F32.BF16 R4, R200.reuse, R176, R4 ;  /* 0x000000b0c804723c */ /* 0x042ff00000041804 */
[C---:B------:R-:W-:Y:S01]  /*65a0*/  HMMA.16816.F32.BF16 R8, R200.reuse, R178, R8 ;  /* 0x000000b2c808723c */ /* 0x040fe20000041808 */
[----:B------:R-:W1:Y:S07]  /*65b0*/  LDSM.16.M88.4 R176, [R134+0x13900] ;  /* 0x0139000086b0783b */ /* 0x000e6e0000000200 */
[C---:B--2---:R-:W-:Y:S08]  /*65c0*/  HMMA.16816.F32.BF16 R12, R200.reuse, R184, R12 ;  /* 0x000000b8c80c723c */ /* 0x044ff0000004180c */
[C---:B------:R-:W-:Y:S08]  /*65d0*/  HMMA.16816.F32.BF16 R16, R200.reuse, R186, R16 ;  /* 0x000000bac810723c */ /* 0x040ff00000041810 */
[C---:B---3--:R-:W-:Y:S08]  /*65e0*/  HMMA.16816.F32.BF16 R20, R200.reuse, R180, R20 ;  /* 0x000000b4c814723c */ /* 0x048ff00000041814 */
[C---:B------:R-:W-:Y:S08]  /*65f0*/  HMMA.16816.F32.BF16 R24, R200.reuse, R182, R24 ;  /* 0x000000b6c818723c */ /* 0x040ff00000041818 */
[C---:B-1----:R-:W-:Y:S08]  /*6600*/  HMMA.16816.F32.BF16 R28, R200.reuse, R176, R28 ;  /* 0x000000b0c81c723c */ /* 0x042ff0000004181c */
[----:B------:R-:W-:Y:S01]  /*6610*/  HMMA.16816.F32.BF16 R32, R200, R178, R32 ;  /* 0x000000b2c820723c */ /* 0x000fe20000041820 */
[----:B------:R1:W-:Y:S06]  /*6620*/  LDSM.16.M88.4 R176, [R3] ;  /* 0x0000000003b0783b */ /* 0x0003ec0000000200 */
[----:B-1----:R-:W2:Y:S06]  /*6630*/  LDL R3, [R1+0x18] ;  /* 0x0000180001037983 */ /* 0x002eac0000100800 */
[----:B----4-:R1:W3:Y:S06]  /*6640*/  LDSM.16.M88.4 R184, [R188] ;  /* 0x00000000bcb8783b */ /* 0x0102ec0000000200 */
[----:B------:R4:W3:Y:S06]  /*6650*/  LDSM.16.M88.4 R180, [R189] ;  /* 0x00000000bdb4783b */ /* 0x0008ec0000000200 */
[----:B-1----:R-:W2:Y:S06]  /*6660*/  LDL R188, [R1+0x1c] ;  /* 0x00001c0001bc7983 */ /* 0x002eac0000100800 */
[----:B----4-:R-:W4:Y:S01]  /*6670*/  LDL R189, [R1+0x20] ;  /* 0x0000200001bd7983 */ /* 0x010f220000100800 */
[C---:B---3--:R-:W-:Y:S08]  /*6680*/  HMMA.16816.F32.BF16 R4, R204.reuse, R184, R4 ;  /* 0x000000b8cc04723c */ /* 0x048ff00000041804 */
[C---:B------:R-:W-:Y:S01]  /*6690*/  HMMA.16816.F32.BF16 R8, R204.reuse, R186, R8 ;  /* 0x000000bacc08723c */ /* 0x040fe20000041808 */
[----:B------:R1:W3:Y:S07]  /*66a0*/  LDSM.16.M88.4 R184, [R0] ;  /* 0x0000000000b8783b */ /* 0x0002ee0000000200 */
[C---:B------:R-:W-:Y:S08]  /*66b0*/  HMMA.16816.F32.BF16 R12, R204.reuse, R180, R12 ;  /* 0x000000b4cc0c723c */ /* 0x040ff0000004180c */
[C---:B------:R-:W-:Y:S01]  /*66c0*/  HMMA.16816.F32.BF16 R16, R204.reuse, R182, R16 ;  /* 0x000000b6cc10723c */ /* 0x040fe20000041810 */
[----:B------:R-:W3:Y:S07]  /*66d0*/  LDSM.16.M88.4 R180, [R252+0x12100] ;  /* 0x01210000fcb4783b */ /* 0x000eee0000000200 */
[C---:B------:R-:W-:Y:S01]  /*66e0*/  HMMA.16816.F32.BF16 R20, R204.reuse, R176, R20 ;  /* 0x000000b0cc14723c */ /* 0x040fe20000041814 */
[----:B-1----:R-:W4:Y:S07]  /*66f0*/  LDL R0, [R1+0x14] ;  /* 0x0000140001007983 */ /* 0x002f2e0000100800 */
        /* <DEDUP_REMOVED lines=24> */
[C---:B------:R-:W-:Y:S01]  /*6880*/  HMMA.16816.F32.BF16 R24, R212.reuse, R182, R24 ;  /* 0x000000b6d418723c */ /* 0x040fe20000041818 */
[----:B------:R-:W3:Y:S07]  /*6890*/  LDSM.16.M88.4 R180, [R134+0x14900] ;  /* 0x0149000086b4783b */ /* 0x000eee0000000200 */
[C---:B-1----:R-:W-:Y:S08]  /*68a0*/  HMMA.16816.F32.BF16 R28, R212.reuse, R176, R28 ;  /* 0x000000b0d41c723c */ /* 0x042ff0000004181c */
[----:B------:R-:W-:Y:S01]  /*68b0*/  HMMA.16816.F32.BF16 R32, R212, R178, R32 ;  /* 0x000000b2d420723c */ /* 0x000fe20000041820 */
[----:B------:R-:W1:Y:S07]  /*68c0*/  LDSM.16.M88.4 R176, [R134+0x15100] ;  /* 0x0151000086b0783b */ /* 0x000e6e0000000200 */
[C---:B---3--:R-:W-:Y:S08]  /*68d0*/  HMMA.16816.F32.BF16 R4, R216.reuse, R184, R4 ;  /* 0x000000b8d804723c */ /* 0x048ff00000041804 */
[C---:B------:R-:W-:Y:S01]  /*68e0*/  HMMA.16816.F32.BF16 R8, R216.reuse, R186, R8 ;  /* 0x000000bad808723c */ /* 0x040fe20000041808 */
[----:B------:R-:W3:Y:S07]  /*68f0*/  LDSM.16.M88.4 R184, [R134+0x15900] ;  /* 0x0159000086b8783b */ /* 0x000eee0000000200 */
[C---:B------:R-:W-:Y:S08]  /*6900*/  HMMA.16816.F32.BF16 R12, R216.reuse, R180, R12 ;  /* 0x000000b4d80c723c */ /* 0x040ff0000004180c */
[C---:B------:R-:W-:Y:S08]  /*6910*/  HMMA.16816.F32.BF16 R16, R216.reuse, R182, R16 ;  /* 0x000000b6d810723c */ /* 0x040ff00000041810 */
[C---:B-1----:R-:W-:Y:S08]  /*6920*/  HMMA.16816.F32.BF16 R20, R216.reuse, R176, R20 ;  /* 0x000000b0d814723c */ /* 0x042ff00000041814 */
[C---:B------:R-:W-:Y:S08]  /*6930*/  HMMA.16816.F32.BF16 R24, R216.reuse, R178, R24 ;  /* 0x000000b2d818723c */ /* 0x040ff00000041818 */
[C---:B---3--:R-:W-:Y:S08]  /*6940*/  HMMA.16816.F32.BF16 R28, R216.reuse, R184, R28 ;  /* 0x000000b8d81c723c */ /* 0x048ff0000004181c */
[----:B------:R-:W-:Y:S01]  /*6950*/  HMMA.16816.F32.BF16 R32, R216, R186, R32 ;  /* 0x000000bad820723c */ /* 0x000fe20000041820 */
[----:B--2---:R1:W-:Y:S06]  /*6960*/  LDSM.16.M88.4 R184, [R3] ;  /* 0x0000000003b8783b */ /* 0x0043ec0000000200 */
[----:B-1----:R-:W2:Y:S06]  /*6970*/  LDL R3, [R1+0x8] ;  /* 0x0000080001037983 */ /* 0x002eac0000100800 */
[----:B------:R1:W-:Y:S06]  /*6980*/  LDSM.16.M88.4 R176, [R188] ;  /* 0x00000000bcb0783b */ /* 0x0003ec0000000200 */
[----:B----4-:R3:W4:Y:S06]  /*6990*/  LDSM.16.M88.4 R180, [R189] ;  /* 0x00000000bdb4783b */ /* 0x01072c0000000200 */
[----:B-1----:R-:W2:Y:S06]  /*69a0*/  LDL R188, [R1+0xc] ;  /* 0x00000c0001bc7983 */ /* 0x002eac0000100800 */
[----:B---3--:R-:W3:Y:S01]  /*69b0*/  LDL R189, [R1+0x10] ;  /* 0x0000100001bd7983 */ /* 0x008ee20000100800 */
[C---:B----4-:R-:W-:Y:S08]  /*69c0*/  HMMA.16816.F32.BF16 R4, R220.reuse, R180, R4 ;  /* 0x000000b4dc04723c */ /* 0x050ff00000041804 */
[C---:B------:R-:W-:Y:S01]  /*69d0*/  HMMA.16816.F32.BF16 R8, R220.reuse, R182, R8 ;  /* 0x000000b6dc08723c */ /* 0x040fe20000041808 */
[----:B------:R1:W4:Y:S07]  /*69e0*/  LDSM.16.M88.4 R180, [R0] ;  /* 0x0000000000b4783b */ /* 0x00032e0000000200 */
[C---:B------:R-:W-:Y:S08]  /*69f0*/  HMMA.16816.F32.BF16 R12, R220.reuse, R176, R12 ;  /* 0x000000b0dc0c723c */ /* 0x040ff0000004180c */
[C---:B------:R-:W-:Y:S01]  /*6a00*/  HMMA.16816.F32.BF16 R16, R220.reuse, R178, R16 ;  /* 0x000000b2dc10723c */ /* 0x040fe20000041810 */
[----:B------:R-:W4:Y:S07]  /*6a10*/  LDSM.16.M88.4 R176, [R252+0x14100] ;  /* 0x01410000fcb0783b */ /* 0x000f2e0000000200 */
[C---:B------:R-:W-:Y:S01]  /*6a20*/  HMMA.16816.F32.BF16 R20, R220.reuse, R184, R20 ;  /* 0x000000b8dc14723c */ /* 0x040fe20000041814 */
[----:B-1----:R-:W3:Y:S07]  /*6a30*/  LDL R0, [R1+0x4] ;  /* 0x0000040001007983 */ /* 0x002eee0000100800 */
        /* <DEDUP_REMOVED lines=35> */
[C---:B------:R-:W-:Y:S08]  /*6c70*/  HMMA.16816.F32.BF16 R24, R232.reuse, R186, R24 ;  /* 0x000000bae818723c */ /* 0x040ff00000041818 */
[C---:B----4-:R-:W-:Y:S08]  /*6c80*/  HMMA.16816.F32.BF16 R28, R232.reuse, R180, R28 ;  /* 0x000000b4e81c723c */ /* 0x050ff0000004181c */
[----:B------:R-:W-:Y:S01]  /*6c90*/  HMMA.16816.F32.BF16 R32, R232, R182, R32 ;  /* 0x000000b6e820723c */ /* 0x000fe20000041820 */
[----:B--2---:R-:W-:Y:S06]  /*6ca0*/  LDSM.16.M88.4 R180, [R3] ;  /* 0x0000000003b4783b */ /* 0x004fec0000000200 */
[----:B------:R-:W-:Y:S06]  /*6cb0*/  LDSM.16.M88.4 R184, [R188] ;  /* 0x00000000bcb8783b */ /* 0x000fec0000000200 */
[----:B---3--:R1:W2:Y:S02]  /*6cc0*/  LDSM.16.M88.4 R176, [R189] ;  /* 0x00000000bdb0783b */ /* 0x0082a40000000200 */
[----:B-1---5:R-:W-:Y:S01]  /*6cd0*/  MOV R189, R132 ;  /* 0x0000008400bd7202 */ /* 0x022fe20000000f00 */
[C---:B--2---:R-:W-:Y:S08]  /*6ce0*/  HMMA.16816.F32.BF16 R4, R236.reuse, R176, R4 ;  /* 0x000000b0ec04723c */ /* 0x044ff00000041804 */
[C---:B------:R-:W-:Y:S01]  /*6cf0*/  HMMA.16816.F32.BF16 R8, R236.reuse, R178, R8 ;  /* 0x000000b2ec08723c */ /* 0x040fe20000041808 */
[----:B------:R-:W1:Y:S07]  /*6d00*/  LDSM.16.M88.4 R176, [R0] ;  /* 0x0000000000b0783b */ /* 0x000e6e0000000200 */
[C---:B------:R-:W-:Y:S08]  /*6d10*/  HMMA.16816.F32.BF16 R12, R236.reuse, R184, R12 ;  /* 0x000000b8ec0c723c */ /* 0x040ff0000004180c */
[C---:B------:R-:W-:Y:S01]  /*6d20*/  HMMA.16816.F32.BF16 R16, R236.reuse, R186, R16 ;  /* 0x000000baec10723c */ /* 0x040fe20000041810 */
[----:B------:R-:W2:Y:S07]  /*6d30*/  LDSM.16.M88.4 R184, [R252+0x16100] ;  /* 0x01610000fcb8783b */ /* 0x000eae0000000200 */
[C---:B------:R-:W-:Y:S08]  /*6d40*/  HMMA.16816.F32.BF16 R20, R236.reuse, R180, R20 ;  /* 0x000000b4ec14723c */ /* 0x040ff00000041814 */
[C---:B------:R-:W-:Y:S01]  /*6d50*/  HMMA.16816.F32.BF16 R24, R236.reuse, R182, R24 ;  /* 0x000000b6ec18723c */ /* 0x040fe20000041818 */
[----:B------:R-:W3:Y:S07]  /*6d60*/  LDSM.16.M88.4 R180, [R252+0x16900] ;  /* 0x01690000fcb4783b */ /* 0x000eee0000000200 */
[C---:B-1----:R-:W-:Y:S08]  /*6d70*/  HMMA.16816.F32.BF16 R28, R236.reuse, R176, R28 ;  /* 0x000000b0ec1c723c */ /* 0x042ff0000004181c */
[----:B------:R-:W-:Y:S01]  /*6d80*/  HMMA.16816.F32.BF16 R32, R236, R178, R32 ;  /* 0x000000b2ec20723c */ /* 0x000fe20000041820 */
[----:B------:R-:W1:Y:S07]  /*6d90*/  LDSM.16.M88.4 R176, [R252+0x17100] ;  /* 0x01710000fcb0783b */ /* 0x000e6e0000000200 */
[C---:B--2---:R-:W-:Y:S08]  /*6da0*/  HMMA.16816.F32.BF16 R4, R240.reuse, R184, R4 ;  /* 0x000000b8f004723c */ /* 0x044ff00000041804 */
[C---:B------:R-:W-:Y:S01]  /*6db0*/  HMMA.16816.F32.BF16 R8, R240.reuse, R186, R8 ;  /* 0x000000baf008723c */ /* 0x040fe20000041808 */
[----:B------:R-:W2:Y:S07]  /*6dc0*/  LDSM.16.M88.4 R184, [R252+0x17900] ;  /* 0x01790000fcb8783b */ /* 0x000eae0000000200 */
[C---:B---3--:R-:W-:Y:S08]  /*6dd0*/  HMMA.16816.F32.BF16 R12, R240.reuse, R180, R12 ;  /* 0x000000b4f00c723c */ /* 0x048ff0000004180c */
        /* <DEDUP_REMOVED lines=11> */
[----:B------:R-:W-:Y:S05]  /*6e90*/  DEPBAR.LE SB0, 0x0 ;  /* 0x000080000000791a */ /* 0x000fea0000000000 */
[----:B------:R-:W-:Y:S01]  /*6ea0*/  BAR.SYNC.DEFER_BLOCKING 0x0 ;  /* 0x0000000000007b1d */ /* 0x000fe20000010000 */
[C---:B-1----:R-:W-:Y:S08]  /*6eb0*/  HMMA.16816.F32.BF16 R12, R244.reuse, R176, R12 ;  /* 0x000000b0f40c723c */ /* 0x042ff0000004180c */
[C---:B------:R-:W-:Y:S08]  /*6ec0*/  HMMA.16816.F32.BF16 R16, R244.reuse, R178, R16 ;  /* 0x000000b2f410723c */ /* 0x040ff00000041810 */
[C---:B--2---:R-:W-:Y:S08]  /*6ed0*/  HMMA.16816.F32.BF16 R20, R244.reuse, R184, R20 ;  /* 0x000000b8f414723c */ /* 0x044ff00000041814 */
[C---:B------:R-:W-:Y:S08]  /*6ee0*/  HMMA.16816.F32.BF16 R24, R244.reuse, R186, R24 ;  /* 0x000000baf418723c */ /* 0x040ff00000041818 */
[C---:B---3--:R-:W-:Y:S08]  /*6ef0*/  HMMA.16816.F32.BF16 R28, R244.reuse, R180, R28 ;  /* 0x000000b4f41c723c */ /* 0x048ff0000004181c */
[----:B------:R-:W-:Y:S01]  /*6f00*/  HMMA.16816.F32.BF16 R32, R244, R182, R32 ;  /* 0x000000b6f420723c */ /* 0x000fe20000041820 */
[----:B------:R-:W-:-:S07]  /*6f10*/  @P0 BRA `(.L_x_614) ;  /* 0x000005e000000947 */ /* 0x000fce0003800000 */
[----:B------:R-:W2:Y:S01]  /*6f20*/  LDL R0, [R1+0x84] ;  /* 0x0000840001007983 */ /* 0x000ea20000100800 */
[----:B------:R-:W-:Y:S01]  /*6f30*/  ULEA UR6, UR10, UR12, 0x6 ;  /* 0x0000000c0a067291 */ /* 0x000fe2000f8e303f */
[----:B------:R-:W-:Y:S01]  /*6f40*/  IMAD.MOV.U32 R178, RZ, RZ, RZ ;  /* 0x000000ffffb27224 */ /* 0x000fe200078e00ff */
[----:B------:R-:W-:Y:S01]  /*6f50*/  LOP3.LUT R189, R189, 0xffffbfff, RZ, 0xc0, !PT ;  /* 0xffffbfffbdbd7812 */ /* 0x000fe200078ec0ff */
[----:B------:R1:W-:Y:S03]  /*6f60*/  STL [R1+0xc8], R2 ;  /* 0x0000c80201007387 */ /* 0x0003e60000100800 */
[----:B------:R-:W-:Y:S01]  /*6f70*/  IMAD.U32 R3, RZ, RZ, UR6 ;  /* 0x00000006ff037e24 */ /* 0x000fe2000f8e00ff */
[----:B------:R-:W3:Y:S01]  /*6f80*/  LDL R183, [R1+0x78] ;  /* 0x0000780001b77983 */ /* 0x000ee20000100800 */
[----:B------:R-:W-:Y:S03]  /*6f90*/  @P2 LOP3.LUT R189, R189, 0x4000, RZ, 0xfc, !PT ;  /* 0x00004000bdbd2812 */ /* 0x000fe600078efcff */
[----:B------:R-:W4:Y:S01]  /*6fa0*/  LDL R182, [R1+0x44] ;  /* 0x0000440001b67983 */ /* 0x000f220000100800 */
[----:B------:R-:W-:Y:S03]  /*6fb0*/  LOP3.LUT R189, R189, 0xffff7fff, RZ, 0xc0, !PT ;  /* 0xffff7fffbdbd7812 */ /* 0x000fe600078ec0ff */
[----:B------:R-:W3:Y:S01]  /*6fc0*/  LDL R186, [R1+0x70] ;  /* 0x0000700001ba7983 */ /* 0x000ee20000100800 */
[----:B------:R-:W-:Y:S03]  /*6fd0*/  @P1 LOP3.LUT R189, R189, 0x8000, RZ, 0xfc, !PT ;  /* 0x00008000bdbd1812 */ /* 0x000fe600078efcff */
[----:B------:R-:W3:Y:S01]  /*6fe0*/  LDL R187, [R1+0x74] ;  /* 0x0000740001bb7983 */ /* 0x000ee20000100800 */
[----:B------:R-:W-:Y:S03]  /*6ff0*/  LOP3.LUT R189, R189, 0xfffeffff, RZ, 0xc0, !PT ;  /* 0xfffeffffbdbd7812 */ /* 0x000fe600078ec0ff */
[----:B------:R-:W3:Y:S01]  /*7000*/  LDL R185, [R1+0x68] ;  /* 0x0000680001b97983 */ /* 0x000ee20000100800 */
[----:B------:R-:W-:Y:S03]  /*7010*/  @P5 LOP3.LUT R189, R189, 0x10000, RZ, 0xfc, !PT ;  /* 0x00010000bdbd5812 */ /* 0x000fe600078efcff */
[----:B------:R-:W3:Y:S04]  /*7020*/  LDL R190, [R1+0x6c] ;  /* 0x00006c0001be7983 */ /* 0x000ee80000100800 */
[----:B-1----:R-:W3:Y:S01]  /*7030*/  LDL R2, [R1+0xb8] ;  /* 0x0000b80001027983 */ /* 0x002ee20000100800 */
        /* <DEDUP_REMOVED lines=12> */
[----:B------:R1:W2:Y:S02]  /*7100*/  @!P1 LDG.E R178, [R176.64] ;  /* 0x00000010b0b29981 */ /* 0x0002a4000c1e1900 */
[----:B------:R-:W-:Y:S04]  /*7110*/  IMAD R0, R0, c[0x0][0x1e0], RZ ;  /* 0x0000780000007a24 */ /* 0x000fe800078e02ff */
[C---:B------:R-:W-:Y:S02]  /*7120*/  IMAD R0, R179.reuse, c[0x0][0x1e4], R0 ;  /* 0x00007900b3007a24 */ /* 0x040fe400078e0200 */
[----:B-1----:R-:W-:Y:S04]  /*7130*/  IMAD.WIDE.U32 R176, R179, c[0x0][0x1e0], RZ ;  /* 0x00007800b3b07a25 */ /* 0x002fe800078e00ff */
[----:B------:R-:W-:Y:S01]  /*7140*/  IMAD.IADD R177, R177, 0x1, R0 ;  /* 0x00000001b1b17824 */ /* 0x000fe200078e0200 */
[----:B--2---:R-:W-:Y:S01]  /*7150*/  STL [R1+0x48], R178 ;  /* 0x000048b201007387 */ /* 0x004fe20000100800 */
[----:B------:R-:W-:Y:S02]  /*7160*/  SHF.R.S32.HI R3, RZ, 0x1f, R178 ;  /* 0x0000001fff037819 */ /* 0x000fe400000114b2 */
[----:B------:R-:W-:Y:S01]  /*7170*/  IMAD.WIDE.U32 R176, R178, c[0x0][0x1f0], R176 ;  /* 0x00007c00b2b07a25 */ /* 0x000fe200078e00b0 */
[----:B------:R-:W2:Y:S03]  /*7180*/  LDL R184, [R1+0x8c] ;  /* 0x00008c0001b87983 */ /* 0x000ea60000100800 */
[----:B------:R-:W-:Y:S01]  /*7190*/  IMAD R3, R3, c[0x0][0x1f0], RZ ;  /* 0x00007c0003037a24 */ /* 0x000fe200078e02ff */
[----:B------:R-:W-:Y:S01]  /*71a0*/  IADD3 R0, P0, R176, UR22, RZ ;  /* 0x00000016b0007c10 */ /* 0x000fe2000ff1e0ff */
[----:B------:R-:W2:Y:S02]  /*71b0*/  LDL R188, [R1+0x94] ;  /* 0x0000940001bc7983 */ /* 0x000ea40000100800 */
[----:B------:R-:W-:Y:S02]  /*71c0*/  IMAD R3, R178, c[0x0][0x1f4], R3 ;  /* 0x00007d00b2037a24 */ /* 0x000fe400078e0203 */
[----:B------:R-:W2:Y:S03]  /*71d0*/  LDL R191, [R1+0x88] ;  /* 0x0000880001bf7983 */ /* 0x000ea60000100800 */
[----:B------:R-:W-:Y:S02]  /*71e0*/  IADD3.X R3, R177, UR20, R3, P0, !PT ;  /* 0x00000014b1037c10 */ /* 0x000fe400087fe403 */
[C---:B------:R-:W-:Y:S04]  /*71f0*/  LEA R177, P0, R0.reuse, c[0x0][0x1c8], 0x1 ;  /* 0x0000720000b17a11 */ /* 0x040fe800078008ff */
[----:B------:R-:W-:Y:S01]  /*7200*/  LEA.HI.X R3, R0, c[0x0][0x1cc], R3, 0x1, P0 ;  /* 0x0000730000037a11 */ /* 0x000fe200000f0c03 */
[----:B------:R-:W3:Y:S04]  /*7210*/  SHFL.IDX PT, R132, R177, RZ, 0x181f ;  /* 0x00181fffb1847589 */ /* 0x000ee800000e0000 */
[----:B------:R-:W1:Y:S04]  /*7220*/  SHFL.IDX PT, R176, R3, RZ, 0x181f ;  /* 0x00181fff03b07589 */ /* 0x000e6800000e0000 */
[----:B------:R-:W2:Y:S04]  /*7230*/  SHFL.IDX PT, R0, R177, 0x1, 0x181f ;  /* 0x00381f00b1007f89 */ /* 0x000ea800000e0000 */
[----:B------:R-:W2:Y:S01]  /*7240*/  SHFL.IDX PT, R3, R3, 0x1, 0x181f ;  /* 0x00381f0003037f89 */ /* 0x000ea200000e0000 */
[----:B---3--:R-:W-:Y:S05]  /*7250*/  IADD3 R178, P0, R132, R2, RZ ;  /* 0x0000000284b27210 */ /* 0x008fea0007f1e0ff */
[----:B-1----:R-:W-:Y:S05]  /*7260*/  IMAD.X R179, R176, 0x1, R183, P0 ;  /* 0x00000001b0b37824 */ /* 0x002fea00000e06b7 */
[----:B----4-:R1:W-:Y:S02]  /*7270*/  LDGSTS.E.BYPASS.LTC128B.128 [R182+0x10100], [R178.64], !P6 ;  /* 0x10100000b2b67fae */ /* 0x0103e4000f101d50 */
[----:B-1----:R-:W-:Y:S05]  /*7280*/  IADD3 R178, P0, R132, R186, RZ ;  /* 0x000000ba84b27210 */ /* 0x002fea0007f1e0ff */
[----:B------:R-:W-:Y:S01]  /*7290*/  IMAD.X R179, R176, 0x1, R187, P0 ;  /* 0x00000001b0b37824 */ /* 0x000fe200000e06bb */
[----:B------:R-:W-:Y:S04]  /*72a0*/  IADD3 R180, P0, R132, R185, RZ ;  /* 0x000000b984b47210 */ /* 0x000fe80007f1e0ff */
[----:B------:R1:W-:Y:S01]  /*72b0*/  LDGSTS.E.BYPASS.LTC128B.128 [R182+0x12100], [R178.64], !P5 ;  /* 0x12100000b2b67fae */ /* 0x0003e2000e901d50 */
[----:B------:R-:W-:Y:S05]  /*72c0*/  IMAD.X R181, R176, 0x1, R190, P0 ;  /* 0x00000001b0b57824 */ /* 0x000fea00000e06be */
[----:B------:R3:W-:Y:S04]  /*72d0*/  LDGSTS.E.BYPASS.LTC128B.128 [R182+0x14100], [R180.64], !P4 ;  /* 0x14100000b4b67fae */ /* 0x0007e8000e101d50 */
[----:B-1----:R-:W3:Y:S04]  /*72e0*/  LDL R179, [R1+0x58] ;  /* 0x0000580001b37983 */ /* 0x002ee80000100800 */
[----:B------:R-:W4:Y:S04]  /*72f0*/  LDL R178, [R1+0x90] ;  /* 0x0000900001b27983 */ /* 0x000f280000100800 */
[----:B------:R1:W-:Y:S01]  /*7300*/  STL [R1+0x40], R189 ;  /* 0x000040bd01007387 */ /* 0x0003e20000100800 */
[C---:B---3--:R-:W-:Y:S01]  /*7310*/  IMAD.SHL.U32 R180, R179.reuse, 0x2, RZ ;  /* 0x00000002b3b47824 */ /* 0x048fe200078e00ff */
[----:B----4-:R-:W-:Y:S04]  /*7320*/  SHF.L.U64.HI R181, R179, 0x1, R178 ;  /* 0x00000001b3b57819 */ /* 0x010fe800000102b2 */
[----:B------:R-:W-:Y:S05]  /*7330*/  IADD3 R178, P0, R132, R180, RZ ;  /* 0x000000b484b27210 */ /* 0x000fea0007f1e0ff */
[----:B------:R-:W-:Y:S01]  /*7340*/  IMAD.X R179, R176, 0x1, R181, P0 ;  /* 0x00000001b0b37824 */ /* 0x000fe200000e06b5 */
[----:B--2---:R-:W-:Y:S02]  /*7350*/  IADD3 R176, P0, R0, R2, RZ ;  /* 0x0000000200b07210 */ /* 0x004fe40007f1e0ff */
[----:B------:R1:W5:Y:S03]  /*7360*/  LDL.LU R2, [R1+0xc8] ;  /* 0x0000c80001027983 */ /* 0x0003660000300800 */
[----:B------:R-:W-:Y:S01]  /*7370*/  IMAD.X R177, R3, 0x1, R183, P0 ;  /* 0x0000000103b17824 */ /* 0x000fe200000e06b7 */
[----:B------:R2:W-:Y:S04]  /*7380*/  LDGSTS.E.BYPASS.LTC128B.128 [R182+0x16100], [R178.64], !P3 ;  /* 0x16100000b2b67fae */ /* 0x0005e8000d901d50 */
[----:B------:R3:W-:Y:S01]  /*7390*/  LDGSTS.E.BYPASS.LTC128B.128 [R182+0x11100], [R176.64], !P6 ;  /* 0x11100000b0b67fae */ /* 0x0007e2000f101d50 */
[----:B--2---:R-:W-:Y:S02]  /*73a0*/  IADD3 R178, -R191, 0x10, RZ ;  /* 0x00000010bfb27810 */ /* 0x004fe40007ffe1ff */
[----:B---3--:R-:W-:Y:S02]  /*73b0*/  IADD3 R176, -R184, 0x10, RZ ;  /* 0x00000010b8b07810 */ /* 0x008fe40007ffe1ff */
[----:B------:R-:W-:Y:S02]  /*73c0*/  LOP3.LUT R178, R178, 0xf, RZ, 0xc0, !PT ;  /* 0x0000000fb2b27812 */ /* 0x000fe400078ec0ff */
[----:B------:R-:W-:Y:S04]  /*73d0*/  LOP3.LUT R176, R176, 0xf, RZ, 0xc0, !PT ;  /* 0x0000000fb0b07812 */ /* 0x000fe800078ec0ff */
[-C--:B------:R-:W-:Y:S04]  /*73e0*/  IADD3 R176, P2, P0, R176, R0.reuse, R186 ;  /* 0x00000000b0b07210 */ /* 0x080fe8000785e0ba */
[-C--:B------:R-:W-:Y:S02]  /*73f0*/  IADD3.X R177, RZ, R3.reuse, R187, P2, P0 ;  /* 0x00000003ffb17210 */ /* 0x080fe400017e04bb */
[----:B------:R-:W-:Y:S02]  /*7400*/  ISETP.NE.U32.AND P0, PT, R184, RZ, PT ;  /* 0x000000ffb800720c */ /* 0x000fe40003f05070 */
[-C--:B------:R-:W-:Y:S04]  /*7410*/  IADD3 R178, P2, P1, R178, R0.reuse, R185 ;  /* 0x00000000b2b27210 */ /* 0x080fe8000795e0b9 */
[-C--:B------:R-:W-:Y:S02]  /*7420*/  IADD3.X R179, RZ, R3.reuse, R190, P2, P1 ;  /* 0x00000003ffb37210 */ /* 0x080fe400017e24be */
[C---:B------:R-:W-:Y:S02]  /*7430*/  LOP3.LUT P1, RZ, R189.reuse, 0x8000, RZ, 0xc0, !PT ;  /* 0x00008000bdff7812 */ /* 0x040fe4000782c0ff */
[----:B------:R-:W-:Y:S03]  /*7440*/  LOP3.LUT P2, RZ, R189, 0x4000, RZ, 0xc0, !PT ;  /* 0x00004000bdff7812 */ /* 0x000fe6000784c0ff */
[----:B------:R2:W-:Y:S02]  /*7450*/  LDGSTS.E.BYPASS.LTC128B.128.ZFILL [R182+0x13100], [R176.64], P0 ;  /* 0x13100000b0b67fae */ /* 0x0005e40008141d50 */
[----:B--2---:R-:W-:Y:S04]  /*7460*/  IADD3 R176, -R188, 0x10, RZ ;  /* 0x00000010bcb07810 */ /* 0x004fe80007ffe1ff */
[----:B------:R-:W-:Y:S04]  /*7470*/  LOP3.LUT R176, R176, 0xf, RZ, 0xc0, !PT ;  /* 0x0000000fb0b07812 */ /* 0x000fe800078ec0ff */
[----:B------:R-:W-:Y:S04]  /*7480*/  IADD3 R176, P5, P0, R176, R0, R180 ;  /* 0x00000000b0b07210 */ /* 0x000fe800078be0b4 */
[----:B------:R-:W-:Y:S02]  /*7490*/  IADD3.X R177, RZ, R3, R181, P5, P0 ;  /* 0x00000003ffb17210 */ /* 0x000fe40002fe04b5 */
[----:B------:R-:W-:Y:S02]  /*74a0*/  ISETP.NE.U32.AND P0, PT, R191, RZ, PT ;  /* 0x000000ffbf00720c */ /* 0x000fe40003f05070 */
[----:B------:R-:W-:Y:S11]  /*74b0*/  LOP3.LUT P5, RZ, R189, 0x10000, RZ, 0xc0, !PT ;  /* 0x00010000bdff7812 */ /* 0x000ff600078ac0ff */
[----:B------:R1:W-:Y:S01]  /*74c0*/  LDGSTS.E.BYPASS.LTC128B.128.ZFILL [R182+0x15100], [R178.64], P0 ;  /* 0x15100000b2b67fae */ /* 0x0003e20008141d50 */
[----:B------:R-:W-:Y:S11]  /*74d0*/  ISETP.NE.U32.AND P0, PT, R188, RZ, PT ;  /* 0x000000ffbc00720c */ /* 0x000ff60003f05070 */
[----:B------:R-:W-:Y:S02]  /*74e0*/  @!UPT UIADD3 URZ, URZ, URZ, URZ ;  /* 0x0000003f3f3ff290 */ /* 0x000fe4000fffe03f */
[----:B------:R1:W-:Y:S02]  /*74f0*/  LDGSTS.E.BYPASS.LTC128B.128.ZFILL [R182+0x17100], [R176.64], P0 ;  /* 0x17100000b0b67fae */ /* 0x0003e40008141d50 */
.L_x_614:
[----:B------:R-:W2:Y:S01]  /*7500*/  LDL R132, [R1+0x98] ;  /* 0x0000980001847983 */ /* 0x000ea20000100800 */
[----:B------:R-:W-:Y:S01]  /*7510*/  PLOP3.LUT P0, PT, PT, PT, UP1, 0x80, 0x0 ;  /* 0x000000000000781c */ /* 0x000fe20003f0f018 */
[----:B------:R-:W-:Y:S01]  /*7520*/  UIMAD UR6, UR10, -0x40, UR5 ;  /* 0xffffffc00a0678a4 */ /* 0x000fe2000f8e0205 */
[----:B-1----:R-:W-:Y:S01]  /*7530*/  MOV R178, R189 ;  /* 0x000000bd00b27202 */ /* 0x002fe20000000f00 */
[----:B------:R1:W2:Y:S01]  /*7540*/  LDL R0, [R1+0x9c] ;  /* 0x00009c0001007983 */ /* 0x0002a20000100800 */
[----:B------:R-:W-:Y:S02]  /*7550*/  UISETP.GT.AND UP0, UPT, UR10, UR4, UPT ;  /* 0x000000040a00728c */ /* 0x000fe4000bf04270 */
[----:B------:R-:W-:Y:S01]  /*7560*/  LOP3.LUT R178, R178, 0xfff7ffff, RZ, 0xc0, !PT ;  /* 0xfff7ffffb2b27812 */ /* 0x000fe200078ec0ff */
[----:B------:R-:W3:Y:S01]  /*7570*/  LDL R3, [R1+0xac] ;  /* 0x0000ac0001037983 */ /* 0x000ee20000100800 */
[----:B------:R-:W-:Y:S02]  /*7580*/  UIADD3 UR10, UR10, -0x1, URZ ;  /* 0xffffffff0a0a7890 */ /* 0x000fe4000fffe03f */
[----:B------:R-:W-:Y:S01]  /*7590*/  @P6 LOP3.LUT R178, R178, 0x80000, RZ, 0xfc, !PT ;  /* 0x00080000b2b26812 */ /* 0x000fe200078efcff */
[----:B------:R-:W4:Y:S03]  /*75a0*/  LDL.LU R177, [R1+0x54] ;  /* 0x0000540001b17983 */ /* 0x000f260000300800 */
[----:B------:R-:W-:Y:S01]  /*75b0*/  LOP3.LUT R178, R178, 0xfffbffff, RZ, 0xc0, !PT ;  /* 0xfffbffffb2b27812 */ /* 0x000fe200078ec0ff */
[----:B------:R-:W0:Y:S03]  /*75c0*/  LDGDEPBAR ;  /* 0x00000000000079af */ /* 0x000e260000000000 */
[----:B------:R-:W-:Y:S04]  /*75d0*/  @P5 LOP3.LUT R178, R178, 0x40000, RZ, 0xfc, !PT ;  /* 0x00040000b2b25812 */ /* 0x000fe800078efcff */
[----:B------:R-:W-:Y:S04]  /*75e0*/  LOP3.LUT R178, R178, 0xfffdffff, RZ, 0xc0, !PT ;  /* 0xfffdffffb2b27812 */ /* 0x000fe800078ec0ff */
[----:B------:R-:W-:Y:S04]  /*75f0*/  @P4 LOP3.LUT R178, R178, 0x20000, RZ, 0xfc, !PT ;  /* 0x00020000b2b24812 */ /* 0x000fe800078efcff */
[----:B------:R-:W-:Y:S04]  /*7600*/  LOP3.LUT R178, R178, 0xfffeffff, RZ, 0xc0, !PT ;  /* 0xfffeffffb2b27812 */ /* 0x000fe800078ec0ff */
[----:B------:R-:W-:Y:S04]  /*7610*/  @P3 LOP3.LUT R178, R178, 0x10000, RZ, 0xfc, !PT ;  /* 0x00010000b2b23812 */ /* 0x000fe800078efcff */
[----:B------:R-:W-:Y:S04]  /*7620*/  LOP3.LUT R178, R178, 0xffff7fff, RZ, 0xc0, !PT ;  /* 0xffff7fffb2b27812 */ /* 0x000fe800078ec0ff */
[----:B------:R-:W-:Y:S04]  /*7630*/  @P2 LOP3.LUT R178, R178, 0x8000, RZ, 0xfc, !PT ;  /* 0x00008000b2b22812 */ /* 0x000fe800078efcff */
[----:B------:R-:W-:Y:S04]  /*7640*/  LOP3.LUT R178, R178, 0xffffbfff, RZ, 0xc0, !PT ;  /* 0xffffbfffb2b27812 */ /* 0x000fe800078ec0ff */
[----:B------:R-:W-:Y:S04]  /*7650*/  @P1 LOP3.LUT R178, R178, 0x4000, RZ, 0xfc, !PT ;  /* 0x00004000b2b21812 */ /* 0x000fe800078efcff */
[----:B------:R-:W-:Y:S02]  /*7660*/  LOP3.LUT R178, R178, 0xffefffff, RZ, 0xc0, !PT ;  /* 0xffefffffb2b27812 */ /* 0x000fe400078ec0ff */
[----:B--2---:R-:W-:Y:S05]  /*7670*/  @P0 MOV R0, R132 ;  /* 0x0000008400000202 */ /* 0x004fea0000000f00 */
[----:B------:R-:W2:Y:S08]  /*7680*/  SHFL.IDX PT, R176, R0, RZ, 0x1c1f ;  /* 0x001c1fff00b07589 */ /* 0x000eb000000e0000 */
[----:B------:R1:W2:Y:S02]  /*7690*/  SHFL.IDX PT, R132, R0, 0x1, 0x1c1f ;  /* 0x003c1f0000847f89 */ /* 0x0002a400000e0000 */
[----:B-1----:R-:W-:Y:S04]  /*76a0*/  MOV R0, UR7 ;  /* 0x0000000700007c02 */ /* 0x002fe80008000f00 */
[----:B---3--:R-:W-:Y:S04]  /*76b0*/  IADD3 R0, R0, UR6, -R3 ;  /* 0x0000000600007c10 */ /* 0x008fe8000fffe803 */
[----:B------:R-:W-:Y:S04]  /*76c0*/  IADD3 R3, R0, -UR13, RZ ;  /* 0x8000000d00037c10 */ /* 0x000fe8000fffe0ff */
[C---:B--2---:R-:W-:Y:S02]  /*76d0*/  IADD3 R0, R3.reuse, R176, RZ ;  /* 0x000000b003007210 */ /* 0x044fe40007ffe0ff */
[----:B------:R-:W-:Y:S02]  /*76e0*/  IADD3 R3, R3, R132, RZ ;  /* 0x0000008403037210 */ /* 0x000fe40007ffe0ff */
[C---:B------:R-:W-:Y:S02]  /*76f0*/  ISETP.GT.AND P0, PT, R0.reuse, RZ, PT ;  /* 0x000000ff0000720c */ /* 0x040fe40003f04270 */
[----:B------:R-:W-:Y:S02]  /*7700*/  ISETP.GT.AND P6, PT, R0, 0x20, PT ;  /* 0x000000200000780c */ /* 0x000fe40003fc4270 */
[----:B------:R-:W-:Y:S02]  /*7710*/  FSEL R4, R4, -INF , P0 ;  /* 0xff80000004047808 */ /* 0x000fe40000000000 */
[C---:B------:R-:W-:Y:S02]  /*7720*/  ISETP.GT.AND P0, PT, R0.reuse, 0x1, PT ;  /* 0x000000010000780c */ /* 0x040fe40003f04270 */
[C---:B------:R-:W-:Y:S02]  /*7730*/  ISETP.GT.AND P5, PT, R0.reuse, 0x28, PT ;  /* 0x000000280000780c */ /* 0x040fe40003fa4270 */
[----:B------:R-:W-:Y:S02]  /*7740*/  FSEL R5, R5, -INF , P0 ;  /* 0xff80000005057808 */ /* 0x000fe40000000000 */
[C---:B------:R-:W-:Y:S02]  /*7750*/  ISETP.GT.AND P0, PT, R3.reuse, RZ, PT ;  /* 0x000000ff0300720c */ /* 0x040fe40003f04270 */
[----:B------:R-:W-:Y:S02]  /*7760*/  ISETP.GT.AND P4, PT, R0, 0x29, PT ;  /* 0x000000290000780c */ /* 0x000fe40003f84270 */
[----:B------:R-:W-:Y:S02]  /*7770*/  FSEL R6, R6, -INF , P0 ;  /* 0xff80000006067808 */ /* 0x000fe40000000000 */
[----:B------:R-:W-:Y:S02]  /*7780*/  ISETP.GT.AND P0, PT, R3, 0x1, PT ;  /* 0x000000010300780c */ /* 0x000fe40003f04270 */
[----:B------:R-:W-:Y:S02]  /*7790*/  @P6 LOP3.LUT R178, R178, 0x100000, RZ, 0xfc, !PT ;  /* 0x00100000b2b26812 */ /* 0x000fe400078efcff */
[----:B------:R-:W-:Y:S02]  /*77a0*/  FSEL R7, R7, -INF , P0 ;  /* 0xff80000007077808 */ /* 0x000fe40000000000 */
[C---:B------:R-:W-:Y:S01]  /*77b0*/  ISETP.GT.AND P0, PT, R0.reuse, 0x8, PT ;  /* 0x000000080000780c */ /* 0x040fe20003f04270 */
[----:B------:R-:W-:Y:S01]  /*77c0*/  STL [R1+0x40], R178 ;  /* 0x000040b201007387 */ /* 0x000fe20000100800 */
[----:B------:R-:W-:Y:S02]  /*77d0*/  ISETP.GT.AND P6, PT, R0, 0x9, PT ;  /* 0x000000090000780c */ /* 0x000fe40003fc4270 */
[----:B------:R-:W-:Y:S02]  /*77e0*/  FSEL R8, R8, -INF , P0 ;  /* 0xff80000008087808 */ /* 0x000fe40000000000 */
[----:B------:R-:W-:Y:S02]  /*77f0*/  ISETP.GT.AND P0, PT, R3, 0x8, PT ;  /* 0x000000080300780c */ /* 0x000fe40003f04270 */
[----:B------:R-:W-:Y:S02]  /*7800*/  FSEL R9, R9, -INF , P6 ;  /* 0xff80000009097808 */ /* 0x000fe40003000000 */
[----:B------:R-:W-:Y:S02]  /*7810*/  FSEL R10, R10, -INF , P0 ;  /* 0xff8000000a0a7808 */ /* 0x000fe40000000000 */
[----:B------:R-:W-:Y:S02]  /*7820*/  ISETP.GT.AND P0, PT, R3, 0x9, PT ;  /* 0x000000090300780c */ /* 0x000fe40003f04270 */
[C---:B------:R-:W-:Y:S02]  /*7830*/  ISETP.GT.AND P6, PT, R0.reuse, 0x11, PT ;  /* 0x000000110000780c */ /* 0x040fe40003fc4270 */
[----:B------:R-:W-:Y:S02]  /*7840*/  FSEL R11, R11, -INF , P0 ;  /* 0xff8000000b0b7808 */ /* 0x000fe40000000000 */
[----:B------:R-:W-:Y:S02]  /*7850*/  ISETP.GT.AND P0, PT, R0, 0x10, PT ;  /* 0x000000100000780c */ /* 0x000fe40003f04270 */
[----:B------:R-:W-:Y:S02]  /*7860*/  FSEL R13, R13, -INF , P6 ;  /* 0xff8000000d0d7808 */ /* 0x000fe40003000000 */
[----:B------:R-:W-:Y:S02]  /*7870*/  FSEL R12, R12, -INF , P0 ;  /* 0xff8000000c0c7808 */ /* 0x000fe40000000000 */
[C---:B------:R-:W-:Y:S02]  /*7880*/  ISETP.GT.AND P0, PT, R3.reuse, 0x10, PT ;  /* 0x000000100300780c */ /* 0x040fe40003f04270 */
[----:B------:R-:W-:Y:S02]  /*7890*/  ISETP.GT.AND P1, PT, R0, 0x31, PT ;  /* 0x000000310000780c */ /* 0x000fe40003f24270 */
[----:B------:R-:W-:Y:S02]  /*78a0*/  FSEL R14, R14, -INF , P0 ;  /* 0xff8000000e0e7808 */ /* 0x000fe40000000000 */
[----:B------:R-:W-:Y:S02]  /*78b0*/  ISETP.GT.AND P0, PT, R3, 0x11, PT ;  /* 0x000000110300780c */ /* 0x000fe40003f04270 */
[C---:B------:R-:W-:Y:S02]  /*78c0*/  ISETP.GT.AND P2, PT, R0.reuse, 0x38, PT ;  /* 0x000000380000780c */ /* 0x040fe40003f44270 */
[----:B------:R-:W-:Y:S02]  /*78d0*/  FSEL R15, R15, -INF , P0 ;  /* 0xff8000000f0f7808 */ /* 0x000fe40000000000 */
[C---:B------:R-:W-:Y:S02]  /*78e0*/  ISETP.GT.AND P0, PT, R0.reuse, 0x19, PT ;  /* 0x000000190000780c */ /* 0x040fe40003f04270 */
[C---:B------:R-:W-:Y:S02]  /*78f0*/  ISETP.GT.AND P3, PT, R0.reuse, 0x39, PT ;  /* 0x000000390000780c */ /* 0x040fe40003f64270 */
[----:B------:R-:W-:Y:S02]  /*7900*/  FSEL R17, R17, -INF , P0 ;  /* 0xff80000011117808 */ /* 0x000fe40000000000 */
[C---:B------:R-:W-:Y:S02]  /*7910*/  ISETP.GT.AND P0, PT, R3.reuse, 0x18, PT ;  /* 0x000000180300780c */ /* 0x040fe40003f04270 */
[----:B------:R-:W-:Y:S02]  /*7920*/  ISETP.GT.AND P6, PT, R0, 0x18, PT ;  /* 0x000000180000780c */ /* 0x000fe40003fc4270 */
[----:B------:R-:W-:Y:S02]  /*7930*/  FSEL R18, R18, -INF , P0 ;  /* 0xff80000012127808 */ /* 0x000fe40000000000 */
[----:B------:R-:W-:Y:S02]  /*7940*/  ISETP.GT.AND P0, PT, R3, 0x19, PT ;  /* 0x000000190300780c */ /* 0x000fe40003f04270 */
[----:B------:R-:W-:Y:S02]  /*7950*/  FSEL R16, R16, -INF , P6 ;  /* 0xff80000010107808 */ /* 0x000fe40003000000 */
[----:B------:R-:W-:Y:S02]  /*7960*/  FSEL R19, R19, -INF , P0 ;  /* 0xff80000013137808 */ /* 0x000fe40000000000 */
[----:B------:R-:W-:Y:S02]  /*7970*/  ISETP.GT.AND P0, PT, R0, 0x21, PT ;  /* 0x000000210000780c */ /* 0x000fe40003f04270 */
[----:B------:R-:W-:Y:S02]  /*7980*/  LOP3.LUT P6, RZ, R178, 0x100000, RZ, 0xc0, !PT ;  /* 0x00100000b2ff7812 */ /* 0x000fe400078cc0ff */
[----:B------:R-:W-:Y:S02]  /*7990*/  FSEL R21, R21, -INF , P0 ;  /* 0xff80000015157808 */ /* 0x000fe40000000000 */
[C---:B------:R-:W-:Y:S02]  /*79a0*/  ISETP.GT.AND P0, PT, R3.reuse, 0x20, PT ;  /* 0x000000200300780c */ /* 0x040fe40003f04270 */
[----:B------:R-:W-:Y:S02]  /*79b0*/  FSEL R20, R20, -INF , P6 ;  /* 0xff80000014147808 */ /* 0x000fe40003000000 */
[----:B------:R-:W-:Y:S02]  /*79c0*/  FSEL R22, R22, -INF , P0 ;  /* 0xff80000016167808 */ /* 0x000fe40000000000 */
[----:B------:R-:W-:Y:S02]  /*79d0*/  ISETP.GT.AND P0, PT, R3, 0x21, PT ;  /* 0x000000210300780c */ /* 0x000fe40003f04270 */
[----:B------:R-:W-:Y:S02]  /*79e0*/  FSEL R24, R24, -INF , P5 ;  /* 0xff80000018187808 */ /* 0x000fe40002800000 */
[----:B------:R-:W-:Y:S02]  /*79f0*/  FSEL R23, R23, -INF , P0 ;  /* 0xff80000017177808 */ /* 0x000fe40000000000 */
[----:B------:R-:W-:Y:S02]  /*7a00*/  ISETP.GT.AND P0, PT, R0, 0x30, PT ;  /* 0x000000300000780c */ /* 0x000fe40003f04270 */
[----:B-----5:R-:W-:Y:S02]  /*7a10*/  FMNMX.FTZ R0, R4, R2, !PT ;  /* 0x0000000204007209 */ /* 0x020fe40007810000 */
[----:B------:R-:W-:Y:S02]  /*7a20*/  FSEL R25, R25, -INF , P4 ;  /* 0xff80000019197808 */ /* 0x000fe40002000000 */
        /* <DEDUP_REMOVED lines=9> */
[----:B------:R-:W-:Y:S02]  /*7ac0*/  ISETP.GT.AND P0, PT, R3, 0x28, PT ;  /* 0x000000280300780c */ /* 0x000fe40003f04270 */
        /* <DEDUP_REMOVED lines=15> */
[----:B------:R-:W-:Y:S02]  /*7bc0*/  LOP3.LUT P6, RZ, R178, 0x80000, RZ, 0xc0, !PT ;  /* 0x00080000b2ff7812 */ /* 0x000fe400078cc0ff */
[----:B------:R-:W-:Y:S02]  /*7bd0*/  FMNMX.FTZ R0, R32, R0, !PT ;  /* 0x0000000020007209 */ /* 0x000fe40007810000 */
[C---:B------:R-:W-:Y:S02]  /*7be0*/  LOP3.LUT P5, RZ, R178.reuse, 0x40000, RZ, 0xc0, !PT ;  /* 0x00040000b2ff7812 */ /* 0x040fe400078ac0ff */
[----:B------:R-:W-:Y:S02]  /*7bf0*/  FMNMX.FTZ R0, R33, R0, !PT ;  /* 0x0000000021007209 */ /* 0x000fe40007810000 */
[C---:B------:R-:W-:Y:S02]  /*7c00*/  LOP3.LUT P4, RZ, R178.reuse, 0x20000, RZ, 0xc0, !PT ;  /* 0x00020000b2ff7812 */ /* 0x040fe4000788c0ff */
[C---:B------:R-:W-:Y:S01]  /*7c10*/  LOP3.LUT P3, RZ, R178.reuse, 0x10000, RZ, 0xc0, !PT ;  /* 0x00010000b2ff7812 */ /* 0x040fe2000786c0ff */
[----:B------:R-:W1:Y:S01]  /*7c20*/  SHFL.BFLY PT, R132, R0, 0x2, 0x1f ;  /* 0x0c401f0000847f89 */ /* 0x000e6200000e0000 */
[C---:B------:R-:W-:Y:S02]  /*7c30*/  LOP3.LUT P2, RZ, R178.reuse, 0x8000, RZ, 0xc0, !PT ;  /* 0x00008000b2ff7812 */ /* 0x040fe4000784c0ff */
[----:B------:R-:W-:Y:S02]  /*7c40*/  LOP3.LUT P1, RZ, R178, 0x4000, RZ, 0xc0, !PT ;  /* 0x00004000b2ff7812 */ /* 0x000fe4000782c0ff */
[----:B-1----:R-:W-:Y:S05]  /*7c50*/  FMNMX.FTZ R0, R132, R0, !PT ;  /* 0x0000000084007209 */ /* 0x002fea0007810000 */
[----:B------:R-:W1:Y:S02]  /*7c60*/  SHFL.BFLY PT, R132, R0, 0x1, 0x1f ;  /* 0x0c201f0000847f89 */ /* 0x000e6400000e0000 */
[----:B-1----:R-:W-:Y:S04]  /*7c70*/  FMNMX.FTZ R132, R0, R132, !PT ;  /* 0x0000008400847209 */ /* 0x002fe80007810000 */
[C---:B------:R-:W-:Y:S04]  /*7c80*/  FSETP.NEU.FTZ.AND P0, PT, R132.reuse, -INF , PT ;  /* 0xff8000008400780b */ /* 0x040fe80003f1d000 */
[----:B------:R-:W-:Y:S05]  /*7c90*/  FSEL R0, R132, RZ, P0 ;  /* 0x000000ff84007208 */ /* 0x000fea0000000000 */
[----:B------:R-:W-:Y:S02]  /*7ca0*/  FADD.FTZ R0, -R0, R2 ;  /* 0x0000000200007221 */ /* 0x000fe40000010100 */
[----:B------:R-:W-:Y:S02]  /*7cb0*/  FMUL.FTZ R2, R132, c[0x0][0x2d0] ;  /* 0x0000b40084027a20 */ /* 0x000fe40000410000 */
[----:B------:R-:W-:Y:S03]  /*7cc0*/  FMUL.FTZ R0, R0, c[0x0][0x2d0] ;  /* 0x0000b40000007a20 */ /* 0x000fe60000410000 */
[----:B------:R-:W-:Y:S02]  /*7cd0*/  FSEL R2, R2, RZ, P0 ;  /* 0x000000ff02027208 */ /* 0x000fe40000000000 */
[C---:B------:R-:W-:Y:S03]  /*7ce0*/  ISETP.GT.AND P0, PT, R3.reuse, 0x38, PT ;  /* 0x000000380300780c */ /* 0x040fe60003f04270 */
[--C-:B------:R-:W-:Y:S01]  /*7cf0*/  FFMA.FTZ R4, R4, c[0x0][0x2d0], -R2.reuse ;  /* 0x0000b40004047a23 */ /* 0x100fe20000010802 */
[----:B------:R-:W-:Y:S01]  /*7d00*/  FSEL R34, R34, -INF , P0 ;  /* 0xff80000022227808 */ /* 0x000fe20000000000 */
[--C-:B------:R-:W-:Y:S01]  /*7d10*/  FFMA.FTZ R189, R12, c[0x0][0x2d0], -R2.reuse ;  /* 0x0000b4000cbd7a23 */ /* 0x100fe20000010802 */
[----:B------:R-:W-:Y:S01]  /*7d20*/  ISETP.GT.AND P0, PT, R3, 0x39, PT ;  /* 0x000000390300780c */ /* 0x000fe20003f04270 */
[--C-:B------:R-:W-:Y:S02]  /*7d30*/  FFMA.FTZ R188, R13, c[0x0][0x2d0], -R2.reuse ;  /* 0x0000b4000dbc7a23 */ /* 0x100fe40000010802 */
[--C-:B------:R-:W-:Y:S01]  /*7d40*/  FFMA.FTZ R187, R16, c[0x0][0x2d0], -R2.reuse ;  /* 0x0000b40010bb7a23 */ /* 0x100fe20000010802 */
[----:B------:R-:W-:Y:S01]  /*7d50*/  MUFU.EX2 R4, R4 ;  /* 0x0000000400047308 */ /* 0x000fe20000000800 */
[--C-:B------:R-:W-:Y:S02]  /*7d60*/  FFMA.FTZ R182, R17, c[0x0][0x2d0], -R2.reuse ;  /* 0x0000b40011b67a23 */ /* 0x100fe40000010802 */
[--C-:B------:R-:W-:Y:S02]  /*7d70*/  FFMA.FTZ R28, R28, c[0x0][0x2d0], -R2.reuse ;  /* 0x0000b4001c1c7a23 */ /* 0x100fe40000010802 */
[--C-:B------:R-:W-:Y:S02]  /*7d80*/  FFMA.FTZ R29, R29, c[0x0][0x2d0], -R2.reuse ;  /* 0x0000b4001d1d7a23 */ /* 0x100fe40000010802 */
[--C-:B------:R-:W-:Y:S02]  /*7d90*/  FFMA.FTZ R32, R32, c[0x0][0x2d0], -R2.reuse ;  /* 0x0000b40020207a23 */ /* 0x100fe40000010802 */
        /* <DEDUP_REMOVED lines=8> */
[----:B------:R-:W-:Y:S05]  /*7e20*/  FFMA.FTZ R25, R25, c[0x0][0x2d0], -R2 ;  /* 0x0000b40019197a23 */ /* 0x000fea0000010802 */
[----:B------:R-:W4:Y:S10]  /*7e30*/  MUFU.EX2 R2, R0 ;  /* 0x0000000000027308 */ /* 0x000f340000000800 */
[----:B------:R-:W1:Y:S10]  /*7e40*/  MUFU.EX2 R8, R8 ;  /* 0x0000000800087308 */ /* 0x000e740000000800 */
[----:B------:R-:W2:Y:S01]  /*7e50*/  MUFU.EX2 R9, R9 ;  /* 0x0000000900097308 */ /* 0x000ea20000000800 */
[C---:B----4-:R-:W-:Y:S02]  /*7e60*/  FFMA.FTZ R0, R2.reuse, R177, R4 ;  /* 0x000000b102007223 */ /* 0x050fe40000010004 */
[----:B------:R-:W-:Y:S02]  /*7e70*/  FMUL.FTZ R12, R2, R156 ;  /* 0x0000009c020c7220 */ /* 0x000fe40000410000 */
[C---:B------:R-:W-:Y:S01]  /*7e80*/  FADD.FTZ R0, R176.reuse, R0 ;  /* 0x00000000b0007221 */ /* 0x040fe20000010000 */
[----:B------:R-:W-:Y:S01]  /*7e90*/  F2FP.BF16.PACK_AB R176, R176, R4 ;  /* 0x00000004b0b0723e */ /* 0x000fe200000010ff */
[C---:B------:R-:W-:Y:S01]  /*7ea0*/  FMUL.FTZ R13, R2.reuse, R157 ;  /* 0x0000009d020d7220 */ /* 0x040fe20000410000 */
[----:B------:R-:W-:Y:S01]  /*7eb0*/  FSEL R4, R35, -INF , P0 ;  /* 0xff80000023047808 */ /* 0x000fe20000000000 */
[----:B------:R-:W-:Y:S01]  /*7ec0*/  FMUL.FTZ R16, R2, R152 ;  /* 0x0000009802107220 */ /* 0x000fe20000410000 */
[----:B------:R-:W-:Y:S01]  /*7ed0*/  MOV R35, R20 ;  /* 0x0000001400237202 */ /* 0x000fe20000000f00 */
[----:B-1----:R-:W-:Y:S02]  /*7ee0*/  FADD.FTZ R0, R8, R0 ;  /* 0x0000000008007221 */ /* 0x002fe40000010000 */
[C---:B------:R-:W-:Y:S02]  /*7ef0*/  FMUL.FTZ R17, R2.reuse, R153 ;  /* 0x0000009902117220 */ /* 0x040fe40000410000 */
[C---:B------:R-:W-:Y:S02]  /*7f00*/  FMUL.FTZ R20, R2.reuse, R148 ;  /* 0x0000009402147220 */ /* 0x040fe40000410000 */
[C---:B------:R-:W-:Y:S02]  /*7f10*/  FMUL.FTZ R36, R2.reuse, R36 ;  /* 0x0000002402247220 */ /* 0x040fe40000410000 */
[----:B------:R-:W-:Y:S02]  /*7f20*/  FMUL.FTZ R37, R2, R37 ;  /* 0x0000002502257220 */ /* 0x000fe40000410000 */
[C---:B--2---:R-:W-:Y:S01]  /*7f30*/  FADD.FTZ R181, R9.reuse, R0 ;  /* 0x0000000009b57221 */ /* 0x044fe20000010000 */
[----:B------:R-:W-:Y:S01]  /*7f40*/  FMNMX.FTZ R0, R6, R133, !PT ;  /* 0x0000008506007209 */ /* 0x000fe20007810000 */
[C---:B------:R-:W-:Y:S01]  /*7f50*/  FMUL.FTZ R40, R2.reuse, R40 ;  /* 0x0000002802287220 */ /* 0x040fe20000410000 */
[----:B------:R-:W-:Y:S01]  /*7f60*/  F2FP.BF16.PACK_AB R178, R9, R8 ;  /* 0x0000000809b2723e */ /* 0x000fe200000010ff */
[C---:B------:R-:W-:Y:S01]  /*7f70*/  FMUL.FTZ R8, R2.reuse, R160 ;  /* 0x000000a002087220 */ /* 0x040fe20000410000 */
[----:B------:R-:W-:Y:S01]  /*7f80*/  FMNMX.FTZ R0, R7, R0, !PT ;  /* 0x0000000007007209 */ /* 0x000fe20007810000 */
[C---:B------:R-:W-:Y:S02]  /*7f90*/  FMUL.FTZ R9, R2.reuse, R161 ;  /* 0x000000a102097220 */ /* 0x040fe40000410000 */
[----:B------:R-:W-:Y:S01]  /*7fa0*/  FMUL.FTZ R41, R2, R41 ;  /* 0x0000002902297220 */ /* 0x000fe20000410000 */
[----:B------:R-:W-:Y:S01]  /*7fb0*/  FMNMX.FTZ R0, R10, R0, !PT ;  /* 0x000000000a007209 */ /* 0x000fe20007810000 */
[C---:B------:R-:W-:Y:S02]  /*7fc0*/  FMUL.FTZ R44, R2.reuse, R44 ;  /* 0x0000002c022c7220 */ /* 0x040fe40000410000 */
        /* <DEDUP_REMOVED lines=36> */
[----:B------:R-:W-:Y:S01]  /*8210*/  FMUL.FTZ R93, R2, R93 ;  /* 0x0000005d025d7220 */ /* 0x000fe20000410000 */
[----:B------:R-:W-:Y:S01]  /*8220*/  FMNMX.FTZ R0, R4, R0, !PT ;  /* 0x0000000004007209 */ /* 0x000fe20007810000 */
[C---:B------:R-:W-:Y:S02]  /*8230*/  FMUL.FTZ R96, R2.reuse, R96 ;  /* 0x0000006002607220 */ /* 0x040fe40000410000 */
[C---:B------:R-:W-:Y:S02]  /*8240*/  FMUL.FTZ R97, R2.reuse, R97 ;  /* 0x0000006102617220 */ /* 0x040fe40000410000 */
[----:B------:R-:W1:Y:S01]  /*8250*/  SHFL.BFLY PT, R3, R0, 0x2, 0x1f ;  /* 0x0c401f0000037f89 */ /* 0x000e6200000e0000 */
        /* <DEDUP_REMOVED lines=12> */
[----:B-1----:R-:W-:Y:S01]  /*8320*/  FMNMX.FTZ R0, R0, R3, !PT ;  /* 0x0000000300007209 */ /* 0x002fe20007810000 */
[C---:B------:R-:W-:Y:S02]  /*8330*/  FMUL.FTZ R124, R2.reuse, R124 ;  /* 0x0000007c027c7220 */ /* 0x040fe40000410000 */
[C---:B------:R-:W-:Y:S02]  /*8340*/  FMUL.FTZ R125, R2.reuse, R125 ;  /* 0x0000007d027d7220 */ /* 0x040fe40000410000 */
[----:B------:R-:W1:Y:S01]  /*8350*/  SHFL.BFLY PT, R3, R0, 0x1, 0x1f ;  /* 0x0c201f0000037f89 */ /* 0x000e6200000e0000 */
[C---:B------:R-:W-:Y:S02]  /*8360*/  FMUL.FTZ R128, R2.reuse, R128 ;  /* 0x0000008002807220 */ /* 0x040fe40000410000 */
[----:B------:R-:W-:Y:S01]  /*8370*/  FMUL.FTZ R129, R2, R129 ;  /* 0x0000008102817220 */ /* 0x000fe20000410000 */
[----:B-1----:R-:W-:Y:S04]  /*8380*/  FMNMX.FTZ R3, R3, R0, !PT ;  /* 0x0000000003037209 */ /* 0x002fe80007810000 */
[C---:B------:R-:W-:Y:S01]  /*8390*/  FSETP.NEU.FTZ.AND P0, PT, R3.reuse, -INF , PT ;  /* 0xff8000000300780b */ /* 0x040fe20003f1d000 */
[C---:B------:R-:W-:Y:S03]  /*83a0*/  FMUL.FTZ R5, R3.reuse, c[0x0][0x2d0] ;  /* 0x0000b40003057a20 */ /* 0x040fe60000410000 */
[----:B------:R-:W-:Y:S02]  /*83b0*/  FSEL R0, R3, RZ, P0 ;  /* 0x000000ff03007208 */ /* 0x000fe40000000000 */
[----:B------:R-:W-:Y:S02]  /*83c0*/  FSEL R5, R5, RZ, P0 ;  /* 0x000000ff05057208 */ /* 0x000fe40000000000 */
[----:B------:R-:W-:Y:S01]  /*83d0*/  PLOP3.LUT P0, PT, PT, PT, UP0, 0x80, 0x0 ;  /* 0x000000000000781c */ /* 0x000fe20003f0f008 */
[----:B------:R-:W-:Y:S02]  /*83e0*/  FADD.FTZ R0, -R0, R133 ;  /* 0x0000008500007221 */ /* 0x000fe40000010100 */
[--C-:B------:R-:W-:Y:S02]  /*83f0*/  FFMA.FTZ R177, R6, c[0x0][0x2d0], -R5.reuse ;  /* 0x0000b40006b17a23 */ /* 0x100fe40000010805 */
[----:B------:R-:W2:Y:S01]  /*8400*/  LDL.LU R6, [R1+0x80] ;  /* 0x0000800001067983 */ /* 0x000ea20000300800 */
[----:B------:R-:W-:Y:S02]  /*8410*/  FMUL.FTZ R0, R0, c[0x0][0x2d0] ;  /* 0x0000b40000007a20 */ /* 0x000fe40000410000 */
[--C-:B------:R-:W-:Y:S01]  /*8420*/  FFMA.FTZ R34, R34, c[0x0][0x2d0], -R5.reuse ;  /* 0x0000b40022227a23 */ /* 0x100fe20000010805 */
[----:B------:R-:W-:Y:S01]  /*8430*/  MUFU.EX2 R177, R177 ;  /* 0x000000b100b17308 */ /* 0x000fe20000000800 */
[--C-:B------:R-:W-:Y:S01]  /*8440*/  FFMA.FTZ R186, R15, c[0x0][0x2d0], -R5.reuse ;  /* 0x0000b4000fba7a23 */ /* 0x100fe20000010805 */
[----:B------:R-:W-:Y:S01]  /*8450*/  MOV R15, R24 ;  /* 0x00000018000f7202 */ /* 0x000fe20000000f00 */
[--C-:B------:R-:W-:Y:S01]  /*8460*/  FFMA.FTZ R183, R18, c[0x0][0x2d0], -R5.reuse ;  /* 0x0000b40012b77a23 */ /* 0x100fe20000010805 */
[----:B------:R-:W-:Y:S01]  /*8470*/  MOV R18, R21 ;  /* 0x0000001500127202 */ /* 0x000fe20000000f00 */
[--C-:B------:R-:W-:Y:S02]  /*8480*/  FFMA.FTZ R179, R10, c[0x0][0x2d0], -R5.reuse ;  /* 0x0000b4000ab37a23 */ /* 0x100fe40000010805 */
[--C-:B------:R-:W-:Y:S01]  /*8490*/  FFMA.FTZ R190, R23, c[0x0][0x2d0], -R5.reuse ;  /* 0x0000b40017be7a23 */ /* 0x100fe20000010805 */
[----:B------:R-:W-:Y:S01]  /*84a0*/  MOV R23, R32 ;  /* 0x0000002000177202 */ /* 0x000fe20000000f00 */
[----:B------:R-:W-:Y:S01]  /*84b0*/  FMUL.FTZ R32, R2, R136 ;  /* 0x0000008802207220 */ /* 0x000fe20000410000 */
[----:B------:R-:W1:Y:S01]  /*84c0*/  MUFU.EX2 R0, R0 ;  /* 0x0000000000007308 */ /* 0x000e620000000800 */
[--C-:B------:R-:W-:Y:S02]  /*84d0*/  FFMA.FTZ R26, R26, c[0x0][0x2d0], -R5.reuse ;  /* 0x0000b4001a1a7a23 */ /* 0x100fe40000010805 */
[--C-:B------:R-:W-:Y:S02]  /*84e0*/  FFMA.FTZ R30, R30, c[0x0][0x2d0], -R5.reuse ;  /* 0x0000b4001e1e7a23 */ /* 0x100fe40000010805 */
[--C-:B------:R-:W-:Y:S02]  /*84f0*/  FFMA.FTZ R31, R31, c[0x0][0x2d0], -R5.reuse ;  /* 0x0000b4001f1f7a23 */ /* 0x100fe40000010805 */
[----:B------:R-:W-:Y:S01]  /*8500*/  FMUL.FTZ R21, R2, R149 ;  /* 0x0000009502157220 */ /* 0x000fe20000410000 */
[----:B------:R-:W-:Y:S01]  /*8510*/  MOV R149, R15 ;  /* 0x0000000f00957202 */ /* 0x000fe20000000f00 */
[--C-:B------:R-:W-:Y:S01]  /*8520*/  FFMA.FTZ R7, R7, c[0x0][0x2d0], -R5.reuse ;  /* 0x0000b40007077a23 */ /* 0x100fe20000010805 */
[----:B------:R-:W-:Y:S01]  /*8530*/  MUFU.EX2 R152, R179 ;  /* 0x000000b300987308 */ /* 0x000fe20000000800 */
[--C-:B------:R-:W-:Y:S01]  /*8540*/  FFMA.FTZ R180, R11, c[0x0][0x2d0], -R5.reuse ;  /* 0x0000b4000bb47a23 */ /* 0x100fe20000010805 */
[----:B------:R-:W-:Y:S01]  /*8550*/  MOV R161, R30 ;  /* 0x0000001e00a17202 */ /* 0x000fe20000000f00 */
        /* <DEDUP_REMOVED lines=8> */
[----:B------:R-:W-:Y:S01]  /*85e0*/  FMUL.FTZ R33, R2, R137 ;  /* 0x0000008902217220 */ /* 0x000fe20000410000 */
[----:B------:R-:W3:Y:S01]  /*85f0*/  MUFU.EX2 R156, R180 ;  /* 0x000000b4009c7308 */ /* 0x000ee20000000800 */
[----:B------:R-:W-:Y:S01]  /*8600*/  FFMA.FTZ R11, R4, c[0x0][0x2d0], -R5 ;  /* 0x0000b400040b7a23 */ /* 0x000fe20000010805 */
[----:B------:R-:W-:Y:S01]  /*8610*/  MOV R148, R19 ;  /* 0x0000001300947202 */ /* 0x000fe20000000f00 */
[----:B------:R-:W-:Y:S01]  /*8620*/  FMUL.FTZ R5, R2, R165 ;  /* 0x000000a502057220 */ /* 0x000fe20000410000 */
[----:B------:R-:W-:Y:S01]  /*8630*/  MOV R165, R34 ;  /* 0x0000002200a57202 */ /* 0x000fe20000000f00 */
[C---:B-1----:R-:W-:Y:S01]  /*8640*/  FMUL.FTZ R34, R0.reuse, R138 ;  /* 0x0000008a00227220 */ /* 0x042fe20000410000 */
[----:B------:R-:W-:Y:S01]  /*8650*/  MOV R157, R22 ;  /* 0x00000016009d7202 */ /* 0x000fe20000000f00 */
[C---:B------:R-:W-:Y:S01]  /*8660*/  FMUL.FTZ R15, R0.reuse, R159 ;  /* 0x0000009f000f7220 */ /* 0x040fe20000410000 */
[----:B------:R-:W-:Y:S01]  /*8670*/  MOV R159, R18 ;  /* 0x00000012009f7202 */ /* 0x000fe20000000f00 */
[C---:B------:R-:W-:Y:S01]  /*8680*/  FMUL.FTZ R18, R0.reuse, R154 ;  /* 0x0000009a00127220 */ /* 0x040fe20000410000 */
[----:B------:R-:W-:Y:S01]  /*8690*/  MOV R154, R35 ;  /* 0x00000023009a7202 */ /* 0x000fe20000000f00 */
[----:B------:R-:W-:Y:S01]  /*86a0*/  FMUL.FTZ R35, R0, R139 ;  /* 0x0000008b00237220 */ /* 0x000fe20000410000 */
[----:B------:R-:W-:Y:S01]  /*86b0*/  MUFU.EX2 R149, R149 ;  /* 0x0000009500957308 */ /* 0x000fe20000000800 */
[----:B------:R-:W1:Y:S01]  /*86c0*/  LDSM.16.MT88.4 R136, [R135+0x100] ;  /* 0x000100008788783b */ /* 0x000e620000004200 */
[C---:B------:R-:W-:Y:S02]  /*86d0*/  FMUL.FTZ R29, R2.reuse, R141 ;  /* 0x0000008d021d7220 */ /* 0x040fe40000410000 */
[C---:B------:R-:W-:Y:S01]  /*86e0*/  FMUL.FTZ R4, R2.reuse, R164 ;  /* 0x000000a402047220 */ /* 0x040fe20000410000 */
[----:B------:R-:W-:Y:S01]  /*86f0*/  MOV R164, R28 ;  /* 0x0000001c00a47202 */ /* 0x000fe20000000f00 */
[C---:B------:R-:W-:Y:S02]  /*8700*/  FMUL.FTZ R28, R2.reuse, R140 ;  /* 0x0000008c021c7220 */ /* 0x040fe40000410000 */
[C---:B------:R-:W-:Y:S02]  /*8710*/  FMUL.FTZ R24, R2.reuse, R144 ;  /* 0x0000009002187220 */ /* 0x040fe40000410000 */
[----:B------:R-:W-:Y:S01]  /*8720*/  FMUL.FTZ R25, R2, R145 ;  /* 0x0000009102197220 */ /* 0x000fe20000410000 */
[----:B------:R-:W-:Y:S01]  /*8730*/  MUFU.EX2 R144, R182 ;  /* 0x000000b600907308 */ /* 0x000fe20000000800 */
[----:B---3--:R-:W-:Y:S01]  /*8740*/  F2FP.BF16.PACK_AB R179, R156, R152 ;  /* 0x000000989cb3723e */ /* 0x008fe200000010ff */
        /* <DEDUP_REMOVED lines=8> */
[----:B------:R3:W4:Y:S01]  /*87d0*/  MUFU.EX2 R2, R7 ;  /* 0x0000000700027308 */ /* 0x0007220000000800 */
[C---:B------:R-:W-:Y:S02]  /*87e0*/  FMUL.FTZ R22, R0.reuse, R150 ;  /* 0x0000009600167220 */ /* 0x040fe40000410000 */
[C---:B------:R-:W-:Y:S02]  /*87f0*/  FMUL.FTZ R26, R0.reuse, R146 ;  /* 0x00000092001a7220 */ /* 0x040fe40000410000 */
[C---:B------:R-:W-:Y:S02]  /*8800*/  FMUL.FTZ R30, R0.reuse, R142 ;  /* 0x0000008e001e7220 */ /* 0x040fe40000410000 */
[C---:B------:R-:W-:Y:S02]  /*8810*/  FMUL.FTZ R31, R0.reuse, R143 ;  /* 0x0000008f001f7220 */ /* 0x040fe40000410000 */
[C---:B------:R-:W-:Y:S01]  /*8820*/  FMUL.FTZ R38, R0.reuse, R38 ;  /* 0x0000002600267220 */ /* 0x040fe20000410000 */
[----:B------:R-:W-:Y:S01]  /*8830*/  LDSM.16.MT88.4 R140, [R135+0x900] ;  /* 0x00090000878c783b */ /* 0x000fe20000004200 */
        /* <DEDUP_REMOVED lines=9> */
[C---:B---3--:R-:W-:Y:S01]  /*88d0*/  FMUL.FTZ R7, R0.reuse, R167 ;  /* 0x000000a700077220 */ /* 0x048fe20000410000 */
[----:B------:R-:W-:Y:S01]  /*88e0*/  MOV R167, R27 ;  /* 0x0000001b00a77202 */ /* 0x000fe20000000f00 */
        /* <DEDUP_REMOVED lines=49> */
[----:B--2---:R-:W-:Y:S01]  /*8c00*/  FFMA.FTZ R133, R0, R6, R177 ;  /* 0x0000000600857223 */ /* 0x004fe200000100b1 */
[----:B----4-:R-:W-:Y:S01]  /*8c10*/  F2FP.BF16.PACK_AB R177, R2, R177 ;  /* 0x000000b102b1723e */ /* 0x010fe200000010ff */
[C---:B------:R-:W-:Y:S01]  /*8c20*/  FMUL.FTZ R6, R0.reuse, R166 ;  /* 0x000000a600067220 */ /* 0x040fe20000410000 */
[----:B------:R-:W-:Y:S01]  /*8c30*/  MOV R166, R23 ;  /* 0x0000001700a67202 */ /* 0x000fe20000000f00 */
[----:B------:R-:W-:Y:S02]  /*8c40*/  FMUL.FTZ R23, R0, R151 ;  /* 0x0000009700177220 */ /* 0x000fe40000410000 */
[----:B------:R-:W-:Y:S02]  /*8c50*/  FADD.FTZ R153, R2, R133 ;  /* 0x0000008502997221 */ /* 0x000fe40000010000 */
[----:B------:R-:W2:Y:S01]  /*8c60*/  MUFU.EX2 R133, R189 ;  /* 0x000000bd00857308 */ /* 0x000ea20000000800 */
[C---:B-1----:R-:W-:Y:S08]  /*8c70*/  HMMA.16816.F32.BF16 R4, R176.reuse, R136, R4 ;  /* 0x00000088b004723c */ /* 0x042ff00000041804 */
[C---:B------:R-:W-:Y:S01]  /*8c80*/  HMMA.16816.F32.BF16 R8, R176.reuse, R138, R8 ;  /* 0x0000008ab008723c */ /* 0x040fe20000041808 */
[----:B------:R-:W1:Y:S01]  /*8c90*/  LDSM.16.MT88.4 R136, [R248+0x100] ;  /* 0x00010000f888783b */ /* 0x000e620000004200 */
[----:B------:R-:W-:Y:S10]  /*8ca0*/  MUFU.EX2 R189, R161 ;  /* 0x000000a100bd7308 */ /* 0x000ff40000000800 */
[----:B------:R-:W3:Y:S01]  /*8cb0*/  MUFU.EX2 R2, R188 ;  /* 0x000000bc00027308 */ /* 0x000ee20000000800 */
[----:B--2---:R-:W-:Y:S09]  /*8cc0*/  FADD.FTZ R0, R133, R181 ;  /* 0x000000b585007221 */ /* 0x004ff20000010000 */
[----:B------:R-:W2:Y:S10]  /*8cd0*/  MUFU.EX2 R188, R160 ;  /* 0x000000a000bc7308 */ /* 0x000eb40000000800 */
[----:B------:R-:W-:Y:S01]  /*8ce0*/  MUFU.EX2 R181, R191 ;  /* 0x000000bf00b57308 */ /* 0x000fe20000000800 */
[----:B---3--:R-:W-:Y:S04]  /*8cf0*/  FADD.FTZ R0, R2, R0 ;  /* 0x0000000002007221 */ /* 0x008fe80000010000 */
[----:B------:R-:W-:Y:S01]  /*8d00*/  FADD.FTZ R0, R145, R0 ;  /* 0x0000000091007221 */ /* 0x000fe20000010000 */
[C---:B-1----:R-:W-:Y:S03]  /*8d10*/  HMMA.16816.F32.BF16 R12, R176.reuse, R136, R12 ;  /* 0x00000088b00c723c */ /* 0x042fe6000004180c */
[----:B------:R-:W-:Y:S05]  /*8d20*/  FADD.FTZ R0, R144, R0 ;  /* 0x0000000090007221 */ /* 0x000fea0000010000 */
        /* <DEDUP_REMOVED lines=45> */
[----:B------:R-:W-:Y:S03]  /*9000*/  F2FP.BF16.PACK_AB R137, R186, R185 ;  /* 0x000000b9ba89723e */ /* 0x000fe600000010ff */
[----:B------:R-:W-:Y:S02]  /*9010*/  F2FP.BF16.PACK_AB R138, R144, R145 ;  /* 0x00000091908a723e */ /* 0x000fe400000010ff */
[----:B------:R-:W3:Y:S02]  /*9020*/  LDSM.16.MT88.4 R144, [R248+0x900] ;  /* 0x00090000f890783b */ /* 0x000ee40000004200 */
[----:B------:R-:W4:Y:S01]  /*9030*/  MUFU.EX2 R2, R159 ;  /* 0x0000009f00027308 */ /* 0x000f220000000800 */
[----:B------:R-:W-:Y:S02]  /*9040*/  F2FP.BF16.PACK_AB R139, R184, R183 ;  /* 0x000000b7b88b723e */ /* 0x000fe400000010ff */
[----:B--2---:R-:W-:Y:S05]  /*9050*/  F2FP.BF16.PACK_AB R177, R188, R189 ;  /* 0x000000bdbcb1723e */ /* 0x004fea00000010ff */
[C---:B------:R-:W-:Y:S02]  /*9060*/  HMMA.16816.F32.BF16 R4, R136.reuse, R140, R4 ;  /* 0x0000008c8804723c */ /* 0x040fe40000041804 */
[----:B------:R-:W-:Y:S03]  /*9070*/  MUFU.EX2 R176, R167 ;  /* 0x000000a700b07308 */ /* 0x000fe60000000800 */
[----:B-1----:R-:W-:Y:S03]  /*9080*/  FADD.FTZ R0, R133, R0 ;  /* 0x0000000085007221 */ /* 0x002fe60000010000 */
[C---:B------:R-:W-:Y:S01]  /*9090*/  HMMA.16816.F32.BF16 R8, R136.reuse, R142, R8 ;  /* 0x0000008e8808723c */ /* 0x040fe20000041808 */
[----:B------:R-:W1:Y:S03]  /*90a0*/  LDSM.16.MT88.4 R140, [R251+0x900] ;  /* 0x00090000fb8c783b */ /* 0x000e660000004200 */
[----:B------:R-:W-:Y:S01]  /*90b0*/  MUFU.EX2 R178, R157 ;  /* 0x0000009d00b27308 */ /* 0x000fe20000000800 */
[----:B----4-:R-:W-:Y:S04]  /*90c0*/  FADD.FTZ R0, R2, R0 ;  /* 0x0000000002007221 */ /* 0x010fe80000010000 */
[----:B------:R-:W-:Y:S04]  /*90d0*/  FADD.FTZ R0, R149, R0 ;  /* 0x0000000095007221 */ /* 0x000fe80000010000 */
[C---:B------:R-:W-:Y:S01]  /*90e0*/  FADD.FTZ R0, R148.reuse, R0 ;  /* 0x0000000094007221 */ /* 0x040fe20000010000 */
        /* <DEDUP_REMOVED lines=46> */
[----:B------:R-:W3:Y:S03]  /*93d0*/  LDSM.16.MT88.4 R148, [R251+0x1100] ;  /* 0x00110000fb94783b */ /* 0x000ee60000004200 */
[----:B------:R-:W-:Y:S02]  /*93e0*/  F2FP.BF16.PACK_AB R136, R2, R133 ;  /* 0x000000850288723e */ /* 0x000fe400000010ff */
[----:B------:R-:W-:Y:S01]  /*93f0*/  F2FP.BF16.PACK_AB R137, R182, R181 ;  /* 0x000000b5b689723e */ /* 0x000fe200000010ff */
[----:B------:R-:W4:Y:S01]  /*9400*/  MUFU.EX2 R2, R162 ;  /* 0x000000a200027308 */ /* 0x000f220000000800 */
[----:B------:R-:W-:Y:S07]  /*9410*/  F2FP.BF16.PACK_AB R139, R190, R180 ;  /* 0x000000b4be8b723e */ /* 0x000fee00000010ff */
[C---:B-1----:R-:W-:Y:S02]  /*9420*/  HMMA.16816.F32.BF16 R4, R136.reuse, R140, R4 ;  /* 0x0000008c8804723c */ /* 0x042fe40000041804 */
[----:B------:R-:W1:Y:S06]  /*9430*/  MUFU.EX2 R133, R166 ;  /* 0x000000a600857308 */ /* 0x000e6c0000000800 */
[C---:B------:R-:W-:Y:S01]  /*9440*/  HMMA.16816.F32.BF16 R8, R136.reuse, R142, R8 ;  /* 0x0000008e8808723c */ /* 0x040fe20000041808 */
[----:B------:R-:W3:Y:S03]  /*9450*/  LDSM.16.MT88.4 R140, [R250+0x1100] ;  /* 0x00110000fa8c783b */ /* 0x000ee60000004200 */
[----:B----4-:R-:W-:Y:S05]  /*9460*/  FADD.FTZ R0, R2, R0 ;  /* 0x0000000002007221 */ /* 0x010fea0000010000 */
[----:B------:R-:W-:Y:S01]  /*9470*/  LDSM.16.MT88.4 R160, [R135+0x1900] ;  /* 0x0019000087a0783b */ /* 0x000fe20000004200 */
[C---:B--2---:R-:W-:Y:S03]  /*9480*/  HMMA.16816.F32.BF16 R12, R136.reuse, R144, R12 ;  /* 0x00000090880c723c */ /* 0x044fe6000004180c */
[C---:B------:R-:W-:Y:S01]  /*9490*/  FADD.FTZ R0, R176.reuse, R0 ;  /* 0x00000000b0007221 */ /* 0x040fe20000010000 */
[----:B------:R-:W-:Y:S01]  /*94a0*/  F2FP.BF16.PACK_AB R176, R176, R2 ;  /* 0x00000002b0b0723e */ /* 0x000fe200000010ff */
[----:B------:R-:W-:Y:S02]  /*94b0*/  FADD.FTZ R2, R152, R153 ;  /* 0x0000009998027221 */ /* 0x000fe40000010000 */
[----:B------:R-:W-:Y:S01]  /*94c0*/  LDSM.16.MT88.4 R152, [R248+0x1900] ;  /* 0x00190000f898783b */ /* 0x000fe20000004200 */
[C---:B------:R-:W-:Y:S04]  /*94d0*/  HMMA.16816.F32.BF16 R16, R136.reuse, R146, R16 ;  /* 0x000000928810723c */ /* 0x040fe80000041810 */
[----:B-1----:R-:W-:Y:S03]  /*94e0*/  FADD.FTZ R0, R133, R0 ;  /* 0x0000000085007221 */ /* 0x002fe60000010000 */
[----:B------:R-:W1:Y:S01]  /*94f0*/  LDSM.16.MT88.4 R144, [R135+0x3100] ;  /* 0x003100008790783b */ /* 0x000e620000004200 */
[C---:B---3--:R-:W-:Y:S04]  /*9500*/  HMMA.16816.F32.BF16 R20, R136.reuse, R148, R20 ;  /* 0x000000948814723c */ /* 0x048fe80000041814 */
[C---:B------:R-:W-:Y:S01]  /*9510*/  FADD.FTZ R0, R178.reuse, R0 ;  /* 0x00000000b2007221 */ /* 0x040fe20000010000 */
[----:B------:R-:W-:Y:S02]  /*9520*/  F2FP.BF16.PACK_AB R178, R178, R133 ;  /* 0x00000085b2b2723e */ /* 0x000fe400000010ff */
[----:B------:R-:W2:Y:S01]  /*9530*/  MUFU.EX2 R133, R164 ;  /* 0x000000a400857308 */ /* 0x000ea20000000800 */
[C---:B------:R-:W-:Y:S01]  /*9540*/  HMMA.16816.F32.BF16 R24, R136.reuse, R150, R24 ;  /* 0x000000968818723c */ /* 0x040fe20000041818 */
[----:B------:R-:W3:Y:S07]  /*9550*/  LDSM.16.MT88.4 R148, [R248+0x3100] ;  /* 0x00310000f894783b */ /* 0x000eee0000004200 */
[C---:B------:R-:W-:Y:S01]  /*9560*/  HMMA.16816.F32.BF16 R28, R136.reuse, R140, R28 ;  /* 0x0000008c881c723c */ /* 0x040fe2000004181c */
[----:B------:R4:W-:Y:S07]  /*9570*/  STL [R1+0x54], R0 ;  /* 0x0000540001007387 */ /* 0x0009ee0000100800 */
[C---:B------:R-:W-:Y:S01]  /*9580*/  HMMA.16816.F32.BF16 R32, R136.reuse, R142, R32 ;  /* 0x0000008e8820723c */ /* 0x040fe20000041820 */
[----:B------:R-:W3:Y:S03]  /*9590*/  LDSM.16.MT88.4 R140, [R251+0x3100] ;  /* 0x00310000fb8c783b */ /* 0x000ee60000004200 */
[----:B--2---:R-:W-:Y:S04]  /*95a0*/  F2FP.BF16.PACK_AB R179, R133, R187 ;  /* 0x000000bb85b3723e */ /* 0x004fe800000010ff */
[C---:B-1----:R-:W-:Y:S04]  /*95b0*/  HMMA.16816.F32.BF16 R36, R136.reuse, R144, R36 ;  /* 0x000000908824723c */ /* 0x042fe80000041824 */
[----:B----4-:R-:W-:Y:S01]  /*95c0*/  FADD.FTZ R0, R156, R2 ;  /* 0x000000029c007221 */ /* 0x010fe20000010000 */
[----:B------:R-:W-:Y:S03]  /*95d0*/  MOV R2, R132 ;  /* 0x0000008400027202 */ /* 0x000fe60000000f00 */
[----:B------:R-:W-:Y:S01]  /*95e0*/  FADD.FTZ R0, R185, R0 ;  /* 0x00000000b9007221 */ /* 0x000fe20000010000 */
[C---:B------:R-:W-:Y:S01]  /*95f0*/  HMMA.16816.F32.BF16 R40, R136.reuse, R146, R40 ;  /* 0x000000928828723c */ /* 0x040fe20000041828 */
[----:B------:R-:W1:Y:S02]  /*9600*/  LDSM.16.MT88.4 R144, [R250+0x3100] ;  /* 0x00310000fa90783b */ /* 0x000e640000004200 */
[----:B------:R-:W-:Y:S05]  /*9610*/  FADD.FTZ R0, R186, R0 ;  /* 0x00000000ba007221 */ /* 0x000fea0000010000 */
[C---:B---3--:R-:W-:Y:S04]  /*9620*/  HMMA.16816.F32.BF16 R44, R136.reuse, R148, R44 ;  /* 0x00000094882c723c */ /* 0x048fe8000004182c */
[----:B------:R-:W-:Y:S04]  /*9630*/  FADD.FTZ R0, R183, R0 ;  /* 0x00000000b7007221 */ /* 0x000fe80000010000 */
[C---:B------:R-:W-:Y:S01]  /*9640*/  HMMA.16816.F32.BF16 R48, R136.reuse, R150, R48 ;  /* 0x000000968830723c */ /* 0x040fe20000041830 */
[----:B------:R-:W2:Y:S03]  /*9650*/  LDSM.16.MT88.4 R148, [R135+0x5100] ;  /* 0x005100008794783b */ /* 0x000ea60000004200 */
[----:B------:R-:W-:Y:S04]  /*9660*/  FADD.FTZ R0, R184, R0 ;  /* 0x00000000b8007221 */ /* 0x000fe80000010000 */
[C---:B------:R-:W-:Y:S04]  /*9670*/  HMMA.16816.F32.BF16 R52, R136.reuse, R140, R52 ;  /* 0x0000008c8834723c */ /* 0x040fe80000041834 */
[----:B------:R-:W-:Y:S04]  /*9680*/  FADD.FTZ R0, R181, R0 ;  /* 0x00000000b5007221 */ /* 0x000fe80000010000 */
[C---:B------:R-:W-:Y:S01]  /*9690*/  HMMA.16816.F32.BF16 R56, R136.reuse, R142, R56 ;  /* 0x0000008e8838723c */ /* 0x040fe20000041838 */
[----:B------:R-:W3:Y:S03]  /*96a0*/  LDSM.16.MT88.4 R140, [R248+0x5100] ;  /* 0x00510000f88c783b */ /* 0x000ee60000004200 */
[----:B------:R-:W-:Y:S04]  /*96b0*/  FADD.FTZ R0, R182, R0 ;  /* 0x00000000b6007221 */ /* 0x000fe80000010000 */
[----:B------:R-:W-:Y:S01]  /*96c0*/  FADD.FTZ R0, R180, R0 ;  /* 0x00000000b4007221 */ /* 0x000fe20000010000 */
[C---:B-1----:R-:W-:Y:S03]  /*96d0*/  HMMA.16816.F32.BF16 R60, R136.reuse, R144, R60 ;  /* 0x00000090883c723c */ /* 0x042fe6000004183c */
[----:B------:R-:W-:Y:S04]  /*96e0*/  FADD.FTZ R0, R190, R0 ;  /* 0x00000000be007221 */ /* 0x000fe80000010000 */
[----:B------:R-:W-:Y:S01]  /*96f0*/  FADD.FTZ R0, R189, R0 ;  /* 0x00000000bd007221 */ /* 0x000fe20000010000 */
[C---:B------:R-:W-:Y:S01]  /*9700*/  HMMA.16816.F32.BF16 R64, R136.reuse, R146, R64 ;  /* 0x000000928840723c */ /* 0x040fe20000041840 */
[----:B------:R-:W1:Y:S03]  /*9710*/  LDSM.16.MT88.4 R144, [R251+0x5100] ;  /* 0x00510000fb90783b */ /* 0x000e660000004200 */
[----:B------:R-:W-:Y:S04]  /*9720*/  FADD.FTZ R0, R188, R0 ;  /* 0x00000000bc007221 */ /* 0x000fe80000010000 */
[C---:B--2---:R-:W-:Y:S04]  /*9730*/  HMMA.16816.F32.BF16 R68, R136.reuse, R148, R68 ;  /* 0x000000948844723c */ /* 0x044fe80000041844 */
[----:B------:R-:W-:Y:S04]  /*9740*/  FADD.FTZ R0, R187, R0 ;  /* 0x00000000bb007221 */ /* 0x000fe80000010000 */
[C---:B------:R-:W-:Y:S01]  /*9750*/  HMMA.16816.F32.BF16 R72, R136.reuse, R150, R72 ;  /* 0x000000968848723c */ /* 0x040fe20000041848 */
[----:B------:R-:W2:Y:S03]  /*9760*/  LDSM.16.MT88.4 R148, [R250+0x5100] ;  /* 0x00510000fa94783b */ /* 0x000ea60000004200 */
[----:B------:R-:W-:Y:S01]  /*9770*/  FADD.FTZ R0, R133, R0 ;  /* 0x0000000085007221 */ /* 0x000fe20000010000 */
[----:B------:R-:W-:Y:S03]  /*9780*/  MOV R133, R3 ;  /* 0x0000000300857202 */ /* 0x000fe60000000f00 */
[C---:B---3--:R-:W-:Y:S01]  /*9790*/  HMMA.16816.F32.BF16 R76, R136.reuse, R140, R76 ;  /* 0x0000008c884c723c */ /* 0x048fe2000004184c */
[----:B------:R-:W-:Y:S07]  /*97a0*/  STL [R1+0x80], R0 ;  /* 0x0000800001007387 */ /* 0x000fee0000100800 */
        /* <DEDUP_REMOVED lines=17> */
[----:B------:R-:W-:Y:S01]  /*98c0*/  HMMA.16816.F32.BF16 R128, R136, R142, R128 ;  /* 0x0000008e8880723c */ /* 0x000fe20000041880 */
[----:B------:R-:W2:Y:S07]  /*98d0*/  LDSM.16.MT88.4 R136, [R250+0x1900] ;  /* 0x00190000fa88783b */ /* 0x000eae0000004200 */
[C---:B------:R-:W-:Y:S01]  /*98e0*/  HMMA.16816.F32.BF16 R164, R176.reuse, R160, R4 ;  /* 0x000000a0b0a4723c */ /* 0x040fe20000041804 */
[----:B------:R-:W3:Y:S07]  /*98f0*/  LDSM.16.MT88.4 R4, [R135+0x3900] ;  /* 0x003900008704783b */ /* 0x000eee0000004200 */
[C---:B------:R-:W-:Y:S01]  /*9900*/  HMMA.16816.F32.BF16 R160, R176.reuse, R162, R8 ;  /* 0x000000a2b0a0723c */ /* 0x040fe20000041808 */
[----:B------:R-:W4:Y:S07]  /*9910*/  LDSM.16.MT88.4 R8, [R248+0x3900] ;  /* 0x00390000f808783b */ /* 0x000f2e0000004200 */
[C---:B------:R-:W-:Y:S01]  /*9920*/  HMMA.16816.F32.BF16 R156, R176.reuse, R152, R12 ;  /* 0x00000098b09c723c */ /* 0x040fe2000004180c */
[----:B------:R-:W3:Y:S07]  /*9930*/  LDSM.16.MT88.4 R12, [R251+0x3900] ;  /* 0x00390000fb0c783b */ /* 0x000eee0000004200 */
[C---:B------:R-:W-:Y:S01]  /*9940*/  HMMA.16816.F32.BF16 R152, R176.reuse, R154, R16 ;  /* 0x0000009ab098723c */ /* 0x040fe20000041810 */
[----:B------:R-:W4:Y:S07]  /*9950*/  LDSM.16.MT88.4 R16, [R250+0x3900] ;  /* 0x00390000fa10783b */ /* 0x000f2e0000004200 */
[C---:B-1----:R-:W-:Y:S08]  /*9960*/  HMMA.16816.F32.BF16 R148, R176.reuse, R144, R20 ;  /* 0x00000090b094723c */ /* 0x042ff00000041814 */
[C---:B------:R-:W-:Y:S08]  /*9970*/  HMMA.16816.F32.BF16 R144, R176.reuse, R146, R24 ;  /* 0x00000092b090723c */ /* 0x040ff00000041818 */
[C---:B--2---:R-:W-:Y:S08]  /*9980*/  HMMA.16816.F32.BF16 R140, R176.reuse, R136, R28 ;  /* 0x00000088b08c723c */ /* 0x044ff0000004181c */
[C---:B------:R-:W-:Y:S08]  /*9990*/  HMMA.16816.F32.BF16 R136, R176.reuse, R138, R32 ;  /* 0x0000008ab088723c */ /* 0x040ff00000041820 */
[C---:B---3--:R-:W-:Y:S08]  /*99a0*/  HMMA.16816.F32.BF16 R36, R176.reuse, R4, R36 ;  /* 0x00000004b024723c */ /* 0x048ff00000041824 */
[C---:B------:R-:W-:Y:S01]  /*99b0*/  HMMA.16816.F32.BF16 R40, R176.reuse, R6, R40 ;  /* 0x00000006b028723c */ /* 0x040fe20000041828 */
[----:B------:R-:W1:Y:S07]  /*99c0*/  LDSM.16.MT88.4 R4, [R135+0x5900] ;  /* 0x005900008704783b */ /* 0x000e6e0000004200 */
[C---:B----4-:R-:W-:Y:S08]  /*99d0*/  HMMA.16816.F32.BF16 R44, R176.reuse, R8, R44 ;  /* 0x00000008b02c723c */ /* 0x050ff0000004182c */
[C---:B------:R-:W-:Y:S01]  /*99e0*/  HMMA.16816.F32.BF16 R48, R176.reuse, R10, R48 ;  /* 0x0000000ab030723c */ /* 0x040fe20000041830 */
[----:B------:R-:W2:Y:S07]  /*99f0*/  LDSM.16.MT88.4 R8, [R248+0x5900] ;  /* 0x00590000f808783b */ /* 0x000eae0000004200 */
[C---:B------:R-:W-:Y:S08]  /*9a00*/  HMMA.16816.F32.BF16 R52, R176.reuse, R12, R52 ;  /* 0x0000000cb034723c */ /* 0x040ff00000041834 */
        /* <DEDUP_REMOVED lines=26> */
.L_x_612:
[----:B------:R-:W-:-:S13]  /*9bb0*/  ISETP.LE.AND P0, PT, RZ, UR10, PT ;  /* 0x0000000aff007c0c */ /* 0x000fda000bf03270 */
[----:B------:R-:W-:Y:S05]  /*9bc0*/  @!P0 BRA `(.L_x_616) ;  /* 0x000037c000008947 */ /* 0x000fea0003800000 */
[----:B------:R-:W2:Y:S04]  /*9bd0*/  LDL.LU R4, [R1+0xc4] ;  /* 0x0000c40001047983 */ /* 0x000ea80000300800 */
[----:B------:R-:W2:Y:S01]  /*9be0*/  LDL.LU R0, [R1+0x7c] ;  /* 0x00007c0001007983 */ /* 0x000ea20000300800 */
[----:B------:R-:W-:Y:S01]  /*9bf0*/  IMAD.MOV.U32 R133, RZ, RZ, R3 ;  /* 0x000000ffff857224 */ /* 0x000fe200078e0003 */
[C---:B--2---:R-:W-:Y:S01]  /*9c00*/  SHF.L.U64.HI R4, R0.reuse, 0x1, R4 ;  /* 0x0000000100047819 */ /* 0x044fe20000010204 */
[----:B------:R-:W-:Y:S02]  /*9c10*/  IMAD.SHL.U32 R2, R0, 0x2, RZ ;  /* 0x0000000200027824 */ /* 0x000fe400078e00ff */
[----:B------:R-:W-:Y:S02]  /*9c20*/  IMAD.MOV.U32 R0, RZ, RZ, R132 ;  /* 0x000000ffff007224 */ /* 0x000fe400078e0084 */
[----:B------:R1:W-:Y:S04]  /*9c30*/  STL [R1+0x74], R4 ;  /* 0x0000740401007387 */ /* 0x0003e80000100800 */
[----:B------:R2:W-:Y:S04]  /*9c40*/  STL [R1+0x70], R2 ;  /* 0x0000700201007387 */ /* 0x0005e80000100800 */
[----:B------:R-:W3:Y:S04]  /*9c50*/  LDL.LU R9, [R1+0xbc] ;  /* 0x0000bc0001097983 */ /* 0x000ee80000300800 */
[----:B------:R-:W3:Y:S04]  /*9c60*/  LDL.LU R8, [R1+0xb0] ;  /* 0x0000b00001087983 */ /* 0x000ee80000300800 */
[----:B------:R-:W2:Y:S04]  /*9c70*/  LDL.LU R7, [R1+0xc0] ;  /* 0x0000c00001077983 */ /* 0x000ea80000300800 */
[----:B------:R-:W2:Y:S04]  /*9c80*/  LDL.LU R6, [R1+0xb4] ;  /* 0x0000b40001067983 */ /* 0x000ea80000300800 */
[----:B------:R-:W4:Y:S04]  /*9c90*/  LDL.LU R5, [R1+0x90] ;  /* 0x0000900001057983 */ /* 0x000f280000300800 */
[----:B-1----:R-:W4:Y:S01]  /*9ca0*/  LDL.LU R4, [R1+0x58] ;  /* 0x0000580001047983 */ /* 0x002f220000300800 */
[----:B---3--:R-:W-:-:S02]  /*9cb0*/  SHF.L.U64.HI R9, R8, 0x1, R9 ;  /* 0x0000000108097819 */ /* 0x008fc40000010209 */
[----:B------:R-:W-:-:S03]  /*9cc0*/  SHF.L.U32 R3, R8, 0x1, RZ ;  /* 0x0000000108037819 */ /* 0x000fc600000006ff */
[----:B------:R-:W-:Y:S01]  /*9cd0*/  STL [R1+0x6c], R9 ;  /* 0x00006c0901007387 */ /* 0x000fe20000100800 */
[----:B--2---:R-:W-:-:S03]  /*9ce0*/  SHF.L.U64.HI R2, R6, 0x1, R7 ;  /* 0x0000000106027819 */ /* 0x004fc60000010207 */
[----:B------:R4:W-:Y:S01]  /*9cf0*/  STL [R1+0x68], R3 ;  /* 0x0000680301007387 */ /* 0x0009e20000100800 */
[----:B------:R-:W-:-:S03]  /*9d00*/  IMAD.SHL.U32 R6, R6, 0x2, RZ ;  /* 0x0000000206067824 */ /* 0x000fc600078e00ff */
[----:B------:R1:W-:Y:S04]  /*9d10*/  STL [R1+0x64], R2 ;  /* 0x0000640201007387 */ /* 0x0003e80000100800 */
[----:B------:R2:W-:Y:S01]  /*9d20*/  STL [R1+0x60], R6 ;  /* 0x0000600601007387 */ /* 0x0005e20000100800 */
[C---:B----4-:R-:W-:Y:S02]  /*9d30*/  SHF.L.U64.HI R3, R4.reuse, 0x1, R5 ;  /* 0x0000000104037819 */ /* 0x050fe40000010205 */
[----:B-1----:R-:W-:-:S05]  /*9d40*/  SHF.L.U32 R2, R4, 0x1, RZ ;  /* 0x0000000104027819 */ /* 0x002fca00000006ff */
[----:B------:R2:W-:Y:S04]  /*9d50*/  STL [R1+0x58], R2 ;  /* 0x0000580201007387 */ /* 0x0005e80000100800 */
[----:B------:R2:W-:Y:S01]  /*9d60*/  STL [R1+0x5c], R3 ;  /* 0x00005c0301007387 */ /* 0x0005e20000100800 */
[----:B------:R-:W-:Y:S05]  /*9d70*/  BRA `(.L_x_617) ;  /* 0x0000045000007947 */ /* 0x000fea0003800000 */
.L_x_619:
[----:B------:R-:W2:Y:S01]  /*9d80*/  LDL R2, [R1+0x84] ;  /* 0x0000840001027983 */ /* 0x000ea20000100800 */
[----:B------:R-:W-:Y:S01]  /*9d90*/  ULEA UR4, UR10, UR12, 0x6 ;  /* 0x0000000c0a047291 */ /* 0x000fe2000f8e303f */
[----:B------:R-:W-:Y:S02]  /*9da0*/  IMAD.MOV.U32 R178, RZ, RZ, RZ ;  /* 0x000000ffffb27224 */ /* 0x000fe400078e00ff */
[----:B------:R-:W3:Y:S03]  /*9db0*/  LDL R186, [R1+0x70] ;  /* 0x0000700001ba7983 */ /* 0x000ee60000100800 */
[----:B------:R-:W-:Y:S01]  /*9dc0*/  IMAD.U32 R3, RZ, RZ, UR4 ;  /* 0x00000004ff037e24 */ /* 0x000fe2000f8e00ff */
[----:B------:R-:W4:Y:S04]  /*9dd0*/  LDL R187, [R1+0x74] ;  /* 0x0000740001bb7983 */ /* 0x000f280000100800 */
        /* <DEDUP_REMOVED lines=63> */
.L_x_617:
        /* <DEDUP_REMOVED lines=10> */
[----:B--2---:R-:W2:Y:S04]  /*a270*/  LDL R6, [R1] ;  /* 0x0000000001067983 */ /* 0x004ea80000100800 */
[----:B-1----:R-:W2:Y:S04]  /*a280*/  LDL R40, [R1+0x70] ;  /* 0x0000700001287983 */ /* 0x002ea80000100800 */
[----:B------:R-:W2:Y:S04]  /*a290*/  LDL R39, [R1+0x74] ;  /* 0x0000740001277983 */ /* 0x000ea80000100800 */
        /* <DEDUP_REMOVED lines=27> */
[----:B--2---:R1:W-:Y:S03]  /*a450*/  LDSM.16.M88.4 R176, [R6] ;  /* 0x0000000006b0783b */ /* 0x0043e60000000200 */
[----:B------:R-:W-:Y:S02]  /*a460*/  LEA.HI.X R28, R2, c[0x0][0x1fc], R28, 0x1, P0 ;  /* 0x00007f00021c7a11 */ /* 0x000fe400000f0c1c */
[----:B------:R-:W2:Y:S04]  /*a470*/  SHFL.IDX PT, R2, R20, RZ, 0x181f ;  /* 0x00181fff14027589 */ /* 0x000ea800000e0000 */
[----:B------:R-:W3:Y:S04]  /*a480*/  SHFL.IDX PT, R3, R28, RZ, 0x181f ;  /* 0x00181fff1c037589 */ /* 0x000ee800000e0000 */
[----:B------:R-:W-:Y:S04]  /*a490*/  LDSM.16.M88.4 R180, [R30] ;  /* 0x000000001eb4783b */ /* 0x000fe80000000200 */
[----:B------:R-:W-:Y:S04]  /*a4a0*/  LDSM.16.M88.4 R184, [R23] ;  /* 0x0000000017b8783b */ /* 0x000fe80000000200 */
[----:B------:R4:W-:Y:S01]  /*a4b0*/  LDSM.16.M88.4 R188, [R22] ;  /* 0x0000000016bc783b */ /* 0x0009e20000000200 */
[C---:B-1----:R-:W-:Y:S03]  /*a4c0*/  HMMA.16816.F32.BF16 R4, R168.reuse, R8, RZ ;  /* 0x00000008a804723c */ /* 0x042fe600000418ff */
[----:B------:R-:W1:Y:S01]  /*a4d0*/  SHFL.IDX PT, R20, R20, 0x1, 0x181f ;  /* 0x00381f0014147f89 */ /* 0x000e6200000e0000 */
[C---:B--2---:R-:W-:Y:S03]  /*a4e0*/  IADD3 R12, P0, R2.reuse, R40, RZ ;  /* 0x00000028020c7210 */ /* 0x044fe60007f1e0ff */
[----:B------:R-:W2:Y:S01]  /*a4f0*/  SHFL.IDX PT, R28, R28, 0x1, 0x181f ;  /* 0x00381f001c1c7f89 */ /* 0x000ea200000e0000 */
[C---:B------:R-:W-:Y:S01]  /*a500*/  HMMA.16816.F32.BF16 R8, R168.reuse, R10, RZ ;  /* 0x0000000aa808723c */ /* 0x040fe200000418ff */
[C---:B---3--:R-:W-:Y:S05]  /*a510*/  IMAD.X R13, R3.reuse, 0x1, R39, P0 ;  /* 0x00000001030d7824 */ /* 0x048fea00000e0627 */
[----:B------:R-:W-:Y:S01]  /*a520*/  @!PT LDS RZ, [RZ] ;  /* 0x00000000fffff984 */ /* 0x000fe20000000800 */
[----:B------:R3:W-:Y:S04]  /*a530*/  LDGSTS.E.BYPASS.LTC128B.128 [R29], [R12.64], !P6 ;  /* 0x000000000c1d7fae */ /* 0x0007e8000f101d50 */
[----:B---3--:R-:W3:Y:S02]  /*a540*/  LDL R12, [R1+0xa8] ;  /* 0x0000a800010c7983 */ /* 0x008ee40000100800 */
[C---:B------:R-:W-:Y:S02]  /*a550*/  IADD3 R14, P0, R2.reuse, R38, RZ ;  /* 0x00000026020e7210 */ /* 0x040fe40007f1e0ff */
[----:B------:R-:W3:Y:S03]  /*a560*/  LDL R13, [R1+0xa4] ;  /* 0x0000a400010d7983 */ /* 0x000ee60000100800 */
[C---:B------:R-:W-:Y:S01]  /*a570*/  IMAD.X R15, R3.reuse, 0x1, R37, P0 ;  /* 0x00000001030f7824 */ /* 0x040fe200000e0625 */
[C---:B----4-:R-:W-:Y:S05]  /*a580*/  IADD3 R22, P0, R2.reuse, R36, RZ ;  /* 0x0000002402167210 */ /* 0x050fea0007f1e0ff */
[C---:B------:R-:W-:Y:S01]  /*a590*/  IMAD.X R23, R3.reuse, 0x1, R0, P0 ;  /* 0x0000000103177824 */ /* 0x040fe200000e0600 */
[-C--:B------:R-:W-:Y:S05]  /*a5a0*/  IADD3 R30, P0, R2, R21.reuse, RZ ;  /* 0x00000015021e7210 */ /* 0x080fea0007f1e0ff */
[----:B------:R-:W-:Y:S01]  /*a5b0*/  IMAD.X R31, R3, 0x1, R132, P0 ;  /* 0x00000001031f7824 */ /* 0x000fe200000e0684 */
[----:B-1----:R-:W-:Y:S02]  /*a5c0*/  IADD3 R2, P0, R20, R40, RZ ;  /* 0x0000002814027210 */ /* 0x002fe40007f1e0ff */
[----:B------:R1:W5:Y:S03]  /*a5d0*/  LDL.LU R40, [R1+0xdc] ;  /* 0x0000dc0001287983 */ /* 0x0003660000300800 */
[----:B--2---:R-:W-:Y:S01]  /*a5e0*/  IMAD.X R3, R28, 0x1, R39, P0 ;  /* 0x000000011c037824 */ /* 0x004fe200000e0627 */
[----:B---3--:R2:W-:Y:S04]  /*a5f0*/  LDGSTS.E.BYPASS.LTC128B.128 [R12], [R14.64], !P5 ;  /* 0x000000000e0c7fae */ /* 0x0085e8000e901d50 */
[----:B------:R2:W-:Y:S02]  /*a600*/  LDGSTS.E.BYPASS.LTC128B.128 [R13], [R22.64], !P4 ;  /* 0x00000000160d7fae */ /* 0x0005e4000e101d50 */
[C---:B--2---:R-:W-:Y:S02]  /*a610*/  HMMA.16816.F32.BF16 R12, R168.reuse, R16, RZ ;  /* 0x00000010a80c723c */ /* 0x044fe400000418ff */
[----:B------:R-:W2:Y:S01]  /*a620*/  LDL R17, [R1+0xa0] ;  /* 0x0000a00001117983 */ /* 0x000ea20000100800 */
[----:B------:R-:W-:Y:S03]  /*a630*/  IADD3 R22, P0, R20, R38, RZ ;  /* 0x0000002614167210 */ /* 0x000fe60007f1e0ff */
[----:B------:R1:W5:Y:S02]  /*a640*/  LDL.LU R39, [R1+0xd8] ;  /* 0x0000d80001277983 */ /* 0x0003640000300800 */
[----:B------:R-:W-:Y:S02]  /*a650*/  IMAD.X R23, R28, 0x1, R37, P0 ;  /* 0x000000011c177824 */ /* 0x000fe400000e0625 */
[----:B------:R1:W5:Y:S04]  /*a660*/  LDL.LU R38, [R1+0xd4] ;  /* 0x0000d40001267983 */ /* 0x0003680000300800 */
[----:B------:R1:W5:Y:S04]  /*a670*/  LDL.LU R37, [R1+0xd0] ;  /* 0x0000d00001257983 */ /* 0x0003680000300800 */
[----:B--2---:R2:W-:Y:S04]  /*a680*/  LDGSTS.E.BYPASS.LTC128B.128 [R17], [R30.64], !P3 ;  /* 0x000000001e117fae */ /* 0x0045e8000d901d50 */
[----:B------:R3:W-:Y:S04]  /*a690*/  LDGSTS.E.BYPASS.LTC128B.128 [R29+0x1000], [R2.64], !P6 ;  /* 0x01000000021d7fae */ /* 0x0007e8000f101d50 */
[----:B------:R4:W-:Y:S01]  /*a6a0*/  LDGSTS.E.BYPASS.LTC128B.128 [R29+0x3000], [R22.64], !P5 ;  /* 0x03000000161d7fae */ /* 0x0009e2000e901d50 */
[C---:B--2---:R-:W-:Y:S01]  /*a6b0*/  HMMA.16816.F32.BF16 R16, R168.reuse, R18, RZ ;  /* 0x00000012a810723c */ /* 0x044fe200000418ff */
[----:B---3--:R-:W-:Y:S02]  /*a6c0*/  IADD3 R2, P0, R20, R36, RZ ;  /* 0x0000002414027210 */ /* 0x008fe40007f1e0ff */
[----:B------:R1:W5:Y:S03]  /*a6d0*/  LDL.LU R36, [R1+0xcc] ;  /* 0x0000cc0001247983 */ /* 0x0003660000300800 */
[----:B------:R-:W-:Y:S02]  /*a6e0*/  IMAD.X R3, R28, 0x1, R0, P0 ;  /* 0x000000011c037824 */ /* 0x000fe400000e0600 */
        /* <DEDUP_REMOVED lines=202> */
.L_x_618:
        /* <DEDUP_REMOVED lines=435> */
[-C--:B------:R-:W-:Y:S01]  /*cec0*/  MOV R3, R2.reuse ;  /* 0x0000000200037202 */ /* 0x080fe20000000f00 */
[C---:B------:R-:W-:Y:S01]  /*ced0*/  HMMA.16816.F32.BF16 R56, R136.reuse, R142, R56 ;  /* 0x0000008e8838723c */ /* 0x040fe20000041838 */
[----:B------:R-:W1:Y:S03]  /*cee0*/  LDSM.16.MT88.4 R140, [R248+0x5100] ;  /* 0x00510000f88c783b */ /* 0x000e660000004200 */
[----:B------:R-:W-:Y:S04]  /*cef0*/  MOV R133, R2 ;  /* 0x0000000200857202 */ /* 0x000fe80000000f00 */
        /* <DEDUP_REMOVED lines=73> */
.L_x_616:
        /* <DEDUP_REMOVED lines=157> */
.L_x_610:
        /* <DEDUP_REMOVED lines=197> */
.L_x_621:
        /* <DEDUP_REMOVED lines=9> */
[----:B------:R-:W-:Y:S01]  /*ea40*/  UIMAD UR10, UR8, UR6, URZ ;  /* 0x00000006080a72a4 */ /* 0x000fe2000f8e023f */
[----:B------:R-:W-:Y:S01]  /*ea50*/  LEA.HI R6, R47, R57, RZ, 0x3 ;  /* 0x000000392f067211 */ /* 0x000fe200078f18ff */
[----:B------:R-:W-:Y:S01]  /*ea60*/  USHF.R.S32.HI UR11, URZ, 0x1f, UR14 ;  /* 0x0000001f3f0b7899 */ /* 0x000fe2000801140e */
[----:B------:R-:W-:Y:S01]  /*ea70*/  SHF.R.S32.HI R2, RZ, 0x1f, R3 ;  /* 0x0000001fff027819 */ /* 0x000fe20000011403 */
[----:B------:R-:W-:Y:S01]  /*ea80*/  IMAD.IADD R4, R40, 0x1, -R0 ;  /* 0x0000000128047824 */ /* 0x000fe200078e0a00 */
[----:B------:R-:W-:Y:S01]  /*ea90*/  LEA.HI R0, R22, R22, RZ, 0x1 ;  /* 0x0000001616007211 */ /* 0x000fe200078f08ff */
[----:B------:R-:W-:Y:S01]  /*eaa0*/  ULDC.64 UR4, c[0x0][0x3a0] ;  /* 0x0000e80000047ab9 */ /* 0x000fe20000000a00 */
        /* <DEDUP_REMOVED lines=8> */
[----:B------:R-:W-:Y:S01]  /*eb30*/  UIMAD.WIDE.U32 UR12, UR9, UR6, UR12 ;  /* 0x00000006090c72a5 */ /* 0x000fe2000f8e000c */
[----:B------:R-:W-:Y:S01]  /*eb40*/  IMAD R15, R4, 0x10, R2 ;  /* 0x00000010040f7824 */ /* 0x000fe200078e0202 */
[----:B------:R-:W-:Y:S01]  /*eb50*/  UIMAD UR10, UR9, UR7, UR10 ;  /* 0x00000007090a72a4 */ /* 0x000fe2000f8e020a */
[----:B------:R-:W-:Y:S01]  /*eb60*/  LOP3.LUT R4, R6, 0xfffffff8, RZ, 0xc0, !PT ;  /* 0xfffffff806047812 */ /* 0x000fe200078ec0ff */
[----:B------:R-:W-:Y:S01]  /*eb70*/  USEL UR11, UR11, URZ, !UP1 ;  /* 0x0000003f0b0b7287 */ /* 0x000fe2000c800000 */
[----:B------:R-:W-:Y:S01]  /*eb80*/  IMAD R0, R0, 0x8, R15 ;  /* 0x0000000800007824 */ /* 0x000fe200078e020f */
[----:B------:R-:W-:Y:S01]  /*eb90*/  ULDC.64 UR6, c[0x0][0x498] ;  /* 0x0001260000067ab9 */ /* 0x000fe20000000a00 */
[----:B------:R-:W-:Y:S01]  /*eba0*/  SHF.R.S32.HI R14, RZ, 0x3, R6 ;  /* 0x00000003ff0e7819 */ /* 0x000fe20000011406 */
[----:B------:R-:W-:Y:S01]  /*ebb0*/  UIMAD.WIDE.U32 UR18, UR20, UR4, URZ ;  /* 0x00000004141272a5 */ /* 0x000fe2000f8e003f */
        /* <DEDUP_REMOVED lines=20> */
[----:B------:R-:W-:Y:S01]  /*ed00*/  BSSY B0, `(.L_x_622) ;  /* 0x0000068000007945 */ /* 0x000fe20003800000 */
[----:B------:R-:W-:Y:S01]  /*ed10*/  UIADD3 UR19, UR19, UR15, URZ ;  /* 0x0000000f13137290 */ /* 0x000fe2000fffe03f */
[----:B------:R-:W-:Y:S01]  /*ed20*/  IMAD R4, R3, c[0x0][0x4e8], R2 ;  /* 0x00013a0003047a24 */ /* 0x000fe200078e0202 */
[----:B------:R-:W-:Y:S01]  /*ed30*/  IADD3 R2, P0, R0, UR12, RZ ;  /* 0x0000000c00027c10 */ /* 0x000fe2000ff1e0ff */
[----:B------:R-:W-:Y:S01]  /*ed40*/  IMAD.U32 R3, RZ, RZ, UR7 ;  /* 0x00000007ff037e24 */ /* 0x000fe2000f8e00ff */
[----:B------:R-:W-:-:S02]  /*ed50*/  UIMAD UR5, UR9, UR5, UR8 ;  /* 0x00000005090572a4 */ /* 0x000fc4000f8e0208 */
[----:B------:R-:W-:Y:S01]  /*ed60*/  SHF.R.S32.HI R0, RZ, 0x1f, R4 ;  /* 0x0000001fff007819 */ /* 0x000fe20000011404 */
[----:B------:R-:W-:Y:S01]  /*ed70*/  UIMAD.WIDE.U32 UR18, UR9, UR4, UR18 ;  /* 0x00000004091272a5 */ /* 0x000fe2000f8e0012 */
[----:B------:R-:W-:Y:S01]  /*ed80*/  IADD3.X R3, R5, UR13, R3, P0, !PT ;  /* 0x0000000d05037c10 */ /* 0x000fe200087fe403 */
[----:B------:R-:W-:Y:S01]  /*ed90*/  IMAD.SHL.U32 R5, R14, 0x40, RZ ;  /* 0x000000400e057824 */ /* 0x000fe200078e00ff */
[----:B------:R-:W-:Y:S01]  /*eda0*/  ULDC.64 UR6, c[0x0][0x3f0] ;  /* 0x0000fc0000067ab9 */ /* 0x000fe20000000a00 */
[----:B------:R-:W-:Y:S01]  /*edb0*/  IMAD R0, R0, c[0x0][0x488], RZ ;  /* 0x0001220000007a24 */ /* 0x000fe200078e02ff */
[----:B------:R-:W-:Y:S01]  /*edc0*/  UIMAD UR11, UR11, UR6, URZ ;  /* 0x000000060b0b72a4 */ /* 0x000fe2000f8e023f */
[C---:B------:R-:W-:Y:S01]  /*edd0*/  IMAD.WIDE.U32 R2, R4.reuse, c[0x0][0x488], R2 ;  /* 0x0001220004027a25 */ /* 0x040fe200078e0002 */
[----:B------:R-:W-:Y:S01]  /*ede0*/  LOP3.LUT R5, R5, 0x1c0, RZ, 0xc0, !PT ;  /* 0x000001c005057812 */ /* 0x000fe200078ec0ff */
[----:B------:R-:W-:Y:S02]  /*edf0*/  UIADD3 UR19, UR19, UR5, URZ ;  /* 0x0000000513137290 */ /* 0x000fe4000fffe03f */
[----:B------:R-:W-:Y:S01]  /*ee00*/  IMAD R9, R4, c[0x0][0x48c], R0 ;  /* 0x0001230004097a24 */ /* 0x000fe200078e0200 */
[----:B------:R-:W-:Y:S01]  /*ee10*/  SHF.R.U32.HI R8, RZ, 0x3, R5 ;  /* 0x00000003ff087819 */ /* 0x000fe20000011605 */
[----:B------:R-:W-:Y:S01]  /*ee20*/  IMAD.SHL.U32 R4, R7, 0x8, RZ ;  /* 0x0000000807047824 */ /* 0x000fe200078e00ff */
[C---:B------:R-:W-:Y:S01]  /*ee30*/  LEA R7, P0, R2.reuse, c[0x0][0x450], 0x2 ;  /* 0x0001140002077a11 */ /* 0x040fe200078010ff */
[----:B------:R-:W-:Y:S01]  /*ee40*/  IMAD.IADD R3, R3, 0x1, R9 ;  /* 0x0000000103037824 */ /* 0x000fe200078e0209 */
[----:B------:R-:W-:Y:S01]  /*ee50*/  UIMAD UR7, UR14, UR7, UR11 ;  /* 0x000000070e0772a4 */ /* 0x000fe2000f8e020b */
[----:B------:R-:W-:Y:S01]  /*ee60*/  IMAD.MOV.U32 R0, RZ, RZ, R6 ;  /* 0x000000ffff007224 */ /* 0x000fe200078e0006 */
[----:B------:R-:W-:Y:S01]  /*ee70*/  LOP3.LUT R5, R5, 0x38, R4, 0xf8, !PT ;  /* 0x0000003805057812 */ /* 0x000fe200078ef804 */
[----:B------:R-:W-:Y:S01]  /*ee80*/  UIMAD.WIDE.U32 UR14, UR14, UR6, UR18 ;  /* 0x000000060e0e72a5 */ /* 0x000fe2000f8e0012 */
[----:B------:R-:W-:Y:S01]  /*ee90*/  @P1 SHF.R.U32.HI R0, RZ, c[0x0][0x4f0], R10 ;  /* 0x00013c00ff001a19 */ /* 0x000fe2000001160a */
[----:B------:R-:W-:Y:S01]  /*eea0*/  SHFL.IDX PT, R12, R7, RZ, 0x1c1f ;  /* 0x001c1fff070c7589 */ /* 0x000fe200000e0000 */
[----:B------:R-:W-:Y:S01]  /*eeb0*/  LOP3.LUT R17, R5, R8, RZ, 0x3c, !PT ;  /* 0x0000000805117212 */ /* 0x000fe200078e3cff */
[----:B------:R-:W-:Y:S01]  /*eec0*/  UIADD3 UR7, UR15, UR7, URZ ;  /* 0x000000070f077290 */ /* 0x000fe2000fffe03f */
[----:B------:R-:W-:Y:S01]  /*eed0*/  LEA.HI.X R5, R2, c[0x0][0x454], R3, 0x2, P0 ;  /* 0x0001150002057a11 */ /* 0x000fe200000f1403 */
[----:B------:R1:W-:Y:S01]  /*eee0*/  SHFL.IDX PT, R10, R7, 0x1, 0x1c1f ;  /* 0x003c1f00070a7f89 */ /* 0x0003e200000e0000 */
[--C-:B------:R-:W-:Y:S01]  /*eef0*/  SHF.R.S32.HI R9, RZ, 0x1f, R0.reuse ;  /* 0x0000001fff097819 */ /* 0x100fe20000011400 */
[----:B------:R-:W-:Y:S01]  /*ef00*/  IMAD.MOV R8, RZ, RZ, -R0 ;  /* 0x000000ffff087224 */ /* 0x000fe200078e0a00 */
[----:B------:R-:W-:Y:S01]  /*ef10*/  MOV R2, UR14 ;  /* 0x0000000e00027c02 */ /* 0x000fe20008000f00 */
[----:B------:R-:W2:Y:S01]  /*ef20*/  SHFL.IDX PT, R13, R5, RZ, 0x1c1f ;  /* 0x001c1fff050d7589 */ /* 0x000ea200000e0000 */
[----:B------:R-:W-:-:S02]  /*ef30*/  IMAD.U32 R3, RZ, RZ, UR15 ;  /* 0x0000000fff037e24 */ /* 0x000fc4000f8e00ff */
[----:B------:R-:W-:Y:S01]  /*ef40*/  IMAD.U32 R3, RZ, RZ, UR7 ;  /* 0x00000007ff037e24 */ /* 0x000fe2000f8e00ff */
[----:B------:R3:W4:Y:S01]  /*ef50*/  SHFL.IDX PT, R11, R5, 0x1, 0x1c1f ;  /* 0x003c1f00050b7f89 */ /* 0x00072200000e0000 */
[----:B------:R-:W-:Y:S02]  /*ef60*/  IMAD R6, R8, c[0x0][0x4e8], R6 ;  /* 0x00013a0008067a24 */ /* 0x000fe400078e0206 */
[----:B------:R-:W-:-:S04]  /*ef70*/  IMAD.WIDE.U32 R2, R0, c[0x0][0x3e0], R2 ;  /* 0x0000f80000027a25 */ /* 0x000fc800078e0002 */
[----:B-1----:R-:W-:-:S04]  /*ef80*/  IMAD R7, R9, c[0x0][0x3e0], RZ ;  /* 0x0000f80009077a24 */ /* 0x002fc800078e02ff */
[----:B------:R-:W-:Y:S01]  /*ef90*/  IMAD R7, R0, c[0x0][0x3e4], R7 ;  /* 0x0000f90000077a24 */ /* 0x000fe200078e0207 */
[----:B------:R-:W-:Y:S01]  /*efa0*/  SHF.R.S32.HI R0, RZ, 0x1f, R6 ;  /* 0x0000001fff007819 */ /* 0x000fe20000011406 */
[----:B---3--:R-:W-:-:S03]  /*efb0*/  IMAD R5, R28, 0x80, R15 ;  /* 0x000000801c057824 */ /* 0x008fc600078e020f */
[----:B------:R-:W-:Y:S01]  /*efc0*/  IADD3 R3, R3, R7, RZ ;  /* 0x0000000703037210 */ /* 0x000fe20007ffe0ff */
[----:B------:R-:W-:Y:S02]  /*efd0*/  IMAD R0, R0, c[0x0][0x3d8], RZ ;  /* 0x0000f60000007a24 */ /* 0x000fe400078e02ff */
[----:B------:R-:W-:Y:S01]  /*efe0*/  IMAD R28, R28, 0x80, R14 ;  /* 0x000000801c1c7824 */ /* 0x000fe200078e020e */
[C---:B------:R-:W-:Y:S01]  /*eff0*/  IADD3 R8, R5.reuse, 0x8, RZ ;  /* 0x0000000805087810 */ /* 0x040fe20007ffe0ff */
[----:B------:R-:W-:Y:S01]  /*f000*/  IMAD.WIDE.U32 R2, R6, c[0x0][0x3d8], R2 ;  /* 0x0000f60006027a25 */ /* 0x000fe200078e0002 */
[-C--:B------:R-:W-:Y:S02]  /*f010*/  ISETP.GE.OR P0, PT, R5, R29.reuse, P2 ;  /* 0x0000001d0500720c */ /* 0x080fe40001706670 */
[----:B------:R-:W-:Y:S01]  /*f020*/  ISETP.GE.OR P2, PT, R8, R29, P2 ;  /* 0x0000001d0800720c */ /* 0x000fe20001746670 */
[----:B------:R-:W-:-:S05]  /*f030*/  IMAD.SHL.U32 R5, R18, 0x8, RZ ;  /* 0x0000000812057824 */ /* 0x000fca00078e00ff */
[----:B------:R-:W-:Y:S01]  /*f040*/  LOP3.LUT R7, R17, 0x7ffffe00, R5, 0xf8, !PT ;  /* 0x7ffffe0011077812 */ /* 0x000fe200078ef805 */
[----:B------:R-:W-:-:S04]  /*f050*/  IMAD R5, R6, c[0x0][0x3dc], R0 ;  /* 0x0000f70006057a24 */ /* 0x000fc800078e0200 */
[----:B------:R-:W-:Y:S01]  /*f060*/  IMAD.SHL.U32 R0, R7, 0x2, RZ ;  /* 0x0000000207007824 */ /* 0x000fe200078e00ff */
[----:B--2---:R1:W-:Y:S01]  /*f070*/  @!P0 ST.E [R12.64], R52 ;  /* 0x000000340c008985 */ /* 0x0043e2000c101910 */
[----:B------:R-:W-:Y:S01]  /*f080*/  IMAD.IADD R3, R3, 0x1, R5 ;  /* 0x0000000103037824 */ /* 0x000fe200078e0205 */
[C---:B------:R-:W-:Y:S02]  /*f090*/  LEA R31, P0, R2.reuse, c[0x0][0x380], 0x1 ;  /* 0x0000e000021f7a11 */ /* 0x040fe400078008ff */
[----:B----4-:R1:W-:Y:S02]  /*f0a0*/  @!P2 ST.E [R10.64], R53 ;  /* 0x000000350a00a985 */ /* 0x0103e4000c101910 */
[----:B------:R-:W-:Y:S02]  /*f0b0*/  LEA.HI.X R30, R2, c[0x0][0x384], R3, 0x1, P0 ;  /* 0x0000e100021e7a11 */ /* 0x000fe400000f0c03 */
[----:B------:R1:W2:Y:S01]  /*f0c0*/  LDS.128 R44, [R0+0x1080] ;  /* 0x00108000002c7984 */ /* 0x0002a20000000c00 */
[----:B------:R-:W-:-:S03]  /*f0d0*/  ISETP.GE.AND P0, PT, R28, R29, PT ;  /* 0x0000001d1c00720c */ /* 0x000fc60003f06270 */
        /* <DEDUP_REMOVED lines=42> */
.L_x_623:
[----:B--234-:R-:W-:Y:S05]  /*f380*/  BSYNC B0 ;  /* 0x0000000000007941 */ /* 0x01cfea0003800000 */
.L_x_622:
        /* <DEDUP_REMOVED lines=30> */
.L_x_625:
[----:B------:R-:W-:Y:S05]  /*f570*/  BSYNC B0 ;  /* 0x0000000000007941 */ /* 0x000fea0003800000 */
.L_x_624:
        /* <DEDUP_REMOVED lines=30> */
.L_x_627:
[----:B------:R-:W-:Y:S05]  /*f760*/  BSYNC B0 ;  /* 0x0000000000007941 */ /* 0x000fea0003800000 */
.L_x_626:
        /* <DEDUP_REMOVED lines=31> */
.L_x_620:
        /* <DEDUP_REMOVED lines=31> */
.L_x_628:
        /* <DEDUP_REMOVED lines=13> */
[----:B------:R-:W-:Y:S02]  /*fc20*/  ULDC.64 UR4, c[0x0][0x490] ;  /* 0x0001240000047ab9 */ /* 0x000fe40000000a00 */
[----:B------:R-:W-:Y:S02]  /*fc30*/  UIMAD UR7, UR8, UR4, URZ ;  /* 0x00000004080772a4 */ /* 0x000fe4000f8e023f */
[----:B------:R-:W-:Y:S01]  /*fc40*/  ISETP.NE.AND P0, PT, R0, 0x1, PT ;  /* 0x000000010000780c */ /* 0x000fe20003f05270 */
[----:B------:R-:W-:Y:S01]  /*fc50*/  UMOV UR12, UR10 ;  /* 0x0000000a000c7c82 */ /* 0x000fe20008000000 */
[----:B------:R-:W-:Y:S01]  /*fc60*/  IMAD.MOV.U32 R0, RZ, RZ, R3 ;  /* 0x000000ffff007224 */ /* 0x000fe200078e0003 */
        /* <DEDUP_REMOVED lines=25> */
.L_x_630:
[----:B------:R-:W-:Y:S05]  /*fe00*/  BSYNC B0 ;  /* 0x0000000000007941 */ /* 0x000fea0003800000 */
.L_x_629:
        /* <DEDUP_REMOVED lines=77> */
.L_x_632:
[----:B------:R-:W-:Y:S05]  /*102e0*/  BSYNC B0 ;  /* 0x0000000000007941 */ /* 0x000fea0003800000 */
.L_x_631:
        /* <DEDUP_REMOVED lines=27> */
.L_x_634:
[----:B------:R-:W-:Y:S05]  /*104a0*/  BSYNC B0 ;  /* 0x0000000000007941 */ /* 0x000fea0003800000 */
.L_x_633:
        /* <DEDUP_REMOVED lines=27> */
.L_x_636:
[----:B------:R-:W-:Y:S05]  /*10660*/  BSYNC B0 ;  /* 0x0000000000007941 */ /* 0x000fea0003800000 */
.L_x_635:
        /* <DEDUP_REMOVED lines=28> */
.L_x_637:
        /* <DEDUP_REMOVED lines=13> */
.L_x_1777:


//--------------------- .text._ZN7cutlass13device_kernelIN5flash19enable_sm80_to_sm89INS1_16FlashAttnFwdSm80INS1_25CollectiveMainloopFwdSm80ILi8ELi1ELb0EN4cute5tupleIJNS5_1CILi128EEENS7_ILi32EEENS7_ILi256EEEEEELi256ENS_10bfloat16_tEfNS_4arch4Sm80ELb1ELb0ELb0ELb1ELb1ELb1ELb1ELb0EEENS1_21CollectiveEpilogueFwdINS6_IJS8_SA_S9_EEENS6_IJNS7_ILi1EEESI_SI_EEESC_SE_Li256ELb1ELb1ELb0ELb0EEENS1_19SingleTileSchedulerILb1ELb0ELb1ELi128EEEEEEEEEvNT_6ParamsE --------------------------
	.section	.text._ZN7cutlass13device_kernelIN5flash19enable_sm80_to_sm89INS1_16FlashAttnFwdSm80INS1_25CollectiveMainloopFwdSm80ILi8ELi1ELb0EN4cute5tupleIJNS5_1CILi128EEENS7_ILi32EEENS7_ILi256EEEEEELi256ENS_10bfloat16_tEfNS_4arch4Sm80ELb1ELb0ELb0ELb1ELb1ELb1ELb1ELb0EEENS1_21CollectiveEpilogueFwdINS6_IJS8_SA_S9_EEENS6_IJNS7_ILi1EEESI_SI_EEESC_SE_Li256ELb1ELb1ELb0ELb0EEENS1_19SingleTileSchedulerILb1ELb0ELb1ELi128EEEEEEEEEvNT_6ParamsE,"ax",@progbits
	.sectioninfo	@"SHI_REGISTERS=251"
	.align	128
.text._ZN7cutlass13device_kernelIN5flash19enable_sm80_to_sm89INS1_16FlashAttnFwdSm80INS1_25CollectiveMainloopFwdSm80ILi8ELi1ELb0EN4cute5tupleIJNS5_1CILi128EEENS7_ILi32EEENS7_ILi256EEEEEELi256ENS_10bfloat16_tEfNS_4arch4Sm80ELb1ELb0ELb0ELb1ELb1ELb1ELb1ELb0EEENS1_21CollectiveEpilogueFwdINS6_IJS8_SA_S9_EEENS6_IJNS7_ILi1EEESI_SI_EEESC_SE_Li256ELb1ELb1ELb0ELb0EEENS1_19SingleTileSchedulerILb1ELb0ELb1ELi128EEEEEEEEEvNT_6ParamsE:
        .type           _ZN7cutlass13device_kernelIN5flash19enable_sm80_to_sm89INS1_16FlashAttnFwdSm80INS1_25CollectiveMainloopFwdSm80ILi8ELi1ELb0EN4cute5tupleIJNS5_1CILi128EEENS7_ILi32EEENS7_ILi256EEEEEELi256ENS_10bfloat16_tEfNS_4arch4Sm80ELb1ELb0ELb0ELb1ELb1ELb1ELb1ELb0EEENS1_21CollectiveEpilogueFwdINS6_IJS8_SA_S9_EEENS6_IJNS7_ILi1EEESI_SI_EEESC_SE_Li256ELb1ELb1ELb0ELb0EEENS1_19SingleTileSchedulerILb1ELb0ELb1ELi128EEEEEEEEEvNT_6ParamsE,@function
        .size           _ZN7cutlass13device_kernelIN5flash19enable_sm80_to_sm89INS1_16FlashAttnFwdSm80INS1_25CollectiveMainloopFwdSm80ILi8ELi1ELb0EN4cute5tupleIJNS5_1CILi128EEENS7_ILi32EEENS7_ILi256EEEEEELi256ENS_10bfloat16_tEfNS_4arch4Sm80ELb1ELb0ELb0ELb1ELb1ELb1ELb1ELb0EEENS1_21CollectiveEpilogueFwdINS6_IJS8_SA_S9_EEENS6_IJNS7_ILi1EEESI_SI_EEESC_SE_Li256ELb1ELb1ELb0ELb0EEENS1_19SingleTileSchedulerILb1ELb0ELb1ELi128EEEEEEEEEvNT_6ParamsE,(.L_x_1778 - _ZN7cutlass13device_kernelIN5flash19enable_sm80_to_sm89INS1_16FlashAttnFwdSm80INS1_25CollectiveMainloopFwdSm80ILi8ELi1ELb0EN4cute5tupleIJNS5_1CILi128EEENS7_ILi32EEENS7_ILi256EEEEEELi256ENS_10bfloat16_tEfNS_4arch4Sm80ELb1ELb0ELb0ELb1ELb1ELb1ELb1ELb0EEENS1_21CollectiveEpilogueFwdINS6_IJS8_SA_S9_EEENS6_IJNS7_ILi1EEESI_SI_EEESC_SE_Li256ELb1ELb1ELb0ELb0EEENS1_19SingleTileSchedulerILb1ELb0ELb1ELi128EEEEEEEEEvNT_6ParamsE)
        .other          _ZN7cutlass13device_kernelIN5flash19enable_sm80_to_sm89INS1_16FlashAttnFwdSm80INS1_25CollectiveMainloopFwdSm80ILi8ELi1ELb0EN4cute5tupleIJNS5_1CILi128EEENS7_ILi32EEENS7_ILi256EEEEEELi256ENS_10bfloat16_tEfNS_4arch4Sm80ELb1ELb0ELb0ELb1ELb1ELb1ELb1ELb0EEENS1_21CollectiveEpilogueFwdINS6_IJS8_SA_S9_EEENS6_IJNS7_ILi1EEESI_SI_EEESC_SE_Li256ELb1ELb1ELb0ELb0EEENS1_19SingleTileSchedulerILb1ELb0ELb1ELi128EEEEEEEEEvNT_6ParamsE,@"STO_CUDA_ENTRY STV_DEFAULT"
_ZN7cutlass13device_kernelIN5flash19enable_sm80_to_sm89INS1_16FlashAttnFwdSm80INS1_25CollectiveMainloopFwdSm80ILi8ELi1ELb0EN4cute5tupleIJNS5_1CILi128EEENS7_ILi32EEENS7_ILi256EEEEEELi256ENS_10bfloat16_tEfNS_4arch4Sm80ELb1ELb0ELb0ELb1ELb1ELb1ELb1ELb0EEENS1_21CollectiveEpilogueFwdINS6_IJS8_SA_S9_EEENS6_IJNS7_ILi1EEESI_SI_EEESC_SE_Li256ELb1ELb1ELb0ELb0EEENS1_19SingleTileSchedulerILb1ELb0ELb1ELi128EEEEEEEEEvNT_6ParamsE:
        /* <DEDUP_REMOVED lines=20> */
.L_x_639:
        /* <DEDUP_REMOVED lines=13> */
.L_x_641:
[----:B------:R-:W-:Y:S02]  /*0210*/  ULDC UR5, c[0x0][0x54c] ;  /* 0x0001530000057ab9 */ /* 0x000fe40000000800 */
.L_x_640:
[----:B------:R-:W-:Y:S02]  /*0220*/  ULDC UR4, c[0x0][0x548] ;  /* 0x0001520000047ab9 */ /* 0x000fe40000000800 */
[----:B------:R-:W-:-:S02]  /*0230*/  USHF.L.U32 UR15, UR14, 0x7, URZ ;  /* 0x000000070e0f7899 */ /* 0x000fc4000800063f */
[----:B------:R-:W-:-:S04]  /*0240*/  UIMAD UR4, UR5, UR4, URZ ;  /* 0x00000004050472a4 */ /* 0x000fc8000f8e023f */
[----:B------:R-:W-:-:S04]  /*0250*/  UISETP.GE.AND UP0, UPT, UR15, UR4, UPT ;  /* 0x000000040f00728c */ /* 0x000fc8000bf06270 */
[----:B------:R-:W-:Y:S01]  /*0260*/  USEL UR21, UR21, 0xffffffff, !UP0 ;  /* 0xffffffff15157887 */ /* 0x000fe2000c000000 */
[----:B------:R-:W-:Y:S05]  /*0270*/  BRA `(.L_x_642) ;  /* 0x000001b000007947 */ /* 0x000fea0003800000 */
.L_x_638:
        /* <DEDUP_REMOVED lines=8> */
.L_x_643:
        /* <DEDUP_REMOVED lines=13> */
.L_x_645:
[----:B------:R-:W-:Y:S02]  /*03d0*/  ULDC UR5, c[0x0][0x54c] ;  /* 0x0001530000057ab9 */ /* 0x000fe40000000800 */
.L_x_644:
[----:B------:R-:W-:Y:S02]  /*03e0*/  ULDC UR4, c[0x0][0x548] ;  /* 0x0001520000047ab9 */ /* 0x000fe40000000800 */
[----:B------:R-:W-:-:S02]  /*03f0*/  USHF.L.U32 UR15, UR14, 0x7, URZ ;  /* 0x000000070e0f7899 */ /* 0x000fc4000800063f */
[----:B------:R-:W-:-:S04]  /*0400*/  UIMAD UR4, UR5, UR4, URZ ;  /* 0x00000004050472a4 */ /* 0x000fc8000f8e023f */
[----:B------:R-:W-:-:S04]  /*0410*/  UISETP.GE.AND UP0, UPT, UR15, UR4, UPT ;  /* 0x000000040f00728c */ /* 0x000fc8000bf06270 */
[----:B------:R-:W-:-:S06]  /*0420*/  USEL UR21, UR21, 0xffffffff, !UP0 ;  /* 0xffffffff15157887 */ /* 0x000fcc000c000000 */
.L_x_642:
        /* <DEDUP_REMOVED lines=64> */
.L_x_646:
        /* <DEDUP_REMOVED lines=10> */
.L_x_647:
[----:B------:R-:W-:Y:S05]  /*08d0*/  @!P4 BRA `(.L_x_648) ;  /* 0x000000500000c947 */ /* 0x000fea0003800000 */
[----:B-1--4-:R-:W4:Y:S04]  /*08e0*/  LDG.E R0, [R8.64] ;  /* 0x0000001808007981 */ /* 0x012f28000c1e1900 */
[----:B---3--:R-:W3:Y:S01]  /*08f0*/  LDG.E R3, [R8.64+0x4] ;  /* 0x0000041808037981 */ /* 0x008ee2000c1e1900 */
[----:B----4-:R-:W1:Y:S08]  /*0900*/  R2UR UR19, R0 ;  /* 0x00000000001373c2 */ /* 0x010e7000000e0000 */
[----:B---3--:R-:W1:Y:S02]  /*0910*/  R2UR UR4, R3 ;  /* 0x00000000030473c2 */ /* 0x008e6400000e0000 */
[----:B-1----:R-:W-:-:S06]  /*0920*/  UIADD3 UR19, -UR19, UR4, URZ ;  /* 0x0000000413137290 */ /* 0x002fcc000fffe13f */
.L_x_648:
        /* <DEDUP_REMOVED lines=12> */
[----:B------:R-:W-:Y:S02]  /*09f0*/  ULDC UR7, c[0x0][0x2c4] ;  /* 0x0000b10000077ab9 */ /* 0x000fe40000000800 */
[----:B------:R-:W-:Y:S02]  /*0a00*/  UISETP.NE.AND UP2, UPT, UR7, 0x1, UPT ;  /* 0x000000010700788c */ /* 0x000fe4000bf45270 */
[----:B------:R-:W-:-:S09]  /*0a10*/  UIADD3 UR7, -UR16, UR19, URZ ;  /* 0x0000001310077290 */ /* 0x000fd2000fffe13f */
[----:B------:R-:W-:Y:S01]  /*0a20*/  @UP2 UIADD3 UR22, UR15, 0x7f, URZ ;  /* 0x0000007f0f162890 */ /* 0x000fe2000fffe03f */
[----:B----4-:R-:W4:Y:S08]  /*0a30*/  @P0 R2UR UR4, R0 ;  /* 0x00000000000403c2 */ /* 0x010f3000000e0000 */
[----:B---3--:R-:W4:Y:S02]  /*0a40*/  @P0 R2UR UR5, R3 ;  /* 0x00000000030503c2 */ /* 0x008f2400000e0000 */
[----:B----4-:R-:W-:-:S03]  /*0a50*/  @UP3 UIADD3 UR18, -UR4, UR5, URZ ;  /* 0x0000000504123290 */ /* 0x010fc6000fffe13f */
[----:B------:R-:W-:Y:S02]  /*0a60*/  ULDC.64 UR4, c[0x0][0x2c8] ;  /* 0x0000b20000047ab9 */ /* 0x000fe40000000a00 */
[----:B------:R-:W-:Y:S02]  /*0a70*/  UIMAD.WIDE.U32 UR22, UR22, UR4, URZ ;  /* 0x00000004161672a5 */ /* 0x000fe4000f8e003f */
[----:B------:R-:W-:Y:S02]  /*0a80*/  UIADD3 UR11, UR7, UR18, URZ ;  /* 0x00000012070b7290 */ /* 0x000fe4000fffe03f */
[----:B------:R-:W-:Y:S02]  /*0a90*/  UIADD3 UR4, UR15, 0x7f, URZ ;  /* 0x0000007f0f047890 */ /* 0x000fe4000fffe03f */
[----:B--2---:R-:W-:Y:S02]  /*0aa0*/  UIADD3 UR9, UR11, 0x20, -UR20 ;  /* 0x000000200b097890 */ /* 0x004fe4000fffe814 */
[----:B------:R-:W-:-:S02]  /*0ab0*/  @UP2 USHF.R.U32.HI UR4, URZ, UR5, UR23 ;  /* 0x000000053f042299 */ /* 0x000fc40008011617 */
[----:B------:R-:W-:Y:S02]  /*0ac0*/  UIADD3 UR10, UR11, 0x1f, URZ ;  /* 0x0000001f0b0a7890 */ /* 0x000fe4000fffe03f */
[----:B------:R-:W-:Y:S02]  /*0ad0*/  UIADD3 UR5, UR9, UR4, URZ ;  /* 0x0000000409057290 */ /* 0x000fe4000fffe03f */
[----:B------:R-:W-:Y:S02]  /*0ae0*/  USHF.R.S32.HI UR8, URZ, 0x1f, UR10 ;  /* 0x0000001f3f087899 */ /* 0x000fe4000801140a */
[----:B------:R-:W-:Y:S02]  /*0af0*/  USHF.R.S32.HI UR4, URZ, 0x1f, UR5 ;  /* 0x0000001f3f047899 */ /* 0x000fe40008011405 */
[----:B------:R-:W-:Y:S02]  /*0b00*/  ULEA.HI UR10, UR8, UR10, URZ, 0x5 ;  /* 0x0000000a080a7291 */ /* 0x000fe4000f8f283f */
[----:B------:R-:W-:-:S02]  /*0b10*/  ULEA.HI UR4, UR4, UR5, URZ, 0x5 ;  /* 0x0000000504047291 */ /* 0x000fc4000f8f283f */
[----:B------:R-:W-:Y:S02]  /*0b20*/  USHF.R.S32.HI UR10, URZ, 0x5, UR10 ;  /* 0x000000053f0a7899 */ /* 0x000fe4000801140a */
[----:B------:R-:W-:-:S04]  /*0b30*/  USHF.R.S32.HI UR4, URZ, 0x5, UR4 ;  /* 0x000000053f047899 */ /* 0x000fc80008011404 */
[----:B------:R-:W-:-:S04]  /*0b40*/  UISETP.LT.AND UP0, UPT, UR10, UR4, UPT ;  /* 0x000000040a00728c */ /* 0x000fc8000bf01270 */
[----:B------:R-:W-:Y:S02]  /*0b50*/  USEL UR5, UR10, UR4, UP0 ;  /* 0x000000040a057287 */ /* 0x000fe40008000000 */
[----:B------:R-:W-:Y:S02]  /*0b60*/  UIADD3 UR4, -UR7, URZ, URZ ;  /* 0x0000003f07047290 */ /* 0x000fe4000fffe13f */
[----:B------:R-:W-:Y:S02]  /*0b70*/  ULEA UR7, UR5, -UR7, 0x5 ;  /* 0x8000000705077291 */ /* 0x000fe4000f8e283f */
[----:B------:R-:W-:Y:S02]  /*0b80*/  UISETP.LT.AND UP1, UPT, URZ, UR4, UPT ;  /* 0x000000043f00728c */ /* 0x000fe4000bf21270 */
[----:B------:R-:W-:Y:S02]  /*0b90*/  UISETP.LT.AND UP0, UPT, UR7, UR18, UPT ;  /* 0x000000120700728c */ /* 0x000fe4000bf01270 */
[----:B------:R-:W-:-:S02]  /*0ba0*/  USEL UR4, URZ, UR4, !UP1 ;  /* 0x000000043f047287 */ /* 0x000fc4000c800000 */
[----:B------:R-:W-:Y:S02]  /*0bb0*/  USEL UR5, UR7, UR18, UP0 ;  /* 0x0000001207057287 */ /* 0x000fe40008000000 */
[----:B------:R-:W-:Y:S02]  /*0bc0*/  USHF.R.U32.HI UR8, URZ, 0x5, UR4 ;  /* 0x000000053f087899 */ /* 0x000fe40008011604 */
[----:B------:R-:W-:-:S05]  /*0bd0*/  UISETP.GT.AND UP0, UPT, UR5, UR4, UPT ;  /* 0x000000040500728c */ /* 0x000fca000bf04270 */
[----:B------:R-:W-:-:S06]  /*0be0*/  UMOV UR7, UR8 ;  /* 0x0000000800077c82 */ /* 0x000fcc0008000000 */
        /* <DEDUP_REMOVED lines=18> */
[----:B------:R1:W2:Y:S01]  /*0d10*/  @P1 LDG.E R4, [R8.64] ;  /* 0x0000001808041981 */ /* 0x0002a2000c1e1900 */
        /* <DEDUP_REMOVED lines=91> */
.L_x_651:
[----:B------:R-:W-:Y:S05]  /*12d0*/  BSYNC B0 ;  /* 0x0000000000007941 */ /* 0x000fea0003800000 */
.L_x_650:
        /* <DEDUP_REMOVED lines=128> */
.L_x_670:
        /* <DEDUP_REMOVED lines=19> */
[----:B------:R-:W2:Y:S04]  /*1c10*/  @!P0 LDG.E R91, [R4.64] ;  /* 0x00000018045b8981 */ /* 0x000ea8000c1e1900 */
        /* <DEDUP_REMOVED lines=9> */
[C---:B---34-:R-:W-:Y:S04]  /*1cb0*/  LEA R55, P0, R2.reuse, c[0x0][0x1c8], 0x1 ;  /* 0x0000720002377a11 */ /* 0x058fe800078008ff */
        /* <DEDUP_REMOVED lines=55> */
.L_x_656:
[----:B------:R-:W-:Y:S05]  /*2030*/  BSYNC B0 ;  /* 0x0000000000007941 */ /* 0x000fea0003800000 */
.L_x_655:
[----:B------:R2:W3:Y:S04]  /*2040*/  SHFL.IDX PT, R57, R2, RZ, 0x181f ;  /* 0x00181fff02397589 */ /* 0x0004e800000e0000 */
[----:B------:R-:W4:Y:S01]  /*2050*/  SHFL.IDX PT, R55, R55, RZ, 0x181f ;  /* 0x00181fff37377589 */ /* 0x000f2200000e0000 */
[----:B------:R-:W-:-:S05]  /*2060*/  @P2 BRA `(.L_x_657) ;  /* 0x000024d000002947 */ /* 0x000fca0003800000 */
[----:B------:R-:W-:Y:S01]  /*2070*/  ISETP.GE.AND P0, PT, R16, c[0x0][0x1d4], PT ;  /* 0x0000750010007a0c */ /* 0x000fe20003f06270 */
[----:B--2--5:R-:W-:Y:S01]  /*2080*/  IMAD.MOV.U32 R2, RZ, RZ, R26 ;  /* 0x000000ffff027224 */ /* 0x024fe200078e001a */
        /* <DEDUP_REMOVED lines=29> */
[C---:B----4-:R-:W-:Y:S01]  /*2260*/  LEA R62, P1, R16.reuse, R55, 0x1 ;  /* 0x00000037103e7211 */ /* 0x050fe200078208ff */
[----:B------:R-:W-:Y:S02]  /*2270*/  IMAD.MOV.U32 R25, RZ, RZ, R31 ;  /* 0x000000ffff197224 */ /* 0x000fe400078e001f */
[----:B------:R-:W-:Y:S01]  /*2280*/  IMAD.MOV.U32 R39, RZ, RZ, R53 ;  /* 0x000000ffff277224 */ /* 0x000fe200078e0035 */
[----:B---3--:R-:W-:Y:S05]  /*2290*/  LEA.HI.X R63, R16, R57, R17, 0x1, P1 ;  /* 0x00000039103f7211 */ /* 0x008fea00008f0c11 */
        /* <DEDUP_REMOVED lines=49> */
.L_x_659:
[----:B------:R-:W-:Y:S05]  /*25b0*/  BSYNC B0 ;  /* 0x0000000000007941 */ /* 0x000fea0003800000 */
.L_x_658:
[----:B------:R-:W-:Y:S01]  /*25c0*/  ISETP.GE.AND P0, PT, R11, c[0x0][0x1d4], PT ;  /* 0x000075000b007a0c */ /* 0x000fe20003f06270 */
[----:B------:R-:W-:Y:S01]  /*25d0*/  @!UPT UIADD3 URZ, URZ, URZ, URZ ;  /* 0x0000003f3f3ff290 */ /* 0x000fe2000fffe03f */
[----:B------:R-:W-:Y:S11]  /*25e0*/  BSSY B0, `(.L_x_660) ;  /* 0x0000037000007945 */ /* 0x000ff60003800000 */
[----:B------:R-:W-:-:S05]  /*25f0*/  @P0 BRA `(.L_x_661) ;  /* 0x0000035000000947 */ /* 0x000fca0003800000 */
[----:B------:R-:W-:Y:S01]  /*2600*/  ISETP.GE.AND P0, PT, R9, c[0x0][0x27c], PT ;  /* 0x00009f0009007a0c */ /* 0x000fe20003f06270 */
[----:B-1----:R-:W1:Y:S01]  /*2610*/  LDS.128 R20, [R103+0xd080] ;  /* 0x00d0800067147984 */ /* 0x002e620000000c00 */
[C---:B----4-:R-:W-:Y:S04]  /*2620*/  LEA R58, P1, R96.reuse, R55, 0x1 ;  /* 0x00000037603a7211 */ /* 0x050fe800078208ff */
[----:B---3--:R-:W-:Y:S07]  /*2630*/  LEA.HI.X R59, R96, R57, R87, 0x1, P1 ;  /* 0x00000039603b7211 */ /* 0x008fee00008f0c57 */
        /* <DEDUP_REMOVED lines=49> */
.L_x_661:
[----:B------:R-:W-:Y:S05]  /*2950*/  BSYNC B0 ;  /* 0x0000000000007941 */ /* 0x000fea0003800000 */
.L_x_660:
        /* <DEDUP_REMOVED lines=57> */
.L_x_663:
[----:B------:R-:W-:Y:S05]  /*2cf0*/  BSYNC B0 ;  /* 0x0000000000007941 */ /* 0x000fea0003800000 */
.L_x_662:
[----:B------:R-:W-:Y:S11]  /*2d00*/  ISETP.GE.AND P0, PT, R106, c[0x0][0x1d4], PT ;  /* 0x000075006a007a0c */ /* 0x000ff60003f06270 */
[----:B------:R-:W-:Y:S02]  /*2d10*/  @!UPT UIADD3 URZ, URZ, URZ, URZ ;  /* 0x0000003f3f3ff290 */ /* 0x000fe4000fffe03f */
        /* <DEDUP_REMOVED lines=55> */
.L_x_654:
        /* <DEDUP_REMOVED lines=29> */
.L_x_665:
[----:B------:R-:W-:Y:S05]  /*3260*/  BSYNC B0 ;  /* 0x0000000000007941 */ /* 0x000fea0003800000 */
.L_x_664:
        /* <DEDUP_REMOVED lines=8> */
[----:B--2---:R-:W-:Y:S01]  /*32f0*/  IMAD.MOV.U32 R2, RZ, RZ, R24 ;  /* 0x000000ffff027224 */ /* 0x004fe200078e0018 */
        /* <DEDUP_REMOVED lines=120> */
[----:B----4-:R-:W-:Y:S01]  /*3a80*/  IADD3 R134, P2, R126, R82, RZ ;  /* 0x000000527e867210 */ /* 0x010fe20007f5e0ff */
[----:B------:R-:W-:Y:S01]  /*3a90*/  @!P0 FMUL.FTZ R8, R32, R29 ;  /* 0x0000001d20088220 */ /* 0x000fe20000410000 */
[----:B------:R-:W-:Y:S01]  /*3aa0*/  @!P0 F2FP.BF16.PACK_AB R131, R4, R3 ;  /* 0x000000030483823e */ /* 0x000fe200000010ff */
[----:B------:R-:W-:Y:S01]  /*3ab0*/  @!P0 FFMA.FTZ R6, R47, R49, R6 ;  /* 0x000000312f068223 */ /* 0x000fe20000010006 */
[----:B---3--:R-:W-:Y:S01]  /*3ac0*/  IADD3.X R135, R127, R80, RZ, P2, !PT ;  /* 0x000000507f877210 */ /* 0x008fe200017fe4ff */
        /* <DEDUP_REMOVED lines=15> */
.L_x_667:
[----:B------:R-:W-:Y:S05]  /*3bc0*/  BSYNC B0 ;  /* 0x0000000000007941 */ /* 0x000fea0003800000 */
.L_x_666:
        /* <DEDUP_REMOVED lines=124> */
.L_x_653:
[----:B------:R1:W2:Y:S01]  /*4390*/  SHFL.IDX PT, R3, R2, RZ, 0x181f ;  /* 0x00181fff02037589 */ /* 0x0002a200000e0000 */
[----:B------:R-:W-:Y:S03]  /*43a0*/  IADD3 R68, -R72, UR18, RZ ;  /* 0x0000001248447c10 */ /* 0x000fe6000fffe1ff */
[----:B------:R-:W3:Y:S01]  /*43b0*/  SHFL.IDX PT, R55, R55, RZ, 0x181f ;  /* 0x00181fff37377589 */ /* 0x000ee200000e0000 */
[----:B------:R-:W-:Y:S04]  /*43c0*/  IMNMX R68, R68, 0x20, PT ;  /* 0x0000002044447817 */ /* 0x000fe80003800200 */
[----:B------:R-:W-:Y:S11]  /*43d0*/  ISETP.GT.AND P0, PT, R68, R109, PT ;  /* 0x0000006d4400720c */ /* 0x000ff60003f04270 */
[----:B------:R-:W-:Y:S02]  /*43e0*/  @!UPT UIADD3 URZ, URZ, URZ, URZ ;  /* 0x0000003f3f3ff290 */ /* 0x000fe4000fffe03f */
[----:B------:R-:W-:-:S05]  /*43f0*/  @!P0 BRA `(.L_x_657) ;  /* 0x0000014000008947 */ /* 0x000fca0003800000 */
[C---:B------:R-:W-:Y:S02]  /*4400*/  ISETP.GE.AND P0, PT, R16.reuse, c[0x0][0x1d4], PT ;  /* 0x0000750010007a0c */ /* 0x040fe40003f06270 */
[----:B------:R-:W-:Y:S11]  /*4410*/  ISETP.GE.AND P2, PT, R11, c[0x0][0x1d4], PT ;  /* 0x000075000b007a0c */ /* 0x000ff60003f46270 */
[----:B------:R-:W4:Y:S01]  /*4420*/  @!P0 LDS.128 R4, [R103+0xc080] ;  /* 0x00c0800067048984 */ /* 0x000f220000000c00 */
[C---:B---3--:R-:W-:Y:S04]  /*4430*/  @!P0 LEA R30, P1, R16.reuse, R55, 0x1 ;  /* 0x00000037101e8211 */ /* 0x048fe800078208ff */
[----:B--2---:R-:W-:Y:S02]  /*4440*/  @!P0 LEA.HI.X R31, R16, R3, R17, 0x1, P1 ;  /* 0x00000003101f8211 */ /* 0x004fe400008f0c11 */
[----:B------:R-:W-:Y:S03]  /*4450*/  ISETP.GE.AND P1, PT, R108, c[0x0][0x1d4], PT ;  /* 0x000075006c007a0c */ /* 0x000fe60003f26270 */
[----:B----4-:R-:W-:Y:S01]  /*4460*/  @!P0 ST.E.128 [R30.64], R4 ;  /* 0x000000041e008985 */ /* 0x010fe2000c101d18 */
[C---:B------:R-:W-:Y:S03]  /*4470*/  @!P2 LEA R28, P0, R96.reuse, R55, 0x1 ;  /* 0x00000037601ca211 */ /* 0x040fe600078008ff */
[----:B------:R-:W2:Y:S01]  /*4480*/  @!P2 LDS.128 R24, [R103+0xd080] ;  /* 0x00d080006718a984 */ /* 0x000ea20000000c00 */
[----:B------:R-:W-:Y:S02]  /*4490*/  @!P2 LEA.HI.X R29, R96, R3, R87, 0x1, P0 ;  /* 0x00000003601da211 */ /* 0x000fe400000f0c57 */
[----:B------:R-:W-:Y:S03]  /*44a0*/  ISETP.GE.AND P0, PT, R106, c[0x0][0x1d4], PT ;  /* 0x000075006a007a0c */ /* 0x000fe60003f06270 */
[----:B--2---:R-:W-:Y:S01]  /*44b0*/  @!P2 ST.E.128 [R28.64], R24 ;  /* 0x000000181c00a985 */ /* 0x004fe2000c101d18 */
[C---:B------:R-:W-:Y:S03]  /*44c0*/  @!P1 LEA R18, P2, R95.reuse, R55, 0x1 ;  /* 0x000000375f129211 */ /* 0x040fe600078408ff */
[----:B------:R-:W2:Y:S01]  /*44d0*/  @!P1 LDS.128 R20, [R103+0xe080] ;  /* 0x00e0800067149984 */ /* 0x000ea20000000c00 */
[----:B------:R-:W-:Y:S05]  /*44e0*/  @!P1 LEA.HI.X R19, R95, R3, R86, 0x1, P2 ;  /* 0x000000035f139211 */ /* 0x000fea00010f0c56 */
[----:B--2---:R-:W-:Y:S01]  /*44f0*/  @!P1 ST.E.128 [R18.64], R20 ;  /* 0x0000001412009985 */ /* 0x004fe2000c101d18 */
[C---:B-1----:R-:W-:Y:S03]  /*4500*/  @!P0 LEA R2, P1, R94.reuse, R55, 0x1 ;  /* 0x000000375e028211 */ /* 0x042fe600078208ff */
[----:B------:R-:W1:Y:S01]  /*4510*/  @!P0 LDS.128 R4, [R103+0xf080] ;  /* 0x00f0800067048984 */ /* 0x000e620000000c00 */
[----:B------:R-:W-:Y:S05]  /*4520*/  @!P0 LEA.HI.X R3, R94, R3, R85, 0x1, P1 ;  /* 0x000000035e038211 */ /* 0x000fea00008f0c55 */
[----:B-1----:R1:W-:Y:S04]  /*4530*/  @!P0 ST.E.128 [R2.64], R4 ;  /* 0x0000000402008985 */ /* 0x0023e8000c101d18 */
.L_x_657:
[----:B------:R-:W-:Y:S05]  /*4540*/  BSYNC B1 ;  /* 0x0000000000017941 */ /* 0x000fea0003800000 */
.L_x_652:
        /* <DEDUP_REMOVED lines=9> */
[----:B--2---:R-:W-:Y:S05]  /*45e0*/  @P0 IMAD.WIDE.U32 R2, R4, c[0x0][0x258], R78 ;  /* 0x0000960004020a25 */ /* 0x004fea00078e004e */
        /* <DEDUP_REMOVED lines=25> */
[----:B------:R1:W2:Y:S01]  /*4780*/  SHFL.IDX PT, R3, R2, RZ, 0x181f ;  /* 0x00181fff02037589 */ /* 0x0002a200000e0000 */
[----:B------:R-:W-:Y:S03]  /*4790*/  ISETP.GT.AND P0, PT, R68, R109, PT ;  /* 0x0000006d4400720c */ /* 0x000fe60003f04270 */
[----:B------:R-:W4:Y:S01]  /*47a0*/  SHFL.IDX PT, R13, R13, RZ, 0x181f ;  /* 0x00181fff0d0d7589 */ /* 0x000f2200000e0000 */
[----:B------:R-:W-:Y:S04]  /*47b0*/  DEPBAR.LE SB0, 0x0 ;  /* 0x000080000000791a */ /* 0x000fe80000000000 */
[----:B------:R-:W-:Y:S06]  /*47c0*/  BAR.SYNC.DEFER_BLOCKING 0x0 ;  /* 0x0000000000007b1d */ /* 0x000fec0000010000 */
[----:B------:R-:W-:-:S05]  /*47d0*/  @!P0 BRA `(.L_x_669) ;  /* 0x0000014000008947 */ /* 0x000fca0003800000 */
[C---:B-12---:R-:W-:Y:S02]  /*47e0*/  ISETP.GE.AND P0, PT, R16.reuse, c[0x0][0x1d4], PT ;  /* 0x0000750010007a0c */ /* 0x046fe40003f06270 */
        /* <DEDUP_REMOVED lines=19> */
.L_x_669:
[----:B-12---:R-:W-:Y:S05]  /*4920*/  BSYNC B0 ;  /* 0x0000000000007941 */ /* 0x006fea0003800000 */
.L_x_668:
        /* <DEDUP_REMOVED lines=25> */
.L_x_649:
[----:B-1----:R-:W-:Y:S01]  /*4ac0*/  UIADD3 UR6, UR15, 0x7f, URZ ;  /* 0x0000007f0f067890 */ /* 0x002fe2000fffe03f */
[----:B------:R-:W-:Y:S01]  /*4ad0*/  PLOP3.LUT P2, PT, PT, PT, PT, 0x80, 0x0 ;  /* 0x000000000000781c */ /* 0x000fe20003f4f070 */
[----:B------:R-:W-:Y:S01]  /*4ae0*/  ULDC.64 UR4, c[0x0][0x2c8] ;  /* 0x0000b20000047ab9 */ /* 0x000fe20000000a00 */
[----:B------:R-:W-:Y:S01]  /*4af0*/  IMAD.MOV.U32 R3, RZ, RZ, RZ ;  /* 0x000000ffff037224 */ /* 0x000fe200078e00ff */
[----:B------:R-:W-:Y:S01]  /*4b00*/  UIMAD.WIDE.U32 UR18, UR6, UR4, URZ ;  /* 0x00000004061272a5 */ /* 0x000fe2000f8e003f */
[----:B------:R-:W-:Y:S01]  /*4b10*/  IMAD.MOV.U32 R130, RZ, RZ, RZ ;  /* 0x000000ffff827224 */ /* 0x000fe200078e00ff */
[----:B------:R-:W-:Y:S01]  /*4b20*/  CS2R R128, SRZ ;  /* 0x0000000000807805 */ /* 0x000fe2000001ff00 */
[----:B---34-:R-:W-:Y:S01]  /*4b30*/  CS2R R126, SRZ ;  /* 0x00000000007e7805 */ /* 0x018fe2000001ff00 */
[----:B------:R-:W-:Y:S01]  /*4b40*/  @UP2 USHF.R.U32.HI UR6, URZ, UR5, UR19 ;  /* 0x000000053f062299 */ /* 0x000fe20008011613 */
[----:B------:R-:W-:Y:S01]  /*4b50*/  CS2R R124, SRZ ;  /* 0x00000000007c7805 */ /* 0x000fe2000001ff00 */
[----:B------:R-:W-:Y:S01]  /*4b60*/  CS2R R122, SRZ ;  /* 0x00000000007a7805 */ /* 0x000fe2000001ff00 */
[----:B------:R-:W-:Y:S01]  /*4b70*/  CS2R R120, SRZ ;  /* 0x0000000000787805 */ /* 0x000fe2000001ff00 */
[----:B------:R-:W-:Y:S01]  /*4b80*/  UIADD3 UR6, UR9, UR6, URZ ;  /* 0x0000000609067290 */ /* 0x000fe2000fffe03f */
[----:B------:R-:W-:Y:S01]  /*4b90*/  CS2R R118, SRZ ;  /* 0x0000000000767805 */ /* 0x000fe2000001ff00 */
[----:B------:R-:W-:Y:S01]  /*4ba0*/  CS2R R116, SRZ ;  /* 0x0000000000747805 */ /* 0x000fe2000001ff00 */
[----:B------:R-:W-:Y:S01]  /*4bb0*/  CS2R R114, SRZ ;  /* 0x0000000000727805 */ /* 0x000fe2000001ff00 */
[----:B------:R-:W-:Y:S01]  /*4bc0*/  USHF.R.S32.HI UR4, URZ, 0x1f, UR6 ;  /* 0x0000001f3f047899 */ /* 0x000fe20008011406 */
[----:B------:R-:W-:Y:S01]  /*4bd0*/  CS2R R112, SRZ ;  /* 0x0000000000707805 */ /* 0x000fe2000001ff00 */
[----:B------:R-:W-:Y:S01]  /*4be0*/  CS2R R110, SRZ ;  /* 0x00000000006e7805 */ /* 0x000fe2000001ff00 */
[----:B------:R-:W-:Y:S01]  /*4bf0*/  CS2R R108, SRZ ;  /* 0x00000000006c7805 */ /* 0x000fe2000001ff00 */
[----:B------:R-:W-:Y:S01]  /*4c00*/  ULEA.HI UR4, UR4, UR6, URZ, 0x5 ;  /* 0x0000000604047291 */ /* 0x000fe2000f8f283f */
[----:B------:R-:W-:Y:S01]  /*4c10*/  CS2R R106, SRZ ;  /* 0x00000000006a7805 */ /* 0x000fe2000001ff00 */
[----:B------:R-:W-:Y:S01]  /*4c20*/  CS2R R104, SRZ ;  /* 0x0000000000687805 */ /* 0x000fe2000001ff00 */
[----:B------:R-:W-:Y:S01]  /*4c30*/  CS2R R102, SRZ ;  /* 0x0000000000667805 */ /* 0x000fe2000001ff00 */
[----:B------:R-:W-:Y:S01]  /*4c40*/  USHF.R.S32.HI UR4, URZ, 0x5, UR4 ;  /* 0x000000053f047899 */ /* 0x000fe20008011404 */
[----:B------:R-:W-:Y:S01]  /*4c50*/  CS2R R100, SRZ ;  /* 0x0000000000647805 */ /* 0x000fe2000001ff00 */
[----:B------:R-:W-:Y:S01]  /*4c60*/  CS2R R98, SRZ ;  /* 0x0000000000627805 */ /* 0x000fe2000001ff00 */
[----:B------:R-:W-:Y:S01]  /*4c70*/  CS2R R96, SRZ ;  /* 0x0000000000607805 */ /* 0x000fe2000001ff00 */
[----:B------:R-:W-:Y:S01]  /*4c80*/  UISETP.LT.AND UP0, UPT, UR10, UR4, UPT ;  /* 0x000000040a00728c */ /* 0x000fe2000bf01270 */
[----:B------:R-:W-:Y:S01]  /*4c90*/  CS2R R94, SRZ ;  /* 0x00000000005e7805 */ /* 0x000fe2000001ff00 */
[----:B------:R-:W-:Y:S01]  /*4ca0*/  CS2R R92, SRZ ;  /* 0x00000000005c7805 */ /* 0x000fe2000001ff00 */
[----:B------:R-:W-:Y:S01]  /*4cb0*/  CS2R R90, SRZ ;  /* 0x00000000005a7805 */ /* 0x000fe2000001ff00 */
[----:B------:R-:W-:Y:S01]  /*4cc0*/  USEL UR10, UR10, UR4, UP0 ;  /* 0x000000040a0a7287 */ /* 0x000fe20008000000 */
[----:B------:R-:W-:Y:S01]  /*4cd0*/  CS2R R88, SRZ ;  /* 0x0000000000587805 */ /* 0x000fe2000001ff00 */
[----:B------:R-:W-:Y:S01]  /*4ce0*/  CS2R R86, SRZ ;  /* 0x0000000000567805 */ /* 0x000fe2000001ff00 */
[----:B------:R-:W-:Y:S01]  /*4cf0*/  CS2R R84, SRZ ;  /* 0x0000000000547805 */ /* 0x000fe2000001ff00 */
[----:B------:R-:W-:Y:S01]  /*4d00*/  UISETP.GE.AND UP0, UPT, UR10, 0x1, UPT ;  /* 0x000000010a00788c */ /* 0x000fe2000bf06270 */
[----:B------:R-:W-:Y:S01]  /*4d10*/  CS2R R82, SRZ ;  /* 0x0000000000527805 */ /* 0x000fe2000001ff00 */
[----:B------:R-:W-:Y:S01]  /*4d20*/  CS2R R80, SRZ ;  /* 0x0000000000507805 */ /* 0x000fe2000001ff00 */
[----:B------:R-:W-:Y:S01]  /*4d30*/  CS2R R78, SRZ ;  /* 0x00000000004e7805 */ /* 0x000fe2000001ff00 */
[----:B-----5:R-:W-:Y:S01]  /*4d40*/  CS2R R76, SRZ ;  /* 0x00000000004c7805 */ /* 0x020fe2000001ff00 */
[----:B------:R-:W-:Y:S01]  /*4d50*/  CS2R R74, SRZ ;  /* 0x00000000004a7805 */ /* 0x000fe2000001ff00 */
[----:B------:R-:W-:Y:S01]  /*4d60*/  PLOP3.LUT P0, PT, PT, PT, UP0, 0x80, 0x0 ;  /* 0x000000000000781c */ /* 0x000fe20003f0f008 */
        /* <DEDUP_REMOVED lines=51> */
[-C--:B------:R-:W-:Y:S01]  /*50a0*/  LEA.HI R50, R47, R66.reuse, RZ, 0x3 ;  /* 0x000000422f327211 */ /* 0x080fe200078f18ff */
[----:B------:R-:W-:Y:S01]  /*50b0*/  UIMAD UR6, UR6, UR4, URZ ;  /* 0x00000004060672a4 */ /* 0x000fe2000f8e023f */
[----:B------:R-:W-:Y:S01]  /*50c0*/  PLOP3.LUT P1, PT, PT, PT, UP2, 0x80, 0x0 ;  /* 0x000000000000781c */ /* 0x000fe20003f2f028 */
[----:B------:R-:W-:Y:S01]  /*50d0*/  UIMAD.WIDE.U32 UR8, UR17, UR4, URZ ;  /* 0x00000004110872a5 */ /* 0x000fe2000f8e003f */
[----:B------:R-:W-:Y:S01]  /*50e0*/  LOP3.LUT R51, R50, 0xfffffff8, RZ, 0xc0, !PT ;  /* 0xfffffff832337812 */ /* 0x000fe200078ec0ff */
[----:B------:R-:W-:Y:S01]  /*50f0*/  UIMAD UR17, UR17, UR5, UR6 ;  /* 0x00000005111172a4 */ /* 0x000fe2000f8e0206 */
[----:B------:R-:W-:Y:S01]  /*5100*/  SHF.R.S32.HI R50, RZ, 0x3, R50 ;  /* 0x00000003ff327819 */ /* 0x000fe20000011432 */
[----:B------:R-:W-:Y:S01]  /*5110*/  BSSY B0, `(.L_x_672) ;  /* 0x0000064000007945 */ /* 0x000fe20003800000 */
[----:B------:R-:W-:Y:S01]  /*5120*/  ULDC.64 UR6, c[0x0][0x348] ;  /* 0x0000d20000067ab9 */ /* 0x000fe20000000a00 */
[----:B------:R-:W-:Y:S01]  /*5130*/  IMAD.IADD R51, R66, 0x1, -R51 ;  /* 0x0000000142337824 */ /* 0x000fe200078e0a33 */
[----:B------:R-:W-:Y:S01]  /*5140*/  UISETP.NE.U32.AND UP0, UPT, URZ, UR6, UPT ;  /* 0x000000063f00728c */ /* 0x000fe2000bf05070 */
[----:B------:R-:W-:Y:S01]  /*5150*/  PLOP3.LUT P0, PT, PT, PT, UP2, 0x80, 0x0 ;  /* 0x000000000000781c */ /* 0x000fe20003f0f028 */
[----:B------:R-:W-:Y:S01]  /*5160*/  ULDC.64 UR4, c[0x0][0x1b8] ;  /* 0x00006e0000047ab9 */ /* 0x000fe20000000a00 */
[----:B------:R-:W-:Y:S01]  /*5170*/  IMAD R220, R51, 0x20, R50 ;  /* 0x0000002033dc7824 */ /* 0x000fe200078e0232 */
[----:B------:R-:W-:Y:S01]  /*5180*/  UISETP.NE.AND.EX UP0, UPT, URZ, UR7, UPT, UP0 ;  /* 0x000000073f00728c */ /* 0x000fe2000bf05300 */
[-C--:B------:R-:W-:Y:S01]  /*5190*/  LEA.HI R65, R47, R66.reuse, RZ, 0x4 ;  /* 0x000000422f417211 */ /* 0x080fe200078f20ff */
[----:B------:R-:W-:Y:S01]  /*51a0*/  USHF.R.S32.HI UR7, URZ, 0x1f, UR21 ;  /* 0x0000001f3f077899 */ /* 0x000fe20008011415 */
[----:B------:R-:W-:Y:S01]  /*51b0*/  IMAD.SHL.U32 R149, R50, 0x40, RZ ;  /* 0x0000004032957824 */ /* 0x000fe200078e00ff */
[----:B------:R-:W-:Y:S01]  /*51c0*/  UIADD3 UR9, UR9, UR17, URZ ;  /* 0x0000001109097290 */ /* 0x000fe2000fffe03f */
[----:B------:R-:W-:Y:S01]  /*51d0*/  IADD3 R0, R220, UR15, RZ ;  /* 0x0000000fdc007c10 */ /* 0x000fe2000fffe0ff */
[----:B------:R-:W-:Y:S01]  /*51e0*/  UIMAD UR6, UR12, UR4, URZ ;  /* 0x000000040c0672a4 */ /* 0x000fe2000f8e023f */
[----:B------:R-:W-:Y:S01]  /*51f0*/  IMAD.SHL.U32 R46, R51, 0x8, RZ ;  /* 0x00000008332e7824 */ /* 0x000fe200078e00ff */
[----:B------:R-:W-:Y:S01]  /*5200*/  USEL UR7, UR7, URZ, !UP0 ;  /* 0x0000003f07077287 */ /* 0x000fe2000c000000 */
[----:B------:R-:W-:Y:S01]  /*5210*/  LEA.HI R147, R47, R66, RZ, 0x6 ;  /* 0x000000422f937211 */ /* 0x000fe200078f30ff */
[----:B------:R-:W-:Y:S01]  /*5220*/  UIMAD UR6, UR13, UR5, UR6 ;  /* 0x000000050d0672a4 */ /* 0x000fe2000f8e0206 */
[----:B-1----:R-:W-:Y:S01]  /*5230*/  @P1 IMAD.HI.U32 R3, R0, c[0x0][0x2c8], RZ ;  /* 0x0000b20000031a27 */ /* 0x002fe200078e00ff */
[----:B------:R-:W-:Y:S01]  /*5240*/  UIMAD.WIDE.U32 UR18, UR13, UR4, UR8 ;  /* 0x000000040d1272a5 */ /* 0x000fe2000f8e0008 */
[----:B------:R-:W-:Y:S01]  /*5250*/  LOP3.LUT R149, R149, 0x1c0, RZ, 0xc0, !PT ;  /* 0x000001c095957812 */ /* 0x000fe200078ec0ff */
[----:B------:R-:W-:Y:S01]  /*5260*/  USEL UR8, UR21, URZ, !UP0 ;  /* 0x0000003f15087287 */ /* 0x000fe2000c000000 */
[----:B------:R-:W-:Y:S01]  /*5270*/  IMAD.MOV.U32 R8, RZ, RZ, R0 ;  /* 0x000000ffff087224 */ /* 0x000fe200078e0000 */
[----:B------:R-:W-:Y:S01]  /*5280*/  ULDC.64 UR4, c[0x0][0x1c0] ;  /* 0x0000700000047ab9 */ /* 0x000fe20000000a00 */
[----:B------:R-:W-:Y:S01]  /*5290*/  @P0 SHF.R.U32.HI R8, RZ, c[0x0][0x2cc], R3 ;  /* 0x0000b300ff080a19 */ /* 0x000fe20000011603 */
[----:B------:R-:W-:Y:S01]  /*52a0*/  UIMAD UR7, UR7, UR4, URZ ;  /* 0x00000004070772a4 */ /* 0x000fe2000f8e023f */
[C---:B------:R-:W-:Y:S01]  /*52b0*/  IADD3 R30, R46.reuse, 0x40, RZ ;  /* 0x000000402e1e7810 */ /* 0x040fe20007ffe0ff */
[----:B------:R-:W-:Y:S01]  /*52c0*/  UIADD3 UR19, UR19, UR6, URZ ;  /* 0x0000000613137290 */ /* 0x000fe2000fffe03f */
[--C-:B------:R-:W-:Y:S01]  /*52d0*/  SHF.R.S32.HI R5, RZ, 0x1f, R8.reuse ;  /* 0x0000001fff057819 */ /* 0x100fe20000011408 */
[----:B------:R-:W-:Y:S01]  /*52e0*/  UIMAD UR5, UR8, UR5, UR7 ;  /* 0x00000005080572a4 */ /* 0x000fe2000f8e0207 */
[----:B------:R-:W-:Y:S01]  /*52f0*/  IMAD.MOV R3, RZ, RZ, -R8 ;  /* 0x000000ffff037224 */ /* 0x000fe200078e0a08 */
[----:B------:R-:W-:Y:S01]  /*5300*/  UIMAD.WIDE.U32 UR8, UR8, UR4, UR18 ;  /* 0x00000004080872a5 */ /* 0x000fe2000f8e0012 */
[----:B------:R-:W-:Y:S01]  /*5310*/  IADD3 R29, R46, 0x80, RZ ;  /* 0x000000802e1d7810 */ /* 0x000fe20007ffe0ff */
[----:B------:R-:W-:Y:S01]  /*5320*/  IMAD R5, R5, c[0x0][0x1b0], RZ ;  /* 0x00006c0005057a24 */ /* 0x000fe200078e02ff */
[----:B------:R-:W-:Y:S01]  /*5330*/  ULDC UR7, c[0x0][0x2c4] ;  /* 0x0000b10000077ab9 */ /* 0x000fe20000000800 */
[----:B------:R-:W-:Y:S01]  /*5340*/  IMAD R4, R3, c[0x0][0x2c4], R0 ;  /* 0x0000b10003047a24 */ /* 0x000fe200078e0200 */
[----:B------:R-:W-:Y:S01]  /*5350*/  UIADD3 UR5, UR9, UR5, URZ ;  /* 0x0000000509057290 */ /* 0x000fe2000fffe03f */
[----:B------:R-:W-:Y:S01]  /*5360*/  IMAD.U32 R7, RZ, RZ, UR9 ;  /* 0x00000009ff077e24 */ /* 0x000fe2000f8e00ff */
[----:B------:R-:W-:Y:S01]  /*5370*/  LOP3.LUT R3, R65, 0xfffffff0, RZ, 0xc0, !PT ;  /* 0xfffffff041037812 */ /* 0x000fe200078ec0ff */
[----:B------:R-:W-:Y:S01]  /*5380*/  IMAD.U32 R6, RZ, RZ, UR8 ;  /* 0x00000008ff067e24 */ /* 0x000fe2000f8e00ff */
[----:B------:R-:W-:Y:S01]  /*5390*/  UIMAD UR7, UR20, UR7, URZ ;  /* 0x00000007140772a4 */ /* 0x000fe2000f8e023f */
[----:B------:R-:W-:Y:S01]  /*53a0*/  IMAD R5, R8, c[0x0][0x1b4], R5 ;  /* 0x00006d0008057a24 */ /* 0x000fe200078e0205 */
[----:B------:R-:W-:Y:S01]  /*53b0*/  IADD3 R28, R46, 0xc0, RZ ;  /* 0x000000c02e1c7810 */ /* 0x000fe20007ffe0ff */
[----:B------:R-:W-:Y:S01]  /*53c0*/  IMAD.U32 R7, RZ, RZ, UR5 ;  /* 0x00000005ff077e24 */ /* 0x000fe2000f8e00ff */
[----:B------:R-:W-:Y:S01]  /*53d0*/  SHF.R.U32.HI R148, RZ, 0x3, R149 ;  /* 0x00000003ff947819 */ /* 0x000fe20000011695 */
[----:B------:R-:W-:Y:S01]  /*53e0*/  IMAD.IADD R3, R66, 0x1, -R3 ;  /* 0x0000000142037824 */ /* 0x000fe200078e0a03 */
[----:B------:R-:W-:Y:S01]  /*53f0*/  ISETP.GE.AND P4, PT, R46, c[0x0][0x198], PT ;  /* 0x000066002e007a0c */ /* 0x000fe20003f86270 */
[----:B------:R-:W-:Y:S01]  /*5400*/  IMAD.WIDE.U32 R8, R8, c[0x0][0x1b0], R6 ;  /* 0x00006c0008087a25 */ /* 0x000fe200078e0006 */
[----:B------:R-:W-:-:S02]  /*5410*/  SHF.R.S32.HI R7, RZ, 0x1f, R4 ;  /* 0x0000001fff077819 */ /* 0x000fc40000011404 */
[----:B------:R-:W-:Y:S01]  /*5420*/  SHF.R.S32.HI R44, RZ, 0x1f, R3 ;  /* 0x0000001fff2c7819 */ /* 0x000fe20000011403 */
[----:B------:R-:W-:Y:S01]  /*5430*/  IMAD.IADD R9, R9, 0x1, R5 ;  /* 0x0000000109097824 */ /* 0x000fe200078e0205 */
[----:B------:R-:W-:Y:S01]  /*5440*/  IADD3 R6, R50, UR15, RZ ;  /* 0x0000000f32067c10 */ /* 0x000fe2000fffe0ff */
[----:B------:R-:W-:Y:S01]  /*5450*/  IMAD R7, R7, c[0x0][0x1a8], RZ ;  /* 0x00006a0007077a24 */ /* 0x000fe200078e02ff */
[----:B------:R-:W-:Y:S01]  /*5460*/  LEA.HI R44, R44, R3, RZ, 0x3 ;  /* 0x000000032c2c7211 */ /* 0x000fe200078f18ff */
[----:B------:R-:W-:Y:S01]  /*5470*/  IMAD.SHL.U32 R147, R147, 0x8, RZ ;  /* 0x0000000893937824 */ /* 0x000fe200078e00ff */
[----:B------:R-:W-:Y:S01]  /*5480*/  ISETP.GE.AND P6, PT, R6, UR7, PT ;  /* 0x0000000706007c0c */ /* 0x000fe2000bfc6270 */
[----:B------:R-:W-:Y:S01]  /*5490*/  IMAD R7, R4, c[0x0][0x1ac], R7 ;  /* 0x00006b0004077a24 */ /* 0x000fe200078e0207 */
[----:B------:R-:W-:Y:S01]  /*54a0*/  LOP3.LUT R0, R44, 0xfffffff8, RZ, 0xc0, !PT ;  /* 0xfffffff82c007812 */ /* 0x000fe200078ec0ff */
[----:B------:R-:W-:Y:S01]  /*54b0*/  IMAD.WIDE.U32 R4, R4, c[0x0][0x1a8], R8 ;  /* 0x00006a0004047a25 */ /* 0x000fe200078e0008 */
[----:B------:R-:W-:-:S02]  /*54c0*/  ISETP.GE.AND P3, PT, R30, c[0x0][0x198], PT ;  /* 0x000066001e007a0c */ /* 0x000fc40003f66270 */
[----:B------:R-:W-:Y:S01]  /*54d0*/  ISETP.GE.AND P5, PT, R28, c[0x0][0x198], PT ;  /* 0x000066001c007a0c */ /* 0x000fe20003fa6270 */
[----:B------:R-:W-:Y:S01]  /*54e0*/  IMAD.IADD R5, R5, 0x1, R7 ;  /* 0x0000000105057824 */ /* 0x000fe200078e0207 */
[C---:B------:R-:W-:Y:S01]  /*54f0*/  LEA R14, P0, R4.reuse, c[0x0][0x160], 0x1 ;  /* 0x00005800040e7a11 */ /* 0x040fe200078008ff */
[----:B------:R-:W-:Y:S01]  /*5500*/  IMAD.IADD R0, R3, 0x1, -R0 ;  /* 0x0000000103007824 */ /* 0x000fe200078e0a00 */
[----:B------:R-:W-:Y:S02]  /*5510*/  LOP3.LUT R3, R149, 0x38, R46, 0xf8, !PT ;  /* 0x0000003895037812 */ /* 0x000fe400078ef82e */
[----:B------:R-:W-:Y:S01]  /*5520*/  LEA.HI.X R5, R4, c[0x0][0x164], R5, 0x1, P0 ;  /* 0x0000590004057a11 */ /* 0x000fe200000f0c05 */
[----:B------:R1:W3:Y:S01]  /*5530*/  SHFL.IDX PT, R12, R14, RZ, 0x181f ;  /* 0x00181fff0e0c7589 */ /* 0x0002e200000e0000 */
[----:B------:R-:W-:Y:S02]  /*5540*/  ISETP.GE.AND P0, PT, R29, c[0x0][0x198], PT ;  /* 0x000066001d007a0c */ /* 0x000fe40003f06270 */
[----:B------:R-:W-:Y:S01]  /*5550*/  LOP3.LUT R4, R3, R148, RZ, 0x3c, !PT ;  /* 0x0000009403047212 */ /* 0x000fe200078e3cff */
[----:B------:R-:W-:Y:S01]  /*5560*/  IMAD.MOV.U32 R3, RZ, RZ, 0x20 ;  /* 0x00000020ff037424 */ /* 0x000fe200078e00ff */
[----:B------:R-:W-:Y:S01]  /*5570*/  LOP3.LUT R147, R147, 0xfffffe00, RZ, 0xc0, !PT ;  /* 0xfffffe0093937812 */ /* 0x000fe200078ec0ff */
[----:B------:R1:W4:Y:S01]  /*5580*/  SHFL.IDX PT, R13, R5, RZ, 0x181f ;  /* 0x00181fff050d7589 */ /* 0x00032200000e0000 */
[----:B------:R-:W-:-:S03]  /*5590*/  P2R R11, PR, RZ, 0x40 ;  /* 0x00000040ff0b7803 */ /* 0x000fc60000000000 */
        /* <DEDUP_REMOVED lines=9> */
[----:B------:R-:W-:Y:S01]  /*5630*/  IMAD.WIDE R16, R46, 0x2, R12 ;  /* 0x000000022e107825 */ /* 0x000fe200078e020c */
        /* <DEDUP_REMOVED lines=17> */
.L_x_673:
[----:B-1-34-:R-:W-:Y:S05]  /*5750*/  BSYNC B0 ;  /* 0x0000000000007941 */ /* 0x01afea0003800000 */
.L_x_672:
        /* <DEDUP_REMOVED lines=26> */
.L_x_675:
[----:B------:R-:W-:Y:S05]  /*5900*/  BSYNC B0 ;  /* 0x0000000000007941 */ /* 0x000fea0003800000 */
.L_x_674:
[----:B------:R-:W-:Y:S01]  /*5910*/  IADD3 R4, R6, 0x40, RZ ;  /* 0x0000004006047810 */ /* 0x000fe20007ffe0ff */
[----:B--2---:R2:W4:Y:S01]  /*5920*/  SHFL.IDX PT, R17, R5, 0x2, 0x181f ;  /* 0x00581f0005117f89 */ /* 0x00452200000e0000 */
[----:B------:R-:W-:Y:S02]  /*5930*/  BSSY B0, `(.L_x_676) ;  /* 0x0000018000007945 */ /* 0x000fe40003800000 */
[----:B------:R-:W-:Y:S01]  /*5940*/  ISETP.GE.AND P1, PT, R4, UR7, PT ;  /* 0x0000000704007c0c */ /* 0x000fe2000bf26270 */
[----:B------:R2:W1:Y:S03]  /*5950*/  SHFL.IDX PT, R16, R14, 0x2, 0x181f ;  /* 0x00581f000e107f89 */ /* 0x00046600000e0000 */
[----:B------:R-:W-:-:S09]  /*5960*/  P2R R4, PR, RZ, 0x2 ;  /* 0x00000002ff047803 */ /* 0x000fd20000000000 */
[----:B------:R-:W-:Y:S05]  /*5970*/  @P1 BRA `(.L_x_677) ;  /* 0x0000013000001947 */ /* 0x000fea0003800000 */
[----:B------:R-:W-:Y:S01]  /*5980*/  SHF.R.S32.HI R13, RZ, 0x1f, R30 ;  /* 0x0000001fff0d7819 */ /* 0x000fe2000001141e */
[----:B---3--:R-:W-:Y:S01]  /*5990*/  IMAD.SHL.U32 R12, R31, 0x2, RZ ;  /* 0x000000021f0c7824 */ /* 0x008fe200078e00ff */
[----:B------:R-:W-:Y:S01]  /*59a0*/  SHF.R.S32.HI R8, RZ, 0x1f, R29 ;  /* 0x0000001fff087819 */ /* 0x000fe2000001141d */
[----:B-1--4-:R-:W-:Y:S01]  /*59b0*/  IMAD.WIDE R18, R46, 0x2, R16 ;  /* 0x000000022e127825 */ /* 0x012fe200078e0210 */
        /* <DEDUP_REMOVED lines=15> */
.L_x_677:
[----:B------:R-:W-:Y:S05]  /*5ab0*/  BSYNC B0 ;  /* 0x0000000000007941 */ /* 0x000fea0003800000 */
.L_x_676:
[----:B------:R-:W-:Y:S01]  /*5ac0*/  IADD3 R8, R6, 0x60, RZ ;  /* 0x0000006006087810 */ /* 0x000fe20007ffe0ff */
[----:B-1-3--:R-:W-:Y:S01]  /*5ad0*/  SHFL.IDX PT, R12, R14, 0x3, 0x181f ;  /* 0x00781f000e0c7f89 */ /* 0x00afe200000e0000 */
[----:B------:R-:W-:Y:S01]  /*5ae0*/  IMAD.MOV.U32 R219, RZ, RZ, c[0x0][0x2b8] ;  /* 0x0000ae00ffdb7624 */ /* 0x000fe200078e00ff */
[----:B------:R-:W-:Y:S01]  /*5af0*/  LOP3.LUT R7, R7, 0xfffffffe, RZ, 0xc0, !PT ;  /* 0xfffffffe07077812 */ /* 0x000fe200078ec0ff */
[----:B------:R-:W-:Y:S01]  /*5b00*/  USHF.R.S32.HI UR6, URZ, 0x1f, UR17 ;  /* 0x0000001f3f067899 */ /* 0x000fe20008011411 */
[----:B------:R-:W-:Y:S01]  /*5b10*/  ISETP.GE.AND P6, PT, R8, UR7, PT ;  /* 0x0000000708007c0c */ /* 0x000fe2000bfc6270 */
[----:B------:R1:W3:Y:S01]  /*5b20*/  SHFL.IDX PT, R13, R5, 0x3, 0x181f ;  /* 0x00781f00050d7f89 */ /* 0x0002e200000e0000 */
[----:B------:R-:W-:Y:S01]  /*5b30*/  ISETP.NE.AND P1, PT, R219, 0x1, PT ;  /* 0x00000001db00780c */ /* 0x000fe20003f25270 */
[----:B------:R-:W-:Y:S01]  /*5b40*/  ULDC.64 UR4, c[0x0][0x2b0] ;  /* 0x0000ac0000047ab9 */ /* 0x000fe20000000a00 */
[----:B------:R-:W-:Y:S01]  /*5b50*/  IMAD.MOV.U32 R221, RZ, RZ, RZ ;  /* 0x000000ffffdd7224 */ /* 0x000fe200078e00ff */
[----:B------:R-:W-:-:S02]  /*5b60*/  UIMAD UR6, UR6, UR4, URZ ;  /* 0x00000004060672a4 */ /* 0x000fc4000f8e023f */
[----:B------:R-:W-:Y:S02]  /*5b70*/  UIMAD.WIDE.U32 UR8, UR17, UR4, URZ ;  /* 0x00000004110872a5 */ /* 0x000fe4000f8e003f */
[----:B------:R-:W-:-:S03]  /*5b80*/  UIMAD UR6, UR17, UR5, UR6 ;  /* 0x00000005110672a4 */ /* 0x000fc6000f8e0206 */
[----:B------:R-:W-:Y:S01]  /*5b90*/  ULDC.64 UR4, c[0x0][0x1e8] ;  /* 0x00007a0000047ab9 */ /* 0x000fe20000000a00 */
[----:B----4-:R-:W-:Y:S01]  /*5ba0*/  @!P6 SHF.R.S32.HI R17, RZ, 0x1f, R30 ;  /* 0x0000001fff11e819 */ /* 0x010fe2000001141e */
[----:B------:R-:W-:Y:S01]  /*5bb0*/  @!P6 IMAD.SHL.U32 R8, R31, 0x2, RZ ;  /* 0x000000021f08e824 */ /* 0x000fe200078e00ff */
[----:B------:R-:W-:Y:S01]  /*5bc0*/  @!P6 SHF.R.S32.HI R10, RZ, 0x1f, R29 ;  /* 0x0000001fff0ae819 */ /* 0x000fe2000001141d */
[----:B------:R-:W-:Y:S01]  /*5bd0*/  UIADD3 UR6, UR9, UR6, URZ ;  /* 0x0000000609067290 */ /* 0x000fe2000fffe03f */
[----:B------:R-:W-:Y:S02]  /*5be0*/  @!P6 LEA.HI R17, R17, R30, RZ, 0x3 ;  /* 0x0000001e1111e211 */ /* 0x000fe400078f18ff */
[----:B------:R-:W-:Y:S02]  /*5bf0*/  @!P6 LEA.HI R15, R10, R29, RZ, 0x3 ;  /* 0x0000001d0a0fe211 */ /* 0x000fe400078f18ff */
[----:B------:R-:W-:Y:S02]  /*5c00*/  @!P6 LOP3.LUT R17, R17, 0xfffffff8, RZ, 0xc0, !PT ;  /* 0xfffffff81111e812 */ /* 0x000fe400078ec0ff */
[----:B------:R-:W-:Y:S01]  /*5c10*/  @!P6 LOP3.LUT R15, R15, 0xfffffff8, RZ, 0xc0, !PT ;  /* 0xfffffff80f0fe812 */ /* 0x000fe200078ec0ff */
[----:B-12---:R-:W-:Y:S01]  /*5c20*/  IMAD.U32 R5, RZ, RZ, UR10 ;  /* 0x0000000aff057e24 */ /* 0x006fe2000f8e00ff */
[----:B------:R-:W-:Y:S01]  /*5c30*/  @P1 LOP3.LUT R7, R7, 0x1, RZ, 0xfc, !PT ;  /* 0x0000000107071812 */ /* 0x000fe200078efcff */
[----:B---3--:R-:W-:-:S04]  /*5c40*/  @!P6 IMAD.WIDE R18, R46, 0x2, R12 ;  /* 0x000000022e12e825 */ /* 0x008fc800078e020c */
[----:B------:R-:W-:Y:S01]  /*5c50*/  IMAD R222, R5, 0x20, R220 ;  /* 0x0000002005de7824 */ /* 0x000fe200078e02dc */
[----:B------:R-:W-:Y:S01]  /*5c60*/  @!P6 SHF.R.S32.HI R5, RZ, 0x1f, R28 ;  /* 0x0000001fff05e819 */ /* 0x000fe2000001141c */
[--C-:B------:R-:W-:Y:S01]  /*5c70*/  @!P6 IMAD.WIDE R16, R17, 0x2, R12.reuse ;  /* 0x000000021110e825 */ /* 0x100fe200078e020c */
[----:B------:R-:W-:Y:S01]  /*5c80*/  @!PT LDS RZ, [RZ] ;  /* 0x00000000fffff984 */ /* 0x000fe20000000800 */
[----:B------:R1:W-:Y:S02]  /*5c90*/  @!P6 LDGSTS.E.BYPASS.LTC128B.128 [R8+0x13080], [R18.64], !P4 ;  /* 0x130800001208efae */ /* 0x0003e4000e101d58 */
[----:B------:R-:W-:Y:S01]  /*5ca0*/  @!P6 LEA.HI R5, R5, R28, RZ, 0x3 ;  /* 0x0000001c0505e211 */ /* 0x000fe200078f18ff */
[----:B------:R-:W-:Y:S01]  /*5cb0*/  @!P6 IMAD.WIDE R14, R15, 0x2, R12 ;  /* 0x000000020f0ee825 */ /* 0x000fe200078e020c */
[----:B------:R-:W-:Y:S01]  /*5cc0*/  IADD3 R222, R222, -0x20, RZ ;  /* 0xffffffe0dede7810 */ /* 0x000fe20007ffe0ff */
[----:B------:R1:W-:Y:S01]  /*5cd0*/  @!P6 LDGSTS.E.BYPASS.LTC128B.128 [R8+0x17080], [R16.64], !P3 ;  /* 0x170800001008efae */ /* 0x0003e2000d901d58 */
[----:B------:R-:W-:-:S03]  /*5ce0*/  @!P6 LOP3.LUT R7, R5, 0xfffffff8, RZ, 0xc0, !PT ;  /* 0xfffffff80507e812 */ /* 0x000fc600078ec0ff */
[----:B------:R2:W-:Y:S01]  /*5cf0*/  @!P6 LDGSTS.E.BYPASS.LTC128B.128 [R8+0x1b080], [R14.64], !P0 ;  /* 0x1b0800000e08efae */ /* 0x0005e2000c101d58 */
[C---:B------:R-:W-:Y:S01]  /*5d00*/  ISETP.GE.AND P0, PT, R222.reuse, UR11, PT ;  /* 0x0000000bde007c0c */ /* 0x040fe2000bf06270 */
[----:B------:R-:W-:Y:S01]  /*5d10*/  @!P6 IMAD.WIDE R12, R7, 0x2, R12 ;  /* 0x00000002070ce825 */ /* 0x000fe200078e020c */
[----:B------:R-:W-:Y:S02]  /*5d20*/  IADD3 R222, R222, UR16, RZ ;  /* 0x00000010dede7c10 */ /* 0x000fe4000fffe0ff */
[----:B------:R-:W-:Y:S02]  /*5d30*/  ISETP.GT.OR P0, PT, R220, 0x1f, P0 ;  /* 0x0000001fdc00780c */ /* 0x000fe40000704670 */
[----:B------:R3:W-:Y:S01]  /*5d40*/  @!P6 LDGSTS.E.BYPASS.LTC128B.128 [R8+0x1f080], [R12.64], !P5 ;  /* 0x1f0800000c08efae */ /* 0x0007e2000e901d58 */
[----:B------:R-:W-:-:S03]  /*5d50*/  @P1 IMAD.HI.U32 R10, R222, c[0x0][0x2bc], RZ ;  /* 0x0000af00de0a1a27 */ /* 0x000fc600078e00ff */
[----:B------:R-:W0:Y:S01]  /*5d60*/  LDGDEPBAR ;  /* 0x00000000000079af */ /* 0x000e220000000000 */
[----:B------:R-:W-:Y:S01]  /*5d70*/  IMAD.MOV.U32 R5, RZ, RZ, R222 ;  /* 0x000000ffff057224 */ /* 0x000fe200078e00de */
[----:B------:R-:W-:-:S05]  /*5d80*/  @P1 SHF.R.U32.HI R5, RZ, c[0x0][0x2c0], R10 ;  /* 0x0000b000ff051a19 */ /* 0x000fca000001160a */
[----:B------:R-:W-:-:S04]  /*5d90*/  @!P0 IADD3 R10, P1, R5, UR8, RZ ;  /* 0x00000008050a8c10 */ /* 0x000fc8000ff3e0ff */
[----:B------:R-:W-:Y:S02]  /*5da0*/  @!P0 LEA.HI.X.SX32 R7, R5, UR6, 0x1, P1 ;  /* 0x0000000605078c11 */ /* 0x000fe400088f0eff */
[----:B--2---:R-:W-:-:S04]  /*5db0*/  @!P0 LEA R14, P1, R10, c[0x0][0x2a0], 0x2 ;  /* 0x0000a8000a0e8a11 */ /* 0x004fc800078210ff */
[----:B------:R-:W-:Y:S01]  /*5dc0*/  @!P0 LEA.HI.X R15, R10, c[0x0][0x2a4], R7, 0x2, P1 ;  /* 0x0000a9000a0f8a11 */ /* 0x000fe200008f1407 */
        /* <DEDUP_REMOVED lines=9> */
[----:B------:R-:W-:Y:S01]  /*5e60*/  ULEA UR22, UR10, 0xffffffe0, 0x5 ;  /* 0xffffffe00a167891 */ /* 0x000fe2000f8e283f */
[----:B---3--:R-:W-:Y:S01]  /*5e70*/  IMAD.WIDE.U32 R12, R222, c[0x0][0x1e0], RZ ;  /* 0x00007800de0c7a25 */ /* 0x008fe200078e00ff */
[----:B------:R-:W-:Y:S01]  /*5e80*/  SHF.R.S32.HI R64, RZ, 0x1f, R222 ;  /* 0x0000001fff407819 */ /* 0x000fe200000114de */
[----:B------:R-:W-:Y:S01]  /*5e90*/  UIADD3 UR17, UR19, UR17, URZ ;  /* 0x0000001113117290 */ /* 0x000fe2000fffe03f */
[----:B------:R-:W-:Y:S01]  /*5ea0*/  ISETP.GE.AND P3, PT, R29, c[0x0][0x1d4], PT ;  /* 0x000075001d007a0c */ /* 0x000fe20003f66270 */
[----:B------:R-:W-:Y:S01]  /*5eb0*/  UIADD3 UR22, UR11, -UR22, URZ ;  /* 0x800000160b167290 */ /* 0x000fe2000fffe03f */
[----:B------:R-:W-:Y:S01]  /*5ec0*/  ISETP.GE.AND P2, PT, R28, c[0x0][0x1d4], PT ;  /* 0x000075001c007a0c */ /* 0x000fe20003f46270 */
[----:B------:R-:W-:Y:S01]  /*5ed0*/  IMAD R5, R64, c[0x0][0x1e0], RZ ;  /* 0x0000780040057a24 */ /* 0x000fe200078e02ff */
[----:B------:R-:W-:Y:S01]  /*5ee0*/  ULDC.64 UR4, c[0x0][0x210] ;  /* 0x0000840000047ab9 */ /* 0x000fe20000000a00 */
[----:B------:R-:W-:Y:S01]  /*5ef0*/  LEA.HI R49, R47, R66, RZ, 0x5 ;  /* 0x000000422f317211 */ /* 0x000fe200078f28ff */
[----:B------:R-:W-:Y:S01]  /*5f00*/  UIMAD UR12, UR12, UR4, URZ ;  /* 0x000000040c0c72a4 */ /* 0x000fe2000f8e023f */
[----:B------:R-:W-:Y:S01]  /*5f10*/  IMAD R5, R222, c[0x0][0x1e4], R5 ;  /* 0x00007900de057a24 */ /* 0x000fe200078e0205 */
[----:B------:R-:W-:Y:S01]  /*5f20*/  IADD3 R10, -R50, UR22, RZ ;  /* 0x00000016320a7c10 */ /* 0x000fe2000fffe1ff */
[----:B------:R-:W-:Y:S01]  /*5f30*/  UIMAD.WIDE.U32 UR26, UR13, UR4, URZ ;  /* 0x000000040d1a72a5 */ /* 0x000fe2000f8e003f */
[----:B------:R-:W-:Y:S01]  /*5f40*/  SHF.R.S32.HI R48, RZ, 0x5, R49 ;  /* 0x00000005ff307819 */ /* 0x000fe20000011431 */
[----:B------:R-:W-:Y:S01]  /*5f50*/  IMAD.IADD R13, R13, 0x1, R5 ;  /* 0x000000010d0d7824 */ /* 0x000fe200078e0205 */
[----:B------:R-:W-:Y:S01]  /*5f60*/  UIMAD UR12, UR13, UR5, UR12 ;  /* 0x000000050d0c72a4 */ /* 0x000fe2000f8e020c */
[----:B------:R-:W-:-:S03]  /*5f70*/  IMAD.U32 R5, RZ, RZ, UR13 ;  /* 0x0000000dff057e24 */ /* 0x000fc6000f8e00ff */
[----:B------:R-:W-:Y:S01]  /*5f80*/  UIADD3 UR12, UR27, UR12, URZ ;  /* 0x0000000c1b0c7290 */ /* 0x000fe2000fffe03f */
[----:B--2---:R-:W-:Y:S01]  /*5f90*/  SHF.R.S32.HI R45, RZ, 0x1f, R221 ;  /* 0x0000001fff2d7819 */ /* 0x004fe200000114dd */
[----:B------:R-:W-:-:S04]  /*5fa0*/  IMAD.WIDE.U32 R12, R221, c[0x0][0x1f0], R12 ;  /* 0x00007c00dd0c7a25 */ /* 0x000fc800078e000c */
[----:B-1----:R-:W-:Y:S02]  /*5fb0*/  IMAD R8, R45, c[0x0][0x1f0], RZ ;  /* 0x00007c002d087a24 */ /* 0x002fe400078e02ff */
[----:B------:R-:W-:Y:S02]  /*5fc0*/  IMAD R5, R5, c[0x0][0x1e8], R12 ;  /* 0x00007a0005057a24 */ /* 0x000fe400078e020c */
[----:B------:R-:W-:Y:S01]  /*5fd0*/  IMAD R7, R221, c[0x0][0x1f4], R8 ;  /* 0x00007d00dd077a24 */ /* 0x000fe200078e0208 */
[----:B------:R-:W-:Y:S02]  /*5fe0*/  IADD3 R8, P0, R12, UR18, RZ ;  /* 0x000000120c087c10 */ /* 0x000fe4000ff1e0ff */
[----:B------:R-:W-:Y:S01]  /*5ff0*/  LEA R14, R5, c[0x0][0x1c8], 0x1 ;  /* 0x00007200050e7a11 */ /* 0x000fe200078e08ff */
[----:B------:R-:W-:Y:S01]  /*6000*/  IMAD.IADD R7, R13, 0x1, R7 ;  /* 0x000000010d077824 */ /* 0x000fe200078e0207 */
[----:B------:R-:W-:-:S03]  /*6010*/  LEA RZ, P1, R8, c[0x0][0x1c8], 0x1 ;  /* 0x0000720008ff7a11 */ /* 0x000fc600078208ff */
[----:B------:R-:W-:Y:S01]  /*6020*/  SHFL.IDX PT, R12, R14, RZ, 0x181f ;  /* 0x00181fff0e0c7589 */ /* 0x000fe200000e0000 */
[----:B------:R-:W-:Y:S02]  /*6030*/  IADD3.X R7, R7, UR17, RZ, P0, !PT ;  /* 0x0000001107077c10 */ /* 0x000fe400087fe4ff */
[----:B------:R-:W-:Y:S02]  /*6040*/  ISETP.GE.AND P0, PT, R10, 0x1, PT ;  /* 0x000000010a00780c */ /* 0x000fe40003f06270 */
[----:B------:R-:W-:Y:S02]  /*6050*/  LEA.HI.X R13, R8, c[0x0][0x1cc], R7, 0x1, P1 ;  /* 0x00007300080d7a11 */ /* 0x000fe400008f0c07 */
[----:B------:R-:W-:-:S04]  /*6060*/  ISETP.GT.AND P1, PT, R220, 0x1f, PT ;  /* 0x0000001fdc00780c */ /* 0x000fc80003f24270 */
[----:B------:R-:W1:Y:S05]  /*6070*/  SHFL.IDX PT, R13, R13, RZ, 0x181f ;  /* 0x00181fff0d0d7589 */ /* 0x000e6a00000e0000 */
[----:B------:R-:W-:Y:S02]  /*6080*/  @P0 SHF.R.S32.HI R7, RZ, 0x1f, R30 ;  /* 0x0000001fff070819 */ /* 0x000fe4000001141e */
[----:B------:R-:W-:Y:S02]  /*6090*/  @P0 SHF.R.S32.HI R10, RZ, 0x1f, R29 ;  /* 0x0000001fff0a0819 */ /* 0x000fe4000001141d */
[----:B------:R-:W-:Y:S02]  /*60a0*/  @P0 SHF.R.S32.HI R5, RZ, 0x1f, R28 ;  /* 0x0000001fff050819 */ /* 0x000fe4000001141c */
[----:B------:R-:W-:-:S02]  /*60b0*/  @P0 LEA.HI R8, R7, R30, RZ, 0x3 ;  /* 0x0000001e07080211 */ /* 0x000fc400078f18ff */
[----:B------:R-:W-:Y:S01]  /*60c0*/  @P0 LEA.HI R7, R10, R29, RZ, 0x3 ;  /* 0x0000001d0a070211 */ /* 0x000fe200078f18ff */
[----:B------:R-:W-:Y:S01]  /*60d0*/  @P0 IMAD.SHL.U32 R10, R31, 0x2, RZ ;  /* 0x000000021f0a0824 */ /* 0x000fe200078e00ff */
        /* <DEDUP_REMOVED lines=18> */
.L_x_678:
[----:B------:R-:W-:Y:S01]  /*6200*/  ULDC.U8 UR4, c[0x0][0x298] ;  /* 0x0000a60000047ab9 */ /* 0x000fe20000000000 */
[----:B------:R-:W-:Y:S01]  /*6210*/  SHF.R.S32.HI R8, RZ, 0x1f, R67 ;  /* 0x0000001fff087819 */ /* 0x000fe20000011443 */
[----:B-1----:R-:W-:Y:S01]  /*6220*/  IMAD.WIDE.U32 R16, R67, c[0x0][0x280], RZ ;  /* 0x0000a00043107a25 */ /* 0x002fe200078e00ff */
[----:B------:R-:W-:Y:S01]  /*6230*/  ISETP.NE.AND P0, PT, RZ, UR4, PT ;  /* 0x00000004ff007c0c */ /* 0x000fe2000bf05270 */
[----:B------:R-:W-:Y:S01]  /*6240*/  BSSY B2, `(.L_x_679) ;  /* 0x00009a0000027945 */ /* 0x000fe20003800000 */
[----:B------:R-:W-:Y:S01]  /*6250*/  LEA R5, R51, R6, 0x5 ;  /* 0x0000000633057211 */ /* 0x000fe200078e28ff */
[C---:B------:R-:W-:Y:S01]  /*6260*/  IMAD R10, R8.reuse, c[0x0][0x280], RZ ;  /* 0x0000a000080a7a24 */ /* 0x040fe200078e02ff */
        /* <DEDUP_REMOVED lines=9> */
[----:B------:R-:W-:Y:S01]  /*6300*/  IMAD.MOV.U32 R14, RZ, RZ, R12 ;  /* 0x000000ffff0e7224 */ /* 0x000fe200078e000c */
        /* <DEDUP_REMOVED lines=9> */
[----:B------:R-:W-:-:S02]  /*63a0*/  CS2R R132, SRZ ;  /* 0x0000000000847805 */ /* 0x000fc4000001ff00 */
[----:B------:R-:W-:Y:S01]  /*63b0*/  @P0 IMAD.HI.U32 R6, R5, c[0x0][0x2c8], RZ ;  /* 0x0000b20005060a27 */ /* 0x000fe200078e00ff */
[----:B------:R-:W-:-:S13]  /*63c0*/  PLOP3.LUT P0, PT, PT, PT, UP2, 0x80, 0x0 ;  /* 0x000000000000781c */ /* 0x000fda0003f0f028 */
[----:B------:R-:W-:Y:S01]  /*63d0*/  @P0 SHF.R.U32.HI R5, RZ, c[0x0][0x2cc], R6 ;  /* 0x0000b300ff050a19 */ /* 0x000fe20000011606 */
[----:B------:R-:W-:Y:S02]  /*63e0*/  IMAD.MOV.U32 R6, RZ, RZ, R16 ;  /* 0x000000ffff067224 */ /* 0x000fe400078e0010 */
[----:B------:R-:W-:Y:S01]  /*63f0*/  IMAD.SHL.U32 R16, R51, 0x4, RZ ;  /* 0x0000000433107824 */ /* 0x000fe200078e00ff */
[----:B------:R-:W-:Y:S01]  /*6400*/  SHF.R.S32.HI R8, RZ, 0x1f, R5 ;  /* 0x0000001fff087819 */ /* 0x000fe20000011405 */
[----:B------:R-:W-:-:S04]  /*6410*/  IMAD.WIDE.U32 R6, R5, c[0x0][0x280], R6 ;  /* 0x0000a00005067a25 */ /* 0x000fc800078e0006 */
[C---:B------:R-:W-:Y:S02]  /*6420*/  IMAD R10, R8.reuse, c[0x0][0x280], RZ ;  /* 0x0000a000080a7a24 */ /* 0x040fe400078e02ff */
[----:B------:R-:W-:Y:S02]  /*6430*/  IMAD R8, R8, c[0x0][0x290], RZ ;  /* 0x0000a40008087a24 */ /* 0x000fe400078e02ff */
[C---:B------:R-:W-:Y:S02]  /*6440*/  IMAD R10, R5.reuse, c[0x0][0x284], R10 ;  /* 0x0000a100050a7a24 */ /* 0x040fe400078e020a */
[----:B------:R-:W-:-:S03]  /*6450*/  IMAD.WIDE.U32 R14, R5, c[0x0][0x290], R14 ;  /* 0x0000a400050e7a25 */ /* 0x000fc600078e000e */
[----:B------:R-:W-:Y:S01]  /*6460*/  IADD3 R13, R7, R10, RZ ;  /* 0x0000000a070d7210 */ /* 0x000fe20007ffe0ff */
[----:B------:R-:W-:Y:S01]  /*6470*/  IMAD R5, R5, c[0x0][0x294], R8 ;  /* 0x0000a50005057a24 */ /* 0x000fe200078e0208 */
[----:B------:R-:W-:-:S04]  /*6480*/  LEA R10, P0, R6, c[0x0][0x270], 0x1 ;  /* 0x00009c00060a7a11 */ /* 0x000fc800078008ff */
[----:B------:R-:W-:Y:S01]  /*6490*/  LEA.HI.X R13, R6, c[0x0][0x274], R13, 0x1, P0 ;  /* 0x00009d00060d7a11 */ /* 0x000fe200000f0c0d */
[----:B------:R1:W2:Y:S01]  /*64a0*/  SHFL.IDX PT, R18, R10, RZ, 0x181f ;  /* 0x00181fff0a127589 */ /* 0x0002a200000e0000 */
[----:B------:R-:W-:Y:S02]  /*64b0*/  IADD3 R5, R15, R5, RZ ;  /* 0x000000050f057210 */ /* 0x000fe40007ffe0ff */
[C---:B------:R-:W-:Y:S01]  /*64c0*/  LEA R8, P0, R14.reuse, c[0x0][0x288], 0x1 ;  /* 0x0000a2000e087a11 */ /* 0x040fe200078008ff */
[----:B------:R1:W3:Y:S03]  /*64d0*/  SHFL.IDX PT, R19, R13, RZ, 0x181f ;  /* 0x00181fff0d137589 */ /* 0x0002e600000e0000 */
[----:B------:R-:W-:Y:S02]  /*64e0*/  LEA.HI.X R12, R14, c[0x0][0x28c], R5, 0x1, P0 ;  /* 0x0000a3000e0c7a11 */ /* 0x000fe400000f0c05 */
[----:B------:R-:W-:Y:S01]  /*64f0*/  ISETP.NE.AND P0, PT, R11, RZ, PT ;  /* 0x000000ff0b00720c */ /* 0x000fe20003f05270 */
[----:B------:R1:W4:Y:S04]  /*6500*/  SHFL.IDX PT, R14, R8, RZ, 0x181f ;  /* 0x00181fff080e7589 */ /* 0x00032800000e0000 */
[----:B------:R1:W1:Y:S08]  /*6510*/  SHFL.IDX PT, R15, R12, RZ, 0x181f ;  /* 0x00181fff0c0f7589 */ /* 0x00027000000e0000 */
        /* <DEDUP_REMOVED lines=41> */
.L_x_682:
[----:B------:R-:W-:Y:S05]  /*67b0*/  BSYNC B0 ;  /* 0x0000000000007941 */ /* 0x000fea0003800000 */
.L_x_681:
        /* <DEDUP_REMOVED lines=86> */
.L_x_684:
[----:B------:R-:W-:Y:S05]  /*6d20*/  BSYNC B0 ;  /* 0x0000000000007941 */ /* 0x000fea0003800000 */
.L_x_683:
        /* <DEDUP_REMOVED lines=88> */
.L_x_686:
[----:B----4-:R-:W-:Y:S05]  /*72b0*/  BSYNC B0 ;  /* 0x0000000000007941 */ /* 0x010fea0003800000 */
.L_x_685:
        /* <DEDUP_REMOVED lines=85> */
.L_x_688:
[----:B----4-:R-:W-:Y:S05]  /*7810*/  BSYNC B0 ;  /* 0x0000000000007941 */ /* 0x010fea0003800000 */
.L_x_687:
        /* <DEDUP_REMOVED lines=89> */
.L_x_692:
[----:B------:R-:W-:Y:S05]  /*7db0*/  BSYNC B0 ;  /* 0x0000000000007941 */ /* 0x000fea0003800000 */
.L_x_691:
        /* <DEDUP_REMOVED lines=50> */
.L_x_694:
[----:B------:R-:W-:Y:S05]  /*80e0*/  BSYNC B0 ;  /* 0x0000000000007941 */ /* 0x000fea0003800000 */
.L_x_693:
        /* <DEDUP_REMOVED lines=50> */
.L_x_696:
[----:B------:R-:W-:Y:S05]  /*8410*/  BSYNC B0 ;  /* 0x0000000000007941 */ /* 0x000fea0003800000 */
.L_x_695:
        /* <DEDUP_REMOVED lines=49> */
.L_x_690:
[----:B------:R-:W-:Y:S05]  /*8730*/  BSYNC B1 ;  /* 0x0000000000017941 */ /* 0x000fea0003800000 */
.L_x_689:
        /* <DEDUP_REMOVED lines=53> */
.L_x_700:
[----:B------:R-:W-:Y:S05]  /*8a90*/  BSYNC B0 ;  /* 0x0000000000007941 */ /* 0x000fea0003800000 */
.L_x_699:
        /* <DEDUP_REMOVED lines=50> */
.L_x_702:
[----:B------:R-:W-:Y:S05]  /*8dc0*/  BSYNC B0 ;  /* 0x0000000000007941 */ /* 0x000fea0003800000 */
.L_x_701:
        /* <DEDUP_REMOVED lines=50> */
.L_x_704:
[----:B------:R-:W-:Y:S05]  /*90f0*/  BSYNC B0 ;  /* 0x0000000000007941 */ /* 0x000fea0003800000 */
.L_x_703:
        /* <DEDUP_REMOVED lines=49> */
.L_x_698:
[----:B------:R-:W-:Y:S05]  /*9410*/  BSYNC B1 ;  /* 0x0000000000017941 */ /* 0x000fea0003800000 */
.L_x_697:
        /* <DEDUP_REMOVED lines=53> */
.L_x_708:
[----:B------:R-:W-:Y:S05]  /*9770*/  BSYNC B0 ;  /* 0x0000000000007941 */ /* 0x000fea0003800000 */
.L_x_707:
        /* <DEDUP_REMOVED lines=50> */
.L_x_710:
[----:B------:R-:W-:Y:S05]  /*9aa0*/  BSYNC B0 ;  /* 0x0000000000007941 */ /* 0x000fea0003800000 */
.L_x_709:
        /* <DEDUP_REMOVED lines=50> */
.L_x_712:
[----:B------:R-:W-:Y:S05]  /*9dd0*/  BSYNC B0 ;  /* 0x0000000000007941 */ /* 0x000fea0003800000 */
.L_x_711:
        /* <DEDUP_REMOVED lines=49> */
.L_x_706:
[----:B------:R-:W-:Y:S05]  /*a0f0*/  BSYNC B1 ;  /* 0x0000000000017941 */ /* 0x000fea0003800000 */
.L_x_705:
        /* <DEDUP_REMOVED lines=52> */
.L_x_715:
[----:B------:R-:W-:Y:S05]  /*a440*/  BSYNC B0 ;  /* 0x0000000000007941 */ /* 0x000fea0003800000 */
.L_x_714:
        /* <DEDUP_REMOVED lines=50> */
.L_x_717:
[----:B------:R-:W-:Y:S05]  /*a770*/  BSYNC B0 ;  /* 0x0000000000007941 */ /* 0x000fea0003800000 */
.L_x_716:
        /* <DEDUP_REMOVED lines=50> */
.L_x_719:
[----:B------:R-:W-:Y:S05]  /*aaa0*/  BSYNC B0 ;  /* 0x0000000000007941 */ /* 0x000fea0003800000 */
.L_x_718:
        /* <DEDUP_REMOVED lines=50> */
.L_x_680:
[----:B------:R-:W-:Y:S01]  /*add0*/  PLOP3.LUT P0, PT, PT, PT, UP2, 0x80, 0x0 ;  /* 0x000000000000781c */ /* 0x000fe20003f0f028 */
[----:B------:R-:W-:Y:S01]  /*ade0*/  IMAD.MOV.U32 R17, RZ, RZ, R7 ;  /* 0x000000ffff117224 */ /* 0x000fe200078e0007 */
[----:B------:R-:W-:Y:S01]  /*adf0*/  MOV R13, R15 ;  /* 0x0000000f000d7202 */ /* 0x000fe20000000f00 */
        /* <DEDUP_REMOVED lines=18> */
[C---:B------:R-:W-:Y:S02]  /*af20*/  IMAD R6, R5.reuse, c[0x0][0x284], R6 ;  /* 0x0000a10005067a24 */ /* 0x040fe400078e0206 */
[----:B------:R-:W-:Y:S01]  /*af30*/  IMAD.WIDE.U32 R12, R5, c[0x0][0x290], R12 ;  /* 0x0000a400050c7a25 */ /* 0x000fe200078e000c */
[----:B------:R1:W2:Y:S03]  /*af40*/  SHFL.IDX PT, R14, R7, RZ, 0x181f ;  /* 0x00181fff070e7589 */ /* 0x0002a600000e0000 */
[----:B------:R-:W-:-:S02]  /*af50*/  IMAD.IADD R6, R17, 0x1, R6 ;  /* 0x0000000111067824 */ /* 0x000fc400078e0206 */
[----:B------:R-:W-:-:S03]  /*af60*/  IMAD R5, R5, c[0x0][0x294], R8 ;  /* 0x0000a50005057a24 */ /* 0x000fc600078e0208 */
[----:B------:R-:W-:Y:S01]  /*af70*/  LEA.HI.X R6, R16, c[0x0][0x274], R6, 0x1, P0 ;  /* 0x00009d0010067a11 */ /* 0x000fe200000f0c06 */
[----:B------:R-:W-:Y:S01]  /*af80*/  IMAD.IADD R5, R13, 0x1, R5 ;  /* 0x000000010d057824 */ /* 0x000fe200078e0205 */
[----:B------:R-:W-:-:S03]  /*af90*/  LEA R8, P0, R12, c[0x0][0x288], 0x1 ;  /* 0x0000a2000c087a11 */ /* 0x000fc600078008ff */
[----:B------:R1:W3:Y:S01]  /*afa0*/  SHFL.IDX PT, R15, R6, RZ, 0x181f ;  /* 0x00181fff060f7589 */ /* 0x0002e200000e0000 */
[----:B------:R-:W-:Y:S02]  /*afb0*/  LEA.HI.X R5, R12, c[0x0][0x28c], R5, 0x1, P0 ;  /* 0x0000a3000c057a11 */ /* 0x000fe400000f0c05 */
[----:B------:R-:W-:Y:S01]  /*afc0*/  ISETP.NE.AND P0, PT, R11, RZ, PT ;  /* 0x000000ff0b00720c */ /* 0x000fe20003f05270 */
[----:B------:R1:W4:Y:S04]  /*afd0*/  SHFL.IDX PT, R12, R8, RZ, 0x181f ;  /* 0x00181fff080c7589 */ /* 0x00032800000e0000 */
[----:B------:R1:W1:Y:S08]  /*afe0*/  SHFL.IDX PT, R13, R5, RZ, 0x181f ;  /* 0x00181fff050d7589 */ /* 0x00027000000e0000 */
        /* <DEDUP_REMOVED lines=22> */
.L_x_721:
[----:B--2---:R-:W-:Y:S05]  /*b150*/  BSYNC B0 ;  /* 0x0000000000007941 */ /* 0x004fea0003800000 */
.L_x_720:
[----:B------:R-:W-:Y:S01]  /*b160*/  ISETP.NE.AND P0, PT, R9, RZ, PT ;  /* 0x000000ff0900720c */ /* 0x000fe20003f05270 */
[----:B-----5:R-:W-:Y:S01]  /*b170*/  IMAD.MOV.U32 R9, RZ, RZ, R93 ;  /* 0x000000ffff097224 */ /* 0x020fe200078e005d */
[----:B-1----:R1:W2:Y:S01]  /*b180*/  SHFL.IDX PT, R13, R6, 0x1, 0x181f ;  /* 0x00381f00060d7f89 */ /* 0x0022a200000e0000 */
[----:B----4-:R-:W-:Y:S01]  /*b190*/  IMAD.MOV.U32 R12, RZ, RZ, R94 ;  /* 0x000000ffff0c7224 */ /* 0x010fe200078e005e */
        /* <DEDUP_REMOVED lines=63> */
.L_x_723:
[----:B--2---:R-:W-:Y:S05]  /*b590*/  BSYNC B0 ;  /* 0x0000000000007941 */ /* 0x004fea0003800000 */
.L_x_722:
[----:B------:R-:W-:Y:S01]  /*b5a0*/  ISETP.NE.AND P0, PT, R4, RZ, PT ;  /* 0x000000ff0400720c */ /* 0x000fe20003f05270 */
[----:B-1--45:R-:W-:Y:S01]  /*b5b0*/  IMAD.MOV.U32 R11, RZ, RZ, R62 ;  /* 0x000000ffff0b7224 */ /* 0x032fe200078e003e */
[----:B------:R1:W2:Y:S01]  /*b5c0*/  SHFL.IDX PT, R15, R6, 0x2, 0x181f ;  /* 0x00581f00060f7f89 */ /* 0x0002a200000e0000 */
        /* <DEDUP_REMOVED lines=27> */
[----:B------:R1:W4:Y:S01]  /*b780*/  SHFL.IDX PT, R14, R7, 0x2, 0x181f ;  /* 0x00581f00070e7f89 */ /* 0x00032200000e0000 */
[----:B------:R-:W-:Y:S01]  /*b790*/  IMAD.MOV.U32 R4, RZ, RZ, R73 ;  /* 0x000000ffff047224 */ /* 0x000fe200078e0049 */
[----:B------:R-:W-:Y:S01]  /*b7a0*/  PRMT R134, R11, 0x7610, R134 ;  /* 0x000076100b867816 */ /* 0x000fe20000000086 */
[----:B------:R-:W-:Y:S01]  /*b7b0*/  CS2R R26, SRZ ;  /* 0x00000000001a7805 */ /* 0x000fe2000001ff00 */
[----:B------:R1:W3:Y:S01]  /*b7c0*/  SHFL.IDX PT, R13, R5, 0x2, 0x181f ;  /* 0x00581f00050d7f89 */ /* 0x0002e200000e0000 */
[----:B------:R-:W-:Y:S01]  /*b7d0*/  PRMT R133, R10, 0x7610, R133 ;  /* 0x000076100a857816 */ /* 0x000fe20000000085 */
[----:B------:R-:W-:Y:S01]  /*b7e0*/  CS2R R38, SRZ ;  /* 0x0000000000267805 */ /* 0x000fe2000001ff00 */
[----:B------:R-:W-:Y:S01]  /*b7f0*/  PRMT R132, R9, 0x7610, R132 ;  /* 0x0000761009847816 */ /* 0x000fe20000000084 */
[----:B---3--:R1:W3:Y:S01]  /*b800*/  SHFL.IDX PT, R12, R8, 0x2, 0x181f ;  /* 0x00581f00080c7f89 */ /* 0x0082e200000e0000 */
        /* <DEDUP_REMOVED lines=14> */
[----:B----4-:R-:W-:-:S04]  /*b8f0*/  @!P0 IMAD.WIDE R16, R46, 0x2, R14 ;  /* 0x000000022e108825 */ /* 0x010fc800078e020e */
[----:B---3--:R-:W-:Y:S01]  /*b900*/  @!P0 IMAD.WIDE R10, R46, 0x2, R12 ;  /* 0x000000022e0a8825 */ /* 0x008fe200078e020c */
        /* <DEDUP_REMOVED lines=14> */
.L_x_725:
[----:B--2---:R-:W-:Y:S05]  /*b9f0*/  BSYNC B0 ;  /* 0x0000000000007941 */ /* 0x004fea0003800000 */
.L_x_724:
[----:B-----5:R-:W-:Y:S01]  /*ba00*/  IMAD.MOV.U32 R4, RZ, RZ, R37 ;  /* 0x000000ffff047224 */ /* 0x020fe200078e0025 */
[----:B------:R2:W1:Y:S01]  /*ba10*/  SHFL.IDX PT, R69, R6, 0x3, 0x181f ;  /* 0x00781f0006457f89 */ /* 0x00046200000e0000 */
        /* <DEDUP_REMOVED lines=20> */
[----:B------:R1:W3:Y:S01]  /*bb60*/  SHFL.IDX PT, R71, R5, 0x3, 0x181f ;  /* 0x00781f0005477f89 */ /* 0x0002e200000e0000 */
[----:B------:R-:W-:Y:S01]  /*bb70*/  IMAD.MOV.U32 R10, RZ, RZ, R35 ;  /* 0x000000ffff0a7224 */ /* 0x000fe200078e0023 */
[----:B------:R-:W-:Y:S01]  /*bb80*/  CS2R R24, SRZ ;  /* 0x0000000000187805 */ /* 0x000fe2000001ff00 */
[----:B------:R-:W-:Y:S01]  /*bb90*/  IMAD.MOV.U32 R9, RZ, RZ, R32 ;  /* 0x000000ffff097224 */ /* 0x000fe200078e0020 */
[----:B------:R3:W3:Y:S01]  /*bba0*/  SHFL.IDX PT, R70, R8, 0x3, 0x181f ;  /* 0x00781f0008467f89 */ /* 0x0006e200000e0000 */
[----:B-12---:R-:W-:Y:S01]  /*bbb0*/  IMAD.MOV.U32 R6, RZ, RZ, R43 ;  /* 0x000000ffff067224 */ /* 0x006fe200078e002b */
        /* <DEDUP_REMOVED lines=10> */
[----:B----4-:R-:W-:Y:S01]  /*bc60*/  CS2R R14, SRZ ;  /* 0x00000000000e7805 */ /* 0x010fe2000001ff00 */
[----:B---3--:R-:W-:Y:S01]  /*bc70*/  CS2R R12, SRZ ;  /* 0x00000000000c7805 */ /* 0x008fe2000001ff00 */
[----:B------:R-:W-:-:S02]  /*bc80*/  IMAD.MOV.U32 R7, RZ, RZ, R42 ;  /* 0x000000ffff077224 */ /* 0x000fc400078e002a */
        /* <DEDUP_REMOVED lines=25> */
.L_x_727:
[----:B------:R-:W-:Y:S05]  /*be20*/  BSYNC B0 ;  /* 0x0000000000007941 */ /* 0x000fea0003800000 */
.L_x_726:
        /* <DEDUP_REMOVED lines=146> */
.L_x_731:
[----:B------:R-:W-:Y:S05]  /*c750*/  BSYNC B0 ;  /* 0x0000000000007941 */ /* 0x000fea0003800000 */
.L_x_730:
        /* <DEDUP_REMOVED lines=11> */
[-C--:B------:R-:W-:Y:S02]  /*c810*/  LOP3.LUT R8, R9, R148.reuse, RZ, 0x3c, !PT ;  /* 0x0000009409087212 */ /* 0x080fe400078e3cff */
        /* <DEDUP_REMOVED lines=103> */
.L_x_729:
[----:B------:R-:W-:Y:S05]  /*ce90*/  BSYNC B1 ;  /* 0x0000000000017941 */ /* 0x000fea0003800000 */
.L_x_728:
        /* <DEDUP_REMOVED lines=19> */
[----:B------:R-:W-:Y:S01]  /*cfd0*/  LOP3.LUT R6, R11, 0x38, R6, 0xf8, !PT ;  /* 0x000000380b067812 */ /* 0x000fe200078ef806 */
        /* <DEDUP_REMOVED lines=100> */
.L_x_735:
[----:B------:R-:W-:Y:S05]  /*d620*/  BSYNC B0 ;  /* 0x0000000000007941 */ /* 0x000fea0003800000 */
.L_x_734:
[----:B------:R-:W-:-:S13]  /*d630*/  ISETP.GE.AND P0, PT, R30, c[0x0][0x27c], PT ;  /* 0x00009f001e007a0c */ /* 0x000fda0003f06270 */
[----:B------:R-:W-:Y:S05]  /*d640*/  @P0 BRA `(.L_x_733) ;  /* 0x0000078000000947 */ /* 0x000fea0003800000 */
[----:B-1----:R-:W-:Y:S01]  /*d650*/  SHF.R.S32.HI R7, RZ, 0x1f, R30 ;  /* 0x0000001fff077819 */ /* 0x002fe2000001141e */
[----:B------:R-:W-:Y:S01]  /*d660*/  IMAD.MOV.U32 R9, RZ, RZ, c[0x0][0x27c] ;  /* 0x00009f00ff097624 */ /* 0x000fe200078e00ff */
[----:B------:R-:W-:Y:S01]  /*d670*/  SHF.R.S32.HI R5, RZ, 0x1f, R88 ;  /* 0x0000001fff057819 */ /* 0x000fe20000011458 */
[----:B------:R-:W-:Y:S01]  /*d680*/  IMAD.SHL.U32 R10, R88, 0x40, RZ ;  /* 0x00000040580a7824 */ /* 0x000fe200078e00ff */
[----:B------:R-:W-:Y:S02]  /*d690*/  LEA.HI R11, R7, R30, RZ, 0x3 ;  /* 0x0000001e070b7211 */ /* 0x000fe400078f18ff */
        /* <DEDUP_REMOVED lines=115> */
.L_x_733:
[----:B------:R-:W-:Y:S05]  /*ddd0*/  BSYNC B1 ;  /* 0x0000000000017941 */ /* 0x000fea0003800000 */
.L_x_732:
        /* <DEDUP_REMOVED lines=120> */
.L_x_739:
[----:B------:R-:W-:Y:S05]  /*e560*/  BSYNC B0 ;  /* 0x0000000000007941 */ /* 0x000fea0003800000 */
.L_x_738:
        /* <DEDUP_REMOVED lines=122> */
.L_x_737:
[----:B------:R-:W-:Y:S05]  /*ed10*/  BSYNC B1 ;  /* 0x0000000000017941 */ /* 0x000fea0003800000 */
.L_x_736:
        /* <DEDUP_REMOVED lines=119> */
.L_x_741:
[----:B------:R-:W-:Y:S05]  /*f490*/  BSYNC B0 ;  /* 0x0000000000007941 */ /* 0x000fea0003800000 */
.L_x_740:
        /* <DEDUP_REMOVED lines=30> */
[----:B------:R-:W-:Y:S01]  /*f680*/  SHF.R.U64 R15, R24, 0x10, R25 ;  /* 0x00000010180f7819 */ /* 0x000fe20000001219 */
        /* <DEDUP_REMOVED lines=11> */
[----:B------:R-:W-:Y:S02]  /*f740*/  PRMT R69, R69, 0x5410, R18 ;  /* 0x0000541045457816 */ /* 0x000fe40000000012 */
[----:B------:R-:W-:-:S02]  /*f750*/  PRMT R71, R71, 0x5410, R24 ;  /* 0x0000541047477816 */ /* 0x000fc40000000018 */
[----:B------:R-:W-:Y:S01]  /*f760*/  PRMT R82, R82, 0x5410, R21 ;  /* 0x0000541052527816 */ /* 0x000fe20000000015 */
[C---:B------:R-:W-:Y:S01]  /*f770*/  IMAD.U32 R21, R80.reuse, 0x10000, RZ ;  /* 0x0001000050157824 */ /* 0x040fe200078e00ff */
[----:B------:R-:W-:Y:S02]  /*f780*/  PRMT R67, R67, 0x5410, R16 ;  /* 0x0000541043437816 */ /* 0x000fe40000000010 */
[----:B------:R-:W-:Y:S02]  /*f790*/  LOP3.LUT R80, R80, 0xffff0000, RZ, 0xc0, !PT ;  /* 0xffff000050507812 */ /* 0x000fe400078ec0ff */
[----:B------:R-:W-:Y:S01]  /*f7a0*/  SHF.R.U32.HI R26, RZ, 0x10, R27 ;  /* 0x00000010ff1a7819 */ /* 0x000fe2000001161b */
[C---:B------:R-:W-:Y:S01]  /*f7b0*/  IMAD.U32 R25, R67.reuse, 0x10000, RZ ;  /* 0x0001000043197824 */ /* 0x040fe200078e00ff */
        /* <DEDUP_REMOVED lines=72> */
.L_x_713:
[----:B------:R-:W-:Y:S05]  /*fc40*/  BSYNC B2 ;  /* 0x0000000000027941 */ /* 0x000fea0003800000 */
.L_x_679:
        /* <DEDUP_REMOVED lines=17> */
[----:B------:R-:W-:Y:S01]  /*fd60*/  LOP3.LUT R0, R0, 0x1c0, RZ, 0xc0, !PT ;  /* 0x000001c000007812 */ /* 0x000fe200078ec0ff */
[----:B------:R-:W-:Y:S01]  /*fd70*/  IMAD.IADD R11, R4, 0x1, -R11 ;  /* 0x00000001040b7824 */ /* 0x000fe200078e0a0b */
[----:B------:R-:W-:Y:S01]  /*fd80*/  SHF.R.S32.HI R9, RZ, 0x1f, R30 ;  /* 0x0000001fff097819 */ /* 0x000fe2000001141e */
[----:B------:R-:W-:Y:S01]  /*fd90*/  IMAD R4, R45, c[0x0][0x218], RZ ;  /* 0x000086002d047a24 */ /* 0x000fe200078e02ff */
[----:B------:R-:W-:Y:S01]  /*fda0*/  UISETP.GE.AND UP0, UPT, UR10, 0x2, UPT ;  /* 0x000000020a00788c */ /* 0x000fe2000bf06270 */
[----:B------:R-:W-:Y:S01]  /*fdb0*/  IMAD R217, R11, 0x200, R8 ;  /* 0x000002000bd97824 */ /* 0x000fe200078e0208 */
[----:B------:R-:W-:Y:S01]  /*fdc0*/  LEA.HI R198, R9, R30, RZ, 0x3 ;  /* 0x0000001e09c67211 */ /* 0x000fe200078f18ff */
[----:B------:R-:W-:Y:S01]  /*fdd0*/  IMAD.WIDE.U32 R6, R221, c[0x0][0x218], R6 ;  /* 0x00008600dd067a25 */ /* 0x000fe200078e0006 */
[----:B------:R-:W-:-:S02]  /*fde0*/  SHF.R.S32.HI R8, RZ, 0x1f, R29 ;  /* 0x0000001fff087819 */ /* 0x000fc4000001141d */
[----:B------:R-:W-:Y:S01]  /*fdf0*/  LOP3.LUT R198, R198, 0xfffffff8, RZ, 0xc0, !PT ;  /* 0xfffffff8c6c67812 */ /* 0x000fe200078ec0ff */
[----:B------:R-:W-:Y:S01]  /*fe00*/  IMAD.SHL.U32 R217, R217, 0x2, RZ ;  /* 0x00000002d9d97824 */ /* 0x000fe200078e00ff */
[----:B------:R-:W-:Y:S01]  /*fe10*/  BAR.SYNC.DEFER_BLOCKING 0x0 ;  /* 0x0000000000007b1d */ /* 0x000fe20000010000 */
[----:B------:R-:W-:Y:S01]  /*fe20*/  IMAD R4, R221, c[0x0][0x21c], R4 ;  /* 0x00008700dd047a24 */ /* 0x000fe200078e0204 */
[----:B------:R-:W-:Y:S01]  /*fe30*/  SHF.R.S32.HI R9, RZ, 0x1f, R28 ;  /* 0x0000001fff097819 */ /* 0x000fe2000001141c */
[----:B------:R-:W-:Y:S01]  /*fe40*/  IMAD.SHL.U32 R11, R11, 0x8, RZ ;  /* 0x000000080b0b7824 */ /* 0x000fe200078e00ff */
[C---:B------:R-:W-:Y:S01]  /*fe50*/  IADD3 R5, R217.reuse, 0xc080, RZ ;  /* 0x0000c080d9057810 */ /* 0x040fe20007ffe0ff */
[----:B------:R-:W-:Y:S01]  /*fe60*/  IMAD.SHL.U32 R45, R44, 0x40, RZ ;  /* 0x000000402c2d7824 */ /* 0x000fe200078e00ff */
[----:B------:R-:W-:Y:S02]  /*fe70*/  IADD3 R216, R217, 0xc0a0, RZ ;  /* 0x0000c0a0d9d87810 */ /* 0x000fe40007ffe0ff */
[----:B------:R-:W-:-:S02]  /*fe80*/  @P0 IADD3 R216, R5, -0x20, RZ ;  /* 0xffffffe005d80810 */ /* 0x000fc40007ffe0ff */
[----:B------:R-:W-:Y:S02]  /*fe90*/  IADD3 R5, P0, R6, UR26, RZ ;  /* 0x0000001a06057c10 */ /* 0x000fe4000ff1e0ff */
[----:B------:R-:W-:Y:S02]  /*fea0*/  LOP3.LUT R11, R0, 0x8, R11, 0xf8, !PT ;  /* 0x00000008000b7812 */ /* 0x000fe400078ef80b */
[----:B------:R-:W-:Y:S02]  /*feb0*/  IADD3.X R6, R7, UR12, R4, P0, !PT ;  /* 0x0000000c07067c10 */ /* 0x000fe400087fe404 */
[----:B------:R-:W-:Y:S02]  /*fec0*/  LEA R4, P0, R5, c[0x0][0x1f8], 0x1 ;  /* 0x00007e0005047a11 */ /* 0x000fe400078008ff */
[----:B------:R-:W-:Y:S01]  /*fed0*/  SHF.R.U32.HI R44, RZ, 0x3, R0 ;  /* 0x00000003ff2c7819 */ /* 0x000fe20000011600 */
[----:B------:R-:W-:Y:S01]  /*fee0*/  IMAD.MOV.U32 R0, RZ, RZ, 0x40 ;  /* 0x00000040ff007424 */ /* 0x000fe200078e00ff */
[----:B------:R-:W-:Y:S01]  /*fef0*/  LOP3.LUT R45, R45, 0xfffffe00, RZ, 0xc0, !PT ;  /* 0xfffffe002d2d7812 */ /* 0x000fe200078ec0ff */
[----:B------:R-:W-:Y:S01]  /*ff00*/  SHFL.IDX PT, R24, R4, RZ, 0x181f ;  /* 0x00181fff04187589 */ /* 0x000fe200000e0000 */
[----:B------:R-:W-:-:S02]  /*ff10*/  LEA.HI.X R5, R5, c[0x0][0x1fc], R6, 0x1, P0 ;  /* 0x00007f0005057a11 */ /* 0x000fc400000f0c06 */
[----:B------:R-:W-:Y:S01]  /*ff20*/  LOP3.LUT R44, R11, R44, RZ, 0x3c, !PT ;  /* 0x0000002c0b2c7212 */ /* 0x000fe200078e3cff */
[----:B------:R-:W-:Y:S01]  /*ff30*/  IMAD R7, R48, 0x400, R45 ;  /* 0x0000040030077824 */ /* 0x000fe200078e022d */
[----:B------:R-:W-:Y:S01]  /*ff40*/  LOP3.LUT P0, RZ, R51, 0x4, RZ, 0xc0, !PT ;  /* 0x0000000433ff7812 */ /* 0x000fe2000780c0ff */
[----:B------:R-:W1:Y:S01]  /*ff50*/  SHFL.IDX PT, R25, R5, RZ, 0x181f ;  /* 0x00181fff05197589 */ /* 0x000e6200000e0000 */
[----:B------:R-:W-:Y:S01]  /*ff60*/  LEA.HI R197, R8, R29, RZ, 0x3 ;  /* 0x0000001d08c57211 */ /* 0x000fe200078f18ff */
[----:B------:R-:W-:Y:S01]  /*ff70*/  IMAD.IADD R218, R44, 0x1, R7 ;  /* 0x000000012cda7824 */ /* 0x000fe200078e0207 */
[----:B------:R-:W-:Y:S01]  /*ff80*/  SEL R0, R0, 0xffffffc0, !P0 ;  /* 0xffffffc000007807 */ /* 0x000fe20004000000 */
[----:B------:R-:W-:Y:S01]  /*ff90*/  LDSM.16.M88.4 R12, [R217+0xc080] ;  /* 0x00c08000d90c783b */ /* 0x000fe20000000200 */
[----:B------:R-:W-:Y:S01]  /*ffa0*/  ISETP.LT.AND P0, PT, R50, UR22, PT ;  /* 0x0000001632007c0c */ /* 0x000fe2000bf01270 */
[----:B------:R-:W-:Y:S01]  /*ffb0*/  IMAD.SHL.U32 R218, R218, 0x2, RZ ;  /* 0x00000002dada7824 */ /* 0x000fe200078e00ff */
[----:B------:R-:W-:Y:S01]  /*ffc0*/  LEA.HI R196, R9, R28, RZ, 0x3 ;  /* 0x0000001c09c47211 */ /* 0x000fe200078f18ff */
[----:B------:R-:W-:Y:S01]  /*ffd0*/  LDSM.16.M88.4 R20, [R217+0xc880] ;  /* 0x00c88000d914783b */ /* 0x000fe20000000200 */
[----:B------:R-:W-:Y:S01]  /*ffe0*/  ISETP.GE.OR P6, PT, R46, c[0x0][0x1d4], !P0 ;  /* 0x000075002e007a0c */ /* 0x000fe200047c6670 */
[--C-:B------:R-:W-:Y:S01]  /*fff0*/  IMAD R214, R2, 0x2, R218.reuse ;  /* 0x0000000202d67824 */ /* 0x100fe200078e02da */
[----:B------:R-:W-:Y:S01]  /*10000*/  LOP3.LUT R197, R197, 0xfffffff8, RZ, 0xc0, !PT ;  /* 0xfffffff8c5c57812 */ /* 0x000fe200078ec0ff */
[----:B------:R-:W2:Y:S01]  /*10010*/  LDSM.16.M88.4 R4, [R218+0x10080] ;  /* 0x01008000da04783b */ /* 0x000ea20000000200 */
[----:B------:R-:W-:Y:S01]  /*10020*/  LOP3.LUT R196, R196, 0xfffffff8, RZ, 0xc0, !PT ;  /* 0xfffffff8c4c47812 */ /* 0x000fe200078ec0ff */
[----:B------:R-:W-:Y:S01]  /*10030*/  IMAD R213, R3, 0x2, R218 ;  /* 0x0000000203d57824 */ /* 0x000fe200078e02da */
[----:B------:R-:W-:Y:S01]  /*10040*/  IADD3 R207, R216, 0x800, RZ ;  /* 0x00000800d8cf7810 */ /* 0x000fe20007ffe0ff */
[----:B------:R-:W-:Y:S01]  /*10050*/  LDSM.16.M88.4 R40, [R216] ;  /* 0x00000000d828783b */ /* 0x000fe20000000200 */
[----:B------:R-:W-:Y:S01]  /*10060*/  IMAD.IADD R212, R217, 0x1, R0 ;  /* 0x00000001d9d47824 */ /* 0x000fe200078e0200 */
[----:B------:R-:W-:Y:S01]  /*10070*/  SHF.R.S32.HI R199, RZ, 0x1f, R196 ;  /* 0x0000001fffc77819 */ /* 0x000fe200000114c4 */
[----:B------:R-:W-:Y:S01]  /*10080*/  IMAD R211, R3, 0x2, R214 ;  /* 0x0000000203d37824 */ /* 0x000fe200078e02d6 */
[----:B------:R-:W-:Y:S01]  /*10090*/  LDSM.16.M88.4 R36, [R216+0x800] ;  /* 0x00080000d824783b */ /* 0x000fe20000000200 */
[----:B------:R-:W-:Y:S01]  /*100a0*/  IMAD.IADD R206, R0, 0x1, R216 ;  /* 0x0000000100ce7824 */ /* 0x000fe200078e02d8 */
        /* <DEDUP_REMOVED lines=15> */
[----:B------:R-:W-:-:S02]  /*101a0*/  IADD3 R201, R216, 0x3000, RZ ;  /* 0x00003000d8c97810 */ /* 0x000fc40007ffe0ff */
[----:B------:R-:W-:Y:S02]  /*101b0*/  IADD3 R200, R216, 0x3800, RZ ;  /* 0x00003800d8c87810 */ /* 0x000fe40007ffe0ff */
[----:B------:R3:W-:Y:S01]  /*101c0*/  LDGSTS.E.BYPASS.LTC128B.128 [R223+0x9080], [R10.64], !P6 ;  /* 0x090800000adf7fae */ /* 0x0007e2000f101d58 */
[----:B------:R-:W-:Y:S02]  /*101d0*/  ISETP.GE.OR P6, PT, R29, c[0x0][0x1d4], !P0 ;  /* 0x000075001d007a0c */ /* 0x000fe400047c6670 */
[----:B------:R-:W-:Y:S01]  /*101e0*/  ISETP.GE.OR P0, PT, R28, c[0x0][0x1d4], !P0 ;  /* 0x000075001c007a0c */ /* 0x000fe20004706670 */
[C---:B--2---:R-:W-:Y:S10]  /*101f0*/  HMMA.16816.F32.BF16 R16, R4.reuse, R12, RZ ;  /* 0x0000000c0410723c */ /* 0x044ff400000418ff */
[----:B------:R2:W-:Y:S04]  /*10200*/  LDGSTS.E.BYPASS.LTC128B.128 [R223+0xa080], [R26.64], !P6 ;  /* 0x0a0800001adf7fae */ /* 0x0005e8000f101d58 */
        /* <DEDUP_REMOVED lines=107> */
[C---:B---3--:R-:W-:Y:S07]  /*108c0*/  HMMA.16816.F32.BF16 R4, R36.reuse, R28, R8 ;  /* 0x0000001c2404723c */ /* 0x048fee0000041808 */
[----:B------:R-:W-:Y:S01]  /*108d0*/  SHF.R.S32.HI R9, RZ, 0x1f, R46 ;  /* 0x0000001fff097819 */ /* 0x000fe2000001142e */
[----:B------:R-:W-:Y:S01]  /*108e0*/  HMMA.16816.F32.BF16 R40, R36, R30, R40 ;  /* 0x0000001e2428723c */ /* 0x000fe20000041828 */
[----:B------:R-:W-:Y:S01]  /*108f0*/  SHF.R.S32.HI R11, RZ, 0x1f, R198 ;  /* 0x0000001fff0b7819 */ /* 0x000fe200000114c6 */
[----:B------:R-:W-:Y:S06]  /*10900*/  BAR.SYNC.DEFER_BLOCKING 0x0 ;  /* 0x0000000000007b1d */ /* 0x000fec0000010000 */
[----:B------:R-:W-:Y:S05]  /*10910*/  @P0 BRA `(.L_x_742) ;  /* 0x000002b000000947 */ /* 0x000fea0003800000 */
[----:B----4-:R-:W-:Y:S01]  /*10920*/  ULEA UR4, UR10, UR16, 0x5 ;  /* 0x000000100a047291 */ /* 0x010fe2000f8e283f */
        /* <DEDUP_REMOVED lines=42> */
.L_x_742:
[----:B----4-:R-:W-:Y:S01]  /*10bd0*/  LOP3.LUT R49, R49, 0xffffffe0, RZ, 0xc0, !PT ;  /* 0xffffffe031317812 */ /* 0x010fe200078ec0ff */
[----:B------:R-:W-:Y:S01]  /*10be0*/  UMOV UR4, 0xffffffe0 ;  /* 0xffffffe000047882 */ /* 0x000fe20000000000 */
[----:B------:R-:W-:Y:S01]  /*10bf0*/  LEA.HI R21, R47, R66, RZ, 0x2 ;  /* 0x000000422f157211 */ /* 0x000fe200078f10ff */
[----:B------:R-:W-:Y:S01]  /*10c00*/  UIMAD UR4, UR10, UR4, 0x21 ;  /* 0x000000210a0474a4 */ /* 0x000fe2000f8e0204 */
[----:B-1----:R-:W-:Y:S01]  /*10c10*/  SHF.R.S32.HI R11, RZ, 0x1f, R48 ;  /* 0x0000001fff0b7819 */ /* 0x002fe20000011430 */
[C---:B------:R-:W-:Y:S01]  /*10c20*/  IMAD.IADD R0, R66.reuse, 0x1, -R49 ;  /* 0x0000000142007824 */ /* 0x040fe200078e0a31 */
[----:B------:R-:W-:Y:S01]  /*10c30*/  LOP3.LUT R21, R21, 0xfffffffc, RZ, 0xc0, !PT ;  /* 0xfffffffc15157812 */ /* 0x000fe200078ec0ff */
[----:B------:R-:W-:Y:S01]  /*10c40*/  IMAD.IADD R215, R45, 0x1, R44 ;  /* 0x000000012dd77824 */ /* 0x000fe200078e022c */
[----:B------:R-:W-:Y:S01]  /*10c50*/  LEA.HI R11, R11, R48, RZ, 0x3 ;  /* 0x000000300b0b7211 */ /* 0x000fe200078f18ff */
[----:B------:R-:W-:Y:S01]  /*10c60*/  @UP2 USHF.L.U32 UR14, UR14, 0x7, URZ ;  /* 0x000000070e0e2899 */ /* 0x000fe2000800063f */
[----:B------:R-:W-:Y:S01]  /*10c70*/  SHF.R.S32.HI R9, RZ, 0x1f, R0 ;  /* 0x0000001fff097819 */ /* 0x000fe20000011400 */
[----:B------:R-:W-:Y:S01]  /*10c80*/  IMAD.IADD R66, R66, 0x1, -R21 ;  /* 0x0000000142427824 */ /* 0x000fe200078e0a15 */
[----:B------:R-:W-:Y:S01]  /*10c90*/  LOP3.LUT R11, R11, 0xffffff8, RZ, 0xc0, !PT ;  /* 0x0ffffff80b0b7812 */ /* 0x000fe200078ec0ff */
[----:B------:R-:W-:Y:S01]  /*10ca0*/  IMAD.SHL.U32 R215, R215, 0x2, RZ ;  /* 0x00000002d7d77824 */ /* 0x000fe200078e00ff */
[----:B------:R-:W-:Y:S01]  /*10cb0*/  LEA.HI R8, R9, R0, RZ, 0x2 ;  /* 0x0000000009087211 */ /* 0x000fe200078f10ff */
[----:B------:R-:W0:Y:S01]  /*10cc0*/  LDGDEPBAR ;  /* 0x00000000000079af */ /* 0x000e220000000000 */
[----:B------:R-:W-:Y:S01]  /*10cd0*/  LEA.HI R9, R66, R66, RZ, 0x1 ;  /* 0x0000004242097211 */ /* 0x000fe200078f08ff */
[----:B------:R-:W-:Y:S01]  /*10ce0*/  IMAD.IADD R11, R48, 0x1, -R11 ;  /* 0x00000001300b7824 */ /* 0x000fe200078e0a0b */
[----:B------:R-:W-:Y:S01]  /*10cf0*/  PLOP3.LUT P0, PT, PT, PT, UP2, 0x80, 0x0 ;  /* 0x000000000000781c */ /* 0x000fe20003f0f028 */
[--C-:B------:R-:W-:Y:S01]  /*10d00*/  IMAD R210, R2, 0x2, R215.reuse ;  /* 0x0000000202d27824 */ /* 0x100fe200078e02d7 */
[C---:B------:R-:W-:Y:S01]  /*10d10*/  LEA.HI.SX32 R10, R8.reuse, UR15, 0x1e ;  /* 0x0000000f080a7c11 */ /* 0x040fe2000f8ff2ff */
[----:B------:R-:W-:Y:S01]  /*10d20*/  LDSM.16.MT88.4 R132, [R215+0x8080] ;  /* 0x00808000d784783b */ /* 0x000fe20000004200 */
[----:B------:R-:W-:Y:S01]  /*10d30*/  LOP3.LUT R9, R9, 0x1ffffffe, RZ, 0xc0, !PT ;  /* 0x1ffffffe09097812 */ /* 0x000fe200078ec0ff */
[----:B------:R-:W-:Y:S01]  /*10d40*/  IMAD R209, R3, 0x2, R215 ;  /* 0x0000000203d17824 */ /* 0x000fe200078e02d7 */
[----:B------:R-:W-:Y:S01]  /*10d50*/  LOP3.LUT R227, R8, 0x7ffffffc, RZ, 0xc0, !PT ;  /* 0x7ffffffc08e37812 */ /* 0x000fe200078ec0ff */
[----:B------:R-:W-:Y:S01]  /*10d60*/  IMAD R10, R11, 0x10, R10 ;  /* 0x000000100b0a7824 */ /* 0x000fe200078e020a */
[----:B------:R-:W-:Y:S01]  /*10d70*/  LDSM.16.MT88.4 R140, [R210+0x8080] ;  /* 0x00808000d28c783b */ /* 0x000fe20000004200 */
[----:B------:R-:W-:-:S02]  /*10d80*/  IMAD.IADD R9, R66, 0x1, -R9 ;  /* 0x0000000142097824 */ /* 0x000fc400078e0a09 */
[----:B------:R-:W-:Y:S01]  /*10d90*/  IMAD.IADD R227, R0, 0x1, -R227 ;  /* 0x0000000100e37824 */ /* 0x000fe200078e0ae3 */
[----:B------:R-:W-:Y:S01]  /*10da0*/  LDSM.16.MT88.4 R48, [R210+0x9080] ;  /* 0x00908000d230783b */ /* 0x000fe20000004200 */
[----:B------:R-:W-:Y:S02]  /*10db0*/  IMAD R226, R9, 0x8, R10 ;  /* 0x0000000809e27824 */ /* 0x000fe400078e020a */
[----:B------:R-:W-:Y:S01]  /*10dc0*/  IMAD.U32 R0, RZ, RZ, UR4 ;  /* 0x00000004ff007e24 */ /* 0x000fe2000f8e00ff */
[----:B------:R-:W-:Y:S01]  /*10dd0*/  LDSM.16.MT88.4 R72, [R215+0xa080] ;  /* 0x00a08000d748783b */ /* 0x000fe20000004200 */
[----:B------:R-:W-:Y:S01]  /*10de0*/  @P0 IMAD.HI.U32 R9, R226, c[0x0][0x2c8], RZ ;  /* 0x0000b200e2090a27 */ /* 0x000fe200078e00ff */
[----:B------:R-:W-:Y:S01]  /*10df0*/  PLOP3.LUT P0, PT, PT, PT, UP2, 0x80, 0x0 ;  /* 0x000000000000781c */ /* 0x000fe20003f0f028 */
[----:B------:R-:W-:Y:S01]  /*10e00*/  ULDC.64 UR4, c[0x0][0x2c8] ;  /* 0x0000b20000047ab9 */ /* 0x000fe20000000a00 */
[----:B------:R-:W-:Y:S01]  /*10e10*/  LDSM.16.MT88.4 R56, [R209+0x9080] ;  /* 0x00908000d138783b */ /* 0x000fe20000004200 */
[----:B------:R-:W-:-:S02]  /*10e20*/  IMAD.MOV.U32 R11, RZ, RZ, R226 ;  /* 0x000000ffff0b7224 */ /* 0x000fc400078e00e2 */
[----:B------:R-:W-:Y:S01]  /*10e30*/  IMAD.SHL.U32 R227, R227, 0x2, RZ ;  /* 0x00000002e3e37824 */ /* 0x000fe200078e00ff */
[----:B------:R-:W-:Y:S01]  /*10e40*/  LDSM.16.MT88.4 R80, [R210+0xa080] ;  /* 0x00a08000d250783b */ /* 0x000fe20000004200 */
[----:B------:R-:W-:-:S03]  /*10e50*/  IMAD R208, R3, 0x2, R210 ;  /* 0x0000000203d07824 */ /* 0x000fc600078e02d2 */
[C---:B------:R-:W-:Y:S01]  /*10e60*/  IADD3 R0, -R227.reuse, UR11, R0 ;  /* 0x0000000be3007c10 */ /* 0x040fe2000fffe100 */
[----:B------:R-:W-:Y:S02]  /*10e70*/  LDSM.16.MT88.4 R88, [R209+0xa080] ;  /* 0x00a08000d158783b */ /* 0x000fe40000004200 */
[----:B------:R-:W-:Y:S02]  /*10e80*/  @P0 SHF.R.U32.HI R11, RZ, c[0x0][0x2cc], R9 ;  /* 0x0000b300ff0b0a19 */ /* 0x000fe40000011609 */
[----:B------:R-:W-:Y:S01]  /*10e90*/  IADD3 R10, R0, -UR20, RZ ;  /* 0x80000014000a7c10 */ /* 0x000fe2000fffe0ff */
[----:B------:R-:W-:Y:S01]  /*10ea0*/  LDSM.16.MT88.4 R32, [R208+0x8080] ;  /* 0x00808000d020783b */ /* 0x000fe20000004200 */
[----:B------:R-:W-:Y:S01]  /*10eb0*/  IADD3 R0, -R227, UR22, RZ ;  /* 0x00000016e3007c10 */ /* 0x000fe2000fffe1ff */
[----:B------:R-:W-:Y:S02]  /*10ec0*/  UIMAD.WIDE.U32 UR22, UR14, UR4, URZ ;  /* 0x000000040e1672a5 */ /* 0x000fe4000f8e003f */
[----:B------:R-:W1:Y:S04]  /*10ed0*/  SHFL.IDX PT, R9, R11, RZ, 0x1c1f ;  /* 0x001c1fff0b097589 */ /* 0x000e6800000e0000 */
[----:B------:R-:W2:Y:S01]  /*10ee0*/  SHFL.IDX PT, R11, R11, 0x1, 0x1c1f ;  /* 0x003c1f000b0b7f89 */ /* 0x000ea200000e0000 */
[----:B------:R-:W-:-:S02]  /*10ef0*/  @UP2 UMOV UR7, UR23 ;  /* 0x0000001700072c82 */ /* 0x000fc40008000000 */
[----:B------:R-:W-:Y:S01]  /*10f00*/  @UP2 USHF.R.U32.HI UR15, URZ, UR5, UR7 ;  /* 0x000000053f0f2299 */ /* 0x000fe20008011607 */
[----:B------:R-:W-:Y:S01]  /*10f10*/  LDSM.16.MT88.4 R64, [R208+0x9080] ;  /* 0x00908000d040783b */ /* 0x000fe20000004200 */
[----:B------:R-:W-:Y:S02]  /*10f20*/  UIADD3 UR7, UR10, -0x2, URZ ;  /* 0xfffffffe0a077890 */ /* 0x000fe4000fffe03f */
[----:B------:R-:W-:Y:S01]  /*10f30*/  UIADD3 UR15, UR15, UR11, -UR20 ;  /* 0x0000000b0f0f7290 */ /* 0x000fe2000fffe814 */
[----:B------:R-:W-:Y:S03]  /*10f40*/  LDSM.16.MT88.4 R96, [R208+0xa080] ;  /* 0x00a08000d060783b */ /* 0x000fe60000004200 */
[----:B------:R-:W-:Y:S01]  /*10f50*/  USHF.R.S32.HI UR4, URZ, 0x1f, UR15 ;  /* 0x0000001f3f047899 */ /* 0x000fe2000801140f */
[----:B------:R-:W-:Y:S03]  /*10f60*/  LDSM.16.MT88.4 R104, [R215+0xb080] ;  /* 0x00b08000d768783b */ /* 0x000fe60000004200 */
[----:B------:R-:W-:Y:S01]  /*10f70*/  ULEA.HI UR4, UR4, UR15, URZ, 0x5 ;  /* 0x0000000f04047291 */ /* 0x000fe2000f8f283f */
[----:B------:R-:W-:Y:S03]  /*10f80*/  LDSM.16.MT88.4 R112, [R210+0xb080] ;  /* 0x00b08000d270783b */ /* 0x000fe60000004200 */
[----:B------:R-:W-:Y:S01]  /*10f90*/  USHF.R.S32.HI UR4, URZ, 0x5, UR4 ;  /* 0x000000053f047899 */ /* 0x000fe20008011404 */
[C---:B-1----:R-:W-:Y:S01]  /*10fa0*/  IMAD.IADD R9, R10.reuse, 0x1, R9 ;  /* 0x000000010a097824 */ /* 0x042fe200078e0209 */
[----:B------:R-:W-:Y:S01]  /*10fb0*/  LDSM.16.MT88.4 R120, [R209+0xb080] ;  /* 0x00b08000d178783b */ /* 0x000fe20000004200 */
[----:B--2---:R-:W-:-:S03]  /*10fc0*/  IMAD.IADD R11, R10, 0x1, R11 ;  /* 0x000000010a0b7824 */ /* 0x004fc600078e020b */
[C---:B------:R-:W-:Y:S01]  /*10fd0*/  IMNMX R9, R0.reuse, R9, PT ;  /* 0x0000000900097217 */ /* 0x040fe20003800200 */
[----:B------:R-:W-:Y:S01]  /*10fe0*/  LDSM.16.MT88.4 R188, [R209+0x8880] ;  /* 0x00888000d1bc783b */ /* 0x000fe20000004200 */
[----:B------:R-:W-:Y:S02]  /*10ff0*/  IMNMX R235, RZ, UR4, !PT ;  /* 0x00000004ffeb7c17 */ /* 0x000fe4000f800200 */
[C---:B------:R-:W-:Y:S01]  /*11000*/  ISETP.GT.AND P0, PT, R9.reuse, RZ, PT ;  /* 0x000000ff0900720c */ /* 0x040fe20003f04270 */
[----:B------:R-:W-:Y:S01]  /*11010*/  LDSM.16.MT88.4 R184, [R208+0x8880] ;  /* 0x00888000d0b8783b */ /* 0x000fe20000004200 */
[----:B------:R-:W-:Y:S02]  /*11020*/  IMNMX R0, R0, R11, PT ;  /* 0x0000000b00007217 */ /* 0x000fe40003800200 */
[----:B------:R-:W-:Y:S01]  /*11030*/  FSEL R23, R16, -INF , P0 ;  /* 0xff80000010177808 */ /* 0x000fe20000000000 */
[----:B------:R-:W-:Y:S01]  /*11040*/  LDSM.16.MT88.4 R180, [R210+0x9880] ;  /* 0x00988000d2b4783b */ /* 0x000fe20000004200 */
[----:B------:R-:W-:-:S03]  /*11050*/  ISETP.GT.AND P0, PT, R9, 0x1, PT ;  /* 0x000000010900780c */ /* 0x000fc60003f04270 */
[----:B------:R-:W-:Y:S01]  /*11060*/  LDSM.16.MT88.4 R176, [R209+0x9880] ;  /* 0x00988000d1b0783b */ /* 0x000fe20000004200 */
[----:B------:R-:W-:Y:S02]  /*11070*/  FSEL R22, R17, -INF , P0 ;  /* 0xff80000011167808 */ /* 0x000fe40000000000 */
[C---:B------:R-:W-:Y:S01]  /*11080*/  ISETP.GT.AND P0, PT, R9.reuse, 0x8, PT ;  /* 0x000000080900780c */ /* 0x040fe20003f04270 */
[----:B------:R-:W-:Y:S03]  /*11090*/  LDSM.16.MT88.4 R172, [R208+0x9880] ;  /* 0x00988000d0ac783b */ /* 0x000fe60000004200 */
        /* <DEDUP_REMOVED lines=12> */
[----:B------:R-:W-:Y:S02]  /*11160*/  ISETP.GT.AND P0, PT, R9, 0x18, PT ;  /* 0x000000180900780c */ /* 0x000fe40003f04270 */
[----:B------:R-:W-:Y:S02]  /*11170*/  FMNMX.FTZ R5, R23, R22, !PT ;  /* 0x0000001617057209 */ /* 0x000fe40007810000 */
[----:B------:R-:W-:Y:S02]  /*11180*/  FSEL R12, R40, -INF , P0 ;  /* 0xff800000280c7808 */ /* 0x000fe40000000000 */
[----:B------:R-:W-:Y:S02]  /*11190*/  ISETP.GT.AND P0, PT, R9, 0x19, PT ;  /* 0x000000190900780c */ /* 0x000fe40003f04270 */
[----:B------:R-:W-:-:S02]  /*111a0*/  FMNMX.FTZ R5, R20, R5, !PT ;  /* 0x0000000514057209 */ /* 0x000fc40007810000 */
[----:B------:R-:W-:Y:S02]  /*111b0*/  FSEL R10, R41, -INF , P0 ;  /* 0xff800000290a7808 */ /* 0x000fe40000000000 */
[----:B------:R-:W-:Y:S02]  /*111c0*/  ISETP.GT.AND P0, PT, R0, RZ, PT ;  /* 0x000000ff0000720c */ /* 0x000fe40003f04270 */
[----:B------:R-:W-:Y:S02]  /*111d0*/  FMNMX.FTZ R5, R8, R5, !PT ;  /* 0x0000000508057209 */ /* 0x000fe40007810000 */
[----:B------:R-:W-:Y:S02]  /*111e0*/  FSEL R18, R18, -INF , P0 ;  /* 0xff80000012127808 */ /* 0x000fe40000000000 */
[----:B------:R-:W-:Y:S02]  /*111f0*/  ISETP.GT.AND P0, PT, R0, 0x1, PT ;  /* 0x000000010000780c */ /* 0x000fe40003f04270 */
[----:B------:R-:W-:-:S02]  /*11200*/  FMNMX.FTZ R5, R16, R5, !PT ;  /* 0x0000000510057209 */ /* 0x000fc40007810000 */
[----:B------:R-:W-:Y:S02]  /*11210*/  FSEL R21, R19, -INF , P0 ;  /* 0xff80000013157808 */ /* 0x000fe40000000000 */
[----:B------:R-:W-:Y:S02]  /*11220*/  ISETP.GT.AND P0, PT, R0, 0x8, PT ;  /* 0x000000080000780c */ /* 0x000fe40003f04270 */
        /* <DEDUP_REMOVED lines=8> */
[----:B------:R-:W-:Y:S02]  /*112b0*/  FMNMX.FTZ R6, R19, R24, !PT ;  /* 0x0000001813067209 */ /* 0x000fe40007810000 */
[----:B------:R-:W-:-:S02]  /*112c0*/  ISETP.GT.AND P0, PT, R0, 0x11, PT ;  /* 0x000000110000780c */ /* 0x000fc40003f04270 */
[----:B------:R-:W-:Y:S02]  /*112d0*/  FMNMX.FTZ R6, R5, R6, !PT ;  /* 0x0000000605067209 */ /* 0x000fe40007810000 */
[----:B------:R-:W-:Y:S02]  /*112e0*/  FSEL R13, R7, -INF , P0 ;  /* 0xff800000070d7808 */ /* 0x000fe40000000000 */
[----:B------:R-:W-:Y:S02]  /*112f0*/  ISETP.GT.AND P0, PT, R0, 0x18, PT ;  /* 0x000000180000780c */ /* 0x000fe40003f04270 */
[----:B------:R-:W-:Y:S02]  /*11300*/  FMNMX.FTZ R6, R15, R6, !PT ;  /* 0x000000060f067209 */ /* 0x000fe40007810000 */
[----:B------:R-:W-:Y:S02]  /*11310*/  FSEL R11, R42, -INF , P0 ;  /* 0xff8000002a0b7808 */ /* 0x000fe40000000000 */
        /* <DEDUP_REMOVED lines=13> */
[----:B-1----:R-:W-:-:S03]  /*113f0*/  FMNMX.FTZ R0, R25, R0, !PT ;  /* 0x0000000019007209 */ /* 0x002fc60007810000 */
[----:B------:R-:W1:Y:S01]  /*11400*/  LDSM.16.MT88.4 R24, [R209+0x8080] ;  /* 0x00808000d118783b */ /* 0x000e620000004200 */
        /* <DEDUP_REMOVED lines=10> */
[----:B------:R-:W-:Y:S01]  /*114b0*/  ISETP.LE.AND P0, PT, R235, UR7, PT ;  /* 0x00000007eb007c0c */ /* 0x000fe2000bf03270 */
[----:B------:R-:W-:Y:S01]  /*114c0*/  FFMA.FTZ R150, R20, c[0x0][0x2d0], -R17 ;  /* 0x0000b40014967a23 */ /* 0x000fe20000010811 */
[----:B------:R-:W-:Y:S01]  /*114d0*/  MUFU.EX2 R149, R149 ;  /* 0x0000009500957308 */ /* 0x000fe20000000800 */
[----:B------:R-:W-:-:S02]  /*114e0*/  FFMA.FTZ R193, R18, c[0x0][0x2d0], -R8 ;  /* 0x0000b40012c17a23 */ /* 0x000fc40000010808 */
[--C-:B------:R-:W-:Y:S02]  /*114f0*/  FFMA.FTZ R194, R21, c[0x0][0x2d0], -R8.reuse ;  /* 0x0000b40015c27a23 */ /* 0x100fe40000010808 */
[--C-:B------:R-:W-:Y:S02]  /*11500*/  FFMA.FTZ R195, R19, c[0x0][0x2d0], -R8.reuse ;  /* 0x0000b40013c37a23 */ /* 0x100fe40000010808 */
[----:B------:R-:W-:Y:S01]  /*11510*/  FFMA.FTZ R2, R5, c[0x0][0x2d0], -R8 ;  /* 0x0000b40005027a23 */ /* 0x000fe20000010808 */
[----:B------:R-:W-:Y:S01]  /*11520*/  MUFU.EX2 R192, R192 ;  /* 0x000000c000c07308 */ /* 0x000fe20000000800 */
[--C-:B------:R-:W-:Y:S02]  /*11530*/  FFMA.FTZ R224, R4, c[0x0][0x2d0], -R17.reuse ;  /* 0x0000b40004e07a23 */ /* 0x100fe40000010811 */
[----:B------:R-:W2:Y:S01]  /*11540*/  LDSM.16.MT88.4 R4, [R208+0xb080] ;  /* 0x00b08000d004783b */ /* 0x000ea20000004200 */
[--C-:B------:R-:W-:Y:S02]  /*11550*/  FFMA.FTZ R3, R16, c[0x0][0x2d0], -R17.reuse ;  /* 0x0000b40010037a23 */ /* 0x100fe40000010811 */
[----:B------:R-:W-:-:S02]  /*11560*/  FFMA.FTZ R225, R12, c[0x0][0x2d0], -R17 ;  /* 0x0000b4000ce17a23 */ /* 0x000fc40000010811 */
[----:B------:R-:W3:Y:S01]  /*11570*/  MUFU.EX2 R151, R151 ;  /* 0x0000009700977308 */ /* 0x000ee20000000800 */
[----:B------:R-:W-:Y:S02]  /*11580*/  FFMA.FTZ R228, R10, c[0x0][0x2d0], -R17 ;  /* 0x0000b4000ae47a23 */ /* 0x000fe40000010811 */
[--C-:B------:R-:W-:Y:S01]  /*11590*/  FFMA.FTZ R229, R15, c[0x0][0x2d0], -R8.reuse ;  /* 0x0000b4000fe57a23 */ /* 0x100fe20000010808 */
[----:B------:R-:W4:Y:S01]  /*115a0*/  LDSM.16.MT88.4 R16, [R215+0x8880] ;  /* 0x00888000d710783b */ /* 0x000f220000004200 */
[--C-:B------:R-:W-:Y:S02]  /*115b0*/  FFMA.FTZ R230, R13, c[0x0][0x2d0], -R8.reuse ;  /* 0x0000b4000de67a23 */ /* 0x100fe40000010808 */
[--C-:B------:R-:W-:Y:S01]  /*115c0*/  FFMA.FTZ R231, R11, c[0x0][0x2d0], -R8.reuse ;  /* 0x0000b4000be77a23 */ /* 0x100fe20000010808 */
[----:B------:R-:W5:Y:S01]  /*115d0*/  MUFU.EX2 R150, R150 ;  /* 0x0000009600967308 */ /* 0x000f620000000800 */
[----:B------:R-:W-:Y:S01]  /*115e0*/  FFMA.FTZ R232, R9, c[0x0][0x2d0], -R8 ;  /* 0x0000b40009e87a23 */ /* 0x000fe20000010808 */
[----:B------:R-:W1:Y:S04]  /*115f0*/  LDSM.16.MT88.4 R12, [R210+0x8880] ;  /* 0x00888000d20c783b */ /* 0x000e680000004200 */
[----:B------:R-:W1:Y:S02]  /*11600*/  LDSM.16.MT88.4 R8, [R215+0x9880] ;  /* 0x00988000d708783b */ /* 0x000e640000004200 */
[----:B------:R-:W-:Y:S01]  /*11610*/  MUFU.EX2 R193, R193 ;  /* 0x000000c100c17308 */ /* 0x000fe20000000800 */
[----:B---3--:R-:W-:Y:S01]  /*11620*/  F2FP.BF16.PACK_AB R128, R151, R192 ;  /* 0x000000c09780723e */ /* 0x008fe200000010ff */
[----:B------:R-:W-:-:S06]  /*11630*/  FADD.FTZ R151, R192, R151 ;  /* 0x00000097c0977221 */ /* 0x000fcc0000010000 */
[----:B------:R-:W3:Y:S01]  /*11640*/  MUFU.EX2 R194, R194 ;  /* 0x000000c200c27308 */ /* 0x000ee20000000800 */
[----:B-----5:R-:W-:Y:S01]  /*11650*/  F2FP.BF16.PACK_AB R130, R149, R150 ;  /* 0x000000969582723e */ /* 0x020fe200000010ff */
[----:B------:R-:W-:-:S04]  /*11660*/  FADD.FTZ R150, R150, R151 ;  /* 0x0000009796967221 */ /* 0x000fc80000010000 */
[----:B------:R-:W-:Y:S02]  /*11670*/  FADD.FTZ R150, R149, R150 ;  /* 0x0000009695967221 */ /* 0x000fe40000010000 */
[----:B------:R-:W-:Y:S08]  /*11680*/  MUFU.EX2 R195, R195 ;  /* 0x000000c300c37308 */ /* 0x000ff00000000800 */
[----:B------:R-:W5:Y:S01]  /*11690*/  MUFU.EX2 R2, R2 ;  /* 0x0000000200027308 */ /* 0x000f620000000800 */
[----:B---3--:R-:W-:Y:S01]  /*116a0*/  F2FP.BF16.PACK_AB R129, R194, R193 ;  /* 0x000000c1c281723e */ /* 0x008fe200000010ff */
[----:B------:R-:W-:-:S06]  /*116b0*/  FADD.FTZ R194, R193, R194 ;  /* 0x000000c2c1c27221 */ /* 0x000fcc0000010000 */
[----:B------:R-:W-:Y:S01]  /*116c0*/  MUFU.EX2 R3, R3 ;  /* 0x0000000300037308 */ /* 0x000fe20000000800 */
[----:B-----5:R-:W-:-:S07]  /*116d0*/  F2FP.BF16.PACK_AB R131, R2, R195 ;  /* 0x000000c30283723e */ /* 0x020fce00000010ff */
[----:B------:R-:W3:Y:S01]  /*116e0*/  MUFU.EX2 R224, R224 ;  /* 0x000000e000e07308 */ /* 0x000ee20000000800 */
        /* <DEDUP_REMOVED lines=13> */
[----:B------:R-:W2:Y:S06]  /*117c0*/  MUFU.EX2 R232, R232 ;  /* 0x000000e800e87308 */ /* 0x000eac0000000800 */
[C---:B-1----:R-:W-:Y:S08]  /*117d0*/  HMMA.16816.F32.BF16 R20, R128.reuse, R24, RZ ;  /* 0x000000188014723c */ /* 0x042ff000000418ff */
        /* <DEDUP_REMOVED lines=23> */
[C---:B--2---:R-:W-:Y:S07]  /*11950*/  HMMA.16816.F32.BF16 R124, R128.reuse, R4, RZ ;  /* 0x00000004807c723c */ /* 0x044fee00000418ff */
[----:B---3--:R-:W-:Y:S01]  /*11960*/  F2FP.BF16.PACK_AB R4, R224, R3 ;  /* 0x00000003e004723e */ /* 0x008fe200000010ff */
[----:B------:R-:W-:Y:S01]  /*11970*/  HMMA.16816.F32.BF16 R128, R128, R6, RZ ;  /* 0x000000068080723c */ /* 0x000fe200000418ff */
[----:B-----5:R-:W-:Y:S01]  /*11980*/  F2FP.BF16.PACK_AB R5, R230, R229 ;  /* 0x000000e5e605723e */ /* 0x020fe200000010ff */
[----:B------:R-:W-:-:S02]  /*11990*/  FADD.FTZ R3, R3, R150 ;  /* 0x0000009603037221 */ /* 0x000fc40000010000 */
[----:B------:R-:W-:Y:S02]  /*119a0*/  FADD.FTZ R229, R229, R2 ;  /* 0x00000002e5e57221 */ /* 0x000fe40000010000 */
[----:B------:R-:W-:Y:S01]  /*119b0*/  FADD.FTZ R224, R224, R3 ;  /* 0x00000003e0e07221 */ /* 0x000fe20000010000 */
[----:B------:R-:W-:Y:S01]  /*119c0*/  F2FP.BF16.PACK_AB R6, R228, R225 ;  /* 0x000000e1e406723e */ /* 0x000fe200000010ff */
[----:B------:R-:W-:Y:S01]  /*119d0*/  FADD.FTZ R230, R230, R229 ;  /* 0x000000e5e6e67221 */ /* 0x000fe20000010000 */
[----:B------:R-:W-:Y:S01]  /*119e0*/  F2FP.BF16.PACK_AB R7, R232, R231 ;  /* 0x000000e7e807723e */ /* 0x000fe200000010ff */
        /* <DEDUP_REMOVED lines=11> */
[C---:B------:R-:W-:Y:S01]  /*11aa0*/  HMMA.16816.F32.BF16 R40, R4.reuse, R10, R40 ;  /* 0x0000000a0428723c */ /* 0x040fe20000041828 */
[----:B------:R-:W3:Y:S07]  /*11ab0*/  LDSM.16.MT88.4 R8, [R208+0xb880] ;  /* 0x00b88000d008783b */ /* 0x000eee0000004200 */
        /* <DEDUP_REMOVED lines=23> */
[C---:B------:R-:W-:Y:S08]  /*11c30*/  HMMA.16816.F32.BF16 R120, R4.reuse, R14, R120 ;  /* 0x0000000e0478723c */ /* 0x040ff00000041878 */
[C---:B---3--:R-:W-:Y:S08]  /*11c40*/  HMMA.16816.F32.BF16 R124, R4.reuse, R8, R124 ;  /* 0x00000008047c723c */ /* 0x048ff0000004187c */
[----:B------:R-:W-:Y:S01]  /*11c50*/  HMMA.16816.F32.BF16 R128, R4, R10, R128 ;  /* 0x0000000a0480723c */ /* 0x000fe20000041880 */
[----:B------:R-:W-:Y:S07]  /*11c60*/  @!P0 BRA `(.L_x_743) ;  /* 0x0000246000008947 */ /* 0x000fee0003800000 */
[----:B------:R-:W1:Y:S01]  /*11c70*/  S2R R2, SR_TID.X ;  /* 0x0000000000027919 */ /* 0x000e620000002100 */
[----:B------:R-:W-:Y:S01]  /*11c80*/  PLOP3.LUT P0, PT, PT, PT, UP2, 0x80, 0x0 ;  /* 0x000000000000781c */ /* 0x000fe20003f0f028 */
[----:B------:R-:W-:Y:S01]  /*11c90*/  IMAD.MOV.U32 R3, RZ, RZ, R0 ;  /* 0x000000ffff037224 */ /* 0x000fe200078e0000 */
[----:B------:R-:W-:Y:S01]  /*11ca0*/  SHF.R.S32.HI R233, RZ, 0x1f, R198 ;  /* 0x0000001fffe97819 */ /* 0x000fe200000114c6 */
[C---:B------:R-:W-:Y:S01]  /*11cb0*/  IMAD.SHL.U32 R232, R198.reuse, 0x2, RZ ;  /* 0x00000002c6e87824 */ /* 0x040fe200078e00ff */
[----:B------:R-:W-:Y:S01]  /*11cc0*/  SHF.R.S32.HI R228, RZ, 0x1f, R197 ;  /* 0x0000001fffe47819 */ /* 0x000fe200000114c5 */
[C---:B------:R-:W-:Y:S01]  /*11cd0*/  IMAD.SHL.U32 R231, R197.reuse, 0x2, RZ ;  /* 0x00000002c5e77824 */ /* 0x040fe200078e00ff */
[----:B------:R-:W-:Y:S01]  /*11ce0*/  SHF.L.U64.HI R233, R198, 0x1, R233 ;  /* 0x00000001c6e97819 */ /* 0x000fe200000102e9 */
[----:B------:R-:W-:Y:S01]  /*11cf0*/  UMOV UR4, 0x1 ;  /* 0x0000000100047882 */ /* 0x000fe20000000000 */
[----:B------:R-:W-:-:S05]  /*11d00*/  SHF.L.U64.HI R228, R197, 0x1, R228 ;  /* 0x00000001c5e47819 */ /* 0x000fca00000102e4 */
[----:B------:R-:W-:Y:S01]  /*11d10*/  @P0 IMAD.HI.U32 R234, R226, c[0x0][0x2c8], RZ ;  /* 0x0000b200e2ea0a27 */ /* 0x000fe200078e00ff */
[----:B------:R-:W-:Y:S02]  /*11d20*/  PLOP3.LUT P0, PT, PT, PT, UP2, 0x80, 0x0 ;  /* 0x000000000000781c */ /* 0x000fe40003f0f028 */
[----:B-1----:R-:W-:-:S04]  /*11d30*/  SHF.R.S32.HI R229, RZ, 0x1f, R2 ;  /* 0x0000001fffe57819 */ /* 0x002fc80000011402 */
[----:B------:R-:W-:-:S07]  /*11d40*/  LEA.HI R229, R229, R2, RZ, 0x3 ;  /* 0x00000002e5e57211 */ /* 0x000fce00078f18ff */
[----:B------:R-:W-:Y:S02]  /*11d50*/  @P0 SHF.R.U32.HI R234, RZ, c[0x0][0x2cc], R234 ;  /* 0x0000b300ffea0a19 */ /* 0x000fe400000116ea */
[----:B------:R-:W-:-:S05]  /*11d60*/  LOP3.LUT R229, R229, 0xfffffff8, RZ, 0xc0, !PT ;  /* 0xfffffff8e5e57812 */ /* 0x000fca00078ec0ff */
[----:B------:R-:W-:Y:S02]  /*11d70*/  IMAD.IADD R229, R2, 0x1, -R229 ;  /* 0x0000000102e57824 */ /* 0x000fe400078e0ae5 */
[----:B------:R-:W-:Y:S02]  /*11d80*/  IMAD.MOV.U32 R2, RZ, RZ, R148 ;  /* 0x000000ffff027224 */ /* 0x000fe400078e0094 */
[----:B------:R-:W-:-:S05]  /*11d90*/  IMAD.SHL.U32 R229, R229, 0x8, RZ ;  /* 0x00000008e5e57824 */ /* 0x000fca00078e00ff */
[----:B------:R-:W-:-:S04]  /*11da0*/  SHF.R.S32.HI R230, RZ, 0x1f, R229 ;  /* 0x0000001fffe67819 */ /* 0x000fc800000114e5 */
[C---:B------:R-:W-:Y:S01]  /*11db0*/  SHF.L.U64.HI R230, R229.reuse, 0x1, R230 ;  /* 0x00000001e5e67819 */ /* 0x040fe200000102e6 */
[----:B------:R-:W-:Y:S02]  /*11dc0*/  IMAD.SHL.U32 R229, R229, 0x2, RZ ;  /* 0x00000002e5e57824 */ /* 0x000fe400078e00ff */
.L_x_746:
[----:B------:R-:W-:Y:S04]  /*11dd0*/  DEPBAR.LE SB0, 0x0 ;  /* 0x000080000000791a */ /* 0x000fe80000000000 */
[----:B------:R-:W-:Y:S01]  /*11de0*/  BAR.SYNC.DEFER_BLOCKING 0x0 ;  /* 0x0000000000007b1d */ /* 0x000fe20000010000 */
[----:B------:R-:W-:Y:S05]  /*11df0*/  ISETP.LE.AND P0, PT, RZ, UR7, PT ;  /* 0x00000007ff007c0c */ /* 0x000fea000bf03270 */
[----:B------:R1:W2:Y:S04]  /*11e00*/  LDSM.16.M88.4 R148, [R218+0x10080] ;  /* 0x01008000da94783b */ /* 0x0002a80000000200 */
[----:B------:R1:W3:Y:S04]  /*11e10*/  LDSM.16.M88.4 R152, [R217+0xc080] ;  /* 0x00c08000d998783b */ /* 0x0002e80000000200 */
[----:B------:R1:W4:Y:S04]  /*11e20*/  LDSM.16.M88.4 R156, [R217+0xc880] ;  /* 0x00c88000d99c783b */ /* 0x0003280000000200 */
[----:B------:R1:W1:Y:S04]  /*11e30*/  LDSM.16.M88.4 R160, [R214+0x10080] ;  /* 0x01008000d6a0783b */ /* 0x0002680000000200 */
[----:B------:R1:W1:Y:S04]  /*11e40*/  LDSM.16.M88.4 R164, [R216] ;  /* 0x00000000d8a4783b */ /* 0x0002680000000200 */
[----:B------:R1:W1:Y:S01]  /*11e50*/  LDSM.16.M88.4 R168, [R207] ;  /* 0x00000000cfa8783b */ /* 0x0002620000000200 */
[----:B------:R-:W-:-:S05]  /*11e60*/  @!P0 BRA `(.L_x_744) ;  /* 0x000001c000008947 */ /* 0x000fca0003800000 */
        /* <DEDUP_REMOVED lines=28> */
.L_x_744:
[C---:B--234-:R-:W-:Y:S01]  /*12030*/  HMMA.16816.F32.BF16 R4, R148.reuse, R152, RZ ;  /* 0x000000989404723c */ /* 0x05cfe200000418ff */
[----:B------:R-:W0:Y:S01]  /*12040*/  LDGDEPBAR ;  /* 0x00000000000079af */ /* 0x000e220000000000 */
[----:B------:R-:W-:Y:S06]  /*12050*/  UISETP.GE.AND UP0, UPT, UR7, 0x1, UPT ;  /* 0x000000010700788c */ /* 0x000fec000bf06270 */
        /* <DEDUP_REMOVED lines=152> */
.L_x_745:
[----:B------:R-:W-:Y:S01]  /*129e0*/  PLOP3.LUT P0, PT, PT, PT, UP2, 0x80, 0x0 ;  /* 0x000000000000781c */ /* 0x000fe20003f0f028 */
[----:B------:R-:W-:Y:S01]  /*129f0*/  UIMAD UR5, UR7, -0x20, UR4 ;  /* 0xffffffe0070578a4 */ /* 0x000fe2000f8e0204 */
[----:B-1----:R-:W-:Y:S01]  /*12a00*/  MOV R152, R226 ;  /* 0x000000e200987202 */ /* 0x002fe20000000f00 */
[----:B------:R-:W-:Y:S04]  /*12a10*/  LDSM.16.MT88.4 R156, [R210+0x8080] ;  /* 0x00808000d29c783b */ /* 0x000fe80000004200 */
[----:B------:R-:W-:Y:S04]  /*12a20*/  MOV R0, UR5 ;  /* 0x0000000500007c02 */ /* 0x000fe80008000f00 */
[----:B------:R-:W-:Y:S01]  /*12a30*/  IADD3 R0, R0, UR11, -R227 ;  /* 0x0000000b00007c10 */ /* 0x000fe2000fffe8e3 */
[----:B------:R-:W-:Y:S01]  /*12a40*/  LDSM.16.MT88.4 R172, [R215+0xa880] ;  /* 0x00a88000d7ac783b */ /* 0x000fe20000004200 */
[----:B------:R-:W-:Y:S02]  /*12a50*/  @P0 MOV R152, R234 ;  /* 0x000000ea00980202 */ /* 0x000fe40000000f00 */
[----:B------:R-:W-:Y:S05]  /*12a60*/  IADD3 R0, R0, -UR20, RZ ;  /* 0x8000001400007c10 */ /* 0x000fea000fffe0ff */
[----:B------:R-:W1:Y:S08]  /*12a70*/  SHFL.IDX PT, R151, R152, RZ, 0x1c1f ;  /* 0x001c1fff98977589 */ /* 0x000e7000000e0000 */
[----:B------:R-:W2:Y:S08]  /*12a80*/  SHFL.IDX PT, R149, R152, 0x1, 0x1c1f ;  /* 0x003c1f0098957f89 */ /* 0x000eb000000e0000 */
[----:B------:R-:W-:Y:S08]  /*12a90*/  LDSM.16.MT88.4 R176, [R210+0xa880] ;  /* 0x00a88000d2b0783b */ /* 0x000ff00000004200 */
[----:B------:R-:W-:Y:S08]  /*12aa0*/  LDSM.16.MT88.4 R180, [R208+0xa880] ;  /* 0x00a88000d0b4783b */ /* 0x000ff00000004200 */
[----:B------:R-:W-:Y:S08]  /*12ab0*/  LDSM.16.MT88.4 R184, [R215+0xb880] ;  /* 0x00b88000d7b8783b */ /* 0x000ff00000004200 */
[----:B------:R-:W-:Y:S08]  /*12ac0*/  LDSM.16.MT88.4 R188, [R210+0xb880] ;  /* 0x00b88000d2bc783b */ /* 0x000ff00000004200 */
[----:B------:R-:W-:Y:S08]  /*12ad0*/  LDSM.16.MT88.4 R192, [R208+0xb880] ;  /* 0x00b88000d0c0783b */ /* 0x000ff00000004200 */
[----:B------:R-:W0:Y:S01]  /*12ae0*/  LDGDEPBAR ;  /* 0x00000000000079af */ /* 0x000e220000000000 */
[C---:B-1----:R-:W-:Y:S02]  /*12af0*/  IADD3 R148, R0.reuse, R151, RZ ;  /* 0x0000009700947210 */ /* 0x042fe40007ffe0ff */
[----:B--2---:R-:W-:Y:S02]  /*12b00*/  IADD3 R0, R0, R149, RZ ;  /* 0x0000009500007210 */ /* 0x004fe40007ffe0ff */
[----:B------:R-:W-:Y:S04]  /*12b10*/  ISETP.GT.AND P0, PT, R148, RZ, PT ;  /* 0x000000ff9400720c */ /* 0x000fe80003f04270 */
[----:B------:R-:W-:Y:S02]  /*12b20*/  FSEL R150, R4, -INF , P0 ;  /* 0xff80000004967808 */ /* 0x000fe40000000000 */
[----:B------:R-:W-:Y:S04]  /*12b30*/  ISETP.GT.AND P0, PT, R148, 0x1, PT ;  /* 0x000000019400780c */ /* 0x000fe80003f04270 */
[----:B------:R-:W-:Y:S02]  /*12b40*/  FSEL R4, R5, -INF , P0 ;  /* 0xff80000005047808 */ /* 0x000fe40000000000 */
[----:B------:R-:W-:Y:S02]  /*12b50*/  ISETP.GT.AND P0, PT, R0, RZ, PT ;  /* 0x000000ff0000720c */ /* 0x000fe40003f04270 */
[----:B------:R-:W-:Y:S02]  /*12b60*/  FMNMX.FTZ R5, R150, R3, !PT ;  /* 0x0000000396057209 */ /* 0x000fe40007810000 */
[----:B------:R-:W-:Y:S02]  /*12b70*/  FSEL R155, R6, -INF , P0 ;  /* 0xff800000069b7808 */ /* 0x000fe40000000000 */
[----:B------:R-:W-:Y:S02]  /*12b80*/  ISETP.GT.AND P0, PT, R0, 0x1, PT ;  /* 0x000000010000780c */ /* 0x000fe40003f04270 */
[----:B------:R-:W-:Y:S02]  /*12b90*/  FMNMX.FTZ R5, R4, R5, !PT ;  /* 0x0000000504057209 */ /* 0x000fe40007810000 */
[----:B------:R-:W-:Y:S02]  /*12ba0*/  FSEL R153, R7, -INF , P0 ;  /* 0xff80000007997808 */ /* 0x000fe40000000000 */
[----:B------:R-:W-:Y:S04]  /*12bb0*/  ISETP.GT.AND P0, PT, R148, 0x8, PT ;  /* 0x000000089400780c */ /* 0x000fe80003f04270 */
[----:B------:R-:W-:Y:S02]  /*12bc0*/  FSEL R8, R8, -INF , P0 ;  /* 0xff80000008087808 */ /* 0x000fe40000000000 */
[----:B------:R-:W-:Y:S02]  /*12bd0*/  ISETP.GT.AND P0, PT, R148, 0x9, PT ;  /* 0x000000099400780c */ /* 0x000fe40003f04270 */
[----:B------:R-:W-:Y:S02]  /*12be0*/  FMNMX.FTZ R5, R8, R5, !PT ;  /* 0x0000000508057209 */ /* 0x000fe40007810000 */
        /* <DEDUP_REMOVED lines=16> */
[----:B------:R-:W-:Y:S02]  /*12cf0*/  FMNMX.FTZ R10, R155, R2, !PT ;  /* 0x000000029b0a7209 */ /* 0x000fe40007810000 */
[C---:B------:R-:W-:Y:S02]  /*12d00*/  ISETP.GT.AND P0, PT, R0.reuse, 0x9, PT ;  /* 0x000000090000780c */ /* 0x040fe40003f04270 */
[----:B------:R-:W-:Y:S02]  /*12d10*/  FMNMX.FTZ R10, R153, R10, !PT ;  /* 0x0000000a990a7209 */ /* 0x000fe40007810000 */
[----:B------:R-:W-:Y:S02]  /*12d20*/  FSEL R11, R11, -INF , P0 ;  /* 0xff8000000b0b7808 */ /* 0x000fe40000000000 */
[----:B------:R-:W-:Y:S02]  /*12d30*/  ISETP.GT.AND P0, PT, R0, 0x10, PT ;  /* 0x000000100000780c */ /* 0x000fe40003f04270 */
[----:B------:R-:W-:Y:S02]  /*12d40*/  FMNMX.FTZ R12, R9, R10, !PT ;  /* 0x0000000a090c7209 */ /* 0x000fe40007810000 */
[----:B------:R-:W-:Y:S01]  /*12d50*/  FSEL R167, R14, -INF , P0 ;  /* 0xff8000000ea77808 */ /* 0x000fe20000000000 */
[----:B------:R-:W1:Y:S01]  /*12d60*/  SHFL.BFLY PT, R10, R5, 0x2, 0x1f ;  /* 0x0c401f00050a7f89 */ /* 0x000e6200000e0000 */
[C---:B------:R-:W-:Y:S02]  /*12d70*/  ISETP.GT.AND P0, PT, R0.reuse, 0x11, PT ;  /* 0x000000110000780c */ /* 0x040fe40003f04270 */
[----:B------:R-:W-:Y:S02]  /*12d80*/  FMNMX.FTZ R12, R11, R12, !PT ;  /* 0x0000000c0b0c7209 */ /* 0x000fe40007810000 */
[----:B------:R-:W-:Y:S02]  /*12d90*/  FSEL R165, R15, -INF , P0 ;  /* 0xff8000000fa57808 */ /* 0x000fe40000000000 */
[----:B------:R-:W-:Y:S02]  /*12da0*/  FMNMX.FTZ R12, R167, R12, !PT ;  /* 0x0000000ca70c7209 */ /* 0x000fe40007810000 */
[----:B------:R-:W-:Y:S04]  /*12db0*/  ISETP.GT.AND P0, PT, R0, 0x18, PT ;  /* 0x000000180000780c */ /* 0x000fe80003f04270 */
[----:B------:R-:W-:Y:S02]  /*12dc0*/  FSEL R161, R18, -INF , P0 ;  /* 0xff80000012a17808 */ /* 0x000fe40000000000 */
[----:B------:R-:W-:Y:S02]  /*12dd0*/  ISETP.GT.AND P0, PT, R0, 0x19, PT ;  /* 0x000000190000780c */ /* 0x000fe40003f04270 */
[----:B------:R-:W-:Y:S02]  /*12de0*/  FMNMX.FTZ R0, R165, R12, !PT ;  /* 0x0000000ca5007209 */ /* 0x000fe40007810000 */
[----:B------:R-:W-:Y:S02]  /*12df0*/  FSEL R149, R19, -INF , P0 ;  /* 0xff80000013957808 */ /* 0x000fe40000000000 */
[----:B------:R-:W-:Y:S02]  /*12e00*/  FMNMX.FTZ R0, R161, R0, !PT ;  /* 0x00000000a1007209 */ /* 0x000fe40007810000 */
[----:B-1----:R-:W-:Y:S02]  /*12e10*/  FMNMX.FTZ R13, R10, R5, !PT ;  /* 0x000000050a0d7209 */ /* 0x002fe40007810000 */
[----:B------:R-:W-:Y:S03]  /*12e20*/  FMNMX.FTZ R7, R149, R0, !PT ;  /* 0x0000000095077209 */ /* 0x000fe60007810000 */
[----:B------:R-:W-:Y:S08]  /*12e30*/  SHFL.BFLY PT, R10, R13, 0x1, 0x1f ;  /* 0x0c201f000d0a7f89 */ /* 0x000ff000000e0000 */
[----:B------:R-:W1:Y:S02]  /*12e40*/  SHFL.BFLY PT, R0, R7, 0x2, 0x1f ;  /* 0x0c401f0007007f89 */ /* 0x000e6400000e0000 */
[----:B-1----:R-:W-:Y:S02]  /*12e50*/  FMNMX.FTZ R5, R7, R0, !PT ;  /* 0x0000000007057209 */ /* 0x002fe40007810000 */
[----:B------:R-:W-:Y:S04]  /*12e60*/  FMNMX.FTZ R0, R13, R10, !PT ;  /* 0x0000000a0d007209 */ /* 0x000fe80007810000 */
[----:B------:R-:W-:Y:S01]  /*12e70*/  LDSM.16.MT88.4 R12, [R215+0x8080] ;  /* 0x00808000d70c783b */ /* 0x000fe20000004200 */
[C---:B------:R-:W-:Y:S01]  /*12e80*/  FSETP.NEU.FTZ.AND P0, PT, R0.reuse, -INF , PT ;  /* 0xff8000000000780b */ /* 0x040fe20003f1d000 */
[----:B------:R-:W-:Y:S06]  /*12e90*/  FMUL.FTZ R163, R0, c[0x0][0x2d0] ;  /* 0x0000b40000a37a20 */ /* 0x000fec0000410000 */
[----:B------:R-:W1:Y:S01]  /*12ea0*/  SHFL.BFLY PT, R148, R5, 0x1, 0x1f ;  /* 0x0c201f0005947f89 */ /* 0x000e6200000e0000 */
[----:B------:R-:W-:Y:S05]  /*12eb0*/  FSEL R163, R163, RZ, P0 ;  /* 0x000000ffa3a37208 */ /* 0x000fea0000000000 */
[--C-:B------:R-:W-:Y:S02]  /*12ec0*/  FFMA.FTZ R151, R150, c[0x0][0x2d0], -R163.reuse ;  /* 0x0000b40096977a23 */ /* 0x100fe400000108a3 */
[--C-:B------:R-:W-:Y:S01]  /*12ed0*/  FFMA.FTZ R150, R4, c[0x0][0x2d0], -R163.reuse ;  /* 0x0000b40004967a23 */ /* 0x100fe200000108a3 */
[----:B------:R-:W-:Y:S01]  /*12ee0*/  FSEL R4, R0, RZ, P0 ;  /* 0x000000ff00047208 */ /* 0x000fe20000000000 */
[--C-:B------:R-:W-:Y:S02]  /*12ef0*/  FFMA.FTZ R241, R8, c[0x0][0x2d0], -R163.reuse ;  /* 0x0000b40008f17a23 */ /* 0x100fe400000108a3 */
[----:B------:R-:W-:Y:S01]  /*12f00*/  FFMA.FTZ R240, R6, c[0x0][0x2d0], -R163 ;  /* 0x0000b40006f07a23 */ /* 0x000fe200000108a3 */
[----:B------:R-:W-:Y:S01]  /*12f10*/  MUFU.EX2 R151, R151 ;  /* 0x0000009700977308 */ /* 0x000fe20000000800 */
[----:B------:R-:W-:Y:S02]  /*12f20*/  FADD.FTZ R4, -R4, R3 ;  /* 0x0000000304047221 */ /* 0x000fe40000010100 */
[--C-:B------:R-:W-:Y:S02]  /*12f30*/  FFMA.FTZ R242, R168, c[0x0][0x2d0], -R163.reuse ;  /* 0x0000b400a8f27a23 */ /* 0x100fe400000108a3 */
[----:B------:R-:W-:Y:S01]  /*12f40*/  FMUL.FTZ R3, R4, c[0x0][0x2d0] ;  /* 0x0000b40004037a20 */ /* 0x000fe20000410000 */
[----:B------:R-:W-:Y:S01]  /*12f50*/  LDSM.16.MT88.4 R168, [R208+0x9880] ;  /* 0x00988000d0a8783b */ /* 0x000fe20000004200 */
[--C-:B------:R-:W-:Y:S02]  /*12f60*/  FFMA.FTZ R243, R166, c[0x0][0x2d0], -R163.reuse ;  /* 0x0000b400a6f37a23 */ /* 0x100fe400000108a3 */
[--C-:B------:R-:W-:Y:S01]  /*12f70*/  FFMA.FTZ R246, R164, c[0x0][0x2d0], -R163.reuse ;  /* 0x0000b400a4f67a23 */ /* 0x100fe200000108a3 */
[----:B------:R-:W2:Y:S01]  /*12f80*/  MUFU.EX2 R150, R150 ;  /* 0x0000009600967308 */ /* 0x000ea20000000800 */
[----:B-1----:R-:W-:Y:S01]  /*12f90*/  FMNMX.FTZ R148, R148, R5, !PT ;  /* 0x0000000594947209 */ /* 0x002fe20007810000 */
[----:B------:R-:W-:Y:S03]  /*12fa0*/  FFMA.FTZ R163, R162, c[0x0][0x2d0], -R163 ;  /* 0x0000b400a2a37a23 */ /* 0x000fe600000108a3 */
[C---:B------:R-:W-:Y:S01]  /*12fb0*/  FSETP.NEU.FTZ.AND P0, PT, R148.reuse, -INF , PT ;  /* 0xff8000009400780b */ /* 0x040fe20003f1d000 */
[C---:B------:R-:W-:Y:S03]  /*12fc0*/  FMUL.FTZ R160, R148.reuse, c[0x0][0x2d0] ;  /* 0x0000b40094a07a20 */ /* 0x040fe60000410000 */
[----:B------:R-:W-:Y:S01]  /*12fd0*/  FSEL R5, R148, RZ, P0 ;  /* 0x000000ff94057208 */ /* 0x000fe20000000000 */
[----:B------:R-:W1:Y:S01]  /*12fe0*/  MUFU.EX2 R3, R3 ;  /* 0x0000000300037308 */ /* 0x000e620000000800 */
[----:B------:R-:W-:Y:S02]  /*12ff0*/  FSEL R160, R160, RZ, P0 ;  /* 0x000000ffa0a07208 */ /* 0x000fe40000000000 */
[----:B------:R-:W-:Y:S01]  /*13000*/  ISETP.LT.AND P0, PT, R235, UR7, PT ;  /* 0x00000007eb007c0c */ /* 0x000fe2000bf01270 */
[----:B------:R-:W-:Y:S01]  /*13010*/  FADD.FTZ R5, -R5, R2 ;  /* 0x0000000205057221 */ /* 0x000fe20000010100 */
[----:B------:R-:W-:Y:S01]  /*13020*/  UIADD3 UR7, UR7, -0x1, URZ ;  /* 0xffffffff07077890 */ /* 0x000fe2000fffe03f */
[--C-:B------:R-:W-:Y:S02]  /*13030*/  FFMA.FTZ R239, R155, c[0x0][0x2d0], -R160.reuse ;  /* 0x0000b4009bef7a23 */ /* 0x100fe400000108a0 */
[--C-:B------:R-:W-:Y:S02]  /*13040*/  FFMA.FTZ R238, R153, c[0x0][0x2d0], -R160.reuse ;  /* 0x0000b40099ee7a23 */ /* 0x100fe400000108a0 */
[--C-:B------:R-:W-:Y:S01]  /*13050*/  FFMA.FTZ R237, R9, c[0x0][0x2d0], -R160.reuse ;  /* 0x0000b40009ed7a23 */ /* 0x100fe200000108a0 */
[----:B------:R-:W-:Y:S01]  /*13060*/  MUFU.EX2 R241, R241 ;  /* 0x000000f100f17308 */ /* 0x000fe20000000800 */
[--C-:B------:R-:W-:Y:S02]  /*13070*/  FFMA.FTZ R236, R11, c[0x0][0x2d0], -R160.reuse ;  /* 0x0000b4000bec7a23 */ /* 0x100fe400000108a0 */
[----:B------:R-:W-:Y:S01]  /*13080*/  FMUL.FTZ R2, R5, c[0x0][0x2d0] ;  /* 0x0000b40005027a20 */ /* 0x000fe20000410000 */
[----:B--2---:R-:W-:Y:S01]  /*13090*/  F2FP.BF16.PACK_AB R152, R150, R151 ;  /* 0x000000979698723e */ /* 0x004fe200000010ff */
[--C-:B------:R-:W-:Y:S02]  /*130a0*/  FFMA.FTZ R244, R167, c[0x0][0x2d0], -R160.reuse ;  /* 0x0000b400a7f47a23 */ /* 0x100fe400000108a0 */
[--C-:B------:R-:W-:Y:S02]  /*130b0*/  FFMA.FTZ R245, R165, c[0x0][0x2d0], -R160.reuse ;  /* 0x0000b400a5f57a23 */ /* 0x100fe400000108a0 */
[----:B------:R-:W-:Y:S01]  /*130c0*/  LDSM.16.MT88.4 R164, [R210+0x9880] ;  /* 0x00988000d2a4783b */ /* 0x000fe20000004200 */
[----:B------:R-:W2:Y:S01]  /*130d0*/  MUFU.EX2 R2, R2 ;  /* 0x0000000200027308 */ /* 0x000ea20000000800 */
[--C-:B------:R-:W-:Y:S02]  /*130e0*/  FFMA.FTZ R248, R161, c[0x0][0x2d0], -R160.reuse ;  /* 0x0000b400a1f87a23 */ /* 0x100fe400000108a0 */
[C---:B-1----:R-:W-:Y:S02]  /*130f0*/  FMUL.FTZ R4, R3.reuse, R144 ;  /* 0x0000009003047220 */ /* 0x042fe40000410000 */
[C---:B------:R-:W-:Y:S02]  /*13100*/  FMUL.FTZ R5, R3.reuse, R145 ;  /* 0x0000009103057220 */ /* 0x040fe40000410000 */
[C---:B------:R-:W-:Y:S02]  /*13110*/  FMUL.FTZ R8, R3.reuse, R132 ;  /* 0x0000008403087220 */ /* 0x040fe40000410000 */
[C---:B------:R-:W-:Y:S01]  /*13120*/  FMUL.FTZ R9, R3.reuse, R133 ;  /* 0x0000008503097220 */ /* 0x040fe20000410000 */
[----:B------:R-:W1:Y:S01]  /*13130*/  MUFU.EX2 R240, R240 ;  /* 0x000000f000f07308 */ /* 0x000e620000000800 */
[C---:B------:R-:W-:Y:S02]  /*13140*/  FMUL.FTZ R16, R3.reuse, R140 ;  /* 0x0000008c03107220 */ /* 0x040fe40000410000 */
[----:B------:R-:W-:Y:S02]  /*13150*/  FMUL.FTZ R17, R3, R141 ;  /* 0x0000008d03117220 */ /* 0x000fe40000410000 */
[----:B------:R-:W-:Y:S02]  /*13160*/  FFMA.FTZ R160, R149, c[0x0][0x2d0], -R160 ;  /* 0x0000b40095a07a23 */ /* 0x000fe400000108a0 */
[C---:B------:R-:W-:Y:S02]  /*13170*/  FMUL.FTZ R28, R3.reuse, R28 ;  /* 0x0000001c031c7220 */ /* 0x040fe40000410000 */
[C---:B------:R-:W-:Y:S01]  /*13180*/  FMUL.FTZ R29, R3.reuse, R29 ;  /* 0x0000001d031d7220 */ /* 0x040fe20000410000 */
[----:B------:R-:W-:Y:S01]  /*13190*/  MUFU.EX2 R239, R239 ;  /* 0x000000ef00ef7308 */ /* 0x000fe20000000800 */
[C---:B------:R-:W-:Y:S02]  /*131a0*/  FMUL.FTZ R32, R3.reuse, R32 ;  /* 0x0000002003207220 */ /* 0x040fe40000410000 */
[C---:B------:R-:W-:Y:S02]  /*131b0*/  FMUL.FTZ R33, R3.reuse, R33 ;  /* 0x0000002103217220 */ /* 0x040fe40000410000 */
[C---:B--2---:R-:W-:Y:S02]  /*131c0*/  FMUL.FTZ R6, R2.reuse, R146 ;  /* 0x0000009202067220 */ /* 0x044fe40000410000 */
[C---:B------:R-:W-:Y:S02]  /*131d0*/  FMUL.FTZ R7, R2.reuse, R147 ;  /* 0x0000009302077220 */ /* 0x040fe40000410000 */
[----:B------:R-:W2:Y:S01]  /*131e0*/  LDSM.16.MT88.4 R144, [R209+0x8080] ;  /* 0x00808000d190783b */ /* 0x000ea20000004200 */
[----:B------:R-:W3:Y:S01]  /*131f0*/  MUFU.EX2 R238, R238 ;  /* 0x000000ee00ee7308 */ /* 0x000ee20000000800 */
[C---:B------:R-:W-:Y:S02]  /*13200*/  FMUL.FTZ R10, R2.reuse, R134 ;  /* 0x00000086020a7220 */ /* 0x040fe40000410000 */
[----:B------:R-:W-:Y:S01]  /*13210*/  FMUL.FTZ R11, R2, R135 ;  /* 0x00000087020b7220 */ /* 0x000fe20000410000 */
[----:B-1----:R-:W-:Y:S01]  /*13220*/  F2FP.BF16.PACK_AB R154, R240, R241 ;  /* 0x000000f1f09a723e */ /* 0x002fe200000010ff */
[C---:B------:R-:W-:Y:S02]  /*13230*/  FMUL.FTZ R18, R2.reuse, R142 ;  /* 0x0000008e02127220 */ /* 0x040fe40000410000 */
[----:B------:R-:W1:Y:S01]  /*13240*/  LDSM.16.MT88.4 R132, [R208+0x8080] ;  /* 0x00808000d084783b */ /* 0x000e620000004200 */
[C---:B------:R-:W-:Y:S02]  /*13250*/  FMUL.FTZ R19, R2.reuse, R143 ;  /* 0x0000008f02137220 */ /* 0x040fe40000410000 */
[----:B------:R-:W-:Y:S01]  /*13260*/  MUFU.EX2 R237, R237 ;  /* 0x000000ed00ed7308 */ /* 0x000fe20000000800 */
[C---:B------:R-:W-:Y:S02]  /*13270*/  FMUL.FTZ R30, R2.reuse, R30 ;  /* 0x0000001e021e7220 */ /* 0x040fe40000410000 */
[C---:B------:R-:W-:Y:S02]  /*13280*/  FMUL.FTZ R31, R2.reuse, R31 ;  /* 0x0000001f021f7220 */ /* 0x040fe40000410000 */
[----:B------:R-:W-:Y:S01]  /*13290*/  LDSM.16.MT88.4 R140, [R210+0x9080] ;  /* 0x00908000d28c783b */ /* 0x000fe20000004200 */
[C---:B------:R-:W-:Y:S02]  /*132a0*/  FMUL.FTZ R34, R2.reuse, R34 ;  /* 0x0000002202227220 */ /* 0x040fe40000410000 */
[----:B------:R-:W-:Y:S02]  /*132b0*/  FMUL.FTZ R35, R2, R35 ;  /* 0x0000002302237220 */ /* 0x000fe40000410000 */
[----:B------:R-:W4:Y:S01]  /*132c0*/  MUFU.EX2 R236, R236 ;  /* 0x000000ec00ec7308 */ /* 0x000f220000000800 */
[C---:B------:R-:W-:Y:S02]  /*132d0*/  FMUL.FTZ R36, R3.reuse, R36 ;  /* 0x0000002403247220 */ /* 0x040fe40000410000 */
[C---:B------:R-:W-:Y:S01]  /*132e0*/  FMUL.FTZ R37, R3.reuse, R37 ;  /* 0x0000002503257220 */ /* 0x040fe20000410000 */
        /* <DEDUP_REMOVED lines=13> */
[----:B----4-:R-:W-:Y:S01]  /*133c0*/  F2FP.BF16.PACK_AB R155, R236, R237 ;  /* 0x000000edec9b723e */ /* 0x010fe200000010ff */
[C---:B------:R-:W-:Y:S02]  /*133d0*/  FMUL.FTZ R48, R3.reuse, R48 ;  /* 0x0000003003307220 */ /* 0x040fe40000410000 */
[C---:B------:R-:W-:Y:S02]  /*133e0*/  FMUL.FTZ R49, R3.reuse, R49 ;  /* 0x0000003103317220 */ /* 0x040fe40000410000 */
[C---:B------:R-:W-:Y:S01]  /*133f0*/  FMUL.FTZ R50, R2.reuse, R50 ;  /* 0x0000003202327220 */ /* 0x040fe20000410000 */
[----:B------:R-:W-:Y:S01]  /*13400*/  MUFU.EX2 R242, R242 ;  /* 0x000000f200f27308 */ /* 0x000fe20000000800 */
[C---:B------:R-:W-:Y:S05]  /*13410*/  HMMA.16816.F32.BF16 R4, R152.reuse, R12, R4 ;  /* 0x0000000c9804723c */ /* 0x040fea0000041804 */
[C---:B------:R-:W-:Y:S02]  /*13420*/  FMUL.FTZ R51, R2.reuse, R51 ;  /* 0x0000003302337220 */ /* 0x040fe40000410000 */
[C---:B------:R-:W-:Y:S01]  /*13430*/  FMUL.FTZ R12, R3.reuse, R136 ;  /* 0x00000088030c7220 */ /* 0x040fe20000410000 */
[C---:B------:R-:W-:Y:S01]  /*13440*/  HMMA.16816.F32.BF16 R8, R152.reuse, R14, R8 ;  /* 0x0000000e9808723c */ /* 0x040fe20000041808 */
[----:B------:R-:W4:Y:S03]  /*13450*/  MUFU.EX2 R243, R243 ;  /* 0x000000f300f37308 */ /* 0x000f260000000800 */
[C---:B------:R-:W-:Y:S01]  /*13460*/  FMUL.FTZ R13, R3.reuse, R137 ;  /* 0x00000089030d7220 */ /* 0x040fe20000410000 */
[----:B---3--:R-:W-:Y:S01]  /*13470*/  LDSM.16.MT88.4 R160, [R215+0x9880] ;  /* 0x00988000d7a0783b */ /* 0x008fe20000004200 */
[C---:B------:R-:W-:Y:S02]  /*13480*/  FMUL.FTZ R20, R3.reuse, R20 ;  /* 0x0000001403147220 */ /* 0x040fe40000410000 */
[C---:B------:R-:W-:Y:S03]  /*13490*/  FMUL.FTZ R14, R2.reuse, R138 ;  /* 0x0000008a020e7220 */ /* 0x040fe60000410000 */
[----:B------:R-:W-:Y:S01]  /*134a0*/  MUFU.EX2 R244, R244 ;  /* 0x000000f400f47308 */ /* 0x000fe20000000800 */
[C---:B------:R-:W-:Y:S02]  /*134b0*/  FMUL.FTZ R15, R2.reuse, R139 ;  /* 0x0000008b020f7220 */ /* 0x040fe40000410000 */
[----:B------:R-:W3:Y:S01]  /*134c0*/  LDSM.16.MT88.4 R136, [R215+0x9080] ;  /* 0x00908000d788783b */ /* 0x000ee20000004200 */
[C---:B------:R-:W-:Y:S02]  /*134d0*/  FMUL.FTZ R52, R3.reuse, R52 ;  /* 0x0000003403347220 */ /* 0x040fe40000410000 */
[C---:B------:R-:W-:Y:S02]  /*134e0*/  FMUL.FTZ R53, R3.reuse, R53 ;  /* 0x0000003503357220 */ /* 0x040fe40000410000 */
[C---:B------:R-:W-:Y:S02]  /*134f0*/  HMMA.16816.F32.BF16 R12, R152.reuse, R156, R12 ;  /* 0x0000009c980c723c */ /* 0x040fe4000004180c */
[----:B------:R-:W5:Y:S01]  /*13500*/  MUFU.EX2 R245, R245 ;  /* 0x000000f500f57308 */ /* 0x000f620000000800 */
[C---:B------:R-:W-:Y:S02]  /*13510*/  FMUL.FTZ R54, R2.reuse, R54 ;  /* 0x0000003602367220 */ /* 0x040fe40000410000 */
[C---:B------:R-:W-:Y:S02]  /*13520*/  FMUL.FTZ R55, R2.reuse, R55 ;  /* 0x0000003702377220 */ /* 0x040fe40000410000 */
[C---:B------:R-:W-:Y:S01]  /*13530*/  FMUL.FTZ R56, R3.reuse, R56 ;  /* 0x0000003803387220 */ /* 0x040fe20000410000 */
[C---:B------:R-:W-:Y:S01]  /*13540*/  HMMA.16816.F32.BF16 R16, R152.reuse, R158, R16 ;  /* 0x0000009e9810723c */ /* 0x040fe20000041810 */
[----:B------:R-:W-:Y:S03]  /*13550*/  LDSM.16.MT88.4 R156, [R209+0x8880] ;  /* 0x00888000d19c783b */ /* 0x000fe60000004200 */
[C---:B------:R-:W-:Y:S01]  /*13560*/  FMUL.FTZ R21, R3.reuse, R21 ;  /* 0x0000001503157220 */ /* 0x040fe20000410000 */
[----:B------:R-:W1:Y:S01]  /*13570*/  MUFU.EX2 R246, R246 ;  /* 0x000000f600f67308 */ /* 0x000e620000000800 */
[C---:B------:R-:W-:Y:S02]  /*13580*/  FMUL.FTZ R22, R2.reuse, R22 ;  /* 0x0000001602167220 */ /* 0x040fe40000410000 */
[C---:B------:R-:W-:Y:S04]  /*13590*/  FMUL.FTZ R23, R2.reuse, R23 ;  /* 0x0000001702177220 */ /* 0x040fe80000410000 */
[C---:B------:R-:W-:Y:S02]  /*135a0*/  FMUL.FTZ R57, R3.reuse, R57 ;  /* 0x0000003903397220 */ /* 0x040fe40000410000 */
[C---:B------:R-:W-:Y:S01]  /*135b0*/  FMUL.FTZ R58, R2.reuse, R58 ;  /* 0x0000003a023a7220 */ /* 0x040fe20000410000 */
[C---:B--2---:R-:W-:Y:S01]  /*135c0*/  HMMA.16816.F32.BF16 R20, R152.reuse, R144, R20 ;  /* 0x000000909814723c */ /* 0x044fe20000041814 */
[----:B------:R-:W2:Y:S02]  /*135d0*/  MUFU.EX2 R248, R248 ;  /* 0x000000f800f87308 */ /* 0x000ea40000000800 */
        /* <DEDUP_REMOVED lines=10> */
[C---:B-1----:R-:W-:Y:S04]  /*13680*/  HMMA.16816.F32.BF16 R28, R152.reuse, R132, R28 ;  /* 0x00000084981c723c */ /* 0x042fe8000004181c */
[C---:B------:R-:W-:Y:S02]  /*13690*/  FMUL.FTZ R64, R3.reuse, R64 ;  /* 0x0000004003407220 */ /* 0x040fe40000410000 */
[C---:B------:R-:W-:Y:S02]  /*136a0*/  FMUL.FTZ R65, R3.reuse, R65 ;  /* 0x0000004103417220 */ /* 0x040fe40000410000 */
[C---:B------:R-:W-:Y:S01]  /*136b0*/  HMMA.16816.F32.BF16 R32, R152.reuse, R134, R32 ;  /* 0x000000869820723c */ /* 0x040fe20000041820 */
[----:B------:R-:W1:Y:S03]  /*136c0*/  LDSM.16.MT88.4 R132, [R209+0x9080] ;  /* 0x00908000d184783b */ /* 0x000e660000004200 */
[C---:B------:R-:W-:Y:S02]  /*136d0*/  FMUL.FTZ R66, R2.reuse, R66 ;  /* 0x0000004202427220 */ /* 0x040fe40000410000 */
[C---:B------:R-:W-:Y:S02]  /*136e0*/  FMUL.FTZ R67, R2.reuse, R67 ;  /* 0x0000004302437220 */ /* 0x040fe40000410000 */
[C---:B---3--:R-:W-:Y:S04]  /*136f0*/  HMMA.16816.F32.BF16 R36, R152.reuse, R136, R36 ;  /* 0x000000889824723c */ /* 0x048fe80000041824 */
[C---:B------:R-:W-:Y:S02]  /*13700*/  FMUL.FTZ R68, R3.reuse, R68 ;  /* 0x0000004403447220 */ /* 0x040fe40000410000 */
[C---:B------:R-:W-:Y:S02]  /*13710*/  FMUL.FTZ R69, R3.reuse, R69 ;  /* 0x0000004503457220 */ /* 0x040fe40000410000 */
[C---:B------:R-:W-:Y:S01]  /*13720*/  HMMA.16816.F32.BF16 R40, R152.reuse, R138, R40 ;  /* 0x0000008a9828723c */ /* 0x040fe20000041828 */
[----:B------:R-:W3:Y:S03]  /*13730*/  LDSM.16.MT88.4 R136, [R208+0x9080] ;  /* 0x00908000d088783b */ /* 0x000ee60000004200 */
[C---:B------:R-:W-:Y:S02]  /*13740*/  FMUL.FTZ R70, R2.reuse, R70 ;  /* 0x0000004602467220 */ /* 0x040fe40000410000 */
[C---:B------:R-:W-:Y:S02]  /*13750*/  FMUL.FTZ R71, R2.reuse, R71 ;  /* 0x0000004702477220 */ /* 0x040fe40000410000 */
[C---:B------:R-:W-:Y:S04]  /*13760*/  HMMA.16816.F32.BF16 R44, R152.reuse, R140, R44 ;  /* 0x0000008c982c723c */ /* 0x040fe8000004182c */
[C---:B------:R-:W-:Y:S02]  /*13770*/  FMUL.FTZ R72, R3.reuse, R72 ;  /* 0x0000004803487220 */ /* 0x040fe40000410000 */
[C---:B------:R-:W-:Y:S02]  /*13780*/  FMUL.FTZ R73, R3.reuse, R73 ;  /* 0x0000004903497220 */ /* 0x040fe40000410000 */
[C---:B------:R-:W-:Y:S01]  /*13790*/  HMMA.16816.F32.BF16 R48, R152.reuse, R142, R48 ;  /* 0x0000008e9830723c */ /* 0x040fe20000041830 */
[----:B------:R-:W2:Y:S03]  /*137a0*/  LDSM.16.MT88.4 R140, [R215+0xa080] ;  /* 0x00a08000d78c783b */ /* 0x000ea60000004200 */
        /* <DEDUP_REMOVED lines=61> */
[C---:B---3--:R-:W-:Y:S03]  /*13b80*/  HMMA.16816.F32.BF16 R108, R152.reuse, R136, R108 ;  /* 0x00000088986c723c */ /* 0x048fe6000004186c */
[C---:B------:R-:W-:Y:S02]  /*13b90*/  FMUL.FTZ R114, R2.reuse, R114 ;  /* 0x0000007202727220 */ /* 0x040fe40000410000 */
[C---:B------:R-:W-:Y:S02]  /*13ba0*/  FMUL.FTZ R115, R2.reuse, R115 ;  /* 0x0000007302737220 */ /* 0x040fe40000410000 */
[C---:B------:R-:W-:Y:S02]  /*13bb0*/  FMUL.FTZ R116, R3.reuse, R116 ;  /* 0x0000007403747220 */ /* 0x040fe40000410000 */
[C---:B------:R-:W-:Y:S03]  /*13bc0*/  FMUL.FTZ R117, R3.reuse, R117 ;  /* 0x0000007503757220 */ /* 0x040fe60000410000 */
[C---:B------:R-:W-:Y:S01]  /*13bd0*/  HMMA.16816.F32.BF16 R112, R152.reuse, R138, R112 ;  /* 0x0000008a9870723c */ /* 0x040fe20000041870 */
[----:B------:R-:W3:Y:S02]  /*13be0*/  LDSM.16.MT88.4 R136, [R215+0x8880] ;  /* 0x00888000d788783b */ /* 0x000ee40000004200 */
        /* <DEDUP_REMOVED lines=24> */
[----:B----4-:R-:W-:Y:S01]  /*13d70*/  F2FP.BF16.PACK_AB R152, R243, R242 ;  /* 0x000000f2f398723e */ /* 0x010fe200000010ff */
[----:B------:R-:W-:Y:S01]  /*13d80*/  FADD.FTZ R3, R241, R150 ;  /* 0x00000096f1037221 */ /* 0x000fe20000010000 */
[----:B-----5:R-:W-:Y:S03]  /*13d90*/  F2FP.BF16.PACK_AB R153, R245, R244 ;  /* 0x000000f4f599723e */ /* 0x020fe600000010ff */
[----:B------:R-:W-:Y:S01]  /*13da0*/  F2FP.BF16.PACK_AB R154, R247, R246 ;  /* 0x000000f6f79a723e */ /* 0x000fe200000010ff */
[----:B------:R-:W-:Y:S01]  /*13db0*/  FADD.FTZ R3, R240, R3 ;  /* 0x00000003f0037221 */ /* 0x000fe20000010000 */
[----:B------:R-:W-:Y:S03]  /*13dc0*/  F2FP.BF16.PACK_AB R155, R149, R248 ;  /* 0x000000f8959b723e */ /* 0x000fe600000010ff */
[----:B------:R-:W-:Y:S01]  /*13dd0*/  FADD.FTZ R242, R242, R3 ;  /* 0x00000003f2f27221 */ /* 0x000fe20000010000 */
[----:B------:R-:W-:Y:S03]  /*13de0*/  MOV R3, R0 ;  /* 0x0000000000037202 */ /* 0x000fe60000000f00 */
[C---:B---3--:R-:W-:Y:S01]  /*13df0*/  HMMA.16816.F32.BF16 R144, R152.reuse, R136, R4 ;  /* 0x000000889890723c */ /* 0x048fe20000041804 */
[----:B------:R-:W1:Y:S02]  /*13e00*/  LDSM.16.MT88.4 R4, [R208+0x8880] ;  /* 0x00888000d004783b */ /* 0x000e640000004200 */
[----:B------:R-:W-:Y:S04]  /*13e10*/  FADD.FTZ R243, R243, R242 ;  /* 0x000000f2f3f37221 */ /* 0x000fe80000010000 */
[----:B------:R-:W-:Y:S01]  /*13e20*/  FADD.FTZ R224, R246, R243 ;  /* 0x000000f3f6e07221 */ /* 0x000fe20000010000 */
[C---:B------:R-:W-:Y:S01]  /*13e30*/  HMMA.16816.F32.BF16 R132, R152.reuse, R138, R8 ;  /* 0x0000008a9884723c */ /* 0x040fe20000041808 */
[----:B------:R-:W3:Y:S03]  /*13e40*/  LDSM.16.MT88.4 R8, [R209+0x9880] ;  /* 0x00988000d108783b */ /* 0x000ee60000004200 */
[----:B------:R-:W-:Y:S04]  /*13e50*/  FADD.FTZ R224, R247, R224 ;  /* 0x000000e0f7e07221 */ /* 0x000fe80000010000 */
[C---:B--2---:R-:W-:Y:S01]  /*13e60*/  HMMA.16816.F32.BF16 R136, R152.reuse, R140, R12 ;  /* 0x0000008c9888723c */ /* 0x044fe2000004180c */
[----:B------:R-:W2:Y:S07]  /*13e70*/  LDSM.16.MT88.4 R12, [R209+0xa880] ;  /* 0x00a88000d10c783b */ /* 0x000eae0000004200 */
[C---:B------:R-:W-:Y:S01]  /*13e80*/  HMMA.16816.F32.BF16 R140, R152.reuse, R142, R16 ;  /* 0x0000008e988c723c */ /* 0x040fe20000041810 */
[----:B------:R-:W4:Y:S07]  /*13e90*/  LDSM.16.MT88.4 R16, [R209+0xb880] ;  /* 0x00b88000d110783b */ /* 0x000f2e0000004200 */
[C---:B------:R-:W-:Y:S08]  /*13ea0*/  HMMA.16816.F32.BF16 R20, R152.reuse, R156, R20 ;  /* 0x0000009c9814723c */ /* 0x040ff00000041814 */
[C---:B------:R-:W-:Y:S08]  /*13eb0*/  HMMA.16816.F32.BF16 R24, R152.reuse, R158, R24 ;  /* 0x0000009e9818723c */ /* 0x040ff00000041818 */
[C---:B-1----:R-:W-:Y:S07]  /*13ec0*/  HMMA.16816.F32.BF16 R28, R152.reuse, R4, R28 ;  /* 0x00000004981c723c */ /* 0x042fee000004181c */
[----:B------:R-:W-:Y:S01]  /*13ed0*/  FADD.FTZ R5, R237, R238 ;  /* 0x000000eeed057221 */ /* 0x000fe20000010000 */
[C---:B------:R-:W-:Y:S04]  /*13ee0*/  HMMA.16816.F32.BF16 R32, R152.reuse, R6, R32 ;  /* 0x000000069820723c */ /* 0x040fe80000041820 */
[----:B------:R-:W-:Y:S04]  /*13ef0*/  FADD.FTZ R5, R236, R5 ;  /* 0x00000005ec057221 */ /* 0x000fe80000010000 */
        /* <DEDUP_REMOVED lines=29> */
.L_x_743:
[----:B------:R-:W-:-:S13]  /*140d0*/  ISETP.LE.AND P0, PT, RZ, UR7, PT ;  /* 0x00000007ff007c0c */ /* 0x000fda000bf03270 */
[----:B------:R-:W-:Y:S05]  /*140e0*/  @!P0 BRA `(.L_x_747) ;  /* 0x0000214000008947 */ /* 0x000fea0003800000 */
[----:B------:R-:W1:Y:S01]  /*140f0*/  S2R R3, SR_TID.X ;  /* 0x0000000000037919 */ /* 0x000e620000002100 */
[----:B------:R-:W-:Y:S01]  /*14100*/  SHF.R.S32.HI R229, RZ, 0x1f, R198 ;  /* 0x0000001fffe57819 */ /* 0x000fe200000114c6 */
[----:B------:R-:W-:Y:S01]  /*14110*/  IMAD.MOV.U32 R149, RZ, RZ, R148 ;  /* 0x000000ffff957224 */ /* 0x000fe200078e0094 */
[C---:B------:R-:W-:Y:S01]  /*14120*/  SHF.L.U64.HI R228, R196.reuse, 0x1, R199 ;  /* 0x00000001c4e47819 */ /* 0x040fe200000102c7 */
[----:B------:R-:W-:Y:S01]  /*14130*/  IMAD.SHL.U32 R230, R196, 0x2, RZ ;  /* 0x00000002c4e67824 */ /* 0x000fe200078e00ff */
[C---:B------:R-:W-:Y:S01]  /*14140*/  SHF.L.U64.HI R229, R198.reuse, 0x1, R229 ;  /* 0x00000001c6e57819 */ /* 0x040fe200000102e5 */
[----:B------:R-:W-:Y:S02]  /*14150*/  IMAD.SHL.U32 R232, R198, 0x2, RZ ;  /* 0x00000002c6e87824 */ /* 0x000fe400078e00ff */
[----:B------:R-:W-:Y:S01]  /*14160*/  IMAD.SHL.U32 R233, R197, 0x2, RZ ;  /* 0x00000002c5e97824 */ /* 0x000fe200078e00ff */
[----:B-1----:R-:W-:-:S04]  /*14170*/  SHF.R.S32.HI R2, RZ, 0x1f, R3 ;  /* 0x0000001fff027819 */ /* 0x002fc80000011403 */
[----:B------:R-:W-:-:S04]  /*14180*/  LEA.HI R2, R2, R3, RZ, 0x3 ;  /* 0x0000000302027211 */ /* 0x000fc800078f18ff */
[----:B------:R-:W-:-:S05]  /*14190*/  LOP3.LUT R2, R2, 0xfffffff8, RZ, 0xc0, !PT ;  /* 0xfffffff802027812 */ /* 0x000fca00078ec0ff */
[----:B------:R-:W-:Y:S02]  /*141a0*/  IMAD.IADD R2, R3, 0x1, -R2 ;  /* 0x0000000103027824 */ /* 0x000fe400078e0a02 */
[----:B------:R-:W-:Y:S01]  /*141b0*/  IMAD.MOV.U32 R3, RZ, RZ, R0 ;  /* 0x000000ffff037224 */ /* 0x000fe200078e0000 */
[----:B------:R-:W-:Y:S01]  /*141c0*/  SHF.R.S32.HI R0, RZ, 0x1f, R197 ;  /* 0x0000001fff007819 */ /* 0x000fe200000114c5 */
[----:B------:R-:W-:-:S03]  /*141d0*/  IMAD.SHL.U32 R226, R2, 0x8, RZ ;  /* 0x0000000802e27824 */ /* 0x000fc600078e00ff */
[----:B------:R-:W-:Y:S02]  /*141e0*/  SHF.L.U64.HI R231, R197, 0x1, R0 ;  /* 0x00000001c5e77819 */ /* 0x000fe40000010200 */
[----:B------:R-:W-:-:S04]  /*141f0*/  SHF.R.S32.HI R227, RZ, 0x1f, R226 ;  /* 0x0000001fffe37819 */ /* 0x000fc800000114e2 */
[C---:B------:R-:W-:Y:S01]  /*14200*/  SHF.L.U64.HI R227, R226.reuse, 0x1, R227 ;  /* 0x00000001e2e37819 */ /* 0x040fe200000102e3 */
[----:B------:R-:W-:Y:S01]  /*14210*/  IMAD.SHL.U32 R226, R226, 0x2, RZ ;  /* 0x00000002e2e27824 */ /* 0x000fe200078e00ff */
[----:B------:R-:W-:Y:S05]  /*14220*/  BRA `(.L_x_748) ;  /* 0x000002c000007947 */ /* 0x000fea0003800000 */
.L_x_750:
[----:B------:R-:W-:Y:S01]  /*14230*/  IMAD.MOV.U32 R221, RZ, RZ, RZ ;  /* 0x000000ffffdd7224 */ /* 0x000fe200078e00ff */
        /* <DEDUP_REMOVED lines=35> */
[C---:B------:R-:W-:Y:S04]  /*14470*/  IADD3 R152, P0, R151.reuse, R233, RZ ;  /* 0x000000e997987210 */ /* 0x040fe80007f1e0ff */
[----:B------:R1:W-:Y:S01]  /*14480*/  LDGSTS.E.BYPASS.LTC128B.128 [R223+0xd080], [R154.64], !P5 ;  /* 0x0d0800009adf7fae */ /* 0x0003e2000e901d58 */
[C---:B------:R-:W-:Y:S01]  /*14490*/  IMAD.X R153, R0.reuse, 0x1, R231, P0 ;  /* 0x0000000100997824 */ /* 0x040fe200000e06e7 */
[----:B------:R-:W-:Y:S04]  /*144a0*/  IADD3 R150, P0, R151, R230, RZ ;  /* 0x000000e697967210 */ /* 0x000fe80007f1e0ff */
[----:B------:R1:W-:Y:S01]  /*144b0*/  LDGSTS.E.BYPASS.LTC128B.128 [R223+0xe080], [R152.64], !P3 ;  /* 0x0e08000098df7fae */ /* 0x0003e2000d901d58 */
[----:B------:R-:W-:Y:S05]  /*144c0*/  IMAD.X R151, R0, 0x1, R228, P0 ;  /* 0x0000000100977824 */ /* 0x000fea00000e06e4 */
[----:B------:R1:W-:Y:S01]  /*144d0*/  LDGSTS.E.BYPASS.LTC128B.128 [R223+0xf080], [R150.64], !P2 ;  /* 0x0f08000096df7fae */ /* 0x0003e2000d101d58 */
[----:B------:R-:W-:-:S05]  /*144e0*/  BRA `(.L_x_749) ;  /* 0x0000096000007947 */ /* 0x000fca0003800000 */
.L_x_748:
        /* <DEDUP_REMOVED lines=25> */
[C---:B--2---:R-:W-:Y:S05]  /*14680*/  IADD3 R178, P0, R151.reuse, R226, RZ ;  /* 0x000000e297b27210 */ /* 0x044fea0007f1e0ff */
[C---:B------:R-:W-:Y:S01]  /*14690*/  HMMA.16816.F32.BF16 R8, R16.reuse, R10, RZ ;  /* 0x0000000a1008723c */ /* 0x040fe200000418ff */
[C---:B---3--:R-:W-:Y:S03]  /*146a0*/  IMAD.X R179, R0.reuse, 0x1, R227, P0 ;  /* 0x0000000100b37824 */ /* 0x048fe600000e06e3 */
[C---:B------:R-:W-:Y:S02]  /*146b0*/  IADD3 R176, P0, R151.reuse, R232, RZ ;  /* 0x000000e897b07210 */ /* 0x040fe40007f1e0ff */
[----:B------:R-:W-:Y:S01]  /*146c0*/  @!PT LDS RZ, [RZ] ;  /* 0x00000000fffff984 */ /* 0x000fe20000000800 */
[----:B------:R-:W-:Y:S01]  /*146d0*/  @!PT LDS RZ, [RZ] ;  /* 0x00000000fffff984 */ /* 0x000fe20000000800 */
[----:B------:R-:W-:Y:S01]  /*146e0*/  @!PT LDS RZ, [RZ] ;  /* 0x00000000fffff984 */ /* 0x000fe20000000800 */
[----:B------:R1:W-:Y:S02]  /*146f0*/  LDGSTS.E.BYPASS.LTC128B.128 [R223+0x8080], [R178.64], !P4 ;  /* 0x08080000b2df7fae */ /* 0x0003e4000e101d58 */
[C---:B------:R-:W-:Y:S01]  /*14700*/  HMMA.16816.F32.BF16 R12, R16.reuse, R152, RZ ;  /* 0x00000098100c723c */ /* 0x040fe200000418ff */
[C---:B------:R-:W-:Y:S03]  /*14710*/  IMAD.X R177, R0.reuse, 0x1, R229, P0 ;  /* 0x0000000100b17824 */ /* 0x040fe600000e06e5 */
[C---:B------:R-:W-:Y:S02]  /*14720*/  IADD3 R180, P0, R151.reuse, R233, RZ ;  /* 0x000000e997b47210 */ /* 0x040fe40007f1e0ff */
[----:B------:R1:W-:Y:S02]  /*14730*/  LDGSTS.E.BYPASS.LTC128B.128 [R223+0x9080], [R176.64], !P5 ;  /* 0x09080000b0df7fae */ /* 0x0003e4000e901d58 */
[----:B------:R-:W-:Y:S01]  /*14740*/  HMMA.16816.F32.BF16 R16, R16, R154, RZ ;  /* 0x0000009a1010723c */ /* 0x000fe200000418ff */
[C---:B------:R-:W-:Y:S03]  /*14750*/  IMAD.X R181, R0.reuse, 0x1, R231, P0 ;  /* 0x0000000100b57824 */ /* 0x040fe600000e06e7 */
        /* <DEDUP_REMOVED lines=110> */
[----:B-1----:R-:W-:-:S07]  /*14e40*/  @P0 BRA `(.L_x_750) ;  /* 0xfffff3e000000947 */ /* 0x002fce000383ffff */
.L_x_749:
[----:B------:R-:W-:Y:S01]  /*14e50*/  FMNMX.FTZ R0, R4, R3, !PT ;  /* 0x0000000304007209 */ /* 0x000fe20007810000 */
[----:B------:R-:W-:Y:S01]  /*14e60*/  LDSM.16.MT88.4 R160, [R209+0x8080] ;  /* 0x00808000d1a0783b */ /* 0x000fe20000004200 */
[----:B------:R-:W-:Y:S02]  /*14e70*/  FMNMX.FTZ R2, R6, R149, !PT ;  /* 0x0000009506027209 */ /* 0x000fe40007810000 */
[----:B-1----:R-:W-:Y:S02]  /*14e80*/  FMNMX.FTZ R151, R5, R0, !PT ;  /* 0x0000000005977209 */ /* 0x002fe40007810000 */
        /* <DEDUP_REMOVED lines=13> */
[----:B------:R-:W-:Y:S01]  /*14f60*/  ISETP.LT.AND P0, PT, RZ, UR7, PT ;  /* 0x00000007ff007c0c */ /* 0x000fe2000bf01270 */
[----:B------:R-:W-:Y:S01]  /*14f70*/  UIADD3 UR7, UR7, -0x1, URZ ;  /* 0xffffffff07077890 */ /* 0x000fe2000fffe03f */
        /* <DEDUP_REMOVED lines=14> */
[----:B------:R-:W2:Y:S08]  /*15060*/  SHFL.BFLY PT, R148, R151, 0x1, 0x1f ;  /* 0x0c201f0097947f89 */ /* 0x000eb000000e0000 */
[----:B------:R-:W-:Y:S01]  /*15070*/  LDSM.16.MT88.4 R156, [R210+0x8080] ;  /* 0x00808000d29c783b */ /* 0x000fe20000004200 */
        /* <DEDUP_REMOVED lines=216> */
[----:B------:R-:W-:Y:S02]  /*15e00*/  LDSM.16.MT88.4 R160, [R215+0x9880] ;  /* 0x00988000d7a0783b */ /* 0x000fe40000004200 */
        /* <DEDUP_REMOVED lines=25> */
[----:B------:R-:W-:Y:S01]  /*15fa0*/  MOV R149, R148 ;  /* 0x0000009400957202 */ /* 0x000fe20000000f00 */
        /* <DEDUP_REMOVED lines=40> */
.L_x_747:
        /* <DEDUP_REMOVED lines=155> */
.L_x_671:
        /* <DEDUP_REMOVED lines=197> */
.L_x_752:
        /* <DEDUP_REMOVED lines=101> */
[----:B------:R-:W-:-:S03]  /*17e80*/  IADD3 R21, R21, R22, RZ ;  /* 0x0000001615157210 */ /* 0x000fc60007ffe0ff */
        /* <DEDUP_REMOVED lines=55> */
.L_x_754:
[----:B--234-:R-:W-:Y:S05]  /*18200*/  BSYNC B0 ;  /* 0x0000000000007941 */ /* 0x01cfea0003800000 */
.L_x_753:
        /* <DEDUP_REMOVED lines=30> */
.L_x_756:
[----:B------:R-:W-:Y:S05]  /*183f0*/  BSYNC B0 ;  /* 0x0000000000007941 */ /* 0x000fea0003800000 */
.L_x_755:
        /* <DEDUP_REMOVED lines=30> */
.L_x_758:
[----:B------:R-:W-:Y:S05]  /*185e0*/  BSYNC B0 ;  /* 0x0000000000007941 */ /* 0x000fea0003800000 */
.L_x_757:
        /* <DEDUP_REMOVED lines=31> */
.L_x_751:
        /* <DEDUP_REMOVED lines=31> */
.L_x_759:
        /* <DEDUP_REMOVED lines=43> */
.L_x_761:
[----:B------:R-:W-:Y:S05]  /*18c80*/  BSYNC B0 ;  /* 0x0000000000007941 */ /* 0x000fea0003800000 */
.L_x_760:
        /* <DEDUP_REMOVED lines=77> */
.L_x_763:
[----:B------:R-:W-:Y:S05]  /*19160*/  BSYNC B0 ;  /* 0x0000000000007941 */ /* 0x000fea0003800000 */
.L_x_762:
        /* <DEDUP_REMOVED lines=27> */
.L_x_765:
[----:B------:R-:W-:Y:S05]  /*19320*/  BSYNC B0 ;  /* 0x0000000000007941 */ /* 0x000fea0003800000 */
.L_x_764:
        /* <DEDUP_REMOVED lines=27> */
.L_x_767:
[----:B------:R-:W-:Y:S05]  /*194e0*/  BSYNC B0 ;  /* 0x0000000000007941 */ /* 0x000fea0003800000 */
.L_x_766:
        /* <DEDUP_REMOVED lines=28> */
.L_x_768:
        /* <DEDUP_REMOVED lines=13> */
.L_x_1778:


//--------------------- .text._ZN7cutlass13device_kernelIN5flash19enable_sm80_to_sm89INS1_16FlashAttnFwdSm80INS1_25CollectiveMainloopFwdSm80ILi8ELi1ELb0EN4cute5tupleIJNS5_1CILi128EEENS7_ILi96EEENS7_ILi256EEEEEELi256ENS_10bfloat16_tEfNS_4arch4Sm80ELb0ELb0ELb0ELb0ELb1ELb0ELb1ELb0EEENS1_21CollectiveEpilogueFwdINS6_IJS8_SA_S9_EEENS6_IJNS7_ILi1EEESI_SI_EEESC_SE_Li256ELb0ELb1ELb0ELb0EEENS1_19SingleTileSchedulerILb0ELb0ELb1ELi128EEEEEEEEEvNT_6ParamsE --------------------------
	.section	.text._ZN7cutlass13device_kernelIN5flash19enable_sm80_to_sm89INS1_16FlashAttnFwdSm80INS1_25CollectiveMainloopFwdSm80ILi8ELi1ELb0EN4cute5tupleIJNS5_1CILi128EEENS7_ILi96EEENS7_ILi256EEEEEELi256ENS_10bfloat16_tEfNS_4arch4Sm80ELb0ELb0ELb0ELb0ELb1ELb0ELb1ELb0EEENS1_21CollectiveEpilogueFwdINS6_IJS8_SA_S9_EEENS6_IJNS7_ILi1EEESI_SI_EEESC_SE_Li256ELb0ELb1ELb0ELb0EEENS1_19SingleTileSchedulerILb0ELb0ELb1ELi128EEEEEEEEEvNT_6ParamsE,"ax",@progbits
	.sectioninfo	@"SHI_REGISTERS=255"
	.align	128
.text._ZN7cutlass13device_kernelIN5flash19enable_sm80_to_sm89INS1_16FlashAttnFwdSm80INS1_25CollectiveMainloopFwdSm80ILi8ELi1ELb0EN4cute5tupleIJNS5_1CILi128EEENS7_ILi96EEENS7_ILi256EEEEEELi256ENS_10bfloat16_tEfNS_4arch4Sm80ELb0ELb0ELb0ELb0ELb1ELb0ELb1ELb0EEENS1_21CollectiveEpilogueFwdINS6_IJS8_SA_S9_EEENS6_IJNS7_ILi1EEESI_SI_EEESC_SE_Li256ELb0ELb1ELb0ELb0EEENS1_19SingleTileSchedulerILb0ELb0ELb1ELi128EEEEEEEEEvNT_6ParamsE:
        .type           _ZN7cutlass13device_kernelIN5flash19enable_sm80_to_sm89INS1_16FlashAttnFwdSm80INS1_25CollectiveMainloopFwdSm80ILi8ELi1ELb0EN4cute5tupleIJNS5_1CILi128EEENS7_ILi96EEENS7_ILi256EEEEEELi256ENS_10bfloat16_tEfNS_4arch4Sm80ELb0ELb0ELb0ELb0ELb1ELb0ELb1ELb0EEENS1_21CollectiveEpilogueFwdINS6_IJS8_SA_S9_EEENS6_IJNS7_ILi1EEESI_SI_EEESC_SE_Li256ELb0ELb1ELb0ELb0EEENS1_19SingleTileSchedulerILb0ELb0ELb1ELi128EEEEEEEEEvNT_6ParamsE,@function
        .size           _ZN7cutlass13device_kernelIN5flash19enable_sm80_to_sm89INS1_16FlashAttnFwdSm80INS1_25CollectiveMainloopFwdSm80ILi8ELi1ELb0EN4cute5tupleIJNS5_1CILi128EEENS7_ILi96EEENS7_ILi256EEEEEELi256ENS_10bfloat16_tEfNS_4arch4Sm80ELb0ELb0ELb0ELb0ELb1ELb0ELb1ELb0EEENS1_21CollectiveEpilogueFwdINS6_IJS8_SA_S9_EEENS6_IJNS7_ILi1EEESI_SI_EEESC_SE_Li256ELb0ELb1ELb0ELb0EEENS1_19SingleTileSchedulerILb0ELb0ELb1ELi128EEEEEEEEEvNT_6ParamsE,(.L_x_1779 - _ZN7cutlass13device_kernelIN5flash19enable_sm80_to_sm89INS1_16FlashAttnFwdSm80INS1_25CollectiveMainloopFwdSm80ILi8ELi1ELb0EN4cute5tupleIJNS5_1CILi128EEENS7_ILi96EEENS7_ILi256EEEEEELi256ENS_10bfloat16_tEfNS_4arch4Sm80ELb0ELb0ELb0ELb0ELb1ELb0ELb1ELb0EEENS1_21CollectiveEpilogueFwdINS6_IJS8_SA_S9_EEENS6_IJNS7_ILi1EEESI_SI_EEESC_SE_Li256ELb0ELb1ELb0ELb0EEENS1_19SingleTileSchedulerILb0ELb0ELb1ELi128EEEEEEEEEvNT_6ParamsE)
        .other          _ZN7cutlass13device_kernelIN5flash19enable_sm80_to_sm89INS1_16FlashAttnFwdSm80INS1_25CollectiveMainloopFwdSm80ILi8ELi1ELb0EN4cute5tupleIJNS5_1CILi128EEENS7_ILi96EEENS7_ILi256EEEEEELi256ENS_10bfloat16_tEfNS_4arch4Sm80ELb0ELb0ELb0ELb0ELb1ELb0ELb1ELb0EEENS1_21CollectiveEpilogueFwdINS6_IJS8_SA_S9_EEENS6_IJNS7_ILi1EEESI_SI_EEESC_SE_Li256ELb0ELb1ELb0ELb0EEENS1_19SingleTileSchedulerILb0ELb0ELb1ELi128EEEEEEEEEvNT_6ParamsE,@"STO_CUDA_ENTRY STV_DEFAULT"
_ZN7cutlass13device_kernelIN5flash19enable_sm80_to_sm89INS1_16FlashAttnFwdSm80INS1_25CollectiveMainloopFwdSm80ILi8ELi1ELb0EN4cute5tupleIJNS5_1CILi128EEENS7_ILi96EEENS7_ILi256EEEEEELi256ENS_10bfloat16_tEfNS_4arch4Sm80ELb0ELb0ELb0ELb0ELb1ELb0ELb1ELb0EEENS1_21CollectiveEpilogueFwdINS6_IJS8_SA_S9_EEENS6_IJNS7_ILi1EEESI_SI_EEESC_SE_Li256ELb0ELb1ELb0ELb0EEENS1_19SingleTileSchedulerILb0ELb0ELb1ELi128EEEEEEEEEvNT_6ParamsE:
        /* <DEDUP_REMOVED lines=15> */
[----:B------:R-:W-:Y:S02]  /*00f0*/  ULDC.64 UR4, c[0x0][0x340] ;  /* 0x0000d00000047ab9 */ /* 0x000fe40000000a00 */
[----:B------:R-:W-:Y:S02]  /*0100*/  UISETP.NE.U32.AND UP1, UPT, URZ, UR4, UPT ;  /* 0x000000043f00728c */ /* 0x000fe4000bf25070 */
[----:B------:R1:W2:Y:S01]  /*0110*/  @P2 LDG.E R4, [R4.64] ;  /* 0x0000000c04042981 */ /* 0x0002a2000c1e1900 */
[----:B------:R-:W-:Y:S02]  /*0120*/  ULDC.64 UR6, c[0x0][0x340] ;  /* 0x0000d00000067ab9 */ /* 0x000fe40000000a00 */
[----:B------:R-:W-:-:S06]  /*0130*/  UISETP.NE.AND.EX UP1, UPT, URZ, UR5, UPT, UP1 ;  /* 0x000000053f00728c */ /* 0x000fcc000bf25310 */
[----:B------:R-:W-:-:S05]  /*0140*/  PLOP3.LUT P6, PT, PT, PT, UP1, 0x80, 0x0 ;  /* 0x000000000000781c */ /* 0x000fca0003fcf018 */
[----:B------:R-:W-:Y:S02]  /*0150*/  @UP1 UMOV UR4, 0x4 ;  /* 0x0000000400041882 */ /* 0x000fe40000000000 */
[----:B------:R-:W-:-:S06]  /*0160*/  @UP1 UIMAD.WIDE UR4, UR14, UR4, UR6 ;  /* 0x000000040e0412a5 */ /* 0x000fcc000f8e0206 */
[----:B------:R-:W-:Y:S02]  /*0170*/  IMAD.U32 R3, RZ, RZ, UR5 ;  /* 0x00000005ff037e24 */ /* 0x000fe4000f8e00ff */
[----:B------:R-:W-:Y:S01]  /*0180*/  IMAD.U32 R2, RZ, RZ, UR4 ;  /* 0x00000004ff027e24 */ /* 0x000fe2000f8e00ff */
[----:B------:R-:W3:Y:S01]  /*0190*/  S2UR UR7, SR_CTAID.Y ;  /* 0x00000000000779c3 */ /* 0x000ee20000002600 */
[----:B------:R-:W4:Y:S01]  /*01a0*/  S2R R251, SR_CTAID.X ;  /* 0x0000000000fb7919 */ /* 0x000f220000002500 */
[----:B------:R-:W-:Y:S01]  /*01b0*/  IMAD.MOV.U32 R11, RZ, RZ, c[0x0][0x2c4] ;  /* 0x0000b100ff0b7624 */ /* 0x000fe200078e00ff */
[----:B------:R-:W-:Y:S02]  /*01c0*/  ULDC.64 UR4, c[0x0][0x1b8] ;  /* 0x00006e0000047ab9 */ /* 0x000fe40000000a00 */
[----:B------:R5:W2:Y:S01]  /*01d0*/  @P6 LDG.E R3, [R2.64] ;  /* 0x0000000c02036981 */ /* 0x000aa2000c1e1900 */
[----:B------:R-:W-:Y:S01]  /*01e0*/  USHF.R.S32.HI UR9, URZ, 0x1f, UR14 ;  /* 0x0000001f3f097899 */ /* 0x000fe2000801140e */
[----:B------:R-:W-:Y:S01]  /*01f0*/  ISETP.NE.AND P0, PT, R11, 0x1, PT ;  /* 0x000000010b00780c */ /* 0x000fe20003f05270 */
[----:B---3--:R-:W-:-:S02]  /*0200*/  USHF.R.S32.HI UR6, URZ, 0x1f, UR7 ;  /* 0x0000001f3f067899 */ /* 0x008fc40008011407 */
[----:B------:R-:W-:Y:S02]  /*0210*/  UIMAD.WIDE.U32 UR10, UR7, UR4, URZ ;  /* 0x00000004070a72a5 */ /* 0x000fe4000f8e003f */
[----:B------:R-:W-:Y:S01]  /*0220*/  UIMAD UR8, UR6, UR4, URZ ;  /* 0x00000004060872a4 */ /* 0x000fe2000f8e023f */
[----:B-----5:R-:W3:Y:S03]  /*0230*/  S2R R2, SR_TID.X ;  /* 0x0000000000027919 */ /* 0x020ee60000002100 */
[----:B------:R-:W-:-:S03]  /*0240*/  UIMAD UR8, UR7, UR5, UR8 ;  /* 0x00000005070872a4 */ /* 0x000fc6000f8e0208 */
[----:B------:R-:W-:Y:S02]  /*0250*/  ULDC.64 UR4, c[0x0][0x1c0] ;  /* 0x0000700000047ab9 */ /* 0x000fe40000000a00 */
[----:B------:R-:W-:Y:S02]  /*0260*/  UIADD3 UR11, UR11, UR8, URZ ;  /* 0x000000080b0b7290 */ /* 0x000fe4000fffe03f */
[----:B------:R-:W-:Y:S02]  /*0270*/  UIMAD UR9, UR9, UR4, URZ ;  /* 0x00000004090972a4 */ /* 0x000fe4000f8e023f */
[----:B------:R-:W-:Y:S02]  /*0280*/  UIMAD.WIDE.U32 UR10, UR14, UR4, UR10 ;  /* 0x000000040e0a72a5 */ /* 0x000fe4000f8e000a */
[----:B------:R-:W-:-:S04]  /*0290*/  UIMAD UR5, UR14, UR5, UR9 ;  /* 0x000000050e0572a4 */ /* 0x000fc8000f8e0209 */
[----:B------:R-:W-:Y:S01]  /*02a0*/  UIADD3 UR5, UR11, UR5, URZ ;  /* 0x000000050b057290 */ /* 0x000fe2000fffe03f */
[----:B------:R-:W-:Y:S02]  /*02b0*/  IMAD.U32 R13, RZ, RZ, UR11 ;  /* 0x0000000bff0d7e24 */ /* 0x000fe4000f8e00ff */
[----:B------:R-:W-:-:S03]  /*02c0*/  IMAD.U32 R12, RZ, RZ, UR10 ;  /* 0x0000000aff0c7e24 */ /* 0x000fc6000f8e00ff */
[----:B------:R-:W-:Y:S01]  /*02d0*/  IMAD.U32 R13, RZ, RZ, UR5 ;  /* 0x00000005ff0d7e24 */ /* 0x000fe2000f8e00ff */
[----:B---3--:R-:W-:-:S04]  /*02e0*/  SHF.R.S32.HI R17, RZ, 0x1f, R2 ;  /* 0x0000001fff117819 */ /* 0x008fc80000011402 */
[----:B------:R-:W-:-:S04]  /*02f0*/  LEA.HI R7, R17, R2, RZ, 0x3 ;  /* 0x0000000211077211 */ /* 0x000fc800078f18ff */
[----:B------:R-:W-:Y:S02]  /*0300*/  LOP3.LUT R0, R7, 0xfffffff8, RZ, 0xc0, !PT ;  /* 0xfffffff807007812 */ /* 0x000fe400078ec0ff */
[----:B------:R-:W-:-:S03]  /*0310*/  SHF.R.S32.HI R7, RZ, 0x3, R7 ;  /* 0x00000003ff077819 */ /* 0x000fc60000011407 */
[----:B------:R-:W-:-:S04]  /*0320*/  IMAD.IADD R0, R2, 0x1, -R0 ;  /* 0x0000000102007824 */ /* 0x000fc800078e0a00 */
[----:B------:R-:W-:-:S04]  /*0330*/  IMAD R113, R0, 0x20, R7 ;  /* 0x0000002000717824 */ /* 0x000fc800078e0207 */
[----:B----4-:R-:W-:Y:S01]  /*0340*/  IMAD R9, R251, 0x80, R113 ;  /* 0x00000080fb097824 */ /* 0x010fe200078e0271 */
[----:B------:R-:W-:Y:S03]  /*0350*/  STL [R1+0x4], R113 ;  /* 0x0000047101007387 */ /* 0x000fe60000100800 */
[----:B-1----:R-:W-:Y:S01]  /*0360*/  @P0 IMAD.HI.U32 R5, R9, c[0x0][0x2c8], RZ ;  /* 0x0000b20009050a27 */ /* 0x002fe200078e00ff */
[----:B------:R1:W-:Y:S03]  /*0370*/  STL [R1], R9 ;  /* 0x0000000901007387 */ /* 0x0003e60000100800 */
[----:B------:R-:W-:Y:S01]  /*0380*/  IMAD.MOV.U32 R6, RZ, RZ, R9 ;  /* 0x000000ffff067224 */ /* 0x000fe200078e0009 */
[----:B------:R-:W-:Y:S01]  /*0390*/  @P0 SHF.R.U32.HI R6, RZ, c[0x0][0x2cc], R5 ;  /* 0x0000b300ff060a19 */ /* 0x000fe20000011605 */
[----:B------:R-:W-:-:S02]  /*03a0*/  IMAD.SHL.U32 R252, R7, 0x40, RZ ;  /* 0x0000004007fc7824 */ /* 0x000fc400078e00ff */
[----:B------:R-:W-:Y:S01]  /*03b0*/  IMAD R11, R11, c[0x0][0x168], RZ ;  /* 0x00005a000b0b7a24 */ /* 0x000fe200078e02ff */
[--C-:B------:R-:W-:Y:S01]  /*03c0*/  SHF.R.S32.HI R5, RZ, 0x1f, R6.reuse ;  /* 0x0000001fff057819 */ /* 0x100fe20000011406 */
[----:B------:R-:W-:Y:S01]  /*03d0*/  IMAD.MOV R8, RZ, RZ, -R6 ;  /* 0x000000ffff087224 */ /* 0x000fe200078e0a06 */
[----:B------:R-:W-:Y:S01]  /*03e0*/  UMOV UR11, URZ ;  /* 0x0000003f000b7c82 */ /* 0x000fe20008000000 */
[----:B------:R-:W-:Y:S01]  /*03f0*/  IMAD R251, R251, 0x80, R7 ;  /* 0x00000080fbfb7824 */ /* 0x000fe200078e0207 */
[----:B------:R-:W-:Y:S01]  /*0400*/  ULDC UR4, c[0x0][0x2ac] ;  /* 0x0000ab0000047ab9 */ /* 0x000fe20000000800 */
[----:B------:R-:W-:Y:S01]  /*0410*/  IMAD R5, R5, c[0x0][0x1b0], RZ ;  /* 0x00006c0005057a24 */ /* 0x000fe200078e02ff */
[----:B------:R-:W-:Y:S01]  /*0420*/  ULDC UR10, c[0x0][0x1d0] ;  /* 0x00007400000a7ab9 */ /* 0x000fe20000000800 */
[----:B------:R-:W-:Y:S01]  /*0430*/  IMAD R8, R8, c[0x0][0x2c4], R9 ;  /* 0x0000b10008087a24 */ /* 0x000fe200078e0209 */
[----:B------:R-:W-:Y:S01]  /*0440*/  UMOV UR8, 0x60 ;  /* 0x0000006000087882 */ /* 0x000fe20000000000 */
[----:B------:R-:W-:Y:S01]  /*0450*/  IMAD.WIDE.U32 R12, R6, c[0x0][0x1b0], R12 ;  /* 0x00006c00060c7a25 */ /* 0x000fe200078e000c */
[----:B------:R-:W3:Y:S01]  /*0460*/  LDL.LU R214, [R1+0x10] ;  /* 0x0000100001d67983 */ /* 0x000ee20000300800 */
[----:B------:R-:W-:Y:S01]  /*0470*/  LOP3.LUT R252, R252, 0x1c0, RZ, 0xc0, !PT ;  /* 0x000001c0fcfc7812 */ /* 0x000fe200078ec0ff */
[----:B------:R-:W-:Y:S01]  /*0480*/  UIMAD UR10, UR4, UR10, URZ ;  /* 0x0000000a040a72a4 */ /* 0x000fe2000f8e023f */
[----:B------:R-:W-:Y:S01]  /*0490*/  IMAD R6, R6, c[0x0][0x1b4], R5 ;  /* 0x00006d0006067a24 */ /* 0x000fe200078e0205 */
[----:B------:R-:W-:Y:S01]  /*04a0*/  SHF.R.S32.HI R5, RZ, 0x1f, R8 ;  /* 0x0000001fff057819 */ /* 0x000fe20000011408 */
[----:B------:R-:W-:Y:S01]  /*04b0*/  IMAD.SHL.U32 R215, R0, 0x8, RZ ;  /* 0x0000000800d77824 */ /* 0x000fe200078e00ff */
[----:B------:R-:W-:Y:S01]  /*04c0*/  UIADD3 UR16, UR10, 0x5f, URZ ;  /* 0x0000005f0a107890 */ /* 0x000fe2000fffe03f */
[----:B------:R-:W-:Y:S01]  /*04d0*/  IMAD.IADD R13, R13, 0x1, R6 ;  /* 0x000000010d0d7824 */ /* 0x000fe200078e0206 */
[----:B------:R-:W-:Y:S01]  /*04e0*/  SHF.R.U32.HI R6, RZ, 0x3, R252 ;  /* 0x00000003ff067819 */ /* 0x000fe200000116fc */
[----:B------:R-:W-:Y:S01]  /*04f0*/  IMAD R5, R5, c[0x0][0x1a8], RZ ;  /* 0x00006a0005057a24 */ /* 0x000fe200078e02ff */
[----:B------:R-:W-:Y:S01]  /*0500*/  LOP3.LUT R252, R252, 0x38, R215, 0xf8, !PT ;  /* 0x00000038fcfc7812 */ /* 0x000fe200078ef8d7 */
[----:B------:R-:W-:Y:S01]  /*0510*/  UIMAD.WIDE UR16, UR16, 0x2aaaaaab, URZ ;  /* 0x2aaaaaab101078a5 */ /* 0x000fe2000f8e023f */
[C---:B------:R-:W-:Y:S01]  /*0520*/  IADD3 R29, R215.reuse, 0x40, RZ ;  /* 0x00000040d71d7810 */ /* 0x040fe20007ffe0ff */
[----:B------:R-:W-:Y:S01]  /*0530*/  IMAD R5, R8, c[0x0][0x1ac], R5 ;  /* 0x00006b0008057a24 */ /* 0x000fe200078e0205 */
[----:B------:R-:W-:Y:S01]  /*0540*/  LOP3.LUT R252, R252, R6, RZ, 0x3c, !PT ;  /* 0x00000006fcfc7212 */ /* 0x000fe200078e3cff */
[----:B-1----:R-:W-:Y:S01]  /*0550*/  IMAD.WIDE.U32 R8, R8, c[0x0][0x1a8], R12 ;  /* 0x00006a0008087a25 */ /* 0x002fe200078e000c */
[C---:B------:R-:W-:Y:S01]  /*0560*/  IADD3 R28, R215.reuse, 0x80, RZ ;  /* 0x00000080d71c7810 */ /* 0x040fe20007ffe0ff */
[----:B------:R-:W-:Y:S01]  /*0570*/  ULDC UR4, c[0x0][0x2b8] ;  /* 0x0000ae0000047ab9 */ /* 0x000fe20000000800 */
[----:B------:R-:W-:Y:S01]  /*0580*/  IADD3 R112, R215, 0xc0, RZ ;  /* 0x000000c0d7707810 */ /* 0x000fe20007ffe0ff */
[----:B------:R-:W-:Y:S01]  /*0590*/  IMAD.IADD R9, R9, 0x1, R5 ;  /* 0x0000000109097824 */ /* 0x000fe200078e0205 */
[C---:B------:R-:W-:Y:S01]  /*05a0*/  LEA R10, P0, R8.reuse, c[0x0][0x160], 0x1 ;  /* 0x00005800080a7a11 */ /* 0x040fe200078008ff */
[----:B------:R-:W-:Y:S01]  /*05b0*/  UMOV UR5, UR17 ;  /* 0x0000001100057c82 */ /* 0x000fe20008000000 */
[----:B------:R-:W-:Y:S01]  /*05c0*/  LEA.HI R5, R17, R2, RZ, 0x6 ;  /* 0x0000000211057211 */ /* 0x000fe200078f30ff */
[----:B------:R-:W-:Y:S01]  /*05d0*/  USHF.R.U32.HI UR9, URZ, 0x1f, UR5 ;  /* 0x0000001f3f097899 */ /* 0x000fe20008011605 */
[----:B------:R-:W-:Y:S01]  /*05e0*/  LEA.HI.X R9, R8, c[0x0][0x164], R9, 0x1, P0 ;  /* 0x0000590008097a11 */ /* 0x000fe200000f0c09 */
[----:B------:R-:W-:Y:S01]  /*05f0*/  SHFL.IDX PT, R12, R10, RZ, 0x181f ;  /* 0x00181fff0a0c7589 */ /* 0x000fe200000e0000 */
[-C--:B------:R-:W-:Y:S01]  /*0600*/  ISETP.GE.AND P0, PT, R251, R11.reuse, PT ;  /* 0x0000000bfb00720c */ /* 0x080fe20003f06270 */
[----:B------:R-:W-:Y:S01]  /*0610*/  IMAD.SHL.U32 R6, R5, 0x8, RZ ;  /* 0x0000000805067824 */ /* 0x000fe200078e00ff */
[----:B------:R-:W-:Y:S01]  /*0620*/  IADD3 R5, R251, 0x20, RZ ;  /* 0x00000020fb057810 */ /* 0x000fe20007ffe0ff */
[----:B------:R-:W1:Y:S01]  /*0630*/  SHFL.IDX PT, R13, R9, RZ, 0x181f ;  /* 0x00181fff090d7589 */ /* 0x000e6200000e0000 */
[----:B------:R-:W-:Y:S01]  /*0640*/  ISETP.GE.AND P5, PT, R29, c[0x0][0x198], PT ;  /* 0x000066001d007a0c */ /* 0x000fe20003fa6270 */
[----:B------:R-:W-:Y:S01]  /*0650*/  UISETP.NE.AND UP0, UPT, UR4, 0x1, UPT ;  /* 0x000000010400788c */ /* 0x000fe2000bf05270 */
[----:B------:R-:W-:Y:S01]  /*0660*/  LOP3.LUT R252, R252, 0xfffffe00, R6, 0xf8, !PT ;  /* 0xfffffe00fcfc7812 */ /* 0x000fe200078ef806 */
[----:B------:R-:W-:Y:S01]  /*0670*/  SHFL.IDX PT, R22, R10, 0x1, 0x181f ;  /* 0x00381f000a167f89 */ /* 0x000fe200000e0000 */
[----:B------:R-:W-:Y:S01]  /*0680*/  ISETP.GE.AND P1, PT, R5, R11, PT ;  /* 0x0000000b0500720c */ /* 0x000fe20003f26270 */
[----:B------:R-:W-:Y:S01]  /*0690*/  ULEA.HI.SX32 UR9, UR5, UR9, 0x1c ;  /* 0x0000000905097291 */ /* 0x000fe2000f8fe23f */
[----:B------:R-:W-:Y:S01]  /*06a0*/  ISETP.GE.AND P4, PT, R28, c[0x0][0x198], PT ;  /* 0x000066001c007a0c */ /* 0x000fe20003f86270 */
[----:B------:R-:W4:Y:S01]  /*06b0*/  SHFL.IDX PT, R23, R9, 0x1, 0x181f ;  /* 0x00381f0009177f89 */ /* 0x000f2200000e0000 */
[----:B------:R-:W-:Y:S01]  /*06c0*/  ISETP.GE.AND P3, PT, R112, c[0x0][0x198], PT ;  /* 0x0000660070007a0c */ /* 0x000fe20003f66270 */
[----:B------:R-:W-:Y:S01]  /*06d0*/  @!P0 IMAD.SHL.U32 R8, R252, 0x2, RZ ;  /* 0x00000002fc088824 */ /* 0x000fe200078e00ff */
[----:B------:R-:W-:Y:S01]  /*06e0*/  @!P0 SHF.R.S32.HI R6, RZ, 0x1f, R29 ;  /* 0x0000001fff068819 */ /* 0x000fe2000001141d */
[----:B------:R-:W-:Y:S01]  /*06f0*/  UIMAD UR8, UR9, UR8, -0x60 ;  /* 0xffffffa0090874a4 */ /* 0x000fe2000f8e0208 */
[----:B------:R-:W-:Y:S01]  /*0700*/  @!P0 SHF.R.S32.HI R5, RZ, 0x1f, R28 ;  /* 0x0000001fff058819 */ /* 0x000fe2000001141c */
[----:B------:R-:W-:Y:S01]  /*0710*/  ULDC.64 UR4, c[0x0][0x2b0] ;  /* 0x0000ac0000047ab9 */ /* 0x000fe20000000a00 */
[----:B------:R-:W-:Y:S01]  /*0720*/  @!P0 LEA.HI R6, R6, R29, RZ, 0x3 ;  /* 0x0000001d06068211 */ /* 0x000fe200078f18ff */
[----:B------:R-:W-:Y:S01]  /*0730*/  IMAD.MOV.U32 R249, RZ, RZ, RZ ;  /* 0x000000fffff97224 */ /* 0x000fe200078e00ff */
[----:B------:R-:W-:Y:S01]  /*0740*/  @!P0 LEA.HI R5, R5, R28, RZ, 0x3 ;  /* 0x0000001c05058211 */ /* 0x000fe200078f18ff */
[----:B--2---:R2:W5:Y:S01]  /*0750*/  @P6 R2UR UR15, R3 ;  /* 0x00000000030f63c2 */ /* 0x00456200000e0000 */
[----:B------:R-:W-:Y:S01]  /*0760*/  @!P0 LOP3.LUT R6, R6, 0xfffffff8, RZ, 0xc0, !PT ;  /* 0xfffffff806068812 */ /* 0x000fe200078ec0ff */
[--C-:B-1----:R-:W-:Y:S01]  /*0770*/  @!P0 IMAD.WIDE R14, R215, 0x2, R12.reuse ;  /* 0x00000002d70e8825 */ /* 0x102fe200078e020c */
[----:B------:R-:W-:Y:S01]  /*0780*/  @!P0 LOP3.LUT R5, R5, 0xfffffff8, RZ, 0xc0, !PT ;  /* 0xfffffff805058812 */ /* 0x000fe200078ec0ff */
[----:B-----5:R-:W-:Y:S01]  /*0790*/  @!UP1 UMOV UR15, UR14 ;  /* 0x0000000e000f9c82 */ /* 0x020fe20008000000 */
[----:B------:R-:W-:Y:S01]  /*07a0*/  PLOP3.LUT P6, PT, PT, PT, UP0, 0x80, 0x0 ;  /* 0x000000000000781c */ /* 0x000fe20003fcf008 */
[--C-:B------:R-:W-:Y:S01]  /*07b0*/  @!P0 IMAD.WIDE R18, R6, 0x2, R12.reuse ;  /* 0x0000000206128825 */ /* 0x100fe200078e020c */
[----:B------:R-:W-:Y:S01]  /*07c0*/  USHF.R.S32.HI UR14, URZ, 0x1f, UR15 ;  /* 0x0000001f3f0e7899 */ /* 0x000fe2000801140f */
[----:B------:R1:W5:Y:S01]  /*07d0*/  @P2 R2UR UR11, R4 ;  /* 0x00000000040b23c2 */ /* 0x00036200000e0000 */
[----:B------:R-:W-:Y:S01]  /*07e0*/  ISETP.GE.AND P2, PT, R215, c[0x0][0x198], PT ;  /* 0x00006600d7007a0c */ /* 0x000fe20003f46270 */
[----:B------:R-:W-:Y:S01]  /*07f0*/  @!P0 IMAD.WIDE R20, R5, 0x2, R12 ;  /* 0x0000000205148825 */ /* 0x000fe200078e020c */
[----:B------:R-:W-:Y:S01]  /*0800*/  UIMAD UR14, UR14, UR4, URZ ;  /* 0x000000040e0e72a4 */ /* 0x000fe2000f8e023f */
[----:B------:R-:W-:Y:S01]  /*0810*/  STL [R1+0xc], R215 ;  /* 0x00000cd701007387 */ /* 0x000fe20000100800 */
[----:B------:R-:W-:-:S02]  /*0820*/  UIMAD.WIDE.U32 UR16, UR15, UR4, URZ ;  /* 0x000000040f1072a5 */ /* 0x000fc4000f8e003f */
[----:B------:R-:W-:Y:S01]  /*0830*/  UIMAD UR14, UR15, UR5, UR14 ;  /* 0x000000050f0e72a4 */ /* 0x000fe2000f8e020e */
[----:B------:R-:W-:Y:S01]  /*0840*/  IMAD.SHL.U32 R247, R0, 0x40, RZ ;  /* 0x0000004000f77824 */ /* 0x000fe200078e00ff */
[----:B------:R-:W-:Y:S01]  /*0850*/  UIADD3 UR18, UR9, -0x1, URZ ;  /* 0xffffffff09127890 */ /* 0x000fe2000fffe03f */
[----:B------:R-:W-:Y:S01]  /*0860*/  STL [R1+0x8], R112 ;  /* 0x0000087001007387 */ /* 0x000fe20000100800 */
[----:B------:R-:W-:Y:S02]  /*0870*/  UIADD3 UR14, UR17, UR14, URZ ;  /* 0x0000000e110e7290 */ /* 0x000fe4000fffe03f */
[----:B------:R-:W-:Y:S01]  /*0880*/  ULDC.64 UR4, c[0x0][0x1e8] ;  /* 0x00007a0000047ab9 */ /* 0x000fe20000000a00 */
[----:B------:R2:W-:Y:S04]  /*0890*/  @!P0 LDGSTS.E.BYPASS.LTC128B.128 [R8+0x18100], [R14.64], !P2 ;  /* 0x181000000e088fae */ /* 0x0005e8000d101d4c */
[----:B------:R2:W-:Y:S04]  /*08a0*/  @!P0 LDGSTS.E.BYPASS.LTC128B.128 [R8+0x1c100], [R18.64], !P5 ;  /* 0x1c10000012088fae */ /* 0x0005e8000e901d4c */
[----:B------:R4:W-:Y:S01]  /*08b0*/  @!P0 LDGSTS.E.BYPASS.LTC128B.128 [R8+0x20100], [R20.64], !P4 ;  /* 0x2010000014088fae */ /* 0x0009e2000e101d4c */
[----:B-1----:R-:W-:-:S04]  /*08c0*/  @!P0 SHF.R.S32.HI R4, RZ, 0x1f, R112 ;  /* 0x0000001fff048819 */ /* 0x002fc80000011470 */
[----:B------:R-:W-:-:S04]  /*08d0*/  @!P0 LEA.HI R4, R4, R112, RZ, 0x3 ;  /* 0x0000007004048211 */ /* 0x000fc800078f18ff */
[----:B------:R-:W-:-:S05]  /*08e0*/  @!P0 LOP3.LUT R4, R4, 0xfffffff8, RZ, 0xc0, !PT ;  /* 0xfffffff804048812 */ /* 0x000fca00078ec0ff */
[----:B------:R-:W-:Y:S01]  /*08f0*/  @!P0 IMAD.WIDE R12, R4, 0x2, R12 ;  /* 0x00000002040c8825 */ /* 0x000fe200078e020c */
[----:B------:R-:W-:-:S04]  /*0900*/  IADD3 R4, R251, 0x40, RZ ;  /* 0x00000040fb047810 */ /* 0x000fc80007ffe0ff */
[----:B------:R1:W-:Y:S01]  /*0910*/  @!P0 LDGSTS.E.BYPASS.LTC128B.128 [R8+0x24100], [R12.64], !P3 ;  /* 0x241000000c088fae */ /* 0x0003e2000d901d4c */
[----:B------:R-:W-:Y:S02]  /*0920*/  ISETP.GE.AND P0, PT, R4, R11, PT ;  /* 0x0000000b0400720c */ /* 0x000fe40003f06270 */
[----:B------:R-:W-:Y:S02]  /*0930*/  @!P1 SHF.R.S32.HI R4, RZ, 0x1f, R29 ;  /* 0x0000001fff049819 */ /* 0x000fe4000001141d */
[----:B--2---:R-:W-:Y:S02]  /*0940*/  @!P1 SHF.R.S32.HI R18, RZ, 0x1f, R28 ;  /* 0x0000001fff129819 */ /* 0x004fe4000001141c */
[----:B------:R-:W-:Y:S01]  /*0950*/  @!P1 LEA.HI R4, R4, R29, RZ, 0x3 ;  /* 0x0000001d04049211 */ /* 0x000fe200078f18ff */
[----:B----4-:R-:W-:Y:S01]  /*0960*/  @!P1 IMAD.WIDE R20, R215, 0x2, R22 ;  /* 0x00000002d7149825 */ /* 0x010fe200078e0216 */
[----:B------:R-:W-:Y:S02]  /*0970*/  @!P1 SHF.R.S32.HI R14, RZ, 0x1f, R112 ;  /* 0x0000001fff0e9819 */ /* 0x000fe40000011470 */
[----:B------:R-:W-:-:S02]  /*0980*/  @!P1 LOP3.LUT R4, R4, 0xfffffff8, RZ, 0xc0, !PT ;  /* 0xfffffff804049812 */ /* 0x000fc400078ec0ff */
[----:B------:R-:W-:Y:S01]  /*0990*/  @!P1 LEA.HI R18, R18, R28, RZ, 0x3 ;  /* 0x0000001c12129211 */ /* 0x000fe200078f18ff */
[----:B------:R-:W-:Y:S01]  /*09a0*/  @!P0 IMAD.SHL.U32 R6, R252, 0x2, RZ ;  /* 0x00000002fc068824 */ /* 0x000fe200078e00ff */
[----:B------:R-:W-:Y:S01]  /*09b0*/  @!P0 SHF.R.S32.HI R3, RZ, 0x1f, R112 ;  /* 0x0000001fff038819 */ /* 0x000fe20000011470 */
[----:B------:R-:W-:Y:S01]  /*09c0*/  @!P1 IMAD.WIDE R4, R4, 0x2, R22 ;  /* 0x0000000204049825 */ /* 0x000fe200078e0216 */
[-C--:B------:R-:W-:Y:S02]  /*09d0*/  @!P1 LEA.HI R14, R14, R112.reuse, RZ, 0x3 ;  /* 0x000000700e0e9211 */ /* 0x080fe400078f18ff */
[----:B------:R-:W-:Y:S02]  /*09e0*/  @!P0 LEA.HI R3, R3, R112, RZ, 0x3 ;  /* 0x0000007003038211 */ /* 0x000fe400078f18ff */
[----:B------:R-:W-:Y:S02]  /*09f0*/  @!P1 LOP3.LUT R18, R18, 0xfffffff8, RZ, 0xc0, !PT ;  /* 0xfffffff812129812 */ /* 0x000fe400078ec0ff */
[----:B------:R-:W-:-:S02]  /*0a00*/  @!P1 LOP3.LUT R14, R14, 0xfffffff8, RZ, 0xc0, !PT ;  /* 0xfffffff80e0e9812 */ /* 0x000fc400078ec0ff */
[----:B------:R-:W-:Y:S01]  /*0a10*/  @!P0 LOP3.LUT R3, R3, 0xfffffff8, RZ, 0xc0, !PT ;  /* 0xfffffff803038812 */ /* 0x000fe200078ec0ff */
[--C-:B------:R-:W-:Y:S01]  /*0a20*/  @!P1 IMAD.WIDE R18, R18, 0x2, R22.reuse ;  /* 0x0000000212129825 */ /* 0x100fe200078e0216 */
[----:B-1----:R-:W-:Y:S03]  /*0a30*/  SHFL.IDX PT, R12, R10, 0x2, 0x181f ;  /* 0x00581f000a0c7f89 */ /* 0x002fe600000e0000 */
[----:B------:R-:W-:Y:S01]  /*0a40*/  @!P1 IMAD.SHL.U32 R8, R252, 0x2, RZ ;  /* 0x00000002fc089824 */ /* 0x000fe200078e00ff */
[----:B------:R-:W1:Y:S01]  /*0a50*/  SHFL.IDX PT, R13, R9, 0x2, 0x181f ;  /* 0x00581f00090d7f89 */ /* 0x000e6200000e0000 */
[----:B------:R-:W-:-:S03]  /*0a60*/  @!P1 IMAD.WIDE R14, R14, 0x2, R22 ;  /* 0x000000020e0e9825 */ /* 0x000fc600078e0216 */
[----:B------:R2:W-:Y:S04]  /*0a70*/  @!P1 LDGSTS.E.BYPASS.LTC128B.128 [R8+0x19100], [R20.64], !P2 ;  /* 0x1910000014089fae */ /* 0x0005e8000d101d4c */
[----:B------:R4:W-:Y:S04]  /*0a80*/  @!P1 LDGSTS.E.BYPASS.LTC128B.128 [R8+0x1d100], [R4.64], !P5 ;  /* 0x1d10000004089fae */ /* 0x0009e8000e901d4c */
[----:B------:R2:W-:Y:S04]  /*0a90*/  @!P1 LDGSTS.E.BYPASS.LTC128B.128 [R8+0x21100], [R18.64], !P4 ;  /* 0x2110000012089fae */ /* 0x0005e8000e101d4c */
[----:B------:R2:W-:Y:S01]  /*0aa0*/  @!P1 LDGSTS.E.BYPASS.LTC128B.128 [R8+0x25100], [R14.64], !P3 ;  /* 0x251000000e089fae */ /* 0x0005e2000d901d4c */
[----:B------:R-:W-:-:S03]  /*0ab0*/  PLOP3.LUT P1, PT, PT, PT, UP0, 0x80, 0x0 ;  /* 0x000000000000781c */ /* 0x000fc60003f2f008 */
[----:B------:R-:W-:Y:S01]  /*0ac0*/  SHFL.IDX PT, R10, R10, 0x3, 0x181f ;  /* 0x00781f000a0a7f89 */ /* 0x000fe200000e0000 */
[----:B-1----:R-:W-:Y:S01]  /*0ad0*/  @!P0 IMAD.WIDE R22, R3, 0x2, R12 ;  /* 0x0000000203168825 */ /* 0x002fe200078e020c */
[----:B------:R-:W-:-:S04]  /*0ae0*/  IADD3 R3, R113, UR8, RZ ;  /* 0x0000000871037c10 */ /* 0x000fc8000fffe0ff */
[----:B-----5:R-:W-:Y:S02]  /*0af0*/  IADD3 R250, R3, UR11, RZ ;  /* 0x0000000b03fa7c10 */ /* 0x020fe4000fffe0ff */
[----:B----4-:R-:W-:Y:S02]  /*0b00*/  @!P0 SHF.R.S32.HI R5, RZ, 0x1f, R29 ;  /* 0x0000001fff058819 */ /* 0x010fe4000001141d */
[----:B------:R-:W-:Y:S02]  /*0b10*/  @!P0 SHF.R.S32.HI R4, RZ, 0x1f, R28 ;  /* 0x0000001fff048819 */ /* 0x000fe4000001141c */
[----:B------:R-:W-:Y:S02]  /*0b20*/  @!P0 LEA.HI R5, R5, R29, RZ, 0x3 ;  /* 0x0000001d05058211 */ /* 0x000fe400078f18ff */
[----:B------:R-:W-:Y:S02]  /*0b30*/  @!P0 LEA.HI R4, R4, R28, RZ, 0x3 ;  /* 0x0000001c04048211 */ /* 0x000fe400078f18ff */
[----:B------:R-:W-:-:S02]  /*0b40*/  @!P0 LOP3.LUT R5, R5, 0xfffffff8, RZ, 0xc0, !PT ;  /* 0xfffffff805058812 */ /* 0x000fc400078ec0ff */
[----:B------:R-:W-:Y:S02]  /*0b50*/  @!P0 LOP3.LUT R4, R4, 0xfffffff8, RZ, 0xc0, !PT ;  /* 0xfffffff804048812 */ /* 0x000fe400078ec0ff */
[----:B--2---:R-:W-:Y:S01]  /*0b60*/  IADD3 R8, R251, 0x60, RZ ;  /* 0x00000060fb087810 */ /* 0x004fe20007ffe0ff */
[----:B------:R-:W-:-:S04]  /*0b70*/  @!P0 IMAD.WIDE R20, R5, 0x2, R12 ;  /* 0x0000000205148825 */ /* 0x000fc800078e020c */
[----:B------:R-:W-:-:S04]  /*0b80*/  @!P0 IMAD.WIDE R4, R4, 0x2, R12 ;  /* 0x0000000204048825 */ /* 0x000fc800078e020c */
[----:B------:R-:W-:-:S05]  /*0b90*/  @!P0 IMAD.WIDE R12, R215, 0x2, R12 ;  /* 0x00000002d70c8825 */ /* 0x000fca00078e020c */
[----:B------:R1:W-:Y:S04]  /*0ba0*/  @!P0 LDGSTS.E.BYPASS.LTC128B.128 [R6+0x1a100], [R12.64], !P2 ;  /* 0x1a1000000c068fae */ /* 0x0003e8000d101d4c */
[----:B------:R1:W-:Y:S04]  /*0bb0*/  @!P0 LDGSTS.E.BYPASS.LTC128B.128 [R6+0x1e100], [R20.64], !P5 ;  /* 0x1e10000014068fae */ /* 0x0003e8000e901d4c */
[----:B------:R2:W-:Y:S04]  /*0bc0*/  @!P0 LDGSTS.E.BYPASS.LTC128B.128 [R6+0x22100], [R4.64], !P4 ;  /* 0x2210000004068fae */ /* 0x0005e8000e101d4c */
[----:B------:R1:W-:Y:S01]  /*0bd0*/  @!P0 LDGSTS.E.BYPASS.LTC128B.128 [R6+0x26100], [R22.64], !P3 ;  /* 0x2610000016068fae */ /* 0x0003e2000d901d4c */
[----:B------:R-:W-:-:S03]  /*0be0*/  ISETP.GE.AND P0, PT, R8, R11, PT ;  /* 0x0000000b0800720c */ /* 0x000fc60003f06270 */
[----:B------:R-:W4:Y:S10]  /*0bf0*/  SHFL.IDX PT, R11, R9, 0x3, 0x181f ;  /* 0x00781f00090b7f89 */ /* 0x000f3400000e0000 */
[----:B------:R-:W-:-:S04]  /*0c00*/  @!P0 SHF.R.S32.HI R8, RZ, 0x1f, R29 ;  /* 0x0000001fff088819 */ /* 0x000fc8000001141d */
[----:B------:R-:W-:-:S04]  /*0c10*/  @!P0 LEA.HI R8, R8, R29, RZ, 0x3 ;  /* 0x0000001d08088211 */ /* 0x000fc800078f18ff */
[----:B------:R-:W-:Y:S01]  /*0c20*/  @!P0 LOP3.LUT R8, R8, 0xfffffff8, RZ, 0xc0, !PT ;  /* 0xfffffff808088812 */ /* 0x000fe200078ec0ff */
[----:B--2---:R-:W-:Y:S01]  /*0c30*/  @P1 IMAD.HI.U32 R5, R250, c[0x0][0x2bc], RZ ;  /* 0x0000af00fa051a27 */ /* 0x004fe200078e00ff */
[----:B------:R-:W-:-:S03]  /*0c40*/  ISETP.GE.AND P1, PT, R3, UR10, PT ;  /* 0x0000000a03007c0c */ /* 0x000fc6000bf26270 */
[----:B------:R-:W-:Y:S01]  /*0c50*/  IMAD.MOV.U32 R4, RZ, RZ, R250 ;  /* 0x000000ffff047224 */ /* 0x000fe200078e00fa */
[----:B------:R-:W-:Y:S01]  /*0c60*/  @P6 SHF.R.U32.HI R4, RZ, c[0x0][0x2c0], R5 ;  /* 0x0000b000ff046a19 */ /* 0x000fe20000011605 */
[----:B------:R-:W-:Y:S01]  /*0c70*/  @!P0 IMAD.SHL.U32 R3, R252, 0x2, RZ ;  /* 0x00000002fc038824 */ /* 0x000fe200078e00ff */
[----:B-1----:R-:W-:Y:S01]  /*0c80*/  @!P0 SHF.R.S32.HI R6, RZ, 0x1f, R28 ;  /* 0x0000001fff068819 */ /* 0x002fe2000001141c */
[----:B----4-:R-:W-:Y:S01]  /*0c90*/  @!P0 IMAD.WIDE R18, R215, 0x2, R10 ;  /* 0x00000002d7128825 */ /* 0x010fe200078e020a */
[----:B------:R-:W-:Y:S02]  /*0ca0*/  @!P0 SHF.R.S32.HI R5, RZ, 0x1f, R112 ;  /* 0x0000001fff058819 */ /* 0x000fe40000011470 */
[----:B------:R-:W-:Y:S01]  /*0cb0*/  @!P0 LEA.HI R6, R6, R28, RZ, 0x3 ;  /* 0x0000001c06068211 */ /* 0x000fe200078f18ff */
[----:B------:R-:W-:Y:S01]  /*0cc0*/  @!P0 IMAD.WIDE R20, R8, 0x2, R10 ;  /* 0x0000000208148825 */ /* 0x000fe200078e020a */
[----:B------:R-:W-:Y:S01]  /*0cd0*/  @!P0 LEA.HI R5, R5, R112, RZ, 0x3 ;  /* 0x0000007005058211 */ /* 0x000fe200078f18ff */
[----:B------:R1:W-:Y:S01]  /*0ce0*/  @!P0 LDGSTS.E.BYPASS.LTC128B.128 [R3+0x1b100], [R18.64], !P2 ;  /* 0x1b10000012038fae */ /* 0x0003e2000d101d4c */
[----:B------:R-:W-:-:S02]  /*0cf0*/  @!P0 LOP3.LUT R6, R6, 0xfffffff8, RZ, 0xc0, !PT ;  /* 0xfffffff806068812 */ /* 0x000fc400078ec0ff */
[----:B------:R-:W-:Y:S01]  /*0d00*/  @!P0 LOP3.LUT R5, R5, 0xfffffff8, RZ, 0xc0, !PT ;  /* 0xfffffff805058812 */ /* 0x000fe200078ec0ff */
[----:B------:R1:W-:Y:S01]  /*0d10*/  @!P0 LDGSTS.E.BYPASS.LTC128B.128 [R3+0x1f100], [R20.64], !P5 ;  /* 0x1f10000014038fae */ /* 0x0003e2000e901d4c */
[----:B------:R-:W-:Y:S01]  /*0d20*/  ISETP.GT.OR P1, PT, R113, 0x5f, P1 ;  /* 0x0000005f7100780c */ /* 0x000fe20000f24670 */
[----:B------:R-:W-:-:S04]  /*0d30*/  @!P0 IMAD.WIDE R22, R6, 0x2, R10 ;  /* 0x0000000206168825 */ /* 0x000fc800078e020a */
[----:B------:R-:W-:Y:S01]  /*0d40*/  @!P0 IMAD.WIDE R10, R5, 0x2, R10 ;  /* 0x00000002050a8825 */ /* 0x000fe200078e020a */
[----:B------:R1:W-:Y:S04]  /*0d50*/  @!P0 LDGSTS.E.BYPASS.LTC128B.128 [R3+0x23100], [R22.64], !P4 ;  /* 0x2310000016038fae */ /* 0x0003e8000e101d4c */
[----:B------:R1:W-:Y:S03]  /*0d60*/  @!P0 LDGSTS.E.BYPASS.LTC128B.128 [R3+0x27100], [R10.64], !P3 ;  /* 0x271000000a038fae */ /* 0x0003e6000d901d4c */
[C---:B------:R-:W-:Y:S01]  /*0d70*/  @!P1 IADD3 R12, P6, R4.reuse, UR16, RZ ;  /* 0x00000010040c9c10 */ /* 0x040fe2000ffde0ff */
[----:B------:R-:W0:Y:S03]  /*0d80*/  LDGDEPBAR ;  /* 0x00000000000079af */ /* 0x000e260000000000 */
[----:B------:R-:W-:-:S02]  /*0d90*/  @!P1 LEA.HI.X.SX32 R9, R4, UR14, 0x1, P6 ;  /* 0x0000000e04099c11 */ /* 0x000fc4000b0f0eff */
[----:B------:R-:W-:-:S04]  /*0da0*/  @!P1 LEA R14, P6, R12, c[0x0][0x2a0], 0x2 ;  /* 0x0000a8000c0e9a11 */ /* 0x000fc800078c10ff */
[----:B------:R-:W-:Y:S01]  /*0db0*/  @!P1 LEA.HI.X R15, R12, c[0x0][0x2a4], R9, 0x2, P6 ;  /* 0x0000a9000c0f9a11 */ /* 0x000fe200030f1409 */
[----:B------:R-:W-:Y:S06]  /*0dc0*/  BAR.SYNC.DEFER_BLOCKING 0x0 ;  /* 0x0000000000007b1d */ /* 0x000fec0000010000 */
[----:B------:R-:W2:Y:S01]  /*0dd0*/  @!P1 LDG.E R249, [R14.64] ;  /* 0x0000000c0ef99981 */ /* 0x000ea2000c1e1900 */
[----:B-1----:R-:W-:Y:S01]  /*0de0*/  IMAD.MOV R3, RZ, RZ, -R4 ;  /* 0x000000ffff037224 */ /* 0x002fe200078e0a04 */
[----:B------:R-:W-:Y:S01]  /*0df0*/  UIMAD UR15, UR6, UR4, URZ ;  /* 0x00000004060f72a4 */ /* 0x000fe2000f8e023f */
[----:B------:R-:W-:Y:S01]  /*0e00*/  LOP3.LUT R247, R247, 0x1c0, RZ, 0xc0, !PT ;  /* 0x000001c0f7f77812 */ /* 0x000fe200078ec0ff */
[----:B------:R-:W-:Y:S01]  /*0e10*/  UIMAD.WIDE.U32 UR20, UR7, UR4, URZ ;  /* 0x00000004071472a5 */ /* 0x000fe2000f8e003f */
[----:B------:R-:W-:Y:S01]  /*0e20*/  IMAD R250, R3, c[0x0][0x2b8], R250 ;  /* 0x0000ae0003fa7a24 */ /* 0x000fe200078e02fa */
[----:B------:R-:W-:Y:S01]  /*0e30*/  UIMAD UR15, UR7, UR5, UR15 ;  /* 0x00000005070f72a4 */ /* 0x000fe2000f8e020f */
[----:B------:R-:W-:Y:S01]  /*0e40*/  ISETP.GE.AND P6, PT, R215, c[0x0][0x1d4], PT ;  /* 0x00007500d7007a0c */ /* 0x000fe20003fc6270 */
[----:B------:R-:W-:Y:S01]  /*0e50*/  UIMAD UR18, UR18, -0x60, UR10 ;  /* 0xffffffa0121278a4 */ /* 0x000fe2000f8e020a */
[C---:B------:R-:W-:Y:S01]  /*0e60*/  IMAD.WIDE.U32 R4, R250.reuse, c[0x0][0x1e0], RZ ;  /* 0x00007800fa047a25 */ /* 0x040fe200078e00ff */
[----:B------:R-:W-:Y:S01]  /*0e70*/  SHF.R.S32.HI R13, RZ, 0x1f, R250 ;  /* 0x0000001fff0d7819 */ /* 0x000fe200000114fa */
[----:B------:R-:W-:Y:S01]  /*0e80*/  UIADD3 UR15, UR21, UR15, URZ ;  /* 0x0000000f150f7290 */ /* 0x000fe2000fffe03f */
[----:B------:R-:W-:Y:S01]  /*0e90*/  ISETP.GE.AND P5, PT, R29, c[0x0][0x1d4], PT ;  /* 0x000075001d007a0c */ /* 0x000fe20003fa6270 */
[----:B------:R-:W-:Y:S01]  /*0ea0*/  IMAD R18, R250, c[0x0][0x1e0], RZ ;  /* 0x00007800fa127a24 */ /* 0x000fe200078e02ff */
[----:B------:R-:W-:Y:S01]  /*0eb0*/  ISETP.GE.AND P4, PT, R28, c[0x0][0x1d4], PT ;  /* 0x000075001c007a0c */ /* 0x000fe20003f86270 */
[----:B------:R-:W-:Y:S01]  /*0ec0*/  IMAD R3, R13, c[0x0][0x1e0], RZ ;  /* 0x000078000d037a24 */ /* 0x000fe200078e02ff */
[----:B------:R-:W-:Y:S01]  /*0ed0*/  ISETP.GE.AND P3, PT, R112, c[0x0][0x1d4], PT ;  /* 0x0000750070007a0c */ /* 0x000fe20003f66270 */
[----:B------:R-:W-:Y:S01]  /*0ee0*/  UISETP.GE.AND UP1, UPT, UR10, 0x1, UPT ;  /* 0x000000010a00788c */ /* 0x000fe2000bf26270 */
[----:B---3--:R-:W-:Y:S01]  /*0ef0*/  LOP3.LUT R214, R214, 0xfffffffe, RZ, 0xc0, !PT ;  /* 0xfffffffed6d67812 */ /* 0x008fe200078ec0ff */
[----:B------:R-:W-:Y:S01]  /*0f00*/  IMAD R3, R250, c[0x0][0x1e4], R3 ;  /* 0x00007900fa037a24 */ /* 0x000fe200078e0203 */
[----:B------:R-:W-:-:S02]  /*0f10*/  ULDC.64 UR4, c[0x0][0x210] ;  /* 0x0000840000047ab9 */ /* 0x000fc40000000a00 */
[----:B------:R-:W-:Y:S01]  /*0f20*/  UIMAD UR6, UR6, UR4, URZ ;  /* 0x00000004060672a4 */ /* 0x000fe2000f8e023f */
[----:B------:R-:W-:Y:S01]  /*0f30*/  IMAD.IADD R5, R5, 0x1, R3 ;  /* 0x0000000105057824 */ /* 0x000fe200078e0203 */
[----:B------:R-:W-:Y:S01]  /*0f40*/  LEA.HI R3, R17, R2, RZ, 0x4 ;  /* 0x0000000211037211 */ /* 0x000fe200078f20ff */
[----:B------:R-:W-:Y:S02]  /*0f50*/  UIMAD.WIDE.U32 UR22, UR7, UR4, URZ ;  /* 0x00000004071672a5 */ /* 0x000fe4000f8e003f */
[----:B------:R-:W-:Y:S01]  /*0f60*/  UIMAD UR5, UR7, UR5, UR6 ;  /* 0x00000005070572a4 */ /* 0x000fe2000f8e0206 */
[----:B------:R-:W-:Y:S02]  /*0f70*/  SHF.R.S32.HI R10, RZ, 0x4, R3 ;  /* 0x00000004ff0a7819 */ /* 0x000fe40000011403 */
[C---:B------:R-:W-:Y:S01]  /*0f80*/  LOP3.LUT R9, R3.reuse, 0xfffffff0, RZ, 0xc0, !PT ;  /* 0xfffffff003097812 */ /* 0x040fe200078ec0ff */
[----:B------:R-:W-:Y:S01]  /*0f90*/  UIADD3 UR5, UR23, UR5, URZ ;  /* 0x0000000517057290 */ /* 0x000fe2000fffe03f */
[----:B------:R-:W-:-:S02]  /*0fa0*/  LEA.HI R3, R3, R10, RZ, 0x1 ;  /* 0x0000000a03037211 */ /* 0x000fc400078f08ff */
[----:B------:R-:W-:Y:S01]  /*0fb0*/  @P3 LOP3.LUT R214, R214, 0x1, RZ, 0xfc, !PT ;  /* 0x00000001d6d63812 */ /* 0x000fe200078efcff */
[----:B------:R-:W-:Y:S01]  /*0fc0*/  IMAD.IADD R9, R2, 0x1, -R9 ;  /* 0x0000000102097824 */ /* 0x000fe200078e0a09 */
[----:B------:R-:W-:-:S03]  /*0fd0*/  LOP3.LUT R3, R3, 0xfffffffe, RZ, 0xc0, !PT ;  /* 0xfffffffe03037812 */ /* 0x000fc600078ec0ff */
[----:B------:R-:W-:Y:S02]  /*0fe0*/  STL [R1+0x10], R214 ;  /* 0x000010d601007387 */ /* 0x000fe40000100800 */
[----:B------:R-:W-:Y:S01]  /*0ff0*/  IMAD.IADD R3, R10, 0x1, -R3 ;  /* 0x000000010a037824 */ /* 0x000fe200078e0a03 */
[----:B--2---:R-:W-:Y:S01]  /*1000*/  SHF.R.S32.HI R12, RZ, 0x1f, R249 ;  /* 0x0000001fff0c7819 */ /* 0x004fe200000114f9 */
[----:B------:R-:W-:-:S04]  /*1010*/  IMAD.WIDE.U32 R4, R249, c[0x0][0x1f0], R4 ;  /* 0x00007c00f9047a25 */ /* 0x000fc800078e0004 */
[----:B------:R-:W-:Y:S01]  /*1020*/  IMAD R6, R12, c[0x0][0x1f0], RZ ;  /* 0x00007c000c067a24 */ /* 0x000fe200078e02ff */
[----:B------:R-:W-:Y:S01]  /*1030*/  IADD3 R8, P1, R4, UR20, RZ ;  /* 0x0000001404087c10 */ /* 0x000fe2000ff3e0ff */
[C---:B------:R-:W-:Y:S02]  /*1040*/  IMAD R18, R249.reuse, c[0x0][0x1f0], R18 ;  /* 0x00007c00f9127a24 */ /* 0x040fe400078e0212 */
[----:B------:R-:W-:Y:S01]  /*1050*/  IMAD R4, R249, c[0x0][0x1f4], R6 ;  /* 0x00007d00f9047a24 */ /* 0x000fe200078e0206 */
[----:B------:R-:W-:Y:S01]  /*1060*/  LEA R20, P0, R8, c[0x0][0x1c8], 0x1 ;  /* 0x0000720008147a11 */ /* 0x000fe200078008ff */
[C---:B------:R-:W-:Y:S01]  /*1070*/  IMAD.SHL.U32 R6, R7.reuse, 0x8, RZ ;  /* 0x0000000807067824 */ /* 0x040fe200078e00ff */
[----:B------:R-:W-:Y:S02]  /*1080*/  IADD3 R7, -R7, UR18, RZ ;  /* 0x0000001207077c10 */ /* 0x000fe4000fffe1ff */
[----:B------:R-:W-:Y:S01]  /*1090*/  IADD3.X R4, R5, UR15, R4, P1, !PT ;  /* 0x0000000f05047c10 */ /* 0x000fe20008ffe404 */
[----:B------:R-:W-:Y:S01]  /*10a0*/  SHFL.IDX PT, R26, R20, RZ, 0x181f ;  /* 0x00181fff141a7589 */ /* 0x000fe200000e0000 */
[----:B------:R-:W-:-:S02]  /*10b0*/  ISETP.GE.AND P2, PT, R7, 0x1, PT ;  /* 0x000000010700780c */ /* 0x000fc40003f46270 */
[----:B------:R-:W-:Y:S01]  /*10c0*/  LEA.HI.X R8, R8, c[0x0][0x1cc], R4, 0x1, P0 ;  /* 0x0000730008087a11 */ /* 0x000fe200000f0c04 */
[----:B------:R-:W-:Y:S01]  /*10d0*/  SHFL.IDX PT, R20, R20, 0x1, 0x181f ;  /* 0x00381f0014147f89 */ /* 0x000fe200000e0000 */
[----:B------:R-:W-:Y:S02]  /*10e0*/  IADD3 R18, R18, UR20, RZ ;  /* 0x0000001412127c10 */ /* 0x000fe4000fffe0ff */
[----:B------:R-:W-:Y:S01]  /*10f0*/  LOP3.LUT R6, R247, 0x8, R6, 0xf8, !PT ;  /* 0x00000008f7067812 */ /* 0x000fe200078ef806 */
[----:B------:R-:W1:Y:S01]  /*1100*/  SHFL.IDX PT, R27, R8, RZ, 0x181f ;  /* 0x00181fff081b7589 */ /* 0x000e6200000e0000 */
[----:B------:R-:W-:Y:S02]  /*1110*/  SHF.R.U32.HI R247, RZ, 0x3, R247 ;  /* 0x00000003fff77819 */ /* 0x000fe400000116f7 */
[----:B------:R-:W-:Y:S01]  /*1120*/  ISETP.GE.AND P1, PT, R7, 0x21, PT ;  /* 0x000000210700780c */ /* 0x000fe20003f26270 */
[----:B------:R-:W-:Y:S01]  /*1130*/  SHFL.IDX PT, R21, R8, 0x1, 0x181f ;  /* 0x00381f0008157f89 */ /* 0x000fe200000e0000 */
[----:B------:R-:W-:-:S02]  /*1140*/  LEA R18, R18, c[0x0][0x1c8], 0x1 ;  /* 0x0000720012127a11 */ /* 0x000fc400078e08ff */
[----:B------:R-:W-:Y:S01]  /*1150*/  @P2 SHF.R.S32.HI R22, RZ, 0x1f, R29 ;  /* 0x0000001fff162819 */ /* 0x000fe2000001141d */
[----:B------:R2:W-:Y:S01]  /*1160*/  SHFL.IDX PT, R19, R8, 0x2, 0x181f ;  /* 0x00581f0008137f89 */ /* 0x0005e200000e0000 */
[----:B------:R-:W-:Y:S02]  /*1170*/  @P2 SHF.R.S32.HI R14, RZ, 0x1f, R28 ;  /* 0x0000001fff0e2819 */ /* 0x000fe4000001141c */
[----:B------:R-:W-:Y:S01]  /*1180*/  @P2 SHF.R.S32.HI R10, RZ, 0x1f, R112 ;  /* 0x0000001fff0a2819 */ /* 0x000fe20000011470 */
[----:B------:R-:W3:Y:S01]  /*1190*/  SHFL.IDX PT, R18, R18, 0x2, 0x181f ;  /* 0x00581f0012127f89 */ /* 0x000ee200000e0000 */
[----:B------:R-:W-:Y:S02]  /*11a0*/  @P2 LEA.HI R22, R22, R29, RZ, 0x3 ;  /* 0x0000001d16162211 */ /* 0x000fe400078f18ff */
[----:B------:R-:W-:Y:S01]  /*11b0*/  @P2 LEA.HI R14, R14, R28, RZ, 0x3 ;  /* 0x0000001c0e0e2211 */ /* 0x000fe200078f18ff */
[----:B------:R-:W-:Y:S01]  /*11c0*/  @P1 IMAD.SHL.U32 R16, R252, 0x2, RZ ;  /* 0x00000002fc101824 */ /* 0x000fe200078e00ff */
[----:B------:R-:W-:-:S02]  /*11d0*/  @P2 LEA.HI R10, R10, R112, RZ, 0x3 ;  /* 0x000000700a0a2211 */ /* 0x000fc400078f18ff */
[----:B------:R-:W-:Y:S02]  /*11e0*/  @P2 LOP3.LUT R22, R22, 0xfffffff8, RZ, 0xc0, !PT ;  /* 0xfffffff816162812 */ /* 0x000fe400078ec0ff */
[----:B------:R-:W-:Y:S02]  /*11f0*/  @P2 LOP3.LUT R14, R14, 0xfffffff8, RZ, 0xc0, !PT ;  /* 0xfffffff80e0e2812 */ /* 0x000fe400078ec0ff */
[----:B------:R-:W-:Y:S01]  /*1200*/  SHF.R.S32.HI R5, RZ, 0x1f, R9 ;  /* 0x0000001fff057819 */ /* 0x000fe20000011409 */
[--C-:B-1----:R-:W-:Y:S01]  /*1210*/  @P2 IMAD.WIDE R24, R215, 0x2, R26.reuse ;  /* 0x00000002d7182825 */ /* 0x102fe200078e021a */
[----:B------:R-:W-:Y:S02]  /*1220*/  @P2 LOP3.LUT R10, R10, 0xfffffff8, RZ, 0xc0, !PT ;  /* 0xfffffff80a0a2812 */ /* 0x000fe400078ec0ff */
[----:B------:R-:W-:Y:S01]  /*1230*/  LOP3.LUT R247, R6, R247, RZ, 0x3c, !PT ;  /* 0x000000f706f77212 */ /* 0x000fe200078e3cff */
[----:B------:R-:W-:Y:S01]  /*1240*/  @P2 IMAD.SHL.U32 R6, R252, 0x2, RZ ;  /* 0x00000002fc062824 */ /* 0x000fe200078e00ff */
[----:B------:R-:W-:Y:S01]  /*1250*/  ISETP.GE.AND P0, PT, R7, 0x41, PT ;  /* 0x000000410700780c */ /* 0x000fe20003f06270 */
[----:B------:R-:W-:Y:S01]  /*1260*/  @P2 IMAD.WIDE R22, R22, 0x2, R26 ;  /* 0x0000000216162825 */ /* 0x000fe200078e021a */
[----:B------:R-:W-:-:S02]  /*1270*/  LEA.HI R5, R5, R9, RZ, 0x3 ;  /* 0x0000000905057211 */ /* 0x000fc400078f18ff */
[----:B------:R1:W-:Y:S01]  /*1280*/  @P2 LDGSTS.E.BYPASS.LTC128B.128 [R6+0xc100], [R24.64], !P6 ;  /* 0x0c10000018062fae */ /* 0x0003e2000f101d4c */
[--C-:B------:R-:W-:Y:S01]  /*1290*/  @P2 IMAD.WIDE R14, R14, 0x2, R26.reuse ;  /* 0x000000020e0e2825 */ /* 0x100fe200078e021a */
[----:B------:R-:W-:Y:S02]  /*12a0*/  LOP3.LUT R4, R5, 0xfffffff8, RZ, 0xc0, !PT ;  /* 0xfffffff805047812 */ /* 0x000fe400078ec0ff */
[----:B------:R1:W-:Y:S01]  /*12b0*/  @P2 LDGSTS.E.BYPASS.LTC128B.128 [R6+0xf100], [R22.64], !P5 ;  /* 0x0f10000016062fae */ /* 0x0003e2000e901d4c */
[----:B------:R-:W-:-:S03]  /*12c0*/  @P2 IMAD.WIDE R10, R10, 0x2, R26 ;  /* 0x000000020a0a2825 */ /* 0x000fc600078e021a */
[----:B------:R4:W-:Y:S01]  /*12d0*/  @P2 LDGSTS.E.BYPASS.LTC128B.128 [R6+0x12100], [R14.64], !P4 ;  /* 0x121000000e062fae */ /* 0x0009e2000e101d4c */
[----:B------:R-:W-:Y:S01]  /*12e0*/  IMAD.IADD R4, R9, 0x1, -R4 ;  /* 0x0000000109047824 */ /* 0x000fe200078e0a04 */
[----:B------:R-:W-:Y:S01]  /*12f0*/  @P0 SHF.R.S32.HI R9, RZ, 0x1f, R28 ;  /* 0x0000001fff090819 */ /* 0x000fe2000001141c */
[C---:B------:R-:W-:Y:S01]  /*1300*/  IMAD R247, R3.reuse, 0x200, R247 ;  /* 0x0000020003f77824 */ /* 0x040fe200078e02f7 */
[----:B------:R5:W-:Y:S01]  /*1310*/  @P2 LDGSTS.E.BYPASS.LTC128B.128 [R6+0x15100], [R10.64], !P3 ;  /* 0x151000000a062fae */ /* 0x000be2000d901d4c */
[----:B--2---:R-:W-:Y:S01]  /*1320*/  @P0 SHF.R.S32.HI R8, RZ, 0x1f, R112 ;  /* 0x0000001fff080819 */ /* 0x004fe20000011470 */
[----:B------:R-:W-:Y:S01]  /*1330*/  IMAD.SHL.U32 R3, R3, 0x8, RZ ;  /* 0x0000000803037824 */ /* 0x000fe200078e00ff */
[----:B------:R-:W-:Y:S01]  /*1340*/  @P0 LEA.HI R9, R9, R28, RZ, 0x3 ;  /* 0x0000001c09090211 */ /* 0x000fe200078f18ff */
[----:B------:R-:W-:Y:S01]  /*1350*/  IMAD.SHL.U32 R247, R247, 0x2, RZ ;  /* 0x00000002f7f77824 */ /* 0x000fe200078e00ff */
[----:B------:R-:W-:Y:S02]  /*1360*/  @P0 LEA.HI R8, R8, R112, RZ, 0x3 ;  /* 0x0000007008080211 */ /* 0x000fe400078f18ff */
[----:B------:R-:W-:-:S02]  /*1370*/  @P0 LOP3.LUT R9, R9, 0xfffffff8, RZ, 0xc0, !PT ;  /* 0xfffffff809090812 */ /* 0x000fc400078ec0ff */
[----:B------:R-:W-:Y:S02]  /*1380*/  @P0 LOP3.LUT R8, R8, 0xfffffff8, RZ, 0xc0, !PT ;  /* 0xfffffff808080812 */ /* 0x000fe400078ec0ff */
[----:B------:R-:W-:Y:S01]  /*1390*/  IADD3 R245, R247, 0xc120, RZ ;  /* 0x0000c120f7f57810 */ /* 0x000fe20007ffe0ff */
[----:B---3--:R-:W-:-:S04]  /*13a0*/  @P0 IMAD.WIDE R26, R9, 0x2, R18 ;  /* 0x00000002091a0825 */ /* 0x008fc800078e0212 */
[----:B------:R-:W-:Y:S01]  /*13b0*/  @P0 IMAD.WIDE R8, R8, 0x2, R18 ;  /* 0x0000000208080825 */ /* 0x000fe200078e0212 */
[--C-:B----4-:R-:W-:Y:S02]  /*13c0*/  @P1 SHF.R.S32.HI R15, RZ, 0x1f, R29.reuse ;  /* 0x0000001fff0f1819 */ /* 0x110fe4000001141d */
[----:B------:R-:W-:Y:S02]  /*13d0*/  @P1 SHF.R.S32.HI R14, RZ, 0x1f, R28 ;  /* 0x0000001fff0e1819 */ /* 0x000fe4000001141c */
[----:B-----5:R-:W-:Y:S01]  /*13e0*/  @P1 SHF.R.S32.HI R11, RZ, 0x1f, R112 ;  /* 0x0000001fff0b1819 */ /* 0x020fe20000011470 */
[----:B-1----:R-:W-:Y:S01]  /*13f0*/  @P0 IMAD.SHL.U32 R6, R252, 0x2, RZ ;  /* 0x00000002fc060824 */ /* 0x002fe200078e00ff */
[----:B------:R-:W-:Y:S02]  /*1400*/  @P1 LEA.HI R15, R15, R29, RZ, 0x3 ;  /* 0x0000001d0f0f1211 */ /* 0x000fe400078f18ff */
[----:B------:R-:W-:Y:S02]  /*1410*/  @P0 SHF.R.S32.HI R10, RZ, 0x1f, R29 ;  /* 0x0000001fff0a0819 */ /* 0x000fe4000001141d */
[----:B------:R-:W-:-:S02]  /*1420*/  @P1 LEA.HI R14, R14, R28, RZ, 0x3 ;  /* 0x0000001c0e0e1211 */ /* 0x000fc400078f18ff */
[----:B------:R-:W-:Y:S02]  /*1430*/  @P1 LEA.HI R11, R11, R112, RZ, 0x3 ;  /* 0x000000700b0b1211 */ /* 0x000fe400078f18ff */
[----:B------:R-:W-:Y:S02]  /*1440*/  @P1 LOP3.LUT R15, R15, 0xfffffff8, RZ, 0xc0, !PT ;  /* 0xfffffff80f0f1812 */ /* 0x000fe400078ec0ff */
[----:B------:R-:W-:Y:S02]  /*1450*/  @P0 LEA.HI R10, R10, R29, RZ, 0x3 ;  /* 0x0000001d0a0a0211 */ /* 0x000fe400078f18ff */
[----:B------:R-:W-:Y:S01]  /*1460*/  @P1 LOP3.LUT R14, R14, 0xfffffff8, RZ, 0xc0, !PT ;  /* 0xfffffff80e0e1812 */ /* 0x000fe200078ec0ff */
[--C-:B------:R-:W-:Y:S01]  /*1470*/  @P1 IMAD.WIDE R22, R15, 0x2, R20.reuse ;  /* 0x000000020f161825 */ /* 0x100fe200078e0214 */
[----:B------:R-:W-:Y:S02]  /*1480*/  @P1 LOP3.LUT R11, R11, 0xfffffff8, RZ, 0xc0, !PT ;  /* 0xfffffff80b0b1812 */ /* 0x000fe400078ec0ff */
[----:B------:R-:W-:Y:S01]  /*1490*/  @P0 LOP3.LUT R10, R10, 0xfffffff8, RZ, 0xc0, !PT ;  /* 0xfffffff80a0a0812 */ /* 0x000fe200078ec0ff */
[----:B------:R-:W-:-:S04]  /*14a0*/  @P1 IMAD.WIDE R14, R14, 0x2, R20 ;  /* 0x000000020e0e1825 */ /* 0x000fc800078e0214 */
[----:B------:R-:W-:-:S04]  /*14b0*/  @P1 IMAD.WIDE R24, R11, 0x2, R20 ;  /* 0x000000020b181825 */ /* 0x000fc800078e0214 */
[----:B------:R-:W-:-:S04]  /*14c0*/  @P1 IMAD.WIDE R20, R215, 0x2, R20 ;  /* 0x00000002d7141825 */ /* 0x000fc800078e0214 */
[--C-:B------:R-:W-:Y:S01]  /*14d0*/  @P0 IMAD.WIDE R10, R10, 0x2, R18.reuse ;  /* 0x000000020a0a0825 */ /* 0x100fe200078e0212 */
[----:B------:R1:W-:Y:S03]  /*14e0*/  @P1 LDGSTS.E.BYPASS.LTC128B.128 [R16+0xd100], [R20.64], !P6 ;  /* 0x0d10000014101fae */ /* 0x0003e6000f101d4c */
[----:B------:R-:W-:Y:S01]  /*14f0*/  @P0 IMAD.WIDE R18, R215, 0x2, R18 ;  /* 0x00000002d7120825 */ /* 0x000fe200078e0212 */
[----:B------:R1:W-:Y:S04]  /*1500*/  @P1 LDGSTS.E.BYPASS.LTC128B.128 [R16+0x10100], [R22.64], !P5 ;  /* 0x1010000016101fae */ /* 0x0003e8000e901d4c */
[----:B------:R2:W-:Y:S04]  /*1510*/  @P1 LDGSTS.E.BYPASS.LTC128B.128 [R16+0x13100], [R14.64], !P4 ;  /* 0x131000000e101fae */ /* 0x0005e8000e101d4c */
[----:B------:R3:W-:Y:S01]  /*1520*/  @P1 LDGSTS.E.BYPASS.LTC128B.128 [R16+0x16100], [R24.64], !P3 ;  /* 0x1610000018101fae */ /* 0x0007e2000d901d4c */
[C---:B------:R-:W-:Y:S01]  /*1530*/  R2P PR, R4.reuse, 0x6 ;  /* 0x0000000604007804 */ /* 0x040fe20000000000 */
[----:B------:R-:W-:-:S02]  /*1540*/  IMAD.SHL.U32 R4, R4, 0x40, RZ ;  /* 0x0000004004047824 */ /* 0x000fc400078e00ff */
[----:B------:R4:W-:Y:S04]  /*1550*/  @P0 LDGSTS.E.BYPASS.LTC128B.128 [R6+0xe100], [R18.64], !P6 ;  /* 0x0e10000012060fae */ /* 0x0009e8000f101d4c */
[----:B------:R4:W-:Y:S04]  /*1560*/  @P0 LDGSTS.E.BYPASS.LTC128B.128 [R6+0x11100], [R10.64], !P5 ;  /* 0x111000000a060fae */ /* 0x0009e8000e901d4c */
[----:B------:R4:W-:Y:S04]  /*1570*/  @P0 LDGSTS.E.BYPASS.LTC128B.128 [R6+0x14100], [R26.64], !P4 ;  /* 0x141000001a060fae */ /* 0x0009e8000e101d4c */
[----:B------:R5:W-:Y:S04]  /*1580*/  @P0 LDGSTS.E.BYPASS.LTC128B.128 [R6+0x17100], [R8.64], !P3 ;  /* 0x1710000008060fae */ /* 0x000be8000d901d4c */
[----:B------:R-:W0:Y:S01]  /*1590*/  LDGDEPBAR ;  /* 0x00000000000079af */ /* 0x000e220000000000 */
[----:B--2---:R-:W-:Y:S01]  /*15a0*/  LEA.HI R15, R17, R2, RZ, 0x5 ;  /* 0x00000002110f7211 */ /* 0x004fe200078f28ff */
[----:B------:R-:W-:-:S02]  /*15b0*/  IMAD.MOV.U32 R14, RZ, RZ, 0x20 ;  /* 0x00000020ff0e7424 */ /* 0x000fc400078e00ff */
[----:B-----5:R-:W-:Y:S01]  /*15c0*/  IMAD.MOV.U32 R9, RZ, RZ, 0x10 ;  /* 0x00000010ff097424 */ /* 0x020fe200078e00ff */
[----:B------:R-:W-:-:S04]  /*15d0*/  DEPBAR.LE SB0, 0x1 ;  /* 0x000080400000791a */ /* 0x000fc80000000000 */
[----:B----4-:R-:W-:Y:S01]  /*15e0*/  IMAD.SHL.U32 R6, R5, 0x40, RZ ;  /* 0x0000004005067824 */ /* 0x010fe200078e00ff */
[----:B------:R-:W-:Y:S01]  /*15f0*/  LOP3.LUT R5, R4, 0x1c0, RZ, 0xc0, !PT ;  /* 0x000001c004057812 */ /* 0x000fe200078ec0ff */
[----:B------:R-:W-:-:S04]  /*1600*/  DEPBAR.LE SB0, 0x0 ;  /* 0x000080000000791a */ /* 0x000fc80000000000 */
[----:B------:R-:W-:Y:S01]  /*1610*/  SEL R4, R9, 0xfffffff0, !P1 ;  /* 0xfffffff009047807 */ /* 0x000fe20004800000 */
[----:B------:R-:W-:Y:S01]  /*1620*/  BAR.SYNC.DEFER_BLOCKING 0x0 ;  /* 0x0000000000007b1d */ /* 0x000fe20000010000 */
[----:B------:R-:W-:Y:S02]  /*1630*/  LOP3.LUT R9, R5, 0x8, R3, 0xf8, !PT ;  /* 0x0000000805097812 */ /* 0x000fe400078ef803 */
[----:B------:R-:W-:Y:S02]  /*1640*/  SHF.R.S32.HI R8, RZ, 0x5, R15 ;  /* 0x00000005ff087819 */ /* 0x000fe4000001140f */
[----:B------:R-:W-:Y:S02]  /*1650*/  LOP3.LUT R6, R6, 0xfffffe00, RZ, 0xc0, !PT ;  /* 0xfffffe0006067812 */ /* 0x000fe400078ec0ff */
[----:B------:R-:W-:Y:S02]  /*1660*/  SHF.R.U32.HI R5, RZ, 0x3, R5 ;  /* 0x00000003ff057819 */ /* 0x000fe40000011605 */
[----:B------:R-:W-:-:S02]  /*1670*/  SEL R3, R14, 0xffffffe0, !P2 ;  /* 0xffffffe00e037807 */ /* 0x000fc40005000000 */
[----:B------:R-:W-:Y:S01]  /*1680*/  R2P PR, R0, 0x6 ;  /* 0x0000000600007804 */ /* 0x000fe20000000000 */
[----:B------:R-:W-:Y:S01]  /*1690*/  IMAD R0, R8, 0x400, R6 ;  /* 0x0000040008007824 */ /* 0x000fe200078e0206 */
[----:B------:R-:W-:Y:S02]  /*16a0*/  LOP3.LUT R5, R9, R5, RZ, 0x3c, !PT ;  /* 0x0000000509057212 */ /* 0x000fe400078e3cff */
[----:B------:R-:W-:Y:S02]  /*16b0*/  PLOP3.LUT P0, PT, PT, PT, UP1, 0x80, 0x0 ;  /* 0x000000000000781c */ /* 0x000fe40003f0f018 */
[----:B------:R-:W-:Y:S01]  /*16c0*/  IADD3 R8, R247, 0xc100, RZ ;  /* 0x0000c100f7087810 */ /* 0x000fe20007ffe0ff */
[----:B------:R-:W-:Y:S01]  /*16d0*/  IMAD.IADD R0, R5, 0x1, R0 ;  /* 0x0000000105007824 */ /* 0x000fe200078e0200 */
[----:B------:R-:W-:Y:S02]  /*16e0*/  LOP3.LUT R15, R15, 0xffffffe0, RZ, 0xc0, !PT ;  /* 0xffffffe00f0f7812 */ /* 0x000fe400078ec0ff */
[----:B------:R-:W-:Y:S01]  /*16f0*/  LOP3.LUT R5, R5, R6, RZ, 0xfc, !PT ;  /* 0x0000000605057212 */ /* 0x000fe200078efcff */
[C---:B------:R-:W-:Y:S01]  /*1700*/  IMAD.SHL.U32 R48, R0.reuse, 0x2, RZ ;  /* 0x0000000200307824 */ /* 0x040fe200078e00ff */
[----:B------:R-:W-:Y:S01]  /*1710*/  LEA R248, R0, 0x18100, 0x1 ;  /* 0x0001810000f87811 */ /* 0x000fe200078e08ff */
[----:B------:R2:W4:Y:S01]  /*1720*/  LDSM.16.M88.4 R80, [R247+0xc900] ;  /* 0x00c90000f750783b */ /* 0x0005220000000200 */
[----:B------:R-:W-:Y:S01]  /*1730*/  @P1 IADD3 R245, R8, -0x20, RZ ;  /* 0xffffffe008f51810 */ /* 0x000fe20007ffe0ff */
[----:B------:R-:W-:Y:S01]  /*1740*/  IMAD.IADD R2, R2, 0x1, -R15 ;  /* 0x0000000102027824 */ /* 0x000fe200078e0a0f */
[----:B------:R-:W-:Y:S01]  /*1750*/  ISETP.GE.AND P1, PT, R112, c[0x0][0x1d4], PT ;  /* 0x0000750070007a0c */ /* 0x000fe20003f26270 */
[----:B------:R-:W-:Y:S01]  /*1760*/  IMAD R246, R4, 0x2, R248 ;  /* 0x0000000204f67824 */ /* 0x000fe200078e02f8 */
[----:B------:R-:W2:Y:S01]  /*1770*/  LDSM.16.M88.4 R48, [R48+0x18100] ;  /* 0x018100003030783b */ /* 0x000ea20000000200 */
[----:B------:R-:W-:-:S02]  /*1780*/  ISETP.GT.AND P3, PT, R113, 0x5f, PT ;  /* 0x0000005f7100780c */ /* 0x000fc40003f64270 */
[----:B------:R-:W-:Y:S01]  /*1790*/  SEL R6, RZ, 0x10, P1 ;  /* 0x00000010ff067807 */ /* 0x000fe20000800000 */
[----:B------:R2:W2:Y:S01]  /*17a0*/  LDSM.16.M88.4 R8, [R247+0xc100] ;  /* 0x00c10000f708783b */ /* 0x0004a20000000200 */
[----:B------:R-:W-:Y:S02]  /*17b0*/  SEL R0, R14, 0xffffffe0, !P2 ;  /* 0xffffffe00e007807 */ /* 0x000fe40005000000 */
[C---:B------:R-:W-:Y:S01]  /*17c0*/  IADD3 R237, R245.reuse, 0x800, RZ ;  /* 0x00000800f5ed7810 */ /* 0x040fe20007ffe0ff */
[----:B------:R2:W2:Y:S01]  /*17d0*/  LDSM.16.M88.4 R72, [R247+0xd100] ;  /* 0x00d10000f748783b */ /* 0x0004a20000000200 */
[C---:B------:R-:W-:Y:S02]  /*17e0*/  IADD3 R236, R245.reuse, 0x1000, RZ ;  /* 0x00001000f5ec7810 */ /* 0x040fe40007ffe0ff */
[C---:B------:R-:W-:Y:S01]  /*17f0*/  IADD3 R235, R245.reuse, 0x1800, RZ ;  /* 0x00001800f5eb7810 */ /* 0x040fe20007ffe0ff */
[----:B------:R2:W2:Y:S01]  /*1800*/  LDSM.16.M88.4 R64, [R247+0xd900] ;  /* 0x00d90000f740783b */ /* 0x0004a20000000200 */
[----:B------:R-:W-:-:S02]  /*1810*/  IADD3 R234, R245, 0x2000, RZ ;  /* 0x00002000f5ea7810 */ /* 0x000fc40007ffe0ff */
[----:B------:R-:W-:Y:S01]  /*1820*/  IADD3 R233, R245, 0x2800, RZ ;  /* 0x00002800f5e97810 */ /* 0x000fe20007ffe0ff */
[----:B------:R2:W2:Y:S04]  /*1830*/  LDSM.16.M88.4 R56, [R247+0xe100] ;  /* 0x00e10000f738783b */ /* 0x0004a80000000200 */
[----:B------:R2:W2:Y:S04]  /*1840*/  LDSM.16.M88.4 R92, [R247+0xe900] ;  /* 0x00e90000f75c783b */ /* 0x0004a80000000200 */
[----:B-1----:R1:W1:Y:S04]  /*1850*/  LDSM.16.M88.4 R20, [R246] ;  /* 0x00000000f614783b */ /* 0x0022680000000200 */
[----:B------:R1:W1:Y:S04]  /*1860*/  LDSM.16.M88.4 R88, [R245] ;  /* 0x00000000f558783b */ /* 0x0002680000000200 */
[----:B------:R1:W1:Y:S04]  /*1870*/  LDSM.16.M88.4 R44, [R245+0x800] ;  /* 0x00080000f52c783b */ /* 0x0002680000000200 */
[----:B---3--:R3:W1:Y:S04]  /*1880*/  LDSM.16.M88.4 R24, [R245+0x1000] ;  /* 0x00100000f518783b */ /* 0x0086680000000200 */
[----:B------:R3:W1:Y:S04]  /*1890*/  LDSM.16.M88.4 R40, [R245+0x1800] ;  /* 0x00180000f528783b */ /* 0x0006680000000200 */
[----:B------:R3:W1:Y:S04]  /*18a0*/  LDSM.16.M88.4 R16, [R245+0x2000] ;  /* 0x00200000f510783b */ /* 0x0006680000000200 */
[----:B------:R3:W1:Y:S01]  /*18b0*/  LDSM.16.M88.4 R32, [R245+0x2800] ;  /* 0x00280000f520783b */ /* 0x0006620000000200 */
[----:B------:R-:W-:Y:S05]  /*18c0*/  @!P0 BRA `(.L_x_769) ;  /* 0x0000059000008947 */ /* 0x000fea0003800000 */
[----:B----4-:R-:W-:Y:S01]  /*18d0*/  IMAD R13, R13, c[0x0][0x208], RZ ;  /* 0x000082000d0d7a24 */ /* 0x010fe200078e02ff */
[----:B------:R-:W-:Y:S01]  /*18e0*/  P2R R38, PR, RZ, 0x8 ;  /* 0x00000008ff267803 */ /* 0x000fe20000000000 */
[----:B------:R-:W-:Y:S01]  /*18f0*/  IMAD.WIDE.U32 R14, R250, c[0x0][0x208], RZ ;  /* 0x00008200fa0e7a25 */ /* 0x000fe200078e00ff */
[----:B------:R-:W-:-:S02]  /*1900*/  ISETP.GE.AND P3, PT, R215, c[0x0][0x1d4], PT ;  /* 0x00007500d7007a0c */ /* 0x000fc40003f66270 */
[----:B------:R-:W-:Y:S01]  /*1910*/  SHF.R.S32.HI R60, RZ, 0x1f, R29 ;  /* 0x0000001fff3c7819 */ /* 0x000fe2000001141d */
[----:B------:R-:W-:Y:S01]  /*1920*/  IMAD R13, R250, c[0x0][0x20c], R13 ;  /* 0x00008300fa0d7a24 */ /* 0x000fe200078e020d */
[----:B------:R-:W-:Y:S01]  /*1930*/  SHF.R.S32.HI R54, RZ, 0x1f, R28 ;  /* 0x0000001fff367819 */ /* 0x000fe2000001141c */
[----:B------:R-:W-:Y:S01]  /*1940*/  IMAD R12, R12, c[0x0][0x218], RZ ;  /* 0x000086000c0c7a24 */ /* 0x000fe200078e02ff */
[----:B------:R-:W-:Y:S01]  /*1950*/  LEA.HI R60, R60, R29, RZ, 0x3 ;  /* 0x0000001d3c3c7211 */ /* 0x000fe200078f18ff */
[----:B------:R-:W-:Y:S01]  /*1960*/  IMAD.IADD R15, R15, 0x1, R13 ;  /* 0x000000010f0f7824 */ /* 0x000fe200078e020d */
[----:B------:R-:W-:Y:S01]  /*1970*/  LEA.HI R54, R54, R28, RZ, 0x3 ;  /* 0x0000001c36367211 */ /* 0x000fe200078f18ff */
[C---:B------:R-:W-:Y:S01]  /*1980*/  IMAD R12, R249.reuse, c[0x0][0x21c], R12 ;  /* 0x00008700f90c7a24 */ /* 0x040fe200078e020c */
[----:B------:R-:W-:Y:S01]  /*1990*/  LOP3.LUT R60, R60, 0xfffffff8, RZ, 0xc0, !PT ;  /* 0xfffffff83c3c7812 */ /* 0x000fe200078ec0ff */
[----:B------:R-:W-:Y:S01]  /*19a0*/  IMAD.WIDE.U32 R14, R249, c[0x0][0x218], R14 ;  /* 0x00008600f90e7a25 */ /* 0x000fe200078e000e */
[----:B------:R-:W-:-:S02]  /*19b0*/  LOP3.LUT R54, R54, 0xfffffff8, RZ, 0xc0, !PT ;  /* 0xfffffff836367812 */ /* 0x000fc400078ec0ff */
[----:B------:R-:W-:Y:S01]  /*19c0*/  ISETP.GE.AND P2, PT, R29, c[0x0][0x1d4], PT ;  /* 0x000075001d007a0c */ /* 0x000fe20003f46270 */
[----:B------:R-:W-:Y:S01]  /*19d0*/  IMAD.WIDE R62, R215, 0x2, RZ ;  /* 0x00000002d73e7825 */ /* 0x000fe200078e02ff */
[----:B------:R-:W-:Y:S02]  /*19e0*/  IADD3 R14, P0, R14, UR22, RZ ;  /* 0x000000160e0e7c10 */ /* 0x000fe4000ff1e0ff */
[----:B------:R-:W-:Y:S01]  /*19f0*/  ISETP.GE.AND P1, PT, R28, c[0x0][0x1d4], PT ;  /* 0x000075001c007a0c */ /* 0x000fe20003f26270 */
[----:B------:R-:W-:Y:S01]  /*1a00*/  IMAD.SHL.U32 R13, R252, 0x2, RZ ;  /* 0x00000002fc0d7824 */ /* 0x000fe200078e00ff */
[----:B------:R-:W-:Y:S01]  /*1a10*/  IADD3.X R12, R15, UR5, R12, P0, !PT ;  /* 0x000000050f0c7c10 */ /* 0x000fe200087fe40c */
[----:B------:R-:W-:Y:S01]  /*1a20*/  IMAD.WIDE R60, R60, 0x2, RZ ;  /* 0x000000023c3c7825 */ /* 0x000fe200078e02ff */
[----:B------:R-:W-:Y:S02]  /*1a30*/  LEA R15, P0, R14, c[0x0][0x1f8], 0x1 ;  /* 0x00007e000e0f7a11 */ /* 0x000fe400078008ff */
[----:B------:R-:W-:Y:S01]  /*1a40*/  P2R R39, PR, RZ, 0x20 ;  /* 0x00000020ff277803 */ /* 0x000fe20000000000 */
[----:B------:R-:W-:Y:S01]  /*1a50*/  IMAD.WIDE R54, R54, 0x2, RZ ;  /* 0x0000000236367825 */ /* 0x000fe200078e02ff */
[----:B------:R-:W-:Y:S01]  /*1a60*/  LEA.HI.X R14, R14, c[0x0][0x1fc], R12, 0x1, P0 ;  /* 0x00007f000e0e7a11 */ /* 0x000fe200000f0c0c */
[----:B------:R-:W4:Y:S01]  /*1a70*/  SHFL.IDX PT, R36, R15, RZ, 0x181f ;  /* 0x00181fff0f247589 */ /* 0x000f2200000e0000 */
[----:B------:R-:W-:-:S03]  /*1a80*/  SHF.R.S32.HI R12, RZ, 0x1f, R112 ;  /* 0x0000001fff0c7819 */ /* 0x000fc60000011470 */
[----:B------:R-:W5:Y:S01]  /*1a90*/  SHFL.IDX PT, R37, R14, RZ, 0x181f ;  /* 0x00181fff0e257589 */ /* 0x000f6200000e0000 */
[----:B------:R-:W-:-:S03]  /*1aa0*/  LEA.HI R12, R12, R112, RZ, 0x3 ;  /* 0x000000700c0c7211 */ /* 0x000fc600078f18ff */
[----:B------:R-:W3:Y:S01]  /*1ab0*/  SHFL.IDX PT, R30, R15, 0x1, 0x181f ;  /* 0x00381f000f1e7f89 */ /* 0x000ee200000e0000 */
[----:B------:R-:W-:-:S03]  /*1ac0*/  LOP3.LUT R12, R12, 0xfffffff8, RZ, 0xc0, !PT ;  /* 0xfffffff80c0c7812 */ /* 0x000fc600078ec0ff */
[----:B------:R-:W2:Y:S02]  /*1ad0*/  SHFL.IDX PT, R31, R14, 0x1, 0x181f ;  /* 0x00381f000e1f7f89 */ /* 0x000ea400000e0000 */
[----:B------:R-:W-:Y:S01]  /*1ae0*/  IMAD.WIDE R70, R12, 0x2, RZ ;  /* 0x000000020c467825 */ /* 0x000fe200078e02ff */
[----:B------:R-:W-:Y:S01]  /*1af0*/  P2R R12, PR, RZ, 0x10 ;  /* 0x00000010ff0c7803 */ /* 0x000fe20000000000 */
[----:B------:R-:W1:Y:S01]  /*1b00*/  SHFL.IDX PT, R15, R15, 0x2, 0x181f ;  /* 0x00581f000f0f7f89 */ /* 0x000e6200000e0000 */
[----:B------:R-:W-:-:S03]  /*1b10*/  ISETP.LT.OR P4, PT, R7, 0x21, P2 ;  /* 0x000000210700780c */ /* 0x000fc60001781670 */
[----:B------:R-:W1:Y:S01]  /*1b20*/  SHFL.IDX PT, R14, R14, 0x2, 0x181f ;  /* 0x00581f000e0e7f89 */ /* 0x000e6200000e0000 */
[----:B----4-:R-:W-:-:S05]  /*1b30*/  IADD3 R52, P0, R36, R62, RZ ;  /* 0x0000003e24347210 */ /* 0x010fca0007f1e0ff */
[----:B-----5:R-:W-:Y:S01]  /*1b40*/  IMAD.X R53, R37, 0x1, R63, P0 ;  /* 0x0000000125357824 */ /* 0x020fe200000e063f */
[----:B------:R-:W-:-:S13]  /*1b50*/  ISETP.LT.OR P0, PT, R7, 0x1, P3 ;  /* 0x000000010700780c */ /* 0x000fda0001f01670 */
[----:B------:R4:W-:Y:S02]  /*1b60*/  LDGSTS.E.BYPASS.LTC128B.128 [R13+0x100], [R52.64], !P0 ;  /* 0x00100000340d7fae */ /* 0x0009e4000c101d4c */
[----:B----4-:R-:W-:-:S05]  /*1b70*/  IADD3 R52, P0, R36, R60, RZ ;  /* 0x0000003c24347210 */ /* 0x010fca0007f1e0ff */
[----:B------:R-:W-:Y:S01]  /*1b80*/  IMAD.X R53, R37, 0x1, R61, P0 ;  /* 0x0000000125357824 */ /* 0x000fe200000e063d */
[----:B------:R-:W-:-:S05]  /*1b90*/  IADD3 R68, P0, R36, R54, RZ ;  /* 0x0000003624447210 */ /* 0x000fca0007f1e0ff */
[----:B------:R-:W-:Y:S01]  /*1ba0*/  IMAD.X R69, R37, 0x1, R55, P0 ;  /* 0x0000000125457824 */ /* 0x000fe200000e0637 */
[----:B------:R-:W-:-:S05]  /*1bb0*/  IADD3 R36, P0, R36, R70, RZ ;  /* 0x0000004624247210 */ /* 0x000fca0007f1e0ff */
[----:B------:R-:W-:Y:S01]  /*1bc0*/  IMAD.X R37, R37, 0x1, R71, P0 ;  /* 0x0000000125257824 */ /* 0x000fe200000e0647 */
[----:B---3--:R-:W-:-:S05]  /*1bd0*/  IADD3 R84, P0, R62, R30, RZ ;  /* 0x0000001e3e547210 */ /* 0x008fca0007f1e0ff */
[----:B--2---:R-:W-:Y:S01]  /*1be0*/  IMAD.X R85, R63, 0x1, R31, P0 ;  /* 0x000000013f557824 */ /* 0x004fe200000e061f */
[----:B------:R-:W-:-:S05]  /*1bf0*/  IADD3 R78, P0, R60, R30, RZ ;  /* 0x0000001e3c4e7210 */ /* 0x000fca0007f1e0ff */
[----:B------:R-:W-:Y:S01]  /*1c00*/  IMAD.X R79, R61, 0x1, R31, P0 ;  /* 0x000000013d4f7824 */ /* 0x000fe200000e061f */
[----:B------:R-:W-:-:S05]  /*1c10*/  IADD3 R76, P0, R54, R30, RZ ;  /* 0x0000001e364c7210 */ /* 0x000fca0007f1e0ff */
[----:B------:R-:W-:Y:S01]  /*1c20*/  IMAD.X R77, R55, 0x1, R31, P0 ;  /* 0x00000001374d7824 */ /* 0x000fe200000e061f */
[----:B------:R-:W-:-:S05]  /*1c30*/  IADD3 R30, P0, R70, R30, RZ ;  /* 0x0000001e461e7210 */ /* 0x000fca0007f1e0ff */
[----:B------:R-:W-:Y:S01]  /*1c40*/  IMAD.X R31, R71, 0x1, R31, P0 ;  /* 0x00000001471f7824 */ /* 0x000fe200000e061f */
[----:B-1----:R-:W-:-:S05]  /*1c50*/  IADD3 R62, P0, R62, R15, RZ ;  /* 0x0000000f3e3e7210 */ /* 0x002fca0007f1e0ff */
[----:B------:R-:W-:Y:S01]  /*1c60*/  IMAD.X R63, R63, 0x1, R14, P0 ;  /* 0x000000013f3f7824 */ /* 0x000fe200000e060e */
[----:B------:R-:W-:-:S05]  /*1c70*/  IADD3 R60, P0, R60, R15, RZ ;  /* 0x0000000f3c3c7210 */ /* 0x000fca0007f1e0ff */
[----:B------:R-:W-:Y:S01]  /*1c80*/  IMAD.X R61, R61, 0x1, R14, P0 ;  /* 0x000000013d3d7824 */ /* 0x000fe200000e060e */
[----:B------:R-:W-:-:S05]  /*1c90*/  IADD3 R54, P0, R54, R15, RZ ;  /* 0x0000000f36367210 */ /* 0x000fca0007f1e0ff */
[----:B------:R-:W-:Y:S01]  /*1ca0*/  IMAD.X R55, R55, 0x1, R14, P0 ;  /* 0x0000000137377824 */ /* 0x000fe200000e060e */
[----:B------:R-:W-:-:S05]  /*1cb0*/  IADD3 R70, P0, R70, R15, RZ ;  /* 0x0000000f46467210 */ /* 0x000fca0007f1e0ff */
[----:B------:R-:W-:Y:S01]  /*1cc0*/  IMAD.X R71, R71, 0x1, R14, P0 ;  /* 0x0000000147477824 */ /* 0x000fe200000e060e */
[C---:B------:R-:W-:Y:S02]  /*1cd0*/  ISETP.LT.OR P0, PT, R7.reuse, 0x1, P2 ;  /* 0x000000010700780c */ /* 0x040fe40001701670 */
[----:B------:R-:W-:-:S11]  /*1ce0*/  ISETP.LT.OR P2, PT, R7, 0x41, P2 ;  /* 0x000000410700780c */ /* 0x000fd60001741670 */
[----:B------:R1:W-:Y:S01]  /*1cf0*/  LDGSTS.E.BYPASS.LTC128B.128 [R13+0x3100], [R52.64], !P0 ;  /* 0x03100000340d7fae */ /* 0x0003e2000c101d4c */
[----:B------:R-:W-:-:S13]  /*1d00*/  ISETP.LT.OR P0, PT, R7, 0x1, P1 ;  /* 0x000000010700780c */ /* 0x000fda0000f01670 */
[----:B------:R1:W-:Y:S01]  /*1d10*/  LDGSTS.E.BYPASS.LTC128B.128 [R13+0x6100], [R68.64], !P0 ;  /* 0x06100000440d7fae */ /* 0x0003e2000c101d4c */
[----:B------:R-:W-:-:S04]  /*1d20*/  ISETP.GE.AND P0, PT, R112, c[0x0][0x1d4], PT ;  /* 0x0000750070007a0c */ /* 0x000fc80003f06270 */
[----:B------:R-:W-:-:S13]  /*1d30*/  ISETP.LT.OR P5, PT, R7, 0x1, P0 ;  /* 0x000000010700780c */ /* 0x000fda00007a1670 */
[----:B------:R1:W-:Y:S01]  /*1d40*/  LDGSTS.E.BYPASS.LTC128B.128 [R13+0x9100], [R36.64], !P5 ;  /* 0x09100000240d7fae */ /* 0x0003e2000e901d4c */
[C---:B------:R-:W-:Y:S02]  /*1d50*/  ISETP.LT.OR P5, PT, R7.reuse, 0x21, P3 ;  /* 0x000000210700780c */ /* 0x040fe40001fa1670 */
[----:B------:R-:W-:-:S11]  /*1d60*/  ISETP.LT.OR P3, PT, R7, 0x41, P3 ;  /* 0x000000410700780c */ /* 0x000fd60001f61670 */
[----:B------:R1:W-:Y:S01]  /*1d70*/  LDGSTS.E.BYPASS.LTC128B.128 [R13+0x1100], [R84.64], !P5 ;  /* 0x01100000540d7fae */ /* 0x0003e2000e901d4c */
[----:B------:R-:W-:-:S03]  /*1d80*/  ISETP.NE.AND P5, PT, R39, RZ, PT ;  /* 0x000000ff2700720c */ /* 0x000fc60003fa5270 */
[----:B------:R1:W-:Y:S01]  /*1d90*/  LDGSTS.E.BYPASS.LTC128B.128 [R13+0x4100], [R78.64], !P4 ;  /* 0x041000004e0d7fae */ /* 0x0003e2000e101d4c */
[C---:B------:R-:W-:Y:S02]  /*1da0*/  ISETP.LT.OR P4, PT, R7.reuse, 0x21, P1 ;  /* 0x000000210700780c */ /* 0x040fe40000f81670 */
[----:B------:R-:W-:-:S11]  /*1db0*/  ISETP.LT.OR P1, PT, R7, 0x41, P1 ;  /* 0x000000410700780c */ /* 0x000fd60000f21670 */
[----:B------:R1:W-:Y:S01]  /*1dc0*/  LDGSTS.E.BYPASS.LTC128B.128 [R13+0x7100], [R76.64], !P4 ;  /* 0x071000004c0d7fae */ /* 0x0003e2000e101d4c */
[C---:B------:R-:W-:Y:S02]  /*1dd0*/  ISETP.LT.OR P4, PT, R7.reuse, 0x21, P0 ;  /* 0x000000210700780c */ /* 0x040fe40000781670 */
[----:B------:R-:W-:-:S11]  /*1de0*/  ISETP.LT.OR P0, PT, R7, 0x41, P0 ;  /* 0x000000410700780c */ /* 0x000fd60000701670 */
[----:B------:R1:W-:Y:S01]  /*1df0*/  LDGSTS.E.BYPASS.LTC128B.128 [R13+0xa100], [R30.64], !P4 ;  /* 0x0a1000001e0d7fae */ /* 0x0003e2000e101d4c */
[----:B------:R-:W-:-:S03]  /*1e00*/  ISETP.NE.AND P4, PT, R12, RZ, PT ;  /* 0x000000ff0c00720c */ /* 0x000fc60003f85270 */
[----:B------:R1:W-:Y:S01]  /*1e10*/  LDGSTS.E.BYPASS.LTC128B.128 [R13+0x2100], [R62.64], !P3 ;  /* 0x021000003e0d7fae */ /* 0x0003e2000d901d4c */
[----:B------:R-:W-:-:S03]  /*1e20*/  ISETP.NE.AND P3, PT, R38, RZ, PT ;  /* 0x000000ff2600720c */ /* 0x000fc60003f65270 */
[----:B------:R1:W-:Y:S04]  /*1e30*/  LDGSTS.E.BYPASS.LTC128B.128 [R13+0x5100], [R60.64], !P2 ;  /* 0x051000003c0d7fae */ /* 0x0003e8000d101d4c */
[----:B------:R1:W-:Y:S04]  /*1e40*/  LDGSTS.E.BYPASS.LTC128B.128 [R13+0x8100], [R54.64], !P1 ;  /* 0x08100000360d7fae */ /* 0x0003e8000c901d4c */
[----:B------:R1:W-:Y:S02]  /*1e50*/  LDGSTS.E.BYPASS.LTC128B.128 [R13+0xb100], [R70.64], !P0 ;  /* 0x0b100000460d7fae */ /* 0x0003e4000c101d4c */
.L_x_769:
[C---:B-12-4-:R-:W-:Y:S01]  /*1e60*/  HMMA.16816.F32.BF16 R12, R48.reuse, R8, RZ ;  /* 0x00000008300c723c */ /* 0x056fe200000418ff */
[C---:B------:R-:W-:Y:S01]  /*1e70*/  IMAD R244, R3.reuse, 0x2, R248 ;  /* 0x0000000203f47824 */ /* 0x040fe200078e02f8 */
[----:B------:R-:W0:Y:S01]  /*1e80*/  LDGDEPBAR ;  /* 0x00000000000079af */ /* 0x000e220000000000 */
[C---:B------:R-:W-:Y:S01]  /*1e90*/  IMAD R241, R0.reuse, 0x2, R247 ;  /* 0x0000000200f17824 */ /* 0x040fe200078e02f7 */
[----:B------:R-:W-:Y:S01]  /*1ea0*/  UISETP.GE.AND UP1, UPT, UR10, 0x61, UPT ;  /* 0x000000610a00788c */ /* 0x000fe2000bf26270 */
[----:B------:R-:W-:Y:S01]  /*1eb0*/  IMAD R243, R3, 0x2, R246 ;  /* 0x0000000203f37824 */ /* 0x000fe200078e02f6 */
[----:B------:R-:W-:Y:S01]  /*1ec0*/  LDSM.16.M88.4 R96, [R244] ;  /* 0x00000000f460783b */ /* 0x000fe20000000200 */
[----:B------:R-:W-:Y:S01]  /*1ed0*/  IMAD R232, R0, 0x2, R245 ;  /* 0x0000000200e87824 */ /* 0x000fe200078e02f5 */
[----:B------:R-:W-:Y:S01]  /*1ee0*/  HMMA.16816.F32.BF16 R76, R48, R72, RZ ;  /* 0x00000048304c723c */ /* 0x000fe200000418ff */
[----:B------:R-:W-:Y:S01]  /*1ef0*/  IADD3 R231, R245, 0x3000, RZ ;  /* 0x00003000f5e77810 */ /* 0x000fe20007ffe0ff */
[----:B------:R-:W1:Y:S01]  /*1f00*/  LDSM.16.M88.4 R36, [R241+0xc100] ;  /* 0x00c10000f124783b */ /* 0x000e620000000200 */
[----:B------:R-:W-:-:S02]  /*1f10*/  PLOP3.LUT P0, PT, PT, PT, UP1, 0x40, 0x0 ;  /* 0x000000000000781c */ /* 0x000fc40003f0e818 */
[C---:B------:R-:W-:Y:S01]  /*1f20*/  IADD3 R230, R245.reuse, 0x3800, RZ ;  /* 0x00003800f5e67810 */ /* 0x040fe20007ffe0ff */
[----:B------:R-:W-:Y:S01]  /*1f30*/  LDSM.16.M88.4 R104, [R241+0xe100] ;  /* 0x00e10000f168783b */ /* 0x000fe20000000200 */
[C---:B------:R-:W-:Y:S01]  /*1f40*/  IADD3 R229, R245.reuse, 0x4000, RZ ;  /* 0x00004000f5e57810 */ /* 0x040fe20007ffe0ff */
[C---:B------:R-:W-:Y:S01]  /*1f50*/  HMMA.16816.F32.BF16 R8, R48.reuse, R10, RZ ;  /* 0x0000000a3008723c */ /* 0x040fe200000418ff */
[C---:B------:R-:W-:Y:S01]  /*1f60*/  IADD3 R228, R245.reuse, 0x4800, RZ ;  /* 0x00004800f5e47810 */ /* 0x040fe20007ffe0ff */
[----:B------:R-:W-:Y:S01]  /*1f70*/  LDSM.16.M88.4 R100, [R241+0xe900] ;  /* 0x00e90000f164783b */ /* 0x000fe20000000200 */
[C---:B------:R-:W-:Y:S02]  /*1f80*/  IADD3 R227, R245.reuse, 0x5000, RZ ;  /* 0x00005000f5e37810 */ /* 0x040fe40007ffe0ff */
[C---:B------:R-:W-:Y:S01]  /*1f90*/  IADD3 R226, R245.reuse, 0x5800, RZ ;  /* 0x00005800f5e27810 */ /* 0x040fe20007ffe0ff */
[----:B------:R-:W-:Y:S01]  /*1fa0*/  LDSM.16.M88.4 R108, [R244+0xc000] ;  /* 0x00c00000f46c783b */ /* 0x000fe20000000200 */
[C---:B------:R-:W-:Y:S01]  /*1fb0*/  IADD3 R225, R245.reuse, 0x6000, RZ ;  /* 0x00006000f5e17810 */ /* 0x040fe20007ffe0ff */
[----:B------:R-:W-:Y:S01]  /*1fc0*/  HMMA.16816.F32.BF16 R72, R48, R74, RZ ;  /* 0x0000004a3048723c */ /* 0x000fe200000418ff */
[----:B------:R-:W-:-:S02]  /*1fd0*/  IADD3 R224, R245, 0x6800, RZ ;  /* 0x00006800f5e07810 */ /* 0x000fc40007ffe0ff */
[C---:B------:R-:W-:Y:S02]  /*1fe0*/  IADD3 R223, R245.reuse, 0x7000, RZ ;  /* 0x00007000f5df7810 */ /* 0x040fe40007ffe0ff */
[C---:B------:R-:W-:Y:S02]  /*1ff0*/  IADD3 R222, R245.reuse, 0x7800, RZ ;  /* 0x00007800f5de7810 */ /* 0x040fe40007ffe0ff */
[C---:B------:R-:W-:Y:S01]  /*2000*/  IADD3 R221, R245.reuse, 0x8000, RZ ;  /* 0x00008000f5dd7810 */ /* 0x040fe20007ffe0ff */
[----:B------:R-:W-:Y:S01]  /*2010*/  HMMA.16816.F32.BF16 R84, R48, R80, RZ ;  /* 0x000000503054723c */ /* 0x000fe200000418ff */
[C---:B------:R-:W-:Y:S02]  /*2020*/  IADD3 R220, R245.reuse, 0x8800, RZ ;  /* 0x00008800f5dc7810 */ /* 0x040fe40007ffe0ff */
[C---:B------:R-:W-:Y:S02]  /*2030*/  IADD3 R219, R245.reuse, 0x9000, RZ ;  /* 0x00009000f5db7810 */ /* 0x040fe40007ffe0ff */
[----:B------:R-:W-:-:S02]  /*2040*/  IADD3 R218, R245, 0x9800, RZ ;  /* 0x00009800f5da7810 */ /* 0x000fc40007ffe0ff */
[C---:B------:R-:W-:Y:S01]  /*2050*/  IADD3 R217, R245.reuse, 0xa000, RZ ;  /* 0x0000a000f5d97810 */ /* 0x040fe20007ffe0ff */
[----:B------:R-:W-:Y:S01]  /*2060*/  HMMA.16816.F32.BF16 R68, R48, R64, RZ ;  /* 0x000000403044723c */ /* 0x000fe200000418ff */
[C---:B------:R-:W-:Y:S02]  /*2070*/  IADD3 R216, R245.reuse, 0xa800, RZ ;  /* 0x0000a800f5d87810 */ /* 0x040fe40007ffe0ff */
[C---:B------:R-:W-:Y:S02]  /*2080*/  IADD3 R183, R245.reuse, 0xb000, RZ ;  /* 0x0000b000f5b77810 */ /* 0x040fe40007ffe0ff */
[----:B------:R-:W-:-:S03]  /*2090*/  IADD3 R182, R245, 0xb800, RZ ;  /* 0x0000b800f5b67810 */ /* 0x000fc60007ffe0ff */
[C---:B------:R-:W-:Y:S08]  /*20a0*/  HMMA.16816.F32.BF16 R80, R48.reuse, R82, RZ ;  /* 0x000000523050723c */ /* 0x040ff000000418ff */
[C---:B------:R-:W-:Y:S08]  /*20b0*/  HMMA.16816.F32.BF16 R64, R48.reuse, R66, RZ ;  /* 0x000000423040723c */ /* 0x040ff000000418ff */
[C---:B------:R-:W-:Y:S08]  /*20c0*/  HMMA.16816.F32.BF16 R60, R48.reuse, R56, RZ ;  /* 0x00000038303c723c */ /* 0x040ff000000418ff */
[C---:B------:R-:W-:Y:S08]  /*20d0*/  HMMA.16816.F32.BF16 R56, R48.reuse, R58, RZ ;  /* 0x0000003a3038723c */ /* 0x040ff000000418ff */
[C---:B------:R-:W-:Y:S08]  /*20e0*/  HMMA.16816.F32.BF16 R52, R48.reuse, R92, RZ ;  /* 0x0000005c3034723c */ /* 0x040ff000000418ff */
[----:B------:R-:W-:Y:S01]  /*20f0*/  HMMA.16816.F32.BF16 R48, R48, R94, RZ ;  /* 0x0000005e3030723c */ /* 0x000fe200000418ff */
[----:B------:R-:W-:Y:S07]  /*2100*/  LDSM.16.M88.4 R92, [R232+0x1800] ;  /* 0x00180000e85c783b */ /* 0x000fee0000000200 */
[C---:B------:R-:W-:Y:S08]  /*2110*/  HMMA.16816.F32.BF16 R12, R20.reuse, R88, R12 ;  /* 0x00000058140c723c */ /* 0x040ff0000004180c */
[C---:B------:R-:W-:Y:S01]  /*2120*/  HMMA.16816.F32.BF16 R8, R20.reuse, R90, R8 ;  /* 0x0000005a1408723c */ /* 0x040fe20000041808 */
[----:B------:R-:W-:Y:S07]  /*2130*/  LDSM.16.M88.4 R88, [R232+0x2000] ;  /* 0x00200000e858783b */ /* 0x000fee0000000200 */
[C---:B------:R-:W-:Y:S08]  /*2140*/  HMMA.16816.F32.BF16 R76, R20.reuse, R24, R76 ;  /* 0x00000018144c723c */ /* 0x040ff0000004184c */
[C---:B------:R-:W-:Y:S01]  /*2150*/  HMMA.16816.F32.BF16 R72, R20.reuse, R26, R72 ;  /* 0x0000001a1448723c */ /* 0x040fe20000041848 */
[----:B------:R-:W2:Y:S07]  /*2160*/  LDSM.16.M88.4 R24, [R241+0xc900] ;  /* 0x00c90000f118783b */ /* 0x000eae0000000200 */
[C---:B------:R-:W-:Y:S08]  /*2170*/  HMMA.16816.F32.BF16 R84, R20.reuse, R44, R84 ;  /* 0x0000002c1454723c */ /* 0x040ff00000041854 */
[C---:B------:R-:W-:Y:S01]  /*2180*/  HMMA.16816.F32.BF16 R80, R20.reuse, R46, R80 ;  /* 0x0000002e1450723c */ /* 0x040fe20000041850 */
[----:B------:R-:W-:Y:S07]  /*2190*/  LDSM.16.M88.4 R44, [R232+0x2800] ;  /* 0x00280000e82c783b */ /* 0x000fee0000000200 */
[C---:B------:R-:W-:Y:S08]  /*21a0*/  HMMA.16816.F32.BF16 R68, R20.reuse, R40, R68 ;  /* 0x000000281444723c */ /* 0x040ff00000041844 */
[C---:B------:R-:W-:Y:S01]  /*21b0*/  HMMA.16816.F32.BF16 R64, R20.reuse, R42, R64 ;  /* 0x0000002a1440723c */ /* 0x040fe20000041840 */
[----:B------:R-:W4:Y:S07]  /*21c0*/  LDSM.16.M88.4 R40, [R241+0xd100] ;  /* 0x00d10000f128783b */ /* 0x000f2e0000000200 */
[C---:B------:R-:W-:Y:S08]  /*21d0*/  HMMA.16816.F32.BF16 R60, R20.reuse, R16, R60 ;  /* 0x00000010143c723c */ /* 0x040ff0000004183c */
[C---:B------:R-:W-:Y:S01]  /*21e0*/  HMMA.16816.F32.BF16 R56, R20.reuse, R18, R56 ;  /* 0x000000121438723c */ /* 0x040fe20000041838 */
[----:B------:R-:W5:Y:S07]  /*21f0*/  LDSM.16.M88.4 R16, [R241+0xd900] ;  /* 0x00d90000f110783b */ /* 0x000f6e0000000200 */
[C---:B------:R-:W-:Y:S08]  /*2200*/  HMMA.16816.F32.BF16 R52, R20.reuse, R32, R52 ;  /* 0x000000201434723c */ /* 0x040ff00000041834 */
[----:B------:R-:W-:Y:S01]  /*2210*/  HMMA.16816.F32.BF16 R48, R20, R34, R48 ;  /* 0x000000221430723c */ /* 0x000fe20000041830 */
[----:B------:R-:W-:Y:S04]  /*2220*/  LDSM.16.M88.4 R20, [R243] ;  /* 0x00000000f314783b */ /* 0x000fe80000000200 */
[----:B------:R-:W3:Y:S03]  /*2230*/  LDSM.16.M88.4 R32, [R232] ;  /* 0x00000000e820783b */ /* 0x000ee60000000200 */
[C---:B-1----:R-:W-:Y:S08]  /*2240*/  HMMA.16816.F32.BF16 R12, R96.reuse, R36, R12 ;  /* 0x00000024600c723c */ /* 0x042ff0000004180c */
[C---:B------:R-:W-:Y:S01]  /*2250*/  HMMA.16816.F32.BF16 R8, R96.reuse, R38, R8 ;  /* 0x000000266008723c */ /* 0x040fe20000041808 */
[----:B------:R-:W1:Y:S07]  /*2260*/  LDSM.16.M88.4 R36, [R232+0x800] ;  /* 0x00080000e824783b */ /* 0x000e6e0000000200 */
[C---:B--2---:R-:W-:Y:S08]  /*2270*/  HMMA.16816.F32.BF16 R84, R96.reuse, R24, R84 ;  /* 0x000000186054723c */ /* 0x044ff00000041854 */
[C---:B------:R-:W-:Y:S01]  /*2280*/  HMMA.16816.F32.BF16 R80, R96.reuse, R26, R80 ;  /* 0x0000001a6050723c */ /* 0x040fe20000041850 */
[----:B------:R-:W2:Y:S07]  /*2290*/  LDSM.16.M88.4 R24, [R232+0x1000] ;  /* 0x00100000e818783b */ /* 0x000eae0000000200 */
[C---:B----4-:R-:W-:Y:S08]  /*22a0*/  HMMA.16816.F32.BF16 R76, R96.reuse, R40, R76 ;  /* 0x00000028604c723c */ /* 0x050ff0000004184c */
[C---:B------:R-:W-:Y:S01]  /*22b0*/  HMMA.16816.F32.BF16 R72, R96.reuse, R42, R72 ;  /* 0x0000002a6048723c */ /* 0x040fe20000041848 */
[----:B------:R-:W-:Y:S07]  /*22c0*/  LDSM.16.M88.4 R40, [R247+0xf100] ;  /* 0x00f10000f728783b */ /* 0x000fee0000000200 */
[C---:B-----5:R-:W-:Y:S08]  /*22d0*/  HMMA.16816.F32.BF16 R68, R96.reuse, R16, R68 ;  /* 0x000000106044723c */ /* 0x060ff00000041844 */
[C---:B------:R-:W-:Y:S01]  /*22e0*/  HMMA.16816.F32.BF16 R64, R96.reuse, R18, R64 ;  /* 0x000000126040723c */ /* 0x040fe20000041840 */
[----:B------:R-:W4:Y:S07]  /*22f0*/  LDSM.16.M88.4 R16, [R248+0x4000] ;  /* 0x00400000f810783b */ /* 0x000f2e0000000200 */
[C---:B------:R-:W-:Y:S08]  /*2300*/  HMMA.16816.F32.BF16 R60, R96.reuse, R104, R60 ;  /* 0x00000068603c723c */ /* 0x040ff0000004183c */
[C---:B------:R-:W-:Y:S01]  /*2310*/  HMMA.16816.F32.BF16 R56, R96.reuse, R106, R56 ;  /* 0x0000006a6038723c */ /* 0x040fe20000041838 */
[----:B------:R-:W-:Y:S07]  /*2320*/  LDSM.16.M88.4 R104, [R247+0x14900] ;  /* 0x01490000f768783b */ /* 0x000fee0000000200 */
[C---:B------:R-:W-:Y:S08]  /*2330*/  HMMA.16816.F32.BF16 R52, R96.reuse, R100, R52 ;  /* 0x000000646034723c */ /* 0x040ff00000041834 */
[----:B------:R-:W-:Y:S01]  /*2340*/  HMMA.16816.F32.BF16 R48, R96, R102, R48 ;  /* 0x000000666030723c */ /* 0x000fe20000041830 */
[----:B------:R-:W-:Y:S04]  /*2350*/  LDSM.16.M88.4 R100, [R245+0x4000] ;  /* 0x00400000f564783b */ /* 0x000fe80000000200 */
[----:B------:R-:W-:Y:S03]  /*2360*/  LDSM.16.M88.4 R96, [R245+0x4800] ;  /* 0x00480000f560783b */ /* 0x000fe60000000200 */
[C---:B---3--:R-:W-:Y:S08]  /*2370*/  HMMA.16816.F32.BF16 R12, R20.reuse, R32, R12 ;  /* 0x00000020140c723c */ /* 0x048ff0000004180c */
[C---:B------:R-:W-:Y:S01]  /*2380*/  HMMA.16816.F32.BF16 R8, R20.reuse, R34, R8 ;  /* 0x000000221408723c */ /* 0x040fe20000041808 */
[----:B------:R-:W3:Y:S07]  /*2390*/  LDSM.16.M88.4 R32, [R247+0xf900] ;  /* 0x00f90000f720783b */ /* 0x000eee0000000200 */
[C---:B-1----:R-:W-:Y:S08]  /*23a0*/  HMMA.16816.F32.BF16 R84, R20.reuse, R36, R84 ;  /* 0x000000241454723c */ /* 0x042ff00000041854 */
[C---:B------:R-:W-:Y:S01]  /*23b0*/  HMMA.16816.F32.BF16 R80, R20.reuse, R38, R80 ;  /* 0x000000261450723c */ /* 0x040fe20000041850 */
[----:B------:R-:W1:Y:S07]  /*23c0*/  LDSM.16.M88.4 R36, [R247+0x10100] ;  /* 0x01010000f724783b */ /* 0x000e6e0000000200 */
[C---:B--2---:R-:W-:Y:S08]  /*23d0*/  HMMA.16816.F32.BF16 R76, R20.reuse, R24, R76 ;  /* 0x00000018144c723c */ /* 0x044ff0000004184c */
[C---:B------:R-:W-:Y:S01]  /*23e0*/  HMMA.16816.F32.BF16 R72, R20.reuse, R26, R72 ;  /* 0x0000001a1448723c */ /* 0x040fe20000041848 */
[----:B------:R-:W2:Y:S07]  /*23f0*/  LDSM.16.M88.4 R24, [R247+0x10900] ;  /* 0x01090000f718783b */ /* 0x000eae0000000200 */
[C---:B------:R-:W-:Y:S08]  /*2400*/  HMMA.16816.F32.BF16 R68, R20.reuse, R92, R68 ;  /* 0x0000005c1444723c */ /* 0x040ff00000041844 */
[C---:B------:R-:W-:Y:S01]  /*2410*/  HMMA.16816.F32.BF16 R64, R20.reuse, R94, R64 ;  /* 0x0000005e1440723c */ /* 0x040fe20000041840 */
[----:B------:R-:W-:Y:S07]  /*2420*/  LDSM.16.M88.4 R92, [R245+0x5000] ;  /* 0x00500000f55c783b */ /* 0x000fee0000000200 */
[C---:B------:R-:W-:Y:S08]  /*2430*/  HMMA.16816.F32.BF16 R60, R20.reuse, R88, R60 ;  /* 0x00000058143c723c */ /* 0x040ff0000004183c */
[C---:B------:R-:W-:Y:S01]  /*2440*/  HMMA.16816.F32.BF16 R56, R20.reuse, R90, R56 ;  /* 0x0000005a1438723c */ /* 0x040fe20000041838 */
[----:B------:R-:W-:Y:S07]  /*2450*/  LDSM.16.M88.4 R88, [R245+0x5800] ;  /* 0x00580000f558783b */ /* 0x000fee0000000200 */
[C---:B------:R-:W-:Y:S08]  /*2460*/  HMMA.16816.F32.BF16 R52, R20.reuse, R44, R52 ;  /* 0x0000002c1434723c */ /* 0x040ff00000041834 */
[----:B------:R-:W-:Y:S01]  /*2470*/  HMMA.16816.F32.BF16 R48, R20, R46, R48 ;  /* 0x0000002e1430723c */ /* 0x000fe20000041830 */
[----:B------:R-:W5:Y:S04]  /*2480*/  LDSM.16.M88.4 R20, [R247+0x11100] ;  /* 0x01110000f714783b */ /* 0x000f680000000200 */
[----:B------:R-:W2:Y:S03]  /*2490*/  LDSM.16.M88.4 R44, [R247+0x11900] ;  /* 0x01190000f72c783b */ /* 0x000ea60000000200 */
[C---:B----4-:R-:W-:Y:S08]  /*24a0*/  HMMA.16816.F32.BF16 R12, R16.reuse, R40, R12 ;  /* 0x00000028100c723c */ /* 0x050ff0000004180c */
[C---:B------:R-:W-:Y:S01]  /*24b0*/  HMMA.16816.F32.BF16 R8, R16.reuse, R42, R8 ;  /* 0x0000002a1008723c */ /* 0x040fe20000041808 */
[----:B------:R-:W-:Y:S07]  /*24c0*/  LDSM.16.M88.4 R40, [R245+0x3000] ;  /* 0x00300000f528783b */ /* 0x000fee0000000200 */
        /* <DEDUP_REMOVED lines=8> */
[----:B------:R-:W-:Y:S07]  /*2550*/  LDSM.16.M88.4 R24, [R241+0xf100] ;  /* 0x00f10000f118783b */ /* 0x000fee0000000200 */
[C---:B-----5:R-:W-:Y:S08]  /*2560*/  HMMA.16816.F32.BF16 R60, R16.reuse, R20, R60 ;  /* 0x00000014103c723c */ /* 0x060ff0000004183c */
[C---:B------:R-:W-:Y:S01]  /*2570*/  HMMA.16816.F32.BF16 R56, R16.reuse, R22, R56 ;  /* 0x000000161038723c */ /* 0x040fe20000041838 */
[----:B------:R-:W2:Y:S07]  /*2580*/  LDSM.16.M88.4 R20, [R244+0x4000] ;  /* 0x00400000f414783b */ /* 0x000eae0000000200 */
[C---:B------:R-:W-:Y:S08]  /*2590*/  HMMA.16816.F32.BF16 R52, R16.reuse, R44, R52 ;  /* 0x0000002c1034723c */ /* 0x040ff00000041834 */
[----:B------:R-:W-:Y:S01]  /*25a0*/  HMMA.16816.F32.BF16 R48, R16, R46, R48 ;  /* 0x0000002e1030723c */ /* 0x000fe20000041830 */
[----:B------:R-:W4:Y:S04]  /*25b0*/  LDSM.16.M88.4 R16, [R241+0xf900] ;  /* 0x00f90000f110783b */ /* 0x000f280000000200 */
[----:B------:R-:W5:Y:S03]  /*25c0*/  LDSM.16.M88.4 R44, [R241+0x10100] ;  /* 0x01010000f12c783b */ /* 0x000f660000000200 */
        /* <DEDUP_REMOVED lines=8> */
[----:B------:R-:W-:Y:S07]  /*2650*/  LDSM.16.M88.4 R100, [R248+0x8000] ;  /* 0x00800000f864783b */ /* 0x000fee0000000200 */
        /* <DEDUP_REMOVED lines=8> */
[----:B------:R-:W1:Y:S04]  /*26e0*/  LDSM.16.M88.4 R32, [R241+0x11900] ;  /* 0x01190000f120783b */ /* 0x000e680000000200 */
[----:B------:R-:W-:Y:S03]  /*26f0*/  LDSM.16.M88.4 R88, [R232+0x4800] ;  /* 0x00480000e858783b */ /* 0x000fe60000000200 */
[C---:B--2---:R-:W-:Y:S08]  /*2700*/  HMMA.16816.F32.BF16 R12, R20.reuse, R24, R12 ;  /* 0x00000018140c723c */ /* 0x044ff0000004180c */
[C---:B------:R-:W-:Y:S01]  /*2710*/  HMMA.16816.F32.BF16 R8, R20.reuse, R26, R8 ;  /* 0x0000001a1408723c */ /* 0x040fe20000041808 */
[----:B------:R-:W-:Y:S07]  /*2720*/  LDSM.16.M88.4 R24, [R243+0x4000] ;  /* 0x00400000f318783b */ /* 0x000fee0000000200 */
[C---:B----4-:R-:W-:Y:S08]  /*2730*/  HMMA.16816.F32.BF16 R84, R20.reuse, R16, R84 ;  /* 0x000000101454723c */ /* 0x050ff00000041854 */
[C---:B------:R-:W-:Y:S01]  /*2740*/  HMMA.16816.F32.BF16 R80, R20.reuse, R18, R80 ;  /* 0x000000121450723c */ /* 0x040fe20000041850 */
[----:B------:R-:W2:Y:S07]  /*2750*/  LDSM.16.M88.4 R16, [R232+0x3000] ;  /* 0x00300000e810783b */ /* 0x000eae0000000200 */
[C---:B-----5:R-:W-:Y:S08]  /*2760*/  HMMA.16816.F32.BF16 R76, R20.reuse, R44, R76 ;  /* 0x0000002c144c723c */ /* 0x060ff0000004184c */
[C---:B------:R-:W-:Y:S01]  /*2770*/  HMMA.16816.F32.BF16 R72, R20.reuse, R46, R72 ;  /* 0x0000002e1448723c */ /* 0x040fe20000041848 */
[----:B------:R-:W4:Y:S07]  /*2780*/  LDSM.16.M88.4 R44, [R232+0x5000] ;  /* 0x00500000e82c783b */ /* 0x000f2e0000000200 */
[C---:B---3--:R-:W-:Y:S08]  /*2790*/  HMMA.16816.F32.BF16 R68, R20.reuse, R40, R68 ;  /* 0x000000281444723c */ /* 0x048ff00000041844 */
[C---:B------:R-:W-:Y:S01]  /*27a0*/  HMMA.16816.F32.BF16 R64, R20.reuse, R42, R64 ;  /* 0x0000002a1440723c */ /* 0x040fe20000041840 */
[----:B------:R-:W3:Y:S07]  /*27b0*/  LDSM.16.M88.4 R40, [R232+0x5800] ;  /* 0x00580000e828783b */ /* 0x000eee0000000200 */
[C---:B-1----:R-:W-:Y:S08]  /*27c0*/  HMMA.16816.F32.BF16 R60, R20.reuse, R36, R60 ;  /* 0x00000024143c723c */ /* 0x042ff0000004183c */
        /* <DEDUP_REMOVED lines=18> */
[C---:B----4-:R-:W-:Y:S08]  /*28f0*/  HMMA.16816.F32.BF16 R60, R24.reuse, R44, R60 ;  /* 0x0000002c183c723c */ /* 0x050ff0000004183c */
[C---:B------:R-:W-:Y:S01]  /*2900*/  HMMA.16816.F32.BF16 R56, R24.reuse, R46, R56 ;  /* 0x0000002e1838723c */ /* 0x040fe20000041838 */
[----:B------:R-:W-:Y:S07]  /*2910*/  LDSM.16.M88.4 R44, [R245+0x7800] ;  /* 0x00780000f52c783b */ /* 0x000fee0000000200 */
[C---:B---3--:R-:W-:Y:S08]  /*2920*/  HMMA.16816.F32.BF16 R52, R24.reuse, R40, R52 ;  /* 0x000000281834723c */ /* 0x048ff00000041834 */
[----:B------:R-:W-:Y:S01]  /*2930*/  HMMA.16816.F32.BF16 R48, R24, R42, R48 ;  /* 0x0000002a1830723c */ /* 0x000fe20000041830 */
[----:B------:R-:W3:Y:S04]  /*2940*/  LDSM.16.M88.4 R24, [R247+0x14100] ;  /* 0x01410000f718783b */ /* 0x000ee80000000200 */
[----:B------:R-:W-:Y:S03]  /*2950*/  LDSM.16.M88.4 R40, [R245+0x8800] ;  /* 0x00880000f528783b */ /* 0x000fe60000000200 */
        /* <DEDUP_REMOVED lines=12> */
[C---:B---3--:R-:W-:Y:S08]  /*2a20*/  HMMA.16816.F32.BF16 R60, R100.reuse, R24, R60 ;  /* 0x00000018643c723c */ /* 0x048ff0000004183c */
[C---:B------:R-:W-:Y:S01]  /*2a30*/  HMMA.16816.F32.BF16 R56, R100.reuse, R26, R56 ;  /* 0x0000001a6438723c */ /* 0x040fe20000041838 */
[----:B------:R-:W3:Y:S07]  /*2a40*/  LDSM.16.M88.4 R24, [R241+0x12900] ;  /* 0x01290000f118783b */ /* 0x000eee0000000200 */
[C---:B------:R-:W-:Y:S08]  /*2a50*/  HMMA.16816.F32.BF16 R52, R100.reuse, R104, R52 ;  /* 0x000000686434723c */ /* 0x040ff00000041834 */
[----:B------:R-:W-:Y:S01]  /*2a60*/  HMMA.16816.F32.BF16 R48, R100, R106, R48 ;  /* 0x0000006a6430723c */ /* 0x000fe20000041830 */
[----:B------:R-:W-:Y:S04]  /*2a70*/  LDSM.16.M88.4 R100, [R247+0x16100] ;  /* 0x01610000f764783b */ /* 0x000fe80000000200 */
[----:B------:R-:W-:Y:S03]  /*2a80*/  LDSM.16.M88.4 R104, [R241+0x15900] ;  /* 0x01590000f168783b */ /* 0x000fe60000000200 */
[C---:B-1----:R-:W-:Y:S08]  /*2a90*/  HMMA.16816.F32.BF16 R12, R20.reuse, R96, R12 ;  /* 0x00000060140c723c */ /* 0x042ff0000004180c */
        /* <DEDUP_REMOVED lines=11> */
[C---:B--2---:R-:W-:Y:S08]  /*2b50*/  HMMA.16816.F32.BF16 R60, R20.reuse, R16, R60 ;  /* 0x00000010143c723c */ /* 0x044ff0000004183c */
[C---:B------:R-:W-:Y:S01]  /*2b60*/  HMMA.16816.F32.BF16 R56, R20.reuse, R18, R56 ;  /* 0x000000121438723c */ /* 0x040fe20000041838 */
[----:B------:R-:W1:Y:S07]  /*2b70*/  LDSM.16.M88.4 R16, [R241+0x13100] ;  /* 0x01310000f110783b */ /* 0x000e6e0000000200 */
[C---:B------:R-:W-:Y:S08]  /*2b80*/  HMMA.16816.F32.BF16 R52, R20.reuse, R40, R52 ;  /* 0x000000281434723c */ /* 0x040ff00000041834 */
[----:B------:R-:W-:Y:S01]  /*2b90*/  HMMA.16816.F32.BF16 R48, R20, R42, R48 ;  /* 0x0000002a1430723c */ /* 0x000fe20000041830 */
[----:B------:R-:W2:Y:S04]  /*2ba0*/  LDSM.16.M88.4 R20, [R241+0x13900] ;  /* 0x01390000f114783b */ /* 0x000ea80000000200 */
[----:B------:R-:W4:Y:S03]  /*2bb0*/  LDSM.16.M88.4 R40, [R241+0x14900] ;  /* 0x01490000f128783b */ /* 0x000f260000000200 */
[C---:B---3--:R-:W-:Y:S08]  /*2bc0*/  HMMA.16816.F32.BF16 R84, R36.reuse, R24, R84 ;  /* 0x000000182454723c */ /* 0x048ff00000041854 */
[C---:B------:R-:W-:Y:S01]  /*2bd0*/  HMMA.16816.F32.BF16 R80, R36.reuse, R26, R80 ;  /* 0x0000001a2450723c */ /* 0x040fe20000041850 */
[----:B------:R-:W-:Y:S07]  /*2be0*/  LDSM.16.M88.4 R24, [R243+0x8000] ;  /* 0x00800000f318783b */ /* 0x000fee0000000200 */
[C---:B------:R-:W-:Y:S08]  /*2bf0*/  HMMA.16816.F32.BF16 R12, R36.reuse, R32, R12 ;  /* 0x00000020240c723c */ /* 0x040ff0000004180c */
[C---:B-1----:R-:W-:Y:S08]  /*2c00*/  HMMA.16816.F32.BF16 R76, R36.reuse, R16, R76 ;  /* 0x00000010244c723c */ /* 0x042ff0000004184c */
[C---:B------:R-:W-:Y:S01]  /*2c10*/  HMMA.16816.F32.BF16 R72, R36.reuse, R18, R72 ;  /* 0x000000122448723c */ /* 0x040fe20000041848 */
[----:B------:R-:W1:Y:S07]  /*2c20*/  LDSM.16.M88.4 R16, [R232+0x6800] ;  /* 0x00680000e810783b */ /* 0x000e6e0000000200 */
[C---:B--2---:R-:W-:Y:S08]  /*2c30*/  HMMA.16816.F32.BF16 R68, R36.reuse, R20, R68 ;  /* 0x000000142444723c */ /* 0x044ff00000041844 */
[C---:B------:R-:W-:Y:S01]  /*2c40*/  HMMA.16816.F32.BF16 R64, R36.reuse, R22, R64 ;  /* 0x000000162440723c */ /* 0x040fe20000041840 */
[----:B------:R-:W2:Y:S07]  /*2c50*/  LDSM.16.M88.4 R20, [R232+0x7000] ;  /* 0x00700000e814783b */ /* 0x000eae0000000200 */
[C---:B------:R-:W-:Y:S01]  /*2c60*/  HMMA.16816.F32.BF16 R8, R36.reuse, R34, R8 ;  /* 0x000000222408723c */ /* 0x040fe20000041808 */
[----:B------:R-:W3:Y:S07]  /*2c70*/  LDSM.16.M88.4 R32, [R232+0x6000] ;  /* 0x00600000e820783b */ /* 0x000eee0000000200 */
[C---:B------:R-:W-:Y:S08]  /*2c80*/  HMMA.16816.F32.BF16 R60, R36.reuse, R44, R60 ;  /* 0x0000002c243c723c */ /* 0x040ff0000004183c */
[C---:B------:R-:W-:Y:S01]  /*2c90*/  HMMA.16816.F32.BF16 R56, R36.reuse, R46, R56 ;  /* 0x0000002e2438723c */ /* 0x040fe20000041838 */
[----:B------:R-:W5:Y:S07]  /*2ca0*/  LDSM.16.M88.4 R44, [R232+0x7800] ;  /* 0x00780000e82c783b */ /* 0x000f6e0000000200 */
[C---:B----4-:R-:W-:Y:S08]  /*2cb0*/  HMMA.16816.F32.BF16 R52, R36.reuse, R40, R52 ;  /* 0x000000282434723c */ /* 0x050ff00000041834 */
[----:B------:R-:W-:Y:S01]  /*2cc0*/  HMMA.16816.F32.BF16 R48, R36, R42, R48 ;  /* 0x0000002a2430723c */ /* 0x000fe20000041830 */
[----:B------:R-:W4:Y:S04]  /*2cd0*/  LDSM.16.M88.4 R40, [R232+0x8000] ;  /* 0x00800000e828783b */ /* 0x000f280000000200 */
[----:B------:R-:W4:Y:S03]  /*2ce0*/  LDSM.16.M88.4 R36, [R232+0x8800] ;  /* 0x00880000e824783b */ /* 0x000f260000000200 */
[C---:B-1----:R-:W-:Y:S08]  /*2cf0*/  HMMA.16816.F32.BF16 R84, R24.reuse, R16, R84 ;  /* 0x000000101854723c */ /* 0x042ff00000041854 */
[C---:B------:R-:W-:Y:S01]  /*2d00*/  HMMA.16816.F32.BF16 R80, R24.reuse, R18, R80 ;  /* 0x000000121850723c */ /* 0x040fe20000041850 */
[----:B------:R-:W-:Y:S07]  /*2d10*/  LDSM.16.M88.4 R16, [R248+0xc000] ;  /* 0x00c00000f810783b */ /* 0x000fee0000000200 */
[C---:B--2---:R-:W-:Y:S08]  /*2d20*/  HMMA.16816.F32.BF16 R76, R24.reuse, R20, R76 ;  /* 0x00000014184c723c */ /* 0x044ff0000004184c */
[C---:B------:R-:W-:Y:S01]  /*2d30*/  HMMA.16816.F32.BF16 R72, R24.reuse, R22, R72 ;  /* 0x000000161848723c */ /* 0x040fe20000041848 */
[----:B------:R-:W1:Y:S07]  /*2d40*/  LDSM.16.M88.4 R20, [R247+0x15900] ;  /* 0x01590000f714783b */ /* 0x000e6e0000000200 */
[C---:B---3--:R-:W-:Y:S08]  /*2d50*/  HMMA.16816.F32.BF16 R12, R24.reuse, R32, R12 ;  /* 0x00000020180c723c */ /* 0x048ff0000004180c */
[C---:B------:R-:W-:Y:S01]  /*2d60*/  HMMA.16816.F32.BF16 R8, R24.reuse, R34, R8 ;  /* 0x000000221808723c */ /* 0x040fe20000041808 */
[----:B------:R-:W2:Y:S07]  /*2d70*/  LDSM.16.M88.4 R32, [R247+0x15100] ;  /* 0x01510000f720783b */ /* 0x000eae0000000200 */
[C---:B-----5:R-:W-:Y:S08]  /*2d80*/  HMMA.16816.F32.BF16 R68, R24.reuse, R44, R68 ;  /* 0x0000002c1844723c */ /* 0x060ff00000041844 */
[C---:B------:R-:W-:Y:S01]  /*2d90*/  HMMA.16816.F32.BF16 R64, R24.reuse, R46, R64 ;  /* 0x0000002e1840723c */ /* 0x040fe20000041840 */
[----:B------:R-:W-:Y:S07]  /*2da0*/  LDSM.16.M88.4 R44, [R245+0x9800] ;  /* 0x00980000f52c783b */ /* 0x000fee0000000200 */
[C---:B----4-:R-:W-:Y:S08]  /*2db0*/  HMMA.16816.F32.BF16 R60, R24.reuse, R40, R60 ;  /* 0x00000028183c723c */ /* 0x050ff0000004183c */
[C---:B------:R-:W-:Y:S01]  /*2dc0*/  HMMA.16816.F32.BF16 R56, R24.reuse, R42, R56 ;  /* 0x0000002a1838723c */ /* 0x040fe20000041838 */
[----:B------:R-:W-:Y:S07]  /*2dd0*/  LDSM.16.M88.4 R40, [R245+0xa000] ;  /* 0x00a00000f528783b */ /* 0x000fee0000000200 */
[C---:B------:R-:W-:Y:S08]  /*2de0*/  HMMA.16816.F32.BF16 R52, R24.reuse, R36, R52 ;  /* 0x000000241834723c */ /* 0x040ff00000041834 */
        /* <DEDUP_REMOVED lines=10> */
[C---:B---3--:R-:W-:Y:S08]  /*2e90*/  HMMA.16816.F32.BF16 R60, R16.reuse, R24, R60 ;  /* 0x00000018103c723c */ /* 0x048ff0000004183c */
[C---:B------:R-:W-:Y:S01]  /*2ea0*/  HMMA.16816.F32.BF16 R56, R16.reuse, R26, R56 ;  /* 0x0000001a1038723c */ /* 0x040fe20000041838 */
[----:B------:R-:W3:Y:S07]  /*2eb0*/  LDSM.16.M88.4 R24, [R245+0xb800] ;  /* 0x00b80000f518783b */ /* 0x000eee0000000200 */
[C---:B------:R-:W-:Y:S01]  /*2ec0*/  HMMA.16816.F32.BF16 R72, R16.reuse, R102, R72 ;  /* 0x000000661048723c */ /* 0x040fe20000041848 */
[----:B------:R-:W-:Y:S07]  /*2ed0*/  LDSM.16.M88.4 R100, [R241+0x16100] ;  /* 0x01610000f164783b */ /* 0x000fee0000000200 */
[C---:B------:R-:W-:Y:S08]  /*2ee0*/  HMMA.16816.F32.BF16 R68, R16.reuse, R96, R68 ;  /* 0x000000601044723c */ /* 0x040ff00000041844 */
[C---:B------:R-:W-:Y:S01]  /*2ef0*/  HMMA.16816.F32.BF16 R64, R16.reuse, R98, R64 ;  /* 0x000000621040723c */ /* 0x040fe20000041840 */
[----:B------:R-:W-:Y:S07]  /*2f00*/  LDSM.16.M88.4 R96, [R241+0x16900] ;  /* 0x01690000f160783b */ /* 0x000fee0000000200 */
[C---:B------:R-:W-:Y:S08]  /*2f10*/  HMMA.16816.F32.BF16 R52, R16.reuse, R92, R52 ;  /* 0x0000005c1034723c */ /* 0x040ff00000041834 */
[----:B------:R-:W-:Y:S01]  /*2f20*/  HMMA.16816.F32.BF16 R48, R16, R94, R48 ;  /* 0x0000005e1030723c */ /* 0x000fe20000041830 */
[----:B------:R-:W4:Y:S04]  /*2f30*/  LDSM.16.M88.4 R16, [R241+0x15100] ;  /* 0x01510000f110783b */ /* 0x000f280000000200 */
[----:B------:R-:W5:Y:S03]  /*2f40*/  LDSM.16.M88.4 R92, [R241+0x17100] ;  /* 0x01710000f15c783b */ /* 0x000f660000000200 */
        /* <DEDUP_REMOVED lines=16> */
[----:B------:R-:W-:Y:S01]  /*3050*/  HMMA.16816.F32.BF16 R48, R20, R26, R48 ;  /* 0x0000001a1430723c */ /* 0x000fe20000041830 */
[----:B------:R-:W3:Y:S04]  /*3060*/  LDSM.16.M88.4 R24, [R232+0xa800] ;  /* 0x00a80000e818783b */ /* 0x000ee80000000200 */
[----:B------:R-:W1:Y:S03]  /*3070*/  LDSM.16.M88.4 R20, [R232+0xb000] ;  /* 0x00b00000e814783b */ /* 0x000e660000000200 */
[C---:B----4-:R-:W-:Y:S08]  /*3080*/  HMMA.16816.F32.BF16 R12, R108.reuse, R16, R12 ;  /* 0x000000106c0c723c */ /* 0x050ff0000004180c */
[----:B------:R-:W-:Y:S01]  /*3090*/  HMMA.16816.F32.BF16 R8, R108, R18, R8 ;  /* 0x000000126c08723c */ /* 0x000fe20000041808 */
[----:B------:R-:W4:Y:S01]  /*30a0*/  LDSM.16.M88.4 R16, [R232+0xb800] ;  /* 0x00b80000e810783b */ /* 0x000f220000000200 */
[----:B------:R-:W-:-:S06]  /*30b0*/  DEPBAR.LE SB0, 0x0 ;  /* 0x000080000000791a */ /* 0x000fcc0000000000 */
[C---:B------:R-:W-:Y:S08]  /*30c0*/  HMMA.16816.F32.BF16 R84, R108.reuse, R104, R84 ;  /* 0x000000686c54723c */ /* 0x040ff00000041854 */
[C---:B------:R-:W-:Y:S08]  /*30d0*/  HMMA.16816.F32.BF16 R80, R108.reuse, R106, R80 ;  /* 0x0000006a6c50723c */ /* 0x040ff00000041850 */
[C---:B------:R-:W-:Y:S08]  /*30e0*/  HMMA.16816.F32.BF16 R76, R108.reuse, R100, R76 ;  /* 0x000000646c4c723c */ /* 0x040ff0000004184c */
[C---:B------:R-:W-:Y:S08]  /*30f0*/  HMMA.16816.F32.BF16 R72, R108.reuse, R102, R72 ;  /* 0x000000666c48723c */ /* 0x040ff00000041848 */
[C---:B------:R-:W-:Y:S08]  /*3100*/  HMMA.16816.F32.BF16 R68, R108.reuse, R96, R68 ;  /* 0x000000606c44723c */ /* 0x040ff00000041844 */
[C---:B------:R-:W-:Y:S08]  /*3110*/  HMMA.16816.F32.BF16 R64, R108.reuse, R98, R64 ;  /* 0x000000626c40723c */ /* 0x040ff00000041840 */
[C---:B-----5:R-:W-:Y:S08]  /*3120*/  HMMA.16816.F32.BF16 R60, R108.reuse, R92, R60 ;  /* 0x0000005c6c3c723c */ /* 0x060ff0000004183c */
[C---:B------:R-:W-:Y:S08]  /*3130*/  HMMA.16816.F32.BF16 R56, R108.reuse, R94, R56 ;  /* 0x0000005e6c38723c */ /* 0x040ff00000041838 */
[C---:B-1----:R-:W-:Y:S08]  /*3140*/  HMMA.16816.F32.BF16 R52, R108.reuse, R88, R52 ;  /* 0x000000586c34723c */ /* 0x042ff00000041834 */
[----:B------:R-:W-:Y:S08]  /*3150*/  HMMA.16816.F32.BF16 R48, R108, R90, R48 ;  /* 0x0000005a6c30723c */ /* 0x000ff00000041830 */
[C---:B------:R-:W-:Y:S08]  /*3160*/  HMMA.16816.F32.BF16 R12, R44.reuse, R40, R12 ;  /* 0x000000282c0c723c */ /* 0x040ff0000004180c */
[C---:B------:R-:W-:Y:S08]  /*3170*/  HMMA.16816.F32.BF16 R8, R44.reuse, R42, R8 ;  /* 0x0000002a2c08723c */ /* 0x040ff00000041808 */
[C---:B------:R-:W-:Y:S08]  /*3180*/  HMMA.16816.F32.BF16 R84, R44.reuse, R36, R84 ;  /* 0x000000242c54723c */ /* 0x040ff00000041854 */
[C---:B------:R-:W-:Y:S08]  /*3190*/  HMMA.16816.F32.BF16 R80, R44.reuse, R38, R80 ;  /* 0x000000262c50723c */ /* 0x040ff00000041850 */
[C---:B--2---:R-:W-:Y:S08]  /*31a0*/  HMMA.16816.F32.BF16 R76, R44.reuse, R32, R76 ;  /* 0x000000202c4c723c */ /* 0x044ff0000004184c */
[C---:B------:R-:W-:Y:S08]  /*31b0*/  HMMA.16816.F32.BF16 R72, R44.reuse, R34, R72 ;  /* 0x000000222c48723c */ /* 0x040ff00000041848 */
[C---:B---3--:R-:W-:Y:S08]  /*31c0*/  HMMA.16816.F32.BF16 R68, R44.reuse, R24, R68 ;  /* 0x000000182c44723c */ /* 0x048ff00000041844 */
[C---:B------:R-:W-:Y:S08]  /*31d0*/  HMMA.16816.F32.BF16 R64, R44.reuse, R26, R64 ;  /* 0x0000001a2c40723c */ /* 0x040ff00000041840 */
[C---:B------:R-:W-:Y:S08]  /*31e0*/  HMMA.16816.F32.BF16 R60, R44.reuse, R20, R60 ;  /* 0x000000142c3c723c */ /* 0x040ff0000004183c */
[C---:B------:R-:W-:Y:S08]  /*31f0*/  HMMA.16816.F32.BF16 R56, R44.reuse, R22, R56 ;  /* 0x000000162c38723c */ /* 0x040ff00000041838 */
[C---:B----4-:R-:W-:Y:S08]  /*3200*/  HMMA.16816.F32.BF16 R52, R44.reuse, R16, R52 ;  /* 0x000000102c34723c */ /* 0x050ff00000041834 */
[----:B------:R-:W-:Y:S01]  /*3210*/  HMMA.16816.F32.BF16 R48, R44, R18, R48 ;  /* 0x000000122c30723c */ /* 0x000fe20000041830 */
[----:B------:R-:W-:Y:S06]  /*3220*/  BAR.SYNC.DEFER_BLOCKING 0x0 ;  /* 0x0000000000007b1d */ /* 0x000fec0000010000 */
[----:B------:R-:W-:Y:S05]  /*3230*/  @P0 BRA `(.L_x_770) ;  /* 0x0000065000000947 */ /* 0x000fea0003800000 */
[----:B------:R-:W-:Y:S01]  /*3240*/  IMAD.U32 R0, RZ, RZ, UR8 ;  /* 0x00000008ff007e24 */ /* 0x000fe2000f8e00ff */
[----:B------:R-:W-:Y:S01]  /*3250*/  PLOP3.LUT P1, PT, PT, PT, UP0, 0x80, 0x0 ;  /* 0x000000000000781c */ /* 0x000fe20003f2f008 */
[----:B------:R-:W-:Y:S01]  /*3260*/  IMAD.MOV.U32 R249, RZ, RZ, RZ ;  /* 0x000000fffff97224 */ /* 0x000fe200078e00ff */
[----:B------:R-:W-:-:S02]  /*3270*/  PLOP3.LUT P0, PT, PT, PT, UP0, 0x80, 0x0 ;  /* 0x000000000000781c */ /* 0x000fc40003f0f008 */
        /* <DEDUP_REMOVED lines=11> */
[----:B------:R-:W-:Y:S01]  /*3330*/  SHF.R.S32.HI R30, RZ, 0x1f, R29 ;  /* 0x0000001fff1e7819 */ /* 0x000fe2000001141d */
[----:B------:R-:W-:Y:S01]  /*3340*/  IMAD.WIDE R32, R215, 0x2, RZ ;  /* 0x00000002d7207825 */ /* 0x000fe200078e02ff */
[----:B------:R-:W-:Y:S02]  /*3350*/  SEL R25, RZ, 0x10, P6 ;  /* 0x00000010ff197807 */ /* 0x000fe40003000000 */
[----:B------:R-:W-:Y:S01]  /*3360*/  LEA.HI R30, R30, R29, RZ, 0x3 ;  /* 0x0000001d1e1e7211 */ /* 0x000fe200078f18ff */
[----:B------:R-:W-:Y:S01]  /*3370*/  IMAD R250, R0, c[0x0][0x2b8], R250 ;  /* 0x0000ae0000fa7a24 */ /* 0x000fe200078e02fa */
[----:B------:R-:W-:Y:S02]  /*3380*/  SHF.R.S32.HI R7, RZ, 0x1f, R28 ;  /* 0x0000001fff077819 */ /* 0x000fe4000001141c */
[----:B------:R-:W-:-:S02]  /*3390*/  IADD3 R34, -R25, 0x10, RZ ;  /* 0x0000001019227810 */ /* 0x000fc40007ffe1ff */
[----:B------:R-:W-:Y:S02]  /*33a0*/  SHF.R.S32.HI R0, RZ, 0x1f, R250 ;  /* 0x0000001fff007819 */ /* 0x000fe400000114fa */
[----:B------:R-:W-:Y:S02]  /*33b0*/  SEL R24, RZ, 0x10, P5 ;  /* 0x00000010ff187807 */ /* 0x000fe40002800000 */
[----:B------:R-:W-:Y:S01]  /*33c0*/  LOP3.LUT R30, R30, 0xfffffff8, RZ, 0xc0, !PT ;  /* 0xfffffff81e1e7812 */ /* 0x000fe200078ec0ff */
[----:B------:R-:W-:Y:S01]  /*33d0*/  IMAD R0, R0, c[0x0][0x1e0], RZ ;  /* 0x0000780000007a24 */ /* 0x000fe200078e02ff */
[----:B------:R-:W-:Y:S02]  /*33e0*/  LEA.HI R7, R7, R28, RZ, 0x3 ;  /* 0x0000001c07077211 */ /* 0x000fe400078f18ff */
[----:B------:R-:W-:Y:S01]  /*33f0*/  LOP3.LUT R34, R34, 0xf, RZ, 0xc0, !PT ;  /* 0x0000000f22227812 */ /* 0x000fe200078ec0ff */
[----:B------:R-:W-:Y:S01]  /*3400*/  IMAD R0, R250, c[0x0][0x1e4], R0 ;  /* 0x00007900fa007a24 */ /* 0x000fe200078e0200 */
[----:B------:R-:W-:Y:S01]  /*3410*/  IADD3 R20, -R24, 0x10, RZ ;  /* 0x0000001018147810 */ /* 0x000fe20007ffe1ff */
[----:B------:R-:W-:Y:S01]  /*3420*/  IMAD.WIDE R30, R30, 0x2, RZ ;  /* 0x000000021e1e7825 */ /* 0x000fe200078e02ff */
[----:B------:R-:W-:-:S02]  /*3430*/  SEL R23, RZ, 0x10, P4 ;  /* 0x00000010ff177807 */ /* 0x000fc40002000000 */
[----:B------:R-:W-:Y:S01]  /*3440*/  LOP3.LUT R7, R7, 0xfffffff8, RZ, 0xc0, !PT ;  /* 0xfffffff807077812 */ /* 0x000fe200078ec0ff */
[----:B-1----:R-:W-:Y:S01]  /*3450*/  IMAD.WIDE.U32 R16, R250, c[0x0][0x1e0], RZ ;  /* 0x00007800fa107a25 */ /* 0x002fe200078e00ff */
[----:B------:R-:W-:Y:S02]  /*3460*/  LOP3.LUT R20, R20, 0xf, RZ, 0xc0, !PT ;  /* 0x0000000f14147812 */ /* 0x000fe400078ec0ff */
[----:B------:R-:W-:Y:S01]  /*3470*/  IADD3 R19, -R23, 0x10, RZ ;  /* 0x0000001017137810 */ /* 0x000fe20007ffe1ff */
[----:B------:R-:W-:Y:S01]  /*3480*/  IMAD.IADD R17, R17, 0x1, R0 ;  /* 0x0000000111117824 */ /* 0x000fe200078e0200 */
[----:B------:R-:W-:Y:S01]  /*3490*/  IADD3 R18, -R6, 0x10, RZ ;  /* 0x0000001006127810 */ /* 0x000fe20007ffe1ff */
[----:B------:R-:W-:Y:S01]  /*34a0*/  IMAD.WIDE R36, R7, 0x2, RZ ;  /* 0x0000000207247825 */ /* 0x000fe200078e02ff */
[----:B------:R-:W-:Y:S02]  /*34b0*/  LOP3.LUT R19, R19, 0xf, RZ, 0xc0, !PT ;  /* 0x0000000f13137812 */ /* 0x000fe400078ec0ff */
[----:B------:R-:W-:-:S02]  /*34c0*/  LOP3.LUT R18, R18, 0xf, RZ, 0xc0, !PT ;  /* 0x0000000f12127812 */ /* 0x000fc400078ec0ff */
[----:B--2---:R-:W-:Y:S01]  /*34d0*/  SHF.R.S32.HI R0, RZ, 0x1f, R249 ;  /* 0x0000001fff007819 */ /* 0x004fe200000114f9 */
[----:B------:R-:W-:-:S04]  /*34e0*/  IMAD.WIDE.U32 R16, R249, c[0x0][0x1f0], R16 ;  /* 0x00007c00f9107a25 */ /* 0x000fc800078e0010 */
[----:B------:R-:W-:Y:S01]  /*34f0*/  IMAD R0, R0, c[0x0][0x1f0], RZ ;  /* 0x00007c0000007a24 */ /* 0x000fe200078e02ff */
[----:B------:R-:W-:-:S03]  /*3500*/  IADD3 R16, P0, R16, UR20, RZ ;  /* 0x0000001410107c10 */ /* 0x000fc6000ff1e0ff */
[----:B------:R-:W-:-:S05]  /*3510*/  IMAD R0, R249, c[0x0][0x1f4], R0 ;  /* 0x00007d00f9007a24 */ /* 0x000fca00078e0200 */
[----:B------:R-:W-:Y:S02]  /*3520*/  IADD3.X R0, R17, UR15, R0, P0, !PT ;  /* 0x0000000f11007c10 */ /* 0x000fe400087fe400 */
[----:B------:R-:W-:-:S04]  /*3530*/  LEA R17, P0, R16, c[0x0][0x1c8], 0x1 ;  /* 0x0000720010117a11 */ /* 0x000fc800078008ff */
[----:B------:R-:W-:Y:S01]  /*3540*/  LEA.HI.X R16, R16, c[0x0][0x1cc], R0, 0x1, P0 ;  /* 0x0000730010107a11 */ /* 0x000fe200000f0c00 */
[----:B------:R-:W1:Y:S01]  /*3550*/  SHFL.IDX PT, R21, R17, 0x2, 0x181f ;  /* 0x00581f0011157f89 */ /* 0x000e6200000e0000 */
[----:B------:R-:W-:-:S03]  /*3560*/  SHF.R.S32.HI R0, RZ, 0x1f, R112 ;  /* 0x0000001fff007819 */ /* 0x000fc60000011470 */
[----:B------:R-:W2:Y:S01]  /*3570*/  SHFL.IDX PT, R22, R16, 0x2, 0x181f ;  /* 0x00581f0010167f89 */ /* 0x000ea200000e0000 */
[----:B------:R-:W-:-:S03]  /*3580*/  LEA.HI R0, R0, R112, RZ, 0x3 ;  /* 0x0000007000007211 */ /* 0x000fc600078f18ff */
[----:B------:R-:W3:Y:S01]  /*3590*/  SHFL.IDX PT, R26, R17, RZ, 0x181f ;  /* 0x00181fff111a7589 */ /* 0x000ee200000e0000 */
[----:B------:R-:W-:-:S03]  /*35a0*/  LOP3.LUT R0, R0, 0xfffffff8, RZ, 0xc0, !PT ;  /* 0xfffffff800007812 */ /* 0x000fc600078ec0ff */
[----:B------:R-:W-:Y:S02]  /*35b0*/  SHFL.IDX PT, R27, R16, RZ, 0x181f ;  /* 0x00181fff101b7589 */ /* 0x000fe400000e0000 */
[----:B------:R-:W-:Y:S02]  /*35c0*/  IMAD.WIDE R40, R0, 0x2, RZ ;  /* 0x0000000200287825 */ /* 0x000fe400078e02ff */
[----:B------:R-:W4:Y:S02]  /*35d0*/  SHFL.IDX PT, R17, R17, 0x1, 0x181f ;  /* 0x00381f0011117f89 */ /* 0x000f2400000e0000 */
[----:B------:R-:W-:Y:S02]  /*35e0*/  IMAD.SHL.U32 R0, R252, 0x2, RZ ;  /* 0x00000002fc007824 */ /* 0x000fe400078e00ff */
[----:B------:R-:W5:Y:S01]  /*35f0*/  SHFL.IDX PT, R16, R16, 0x1, 0x181f ;  /* 0x00381f0010107f89 */ /* 0x000f6200000e0000 */
[----:B-1----:R-:W-:-:S04]  /*3600*/  IADD3 R34, P1, P0, R34, R21, R32 ;  /* 0x0000001522227210 */ /* 0x002fc8000783e020 */
[----:B--2---:R-:W-:Y:S02]  /*3610*/  IADD3.X R35, RZ, R22, R33, P1, P0 ;  /* 0x00000016ff237210 */ /* 0x004fe40000fe0421 */
[----:B------:R-:W-:-:S04]  /*3620*/  IADD3 R38, P1, P0, R20, R21, R30 ;  /* 0x0000001514267210 */ /* 0x000fc8000783e01e */
[----:B------:R-:W-:Y:S02]  /*3630*/  IADD3.X R39, RZ, R22, R31, P1, P0 ;  /* 0x00000016ff277210 */ /* 0x000fe40000fe041f */
[----:B------:R-:W-:-:S04]  /*3640*/  IADD3 R42, P1, P0, R19, R21, R36 ;  /* 0x00000015132a7210 */ /* 0x000fc8000783e024 */
[----:B------:R-:W-:Y:S02]  /*3650*/  IADD3.X R43, RZ, R22, R37, P1, P0 ;  /* 0x00000016ff2b7210 */ /* 0x000fe40000fe0425 */
[----:B------:R-:W-:-:S04]  /*3660*/  IADD3 R18, P1, P0, R18, R21, R40 ;  /* 0x0000001512127210 */ /* 0x000fc8000783e028 */
[----:B------:R-:W-:Y:S02]  /*3670*/  IADD3.X R19, RZ, R22, R41, P1, P0 ;  /* 0x00000016ff137210 */ /* 0x000fe40000fe0429 */
[-C--:B---3--:R-:W-:Y:S02]  /*3680*/  IADD3 R46, P0, R32, R26.reuse, RZ ;  /* 0x0000001a202e7210 */ /* 0x088fe40007f1e0ff */
[CC--:B------:R-:W-:Y:S02]  /*3690*/  IADD3 R44, P1, R30.reuse, R26.reuse, RZ ;  /* 0x0000001a1e2c7210 */ /* 0x0c0fe40007f3e0ff */
[-C--:B----4-:R-:W-:Y:S01]  /*36a0*/  IADD3 R30, P2, R30, R17.reuse, RZ ;  /* 0x000000111e1e7210 */ /* 0x090fe20007f5e0ff */
[--C-:B------:R-:W-:Y:S01]  /*36b0*/  IMAD.X R47, R33, 0x1, R27.reuse, P0 ;  /* 0x00000001212f7824 */ /* 0x100fe200000e061b */
[-C--:B------:R-:W-:Y:S01]  /*36c0*/  IADD3 R20, P0, R36, R26.reuse, RZ ;  /* 0x0000001a24147210 */ /* 0x080fe20007f1e0ff */
[C-C-:B------:R-:W-:Y:S01]  /*36d0*/  IMAD.X R45, R31.reuse, 0x1, R27.reuse, P1 ;  /* 0x000000011f2d7824 */ /* 0x140fe200008e061b */
[----:B------:R-:W-:Y:S01]  /*36e0*/  IADD3 R26, P1, R40, R26, RZ ;  /* 0x0000001a281a7210 */ /* 0x000fe20007f3e0ff */
[--C-:B-----5:R-:W-:Y:S01]  /*36f0*/  IMAD.X R31, R31, 0x1, R16.reuse, P2 ;  /* 0x000000011f1f7824 */ /* 0x120fe200010e0610 */
[----:B------:R-:W-:Y:S01]  /*3700*/  ISETP.GE.AND P2, PT, R112, c[0x0][0x1d4], PT ;  /* 0x0000750070007a0c */ /* 0x000fe20003f46270 */
[--C-:B------:R-:W-:Y:S01]  /*3710*/  IMAD.X R21, R37, 0x1, R27.reuse, P0 ;  /* 0x0000000125157824 */ /* 0x100fe200000e061b */
[-C--:B------:R-:W-:Y:S01]  /*3720*/  IADD3 R32, P0, R32, R17.reuse, RZ ;  /* 0x0000001120207210 */ /* 0x080fe20007f1e0ff */
[----:B------:R-:W-:Y:S01]  /*3730*/  IMAD.X R27, R41, 0x1, R27, P1 ;  /* 0x00000001291b7824 */ /* 0x000fe200008e061b */
[-C--:B------:R-:W-:Y:S01]  /*3740*/  IADD3 R36, P1, R36, R17.reuse, RZ ;  /* 0x0000001124247210 */ /* 0x080fe20007f3e0ff */
[----:B------:R1:W-:Y:S02]  /*3750*/  LDGSTS.E.BYPASS.LTC128B.128 [R0+0xc100], [R46.64], !P6 ;  /* 0x0c1000002e007fae */ /* 0x0003e4000f101d4c */
[--C-:B------:R-:W-:Y:S01]  /*3760*/  IMAD.X R33, R33, 0x1, R16.reuse, P0 ;  /* 0x0000000121217824 */ /* 0x100fe200000e0610 */
[----:B------:R-:W-:Y:S01]  /*3770*/  IADD3 R40, P0, R40, R17, RZ ;  /* 0x0000001128287210 */ /* 0x000fe20007f1e0ff */
[--C-:B------:R-:W-:Y:S01]  /*3780*/  IMAD.X R37, R37, 0x1, R16.reuse, P1 ;  /* 0x0000000125257824 */ /* 0x100fe200008e0610 */
[----:B------:R-:W-:Y:S01]  /*3790*/  ISETP.NE.U32.AND P1, PT, R25, RZ, PT ;  /* 0x000000ff1900720c */ /* 0x000fe20003f25070 */
[----:B------:R1:W-:Y:S02]  /*37a0*/  LDGSTS.E.BYPASS.LTC128B.128 [R0+0xf100], [R44.64], !P5 ;  /* 0x0f1000002c007fae */ /* 0x0003e4000e901d4c */
[----:B------:R-:W-:Y:S01]  /*37b0*/  IMAD.X R41, R41, 0x1, R16, P0 ;  /* 0x0000000129297824 */ /* 0x000fe200000e0610 */
[----:B------:R-:W-:Y:S01]  /*37c0*/  ISETP.NE.U32.AND P0, PT, R24, RZ, PT ;  /* 0x000000ff1800720c */ /* 0x000fe20003f05070 */
[----:B------:R1:W-:Y:S04]  /*37d0*/  LDGSTS.E.BYPASS.LTC128B.128 [R0+0x12100], [R20.64], !P4 ;  /* 0x1210000014007fae */ /* 0x0003e8000e101d4c */
[----:B------:R1:W-:Y:S04]  /*37e0*/  LDGSTS.E.BYPASS.LTC128B.128 [R0+0x15100], [R26.64], !P2 ;  /* 0x151000001a007fae */ /* 0x0003e8000d101d4c */
[----:B------:R1:W-:Y:S04]  /*37f0*/  LDGSTS.E.BYPASS.LTC128B.128 [R0+0xd100], [R32.64], !P6 ;  /* 0x0d10000020007fae */ /* 0x0003e8000f101d4c */
[----:B------:R1:W-:Y:S04]  /*3800*/  LDGSTS.E.BYPASS.LTC128B.128 [R0+0x10100], [R30.64], !P5 ;  /* 0x101000001e007fae */ /* 0x0003e8000e901d4c */
[----:B------:R1:W-:Y:S04]  /*3810*/  LDGSTS.E.BYPASS.LTC128B.128 [R0+0x13100], [R36.64], !P4 ;  /* 0x1310000024007fae */ /* 0x0003e8000e101d4c */
[----:B------:R1:W-:Y:S04]  /*3820*/  LDGSTS.E.BYPASS.LTC128B.128 [R0+0x16100], [R40.64], !P2 ;  /* 0x1610000028007fae */ /* 0x0003e8000d101d4c */
[----:B------:R1:W-:Y:S01]  /*3830*/  LDGSTS.E.BYPASS.LTC128B.128.ZFILL [R0+0xe100], [R34.64], P1 ;  /* 0x0e10000022007fae */ /* 0x0003e20008941d4c */
[----:B------:R-:W-:-:S03]  /*3840*/  ISETP.NE.U32.AND P1, PT, R23, RZ, PT ;  /* 0x000000ff1700720c */ /* 0x000fc60003f25070 */
[----:B------:R1:W-:Y:S01]  /*3850*/  LDGSTS.E.BYPASS.LTC128B.128.ZFILL [R0+0x11100], [R38.64], P0 ;  /* 0x1110000026007fae */ /* 0x0003e20008141d4c */
[----:B------:R-:W-:-:S09]  /*3860*/  ISETP.NE.U32.AND P0, PT, R6, RZ, PT ;  /* 0x000000ff0600720c */ /* 0x000fd20003f05070 */
[----:B------:R1:W-:Y:S04]  /*3870*/  LDGSTS.E.BYPASS.LTC128B.128.ZFILL [R0+0x14100], [R42.64], P1 ;  /* 0x141000002a007fae */ /* 0x0003e80008941d4c */
[----:B------:R1:W-:Y:S02]  /*3880*/  LDGSTS.E.BYPASS.LTC128B.128.ZFILL [R0+0x17100], [R18.64], P0 ;  /* 0x1710000012007fae */ /* 0x0003e40008141d4c */
.L_x_770:
[----:B-1----:R-:W-:Y:S01]  /*3890*/  SHF.R.S32.HI R0, RZ, 0x1f, R2 ;  /* 0x0000001fff007819 */ /* 0x002fe20000011402 */
[----:B------:R-:W-:Y:S01]  /*38a0*/  IMAD.SHL.U32 R242, R5, 0x2, RZ ;  /* 0x0000000205f27824 */ /* 0x000fe200078e00ff */
[----:B------:R-:W0:Y:S02]  /*38b0*/  LDGDEPBAR ;  /* 0x00000000000079af */ /* 0x000e240000000000 */
[----:B------:R-:W-:Y:S01]  /*38c0*/  LEA.HI R6, R0, R2, RZ, 0x2 ;  /* 0x0000000200067211 */ /* 0x000fe200078f10ff */
[----:B------:R-:W-:Y:S01]  /*38d0*/  IMAD.U32 R0, RZ, RZ, UR18 ;  /* 0x00000012ff007e24 */ /* 0x000fe2000f8e00ff */
[----:B------:R-:W-:Y:S01]  /*38e0*/  LDSM.16.MT88.4 R112, [R242+0x6100] ;  /* 0x00610000f270783b */ /* 0x000fe20000004200 */
[----:B------:R-:W-:-:S02]  /*38f0*/  IMAD R239, R3, 0x2, R242 ;  /* 0x0000000203ef7824 */ /* 0x000fc400078e02f2 */
[----:B------:R-:W-:Y:S01]  /*3900*/  IMAD R240, R4, 0x2, R242 ;  /* 0x0000000204f07824 */ /* 0x000fe200078e02f2 */
[----:B------:R1:W-:Y:S03]  /*3910*/  STL [R1+0x14], R6 ;  /* 0x0000140601007387 */ /* 0x0003e60000100800 */
[----:B------:R-:W-:Y:S01]  /*3920*/  IMAD R238, R3, 0x2, R240 ;  /* 0x0000000203ee7824 */ /* 0x000fe200078e02f0 */
[----:B------:R-:W-:Y:S04]  /*3930*/  LDSM.16.MT88.4 R88, [R240+0x3100] ;  /* 0x00310000f058783b */ /* 0x000fe80000004200 */
[----:B------:R-:W-:Y:S04]  /*3940*/  LDSM.16.MT88.4 R172, [R242+0x100] ;  /* 0x00010000f2ac783b */ /* 0x000fe80000004200 */
[----:B------:R-:W-:Y:S04]  /*3950*/  LDSM.16.MT88.4 R24, [R240+0x3900] ;  /* 0x00390000f018783b */ /* 0x000fe80000004200 */
[----:B------:R-:W-:Y:S04]  /*3960*/  LDSM.16.MT88.4 R152, [R240+0x9100] ;  /* 0x00910000f098783b */ /* 0x000fe80000004200 */
[----:B------:R-:W-:Y:S04]  /*3970*/  LDSM.16.MT88.4 R116, [R242+0x3900] ;  /* 0x00390000f274783b */ /* 0x000fe80000004200 */
[----:B------:R-:W-:Y:S01]  /*3980*/  LDSM.16.MT88.4 R120, [R240+0x6100] ;  /* 0x00610000f078783b */ /* 0x000fe20000004200 */
[----:B-1----:R-:W-:-:S03]  /*3990*/  LOP3.LUT R6, R6, 0x7ffffffc, RZ, 0xc0, !PT ;  /* 0x7ffffffc06067812 */ /* 0x002fc600078ec0ff */
[----:B------:R-:W-:Y:S02]  /*39a0*/  LDSM.16.MT88.4 R16, [R242+0x900] ;  /* 0x00090000f210783b */ /* 0x000fe40000004200 */
[----:B------:R-:W-:Y:S02]  /*39b0*/  IMAD.IADD R6, R2, 0x1, -R6 ;  /* 0x0000000102067824 */ /* 0x000fe400078e0a06 */
[----:B------:R-:W-:Y:S02]  /*39c0*/  LDSM.16.MT88.4 R96, [R239+0x3100] ;  /* 0x00310000ef60783b */ /* 0x000fe40000004200 */
[----:B------:R-:W-:Y:S02]  /*39d0*/  IMAD R0, R6, -0x2, R0 ;  /* 0xfffffffe06007824 */ /* 0x000fe400078e0200 */
[----:B------:R-:W-:Y:S03]  /*39e0*/  LDSM.16.MT88.4 R104, [R238+0x3100] ;  /* 0x00310000ee68783b */ /* 0x000fe60000004200 */
[C---:B------:R-:W-:Y:S01]  /*39f0*/  ISETP.GT.AND P0, PT, R0.reuse, RZ, PT ;  /* 0x000000ff0000720c */ /* 0x040fe20003f04270 */
[----:B------:R-:W-:Y:S01]  /*3a00*/  LDSM.16.MT88.4 R128, [R239+0x6100] ;  /* 0x00610000ef80783b */ /* 0x000fe20000004200 */
[----:B------:R-:W-:-:S02]  /*3a10*/  ISETP.GT.AND P1, PT, R0, 0x1, PT ;  /* 0x000000010000780c */ /* 0x000fc40003f24270 */
[----:B------:R-:W-:Y:S01]  /*3a20*/  FSEL R14, R14, -INF , P0 ;  /* 0xff8000000e0e7808 */ /* 0x000fe20000000000 */
[----:B------:R-:W-:Y:S01]  /*3a30*/  LDSM.16.MT88.4 R136, [R238+0x6100] ;  /* 0x00610000ee88783b */ /* 0x000fe20000004200 */
[----:B------:R-:W-:Y:S02]  /*3a40*/  FSEL R12, R12, -INF , P0 ;  /* 0xff8000000c0c7808 */ /* 0x000fe40000000000 */
[C---:B------:R-:W-:Y:S01]  /*3a50*/  ISETP.GT.AND P0, PT, R0.reuse, 0x8, PT ;  /* 0x000000080000780c */ /* 0x040fe20003f04270 */
[----:B------:R-:W-:Y:S01]  /*3a60*/  LDSM.16.MT88.4 R144, [R242+0x9100] ;  /* 0x00910000f290783b */ /* 0x000fe20000004200 */
[----:B------:R-:W-:Y:S02]  /*3a70*/  FSEL R13, R13, -INF , P1 ;  /* 0xff8000000d0d7808 */ /* 0x000fe40000800000 */
[----:B------:R-:W-:Y:S01]  /*3a80*/  FSEL R15, R15, -INF , P1 ;  /* 0xff8000000f0f7808 */ /* 0x000fe20000800000 */
[----:B------:R-:W-:Y:S01]  /*3a90*/  LDSM.16.MT88.4 R160, [R239+0x9100] ;  /* 0x00910000efa0783b */ /* 0x000fe20000004200 */
[----:B------:R-:W-:-:S02]  /*3aa0*/  ISETP.GT.AND P1, PT, R0, 0x9, PT ;  /* 0x000000090000780c */ /* 0x000fc40003f24270 */
[----:B------:R-:W-:Y:S01]  /*3ab0*/  FSEL R8, R8, -INF , P0 ;  /* 0xff80000008087808 */ /* 0x000fe20000000000 */
[----:B------:R-:W-:Y:S01]  /*3ac0*/  LDSM.16.MT88.4 R20, [R239+0x3900] ;  /* 0x00390000ef14783b */ /* 0x000fe20000004200 */
[----:B------:R-:W-:Y:S02]  /*3ad0*/  FMNMX.FTZ R2, R12, R13, !PT ;  /* 0x0000000d0c027209 */ /* 0x000fe40007810000 */
[----:B------:R-:W-:Y:S01]  /*3ae0*/  FSEL R10, R10, -INF , P0 ;  /* 0xff8000000a0a7808 */ /* 0x000fe20000000000 */
[----:B------:R-:W-:Y:S01]  /*3af0*/  LDSM.16.MT88.4 R192, [R239+0x6900] ;  /* 0x00690000efc0783b */ /* 0x000fe20000004200 */
[----:B------:R-:W-:Y:S02]  /*3b00*/  ISETP.GT.AND P0, PT, R0, 0x10, PT ;  /* 0x000000100000780c */ /* 0x000fe40003f04270 */
[----:B------:R-:W-:Y:S02]  /*3b10*/  FSEL R9, R9, -INF , P1 ;  /* 0xff80000009097808 */ /* 0x000fe40000800000 */
[----:B------:R-:W-:-:S02]  /*3b20*/  FMNMX.FTZ R2, R8, R2, !PT ;  /* 0x0000000208027209 */ /* 0x000fc40007810000 */
[----:B------:R-:W-:Y:S02]  /*3b30*/  FSEL R11, R11, -INF , P1 ;  /* 0xff8000000b0b7808 */ /* 0x000fe40000800000 */
[----:B------:R-:W-:Y:S02]  /*3b40*/  ISETP.GT.AND P1, PT, R0, 0x11, PT ;  /* 0x000000110000780c */ /* 0x000fe40003f24270 */
[----:B------:R-:W-:Y:S02]  /*3b50*/  FSEL R84, R84, -INF , P0 ;  /* 0xff80000054547808 */ /* 0x000fe40000000000 */
[----:B------:R-:W-:Y:S02]  /*3b60*/  FMNMX.FTZ R2, R9, R2, !PT ;  /* 0x0000000209027209 */ /* 0x000fe40007810000 */
[----:B------:R-:W-:Y:S02]  /*3b70*/  FSEL R86, R86, -INF , P0 ;  /* 0xff80000056567808 */ /* 0x000fe40000000000 */
[----:B------:R-:W-:-:S02]  /*3b80*/  ISETP.GT.AND P0, PT, R0, 0x18, PT ;  /* 0x000000180000780c */ /* 0x000fc40003f04270 */
[----:B------:R-:W-:Y:S02]  /*3b90*/  FSEL R85, R85, -INF , P1 ;  /* 0xff80000055557808 */ /* 0x000fe40000800000 */
[----:B------:R-:W-:Y:S02]  /*3ba0*/  FMNMX.FTZ R2, R84, R2, !PT ;  /* 0x0000000254027209 */ /* 0x000fe40007810000 */
[----:B------:R-:W-:Y:S02]  /*3bb0*/  FSEL R87, R87, -INF , P1 ;  /* 0xff80000057577808 */ /* 0x000fe40000800000 */
        /* <DEDUP_REMOVED lines=15> */
[----:B------:R-:W-:Y:S02]  /*3cb0*/  FMNMX.FTZ R6, R14, R15, !PT ;  /* 0x0000000f0e067209 */ /* 0x000fe40007810000 */
[----:B------:R-:W-:Y:S02]  /*3cc0*/  FSEL R32, R79, -INF , P1 ;  /* 0xff8000004f207808 */ /* 0x000fe40000800000 */
[----:B------:R-:W-:Y:S02]  /*3cd0*/  ISETP.GT.AND P1, PT, R0, 0x29, PT ;  /* 0x000000290000780c */ /* 0x000fe40003f24270 */
[----:B------:R-:W-:Y:S02]  /*3ce0*/  FSEL R33, R72, -INF , P0 ;  /* 0xff80000048217808 */ /* 0x000fe40000000000 */
[----:B------:R-:W-:Y:S02]  /*3cf0*/  FMNMX.FTZ R2, R34, R2, !PT ;  /* 0x0000000222027209 */ /* 0x000fe40007810000 */
[----:B------:R-:W-:-:S02]  /*3d00*/  FMNMX.FTZ R6, R10, R6, !PT ;  /* 0x000000060a067209 */ /* 0x000fc40007810000 */
[----:B------:R-:W-:Y:S02]  /*3d10*/  FSEL R31, R74, -INF , P0 ;  /* 0xff8000004a1f7808 */ /* 0x000fe40000000000 */
[C---:B------:R-:W-:Y:S02]  /*3d20*/  ISETP.GT.AND P0, PT, R0.reuse, 0x30, PT ;  /* 0x000000300000780c */ /* 0x040fe40003f04270 */
[----:B------:R-:W-:Y:S02]  /*3d30*/  FSEL R30, R73, -INF , P1 ;  /* 0xff800000491e7808 */ /* 0x000fe40000800000 */
[----:B------:R-:W-:Y:S02]  /*3d40*/  FMNMX.FTZ R2, R33, R2, !PT ;  /* 0x0000000221027209 */ /* 0x000fe40007810000 */
[----:B------:R-:W-:Y:S02]  /*3d50*/  FMNMX.FTZ R6, R11, R6, !PT ;  /* 0x000000060b067209 */ /* 0x000fe40007810000 */
[----:B------:R-:W-:-:S02]  /*3d60*/  ISETP.GT.AND P2, PT, R0, 0x31, PT ;  /* 0x000000310000780c */ /* 0x000fc40003f44270 */
[----:B------:R-:W-:Y:S02]  /*3d70*/  FSEL R197, R68, -INF , P0 ;  /* 0xff80000044c57808 */ /* 0x000fe40000000000 */
[----:B------:R-:W-:Y:S02]  /*3d80*/  FMNMX.FTZ R2, R30, R2, !PT ;  /* 0x000000021e027209 */ /* 0x000fe40007810000 */
[----:B------:R-:W-:Y:S02]  /*3d90*/  FMNMX.FTZ R6, R86, R6, !PT ;  /* 0x0000000656067209 */ /* 0x000fe40007810000 */
[----:B------:R-:W-:Y:S02]  /*3da0*/  FSEL R213, R75, -INF , P1 ;  /* 0xff8000004bd57808 */ /* 0x000fe40000800000 */
[----:B------:R-:W-:Y:S01]  /*3db0*/  ISETP.GT.AND P1, PT, R0, 0x38, PT ;  /* 0x000000380000780c */ /* 0x000fe20003f24270 */
[----:B------:R-:W-:Y:S01]  /*3dc0*/  LDSM.16.MT88.4 R72, [R238+0x100] ;  /* 0x00010000ee48783b */ /* 0x000fe20000004200 */
[----:B------:R-:W-:-:S02]  /*3dd0*/  FSEL R212, R69, -INF , P2 ;  /* 0xff80000045d47808 */ /* 0x000fc40001000000 */
[----:B------:R-:W-:Y:S02]  /*3de0*/  FMNMX.FTZ R2, R197, R2, !PT ;  /* 0x00000002c5027209 */ /* 0x000fe40007810000 */
[----:B------:R-:W-:Y:S02]  /*3df0*/  FMNMX.FTZ R6, R87, R6, !PT ;  /* 0x0000000657067209 */ /* 0x000fe40007810000 */
[----:B------:R-:W-:Y:S02]  /*3e00*/  FSEL R209, R70, -INF , P0 ;  /* 0xff80000046d17808 */ /* 0x000fe40000000000 */
[----:B------:R-:W-:Y:S02]  /*3e10*/  ISETP.GT.AND P0, PT, R0, 0x39, PT ;  /* 0x000000390000780c */ /* 0x000fe40003f04270 */
[----:B------:R-:W-:Y:S02]  /*3e20*/  FSEL R211, R64, -INF , P1 ;  /* 0xff80000040d37808 */ /* 0x000fe40000800000 */
[----:B------:R-:W-:-:S02]  /*3e30*/  FMNMX.FTZ R2, R212, R2, !PT ;  /* 0x00000002d4027209 */ /* 0x000fc40007810000 */
[----:B------:R-:W-:Y:S02]  /*3e40*/  FMNMX.FTZ R6, R82, R6, !PT ;  /* 0x0000000652067209 */ /* 0x000fe40007810000 */
[----:B------:R-:W-:Y:S02]  /*3e50*/  FSEL R200, R66, -INF , P1 ;  /* 0xff80000042c87808 */ /* 0x000fe40000800000 */
[----:B------:R-:W-:Y:S02]  /*3e60*/  FSEL R210, R65, -INF , P0 ;  /* 0xff80000041d27808 */ /* 0x000fe40000000000 */
[----:B------:R-:W-:Y:S02]  /*3e70*/  ISETP.GT.AND P1, PT, R0, 0x40, PT ;  /* 0x000000400000780c */ /* 0x000fe40003f24270 */
[----:B------:R-:W-:Y:S02]  /*3e80*/  FMNMX.FTZ R2, R211, R2, !PT ;  /* 0x00000002d3027209 */ /* 0x000fe40007810000 */
[----:B------:R-:W-:-:S02]  /*3e90*/  FMNMX.FTZ R6, R83, R6, !PT ;  /* 0x0000000653067209 */ /* 0x000fc40007810000 */
[----:B------:R-:W-:Y:S02]  /*3ea0*/  FSEL R199, R67, -INF , P0 ;  /* 0xff80000043c77808 */ /* 0x000fe40000000000 */
[----:B------:R-:W-:Y:S01]  /*3eb0*/  ISETP.GT.AND P0, PT, R0, 0x41, PT ;  /* 0x000000410000780c */ /* 0x000fe20003f04270 */
[----:B------:R-:W-:Y:S01]  /*3ec0*/  LDSM.16.MT88.4 R64, [R239+0x100] ;  /* 0x00010000ef40783b */ /* 0x000fe20000004200 */
[----:B------:R-:W-:Y:S02]  /*3ed0*/  FSEL R208, R60, -INF , P1 ;  /* 0xff8000003cd07808 */ /* 0x000fe40000800000 */
[----:B------:R-:W-:Y:S02]  /*3ee0*/  FMNMX.FTZ R2, R210, R2, !PT ;  /* 0x00000002d2027209 */ /* 0x000fe40007810000 */
[----:B------:R-:W-:Y:S02]  /*3ef0*/  FMNMX.FTZ R6, R36, R6, !PT ;  /* 0x0000000624067209 */ /* 0x000fe40007810000 */
[----:B------:R-:W-:-:S02]  /*3f00*/  FSEL R205, R62, -INF , P1 ;  /* 0xff8000003ecd7808 */ /* 0x000fc40000800000 */
[----:B------:R-:W-:Y:S02]  /*3f10*/  FSEL R207, R61, -INF , P0 ;  /* 0xff8000003dcf7808 */ /* 0x000fe40000000000 */
[----:B------:R-:W-:Y:S02]  /*3f20*/  ISETP.GT.AND P1, PT, R0, 0x48, PT ;  /* 0x000000480000780c */ /* 0x000fe40003f24270 */
[----:B------:R-:W-:Y:S02]  /*3f30*/  FMNMX.FTZ R2, R208, R2, !PT ;  /* 0x00000002d0027209 */ /* 0x000fe40007810000 */
[----:B------:R-:W-:Y:S02]  /*3f40*/  FMNMX.FTZ R6, R32, R6, !PT ;  /* 0x0000000620067209 */ /* 0x000fe40007810000 */
[----:B------:R-:W-:Y:S02]  /*3f50*/  FSEL R203, R63, -INF , P0 ;  /* 0xff8000003fcb7808 */ /* 0x000fe40000000000 */
[----:B------:R-:W-:-:S02]  /*3f60*/  ISETP.GT.AND P0, PT, R0, 0x49, PT ;  /* 0x000000490000780c */ /* 0x000fc40003f04270 */
[----:B------:R-:W-:Y:S02]  /*3f70*/  FSEL R206, R56, -INF , P1 ;  /* 0xff80000038ce7808 */ /* 0x000fe40000800000 */
[----:B------:R-:W-:Y:S02]  /*3f80*/  FMNMX.FTZ R2, R207, R2, !PT ;  /* 0x00000002cf027209 */ /* 0x000fe40007810000 */
[----:B------:R-:W-:Y:S02]  /*3f90*/  FMNMX.FTZ R6, R31, R6, !PT ;  /* 0x000000061f067209 */ /* 0x000fe40007810000 */
[----:B------:R-:W-:Y:S02]  /*3fa0*/  FSEL R202, R58, -INF , P1 ;  /* 0xff8000003aca7808 */ /* 0x000fe40000800000 */
[----:B------:R-:W-:Y:S02]  /*3fb0*/  FSEL R204, R57, -INF , P0 ;  /* 0xff80000039cc7808 */ /* 0x000fe40000000000 */
[----:B------:R-:W-:-:S02]  /*3fc0*/  ISETP.GT.AND P1, PT, R0, 0x50, PT ;  /* 0x000000500000780c */ /* 0x000fc40003f24270 */
[----:B------:R-:W-:Y:S02]  /*3fd0*/  FMNMX.FTZ R2, R206, R2, !PT ;  /* 0x00000002ce027209 */ /* 0x000fe40007810000 */
[----:B------:R-:W-:Y:S02]  /*3fe0*/  FMNMX.FTZ R6, R213, R6, !PT ;  /* 0x00000006d5067209 */ /* 0x000fe40007810000 */
[----:B------:R-:W-:Y:S02]  /*3ff0*/  FSEL R201, R59, -INF , P0 ;  /* 0xff8000003bc97808 */ /* 0x000fe40000000000 */
[----:B------:R-:W-:Y:S01]  /*4000*/  ISETP.GT.AND P0, PT, R0, 0x51, PT ;  /* 0x000000510000780c */ /* 0x000fe20003f04270 */
[----:B------:R-:W-:Y:S01]  /*4010*/  LDSM.16.MT88.4 R56, [R240+0x100] ;  /* 0x00010000f038783b */ /* 0x000fe20000004200 */
[----:B------:R-:W-:Y:S02]  /*4020*/  FSEL R191, R52, -INF , P1 ;  /* 0xff80000034bf7808 */ /* 0x000fe40000800000 */
[----:B------:R-:W-:-:S02]  /*4030*/  FMNMX.FTZ R2, R204, R2, !PT ;  /* 0x00000002cc027209 */ /* 0x000fc40007810000 */
[----:B------:R-:W-:Y:S02]  /*4040*/  FSEL R198, R71, -INF , P2 ;  /* 0xff80000047c67808 */ /* 0x000fe40001000000 */
[----:B------:R-:W-:Y:S02]  /*4050*/  FMNMX.FTZ R6, R209, R6, !PT ;  /* 0x00000006d1067209 */ /* 0x000fe40007810000 */
[----:B------:R-:W-:Y:S02]  /*4060*/  FSEL R196, R54, -INF , P1 ;  /* 0xff80000036c47808 */ /* 0x000fe40000800000 */
[----:B------:R-:W-:Y:S02]  /*4070*/  FSEL R190, R53, -INF , P0 ;  /* 0xff80000035be7808 */ /* 0x000fe40000000000 */
[----:B------:R-:W-:Y:S02]  /*4080*/  ISETP.GT.AND P1, PT, R0, 0x58, PT ;  /* 0x000000580000780c */ /* 0x000fe40003f24270 */
        /* <DEDUP_REMOVED lines=8> */
[----:B------:R-:W-:Y:S02]  /*4110*/  FMNMX.FTZ R0, R189, R2, !PT ;  /* 0x00000002bd007209 */ /* 0x000fe40007810000 */
[----:B------:R-:W-:Y:S02]  /*4120*/  FMNMX.FTZ R2, R199, R6, !PT ;  /* 0x00000006c7027209 */ /* 0x000fe40007810000 */
[----:B------:R-:W-:Y:S02]  /*4130*/  FMNMX.FTZ R0, R188, R0, !PT ;  /* 0x00000000bc007209 */ /* 0x000fe40007810000 */
[----:B------:R-:W-:Y:S02]  /*4140*/  FMNMX.FTZ R2, R205, R2, !PT ;  /* 0x00000002cd027209 */ /* 0x000fe40007810000 */
[----:B------:R-:W-:Y:S01]  /*4150*/  FSEL R185, R50, -INF , P1 ;  /* 0xff80000032b97808 */ /* 0x000fe20000800000 */
[----:B------:R-:W1:Y:S01]  /*4160*/  SHFL.BFLY PT, R7, R0, 0x2, 0x1f ;  /* 0x0c401f0000077f89 */ /* 0x000e6200000e0000 */
[----:B------:R-:W-:-:S02]  /*4170*/  FMNMX.FTZ R2, R203, R2, !PT ;  /* 0x00000002cb027209 */ /* 0x000fc40007810000 */
[----:B------:R-:W-:Y:S02]  /*4180*/  FSEL R184, R51, -INF , P0 ;  /* 0xff80000033b87808 */ /* 0x000fe40000000000 */
        /* <DEDUP_REMOVED lines=17> */
[--C-:B------:R-:W-:Y:S02]  /*42a0*/  FFMA.FTZ R46, R8, c[0x0][0x2d0], -R187.reuse ;  /* 0x0000b400082e7a23 */ /* 0x100fe400000108bb */
[--C-:B------:R-:W-:Y:S01]  /*42b0*/  FFMA.FTZ R45, R9, c[0x0][0x2d0], -R187.reuse ;  /* 0x0000b400092d7a23 */ /* 0x100fe200000108bb */
[----:B------:R-:W-:Y:S01]  /*42c0*/  MUFU.EX2 R50, R50 ;  /* 0x0000003200327308 */ /* 0x000fe20000000800 */
[--C-:B------:R-:W-:Y:S02]  /*42d0*/  FFMA.FTZ R43, R84, c[0x0][0x2d0], -R187.reuse ;  /* 0x0000b400542b7a23 */ /* 0x100fe400000108bb */
[----:B------:R-:W-:-:S02]  /*42e0*/  FFMA.FTZ R39, R85, c[0x0][0x2d0], -R187 ;  /* 0x0000b40055277a23 */ /* 0x000fc400000108bb */
[--C-:B------:R-:W-:Y:S02]  /*42f0*/  FFMA.FTZ R42, R80, c[0x0][0x2d0], -R187.reuse ;  /* 0x0000b400502a7a23 */ /* 0x100fe400000108bb */
[--C-:B------:R-:W-:Y:S01]  /*4300*/  FFMA.FTZ R35, R81, c[0x0][0x2d0], -R187.reuse ;  /* 0x0000b40051237a23 */ /* 0x100fe200000108bb */
[----:B------:R-:W2:Y:S01]  /*4310*/  MUFU.EX2 R49, R49 ;  /* 0x0000003100317308 */ /* 0x000ea20000000800 */
[--C-:B------:R-:W-:Y:S01]  /*4320*/  FFMA.FTZ R38, R38, c[0x0][0x2d0], -R187.reuse ;  /* 0x0000b40026267a23 */ /* 0x100fe200000108bb */
[----:B-1----:R-:W-:Y:S01]  /*4330*/  FMNMX.FTZ R0, R6, R0, !PT ;  /* 0x0000000006007209 */ /* 0x002fe20007810000 */
[--C-:B------:R-:W-:Y:S02]  /*4340*/  FFMA.FTZ R34, R34, c[0x0][0x2d0], -R187.reuse ;  /* 0x0000b40022227a23 */ /* 0x100fe400000108bb */
[--C-:B------:R-:W-:Y:S01]  /*4350*/  FFMA.FTZ R33, R33, c[0x0][0x2d0], -R187.reuse ;  /* 0x0000b40021217a23 */ /* 0x100fe200000108bb */
[C---:B------:R-:W-:Y:S01]  /*4360*/  FSETP.NEU.FTZ.AND P0, PT, R0.reuse, -INF , PT ;  /* 0xff8000000000780b */ /* 0x040fe20003f1d000 */
[----:B------:R-:W-:Y:S01]  /*4370*/  FMUL.FTZ R181, R0, c[0x0][0x2d0] ;  /* 0x0000b40000b57a20 */ /* 0x000fe20000410000 */
[----:B------:R-:W-:Y:S01]  /*4380*/  MUFU.EX2 R46, R46 ;  /* 0x0000002e002e7308 */ /* 0x000fe20000000800 */
[----:B------:R-:W-:-:S02]  /*4390*/  FFMA.FTZ R30, R30, c[0x0][0x2d0], -R187 ;  /* 0x0000b4001e1e7a23 */ /* 0x000fc400000108bb */
[--C-:B------:R-:W-:Y:S01]  /*43a0*/  FFMA.FTZ R197, R197, c[0x0][0x2d0], -R187.reuse ;  /* 0x0000b400c5c57a23 */ /* 0x100fe200000108bb */
[----:B------:R-:W-:Y:S01]  /*43b0*/  FSEL R181, R181, RZ, P0 ;  /* 0x000000ffb5b57208 */ /* 0x000fe20000000000 */
[--C-:B------:R-:W-:Y:S01]  /*43c0*/  FFMA.FTZ R208, R208, c[0x0][0x2d0], -R187.reuse ;  /* 0x0000b400d0d07a23 */ /* 0x100fe200000108bb */
[----:B------:R-:W-:Y:S01]  /*43d0*/  PLOP3.LUT P0, PT, PT, PT, UP1, 0x40, 0x0 ;  /* 0x000000000000781c */ /* 0x000fe20003f0e818 */
[----:B------:R-:W-:Y:S01]  /*43e0*/  FFMA.FTZ R207, R207, c[0x0][0x2d0], -R187 ;  /* 0x0000b400cfcf7a23 */ /* 0x000fe200000108bb */
[----:B------:R-:W1:Y:S01]  /*43f0*/  MUFU.EX2 R45, R45 ;  /* 0x0000002d002d7308 */ /* 0x000e620000000800 */
[--C-:B------:R-:W-:Y:S01]  /*4400*/  FFMA.FTZ R180, R14, c[0x0][0x2d0], -R181.reuse ;  /* 0x0000b4000eb47a23 */ /* 0x100fe200000108b5 */
[----:B--2---:R-:W-:Y:S01]  /*4410*/  F2FP.BF16.PACK_AB R164, R49, R50 ;  /* 0x0000003231a4723e */ /* 0x004fe200000010ff */
[--C-:B------:R-:W-:Y:S02]  /*4420*/  FFMA.FTZ R51, R15, c[0x0][0x2d0], -R181.reuse ;  /* 0x0000b4000f337a23 */ /* 0x100fe400000108b5 */
[--C-:B------:R-:W-:Y:S01]  /*4430*/  FFMA.FTZ R48, R10, c[0x0][0x2d0], -R181.reuse ;  /* 0x0000b4000a307a23 */ /* 0x100fe200000108b5 */
[----:B------:R-:W2:Y:S01]  /*4440*/  LDSM.16.MT88.4 R12, [R239+0x900] ;  /* 0x00090000ef0c783b */ /* 0x000ea20000004200 */
[--C-:B------:R-:W-:Y:S01]  /*4450*/  FFMA.FTZ R47, R11, c[0x0][0x2d0], -R181.reuse ;  /* 0x0000b4000b2f7a23 */ /* 0x100fe200000108b5 */
[----:B------:R-:W-:Y:S01]  /*4460*/  MUFU.EX2 R180, R180 ;  /* 0x000000b400b47308 */ /* 0x000fe20000000800 */
[--C-:B------:R-:W-:Y:S01]  /*4470*/  FFMA.FTZ R44, R86, c[0x0][0x2d0], -R181.reuse ;  /* 0x0000b400562c7a23 */ /* 0x100fe200000108b5 */
[----:B------:R-:W3:Y:S01]  /*4480*/  LDSM.16.MT88.4 R8, [R240+0x900] ;  /* 0x00090000f008783b */ /* 0x000ee20000004200 */
[----:B------:R-:W-:-:S02]  /*4490*/  FFMA.FTZ R41, R87, c[0x0][0x2d0], -R181 ;  /* 0x0000b40057297a23 */ /* 0x000fc400000108b5 */
[--C-:B------:R-:W-:Y:S02]  /*44a0*/  FFMA.FTZ R40, R82, c[0x0][0x2d0], -R181.reuse ;  /* 0x0000b40052287a23 */ /* 0x100fe400000108b5 */
[--C-:B------:R-:W-:Y:S01]  /*44b0*/  FFMA.FTZ R37, R83, c[0x0][0x2d0], -R181.reuse ;  /* 0x0000b40053257a23 */ /* 0x100fe200000108b5 */
[----:B------:R-:W4:Y:S01]  /*44c0*/  MUFU.EX2 R51, R51 ;  /* 0x0000003300337308 */ /* 0x000f220000000800 */
[----:B-1----:R-:W-:Y:S01]  /*44d0*/  F2FP.BF16.PACK_AB R166, R45, R46 ;  /* 0x0000002e2da6723e */ /* 0x002fe200000010ff */
[----:B------:R-:W1:Y:S01]  /*44e0*/  LDSM.16.MT88.4 R80, [R242+0x3100] ;  /* 0x00310000f250783b */ /* 0x000e620000004200 */
[--C-:B------:R-:W-:Y:S02]  /*44f0*/  FFMA.FTZ R36, R36, c[0x0][0x2d0], -R181.reuse ;  /* 0x0000b40024247a23 */ /* 0x100fe400000108b5 */
[--C-:B------:R-:W-:Y:S02]  /*4500*/  FFMA.FTZ R32, R32, c[0x0][0x2d0], -R181.reuse ;  /* 0x0000b40020207a23 */ /* 0x100fe400000108b5 */
[--C-:B------:R-:W-:Y:S01]  /*4510*/  FFMA.FTZ R31, R31, c[0x0][0x2d0], -R181.reuse ;  /* 0x0000b4001f1f7a23 */ /* 0x100fe200000108b5 */
[----:B------:R-:W-:Y:S01]  /*4520*/  MUFU.EX2 R48, R48 ;  /* 0x0000003000307308 */ /* 0x000fe20000000800 */
[----:B------:R-:W-:-:S02]  /*4530*/  FFMA.FTZ R3, R213, c[0x0][0x2d0], -R181 ;  /* 0x0000b400d5037a23 */ /* 0x000fc400000108b5 */
[--C-:B------:R-:W-:Y:S02]  /*4540*/  FFMA.FTZ R198, R198, c[0x0][0x2d0], -R181.reuse ;  /* 0x0000b400c6c67a23 */ /* 0x100fe400000108b5 */
[--C-:B------:R-:W-:Y:S02]  /*4550*/  FFMA.FTZ R200, R200, c[0x0][0x2d0], -R181.reuse ;  /* 0x0000b400c8c87a23 */ /* 0x100fe400000108b5 */
[----:B------:R-:W-:Y:S01]  /*4560*/  FFMA.FTZ R199, R199, c[0x0][0x2d0], -R181 ;  /* 0x0000b400c7c77a23 */ /* 0x000fe200000108b5 */
[----:B------:R-:W5:Y:S01]  /*4570*/  MUFU.EX2 R47, R47 ;  /* 0x0000002f002f7308 */ /* 0x000f620000000800 */
[----:B----4-:R-:W-:Y:S01]  /*4580*/  F2FP.BF16.PACK_AB R165, R51, R180 ;  /* 0x000000b433a5723e */ /* 0x010fe200000010ff */
[--C-:B------:R-:W-:Y:S02]  /*4590*/  FFMA.FTZ R206, R206, c[0x0][0x2d0], -R187.reuse ;  /* 0x0000b400cece7a23 */ /* 0x100fe400000108bb */
[----:B------:R-:W-:Y:S02]  /*45a0*/  FFMA.FTZ R204, R204, c[0x0][0x2d0], -R187 ;  /* 0x0000b400cccc7a23 */ /* 0x000fe400000108bb */
[----:B------:R-:W-:-:S02]  /*45b0*/  FFMA.FTZ R205, R205, c[0x0][0x2d0], -R181 ;  /* 0x0000b400cdcd7a23 */ /* 0x000fc400000108b5 */
[----:B------:R-:W-:Y:S01]  /*45c0*/  MUFU.EX2 R43, R43 ;  /* 0x0000002b002b7308 */ /* 0x000fe20000000800 */
[--C-:B------:R-:W-:Y:S02]  /*45d0*/  FFMA.FTZ R203, R203, c[0x0][0x2d0], -R181.reuse ;  /* 0x0000b400cbcb7a23 */ /* 0x100fe400000108b5 */
[--C-:B------:R-:W-:Y:S02]  /*45e0*/  FFMA.FTZ R202, R202, c[0x0][0x2d0], -R181.reuse ;  /* 0x0000b400caca7a23 */ /* 0x100fe400000108b5 */
[----:B------:R-:W-:Y:S02]  /*45f0*/  FFMA.FTZ R201, R201, c[0x0][0x2d0], -R181 ;  /* 0x0000b400c9c97a23 */ /* 0x000fe400000108b5 */
[--C-:B------:R-:W-:Y:S01]  /*4600*/  FFMA.FTZ R191, R191, c[0x0][0x2d0], -R187.reuse ;  /* 0x0000b400bfbf7a23 */ /* 0x100fe200000108bb */
[----:B-----5:R-:W-:Y:S01]  /*4610*/  F2FP.BF16.PACK_AB R167, R47, R48 ;  /* 0x000000302fa7723e */ /* 0x020fe200000010ff */
[----:B------:R-:W4:Y:S01]  /*4620*/  MUFU.EX2 R39, R39 ;  /* 0x0000002700277308 */ /* 0x000f220000000800 */
[----:B------:R-:W-:-:S02]  /*4630*/  FFMA.FTZ R190, R190, c[0x0][0x2d0], -R187 ;  /* 0x0000b400bebe7a23 */ /* 0x000fc400000108bb */
[----:B------:R-:W-:Y:S02]  /*4640*/  FFMA.FTZ R189, R189, c[0x0][0x2d0], -R187 ;  /* 0x0000b400bdbd7a23 */ /* 0x000fe400000108bb */
[--C-:B------:R-:W-:Y:S01]  /*4650*/  FFMA.FTZ R186, R186, c[0x0][0x2d0], -R181.reuse ;  /* 0x0000b400baba7a23 */ /* 0x100fe200000108b5 */
[C---:B------:R-:W-:Y:S01]  /*4660*/  HMMA.16816.F32.BF16 R60, R164.reuse, R64, RZ ;  /* 0x00000040a43c723c */ /* 0x040fe200000418ff */
[----:B------:R-:W-:Y:S01]  /*4670*/  FFMA.FTZ R185, R185, c[0x0][0x2d0], -R181 ;  /* 0x0000b400b9b97a23 */ /* 0x000fe200000108b5 */
[----:B------:R-:W-:Y:S01]  /*4680*/  MUFU.EX2 R42, R42 ;  /* 0x0000002a002a7308 */ /* 0x000fe20000000800 */
[----:B------:R-:W-:Y:S02]  /*4690*/  FADD.FTZ R51, R180, R51 ;  /* 0x00000033b4337221 */ /* 0x000fe40000010000 */
[----:B------:R-:W-:Y:S02]  /*46a0*/  FADD.FTZ R49, R50, R49 ;  /* 0x0000003132317221 */ /* 0x000fe40000010000 */
[----:B------:R-:W-:Y:S01]  /*46b0*/  FADD.FTZ R51, R48, R51 ;  /* 0x0000003330337221 */ /* 0x000fe20000010000 */
[----:B------:R-:W-:Y:S01]  /*46c0*/  HMMA.16816.F32.BF16 R64, R164, R66, RZ ;  /* 0x00000042a440723c */ /* 0x000fe200000418ff */
[----:B------:R-:W-:Y:S01]  /*46d0*/  FADD.FTZ R49, R46, R49 ;  /* 0x000000312e317221 */ /* 0x000fe20000010000 */
[----:B------:R-:W5:Y:S01]  /*46e0*/  MUFU.EX2 R35, R35 ;  /* 0x0000002300237308 */ /* 0x000f620000000800 */
[----:B----4-:R-:W-:Y:S01]  /*46f0*/  F2FP.BF16.PACK_AB R4, R39, R43 ;  /* 0x0000002b2704723e */ /* 0x010fe200000010ff */
[----:B------:R-:W-:-:S02]  /*4700*/  FADD.FTZ R47, R47, R51 ;  /* 0x000000332f2f7221 */ /* 0x000fc40000010000 */
[----:B------:R-:W-:Y:S02]  /*4710*/  FADD.FTZ R45, R45, R49 ;  /* 0x000000312d2d7221 */ /* 0x000fe40000010000 */
[----:B------:R-:W-:Y:S02]  /*4720*/  HMMA.16816.F32.BF16 R52, R164, R56, RZ ;  /* 0x00000038a434723c */ /* 0x000fe400000418ff */
[----:B------:R-:W4:Y:S01]  /*4730*/  MUFU.EX2 R44, R44 ;  /* 0x0000002c002c7308 */ /* 0x000f220000000800 */
[----:B------:R-:W-:-:S04]  /*4740*/  FADD.FTZ R45, R43, R45 ;  /* 0x0000002d2b2d7221 */ /* 0x000fc80000010000 */
[----:B------:R-:W-:Y:S01]  /*4750*/  FADD.FTZ R45, R39, R45 ;  /* 0x0000002d272d7221 */ /* 0x000fe20000010000 */
[----:B------:R-:W-:Y:S02]  /*4760*/  HMMA.16816.F32.BF16 R56, R164, R58, RZ ;  /* 0x0000003aa438723c */ /* 0x000fe400000418ff */
[----:B------:R-:W1:Y:S01]  /*4770*/  MUFU.EX2 R41, R41 ;  /* 0x0000002900297308 */ /* 0x000e620000000800 */
[----:B-----5:R-:W-:Y:S01]  /*4780*/  F2FP.BF16.PACK_AB R6, R35, R42 ;  /* 0x0000002a2306723e */ /* 0x020fe200000010ff */
[----:B------:R-:W-:-:S04]  /*4790*/  FADD.FTZ R42, R42, R45 ;  /* 0x0000002d2a2a7221 */ /* 0x000fc80000010000 */
[----:B------:R-:W-:Y:S01]  /*47a0*/  HMMA.16816.F32.BF16 R108, R164, R112, RZ ;  /* 0x00000070a46c723c */ /* 0x000fe200000418ff */
[----:B------:R-:W-:Y:S01]  /*47b0*/  FADD.FTZ R42, R35, R42 ;  /* 0x0000002a232a7221 */ /* 0x000fe20000010000 */
[----:B------:R-:W-:Y:S01]  /*47c0*/  MUFU.EX2 R40, R40 ;  /* 0x0000002800287308 */ /* 0x000fe20000000800 */
[----:B----4-:R-:W-:-:S05]  /*47d0*/  FADD.FTZ R47, R44, R47 ;  /* 0x0000002f2c2f7221 */ /* 0x010fca0000010000 */
[----:B------:R-:W-:Y:S02]  /*47e0*/  HMMA.16816.F32.BF16 R112, R164, R114, RZ ;  /* 0x00000072a470723c */ /* 0x000fe400000418ff */
[----:B------:R-:W4:Y:S01]  /*47f0*/  MUFU.EX2 R37, R37 ;  /* 0x0000002500257308 */ /* 0x000f220000000800 */
[C---:B-1----:R-:W-:Y:S01]  /*4800*/  F2FP.BF16.PACK_AB R5, R41.reuse, R44 ;  /* 0x0000002c2905723e */ /* 0x042fe200000010ff */
[----:B------:R-:W-:-:S04]  /*4810*/  FADD.FTZ R47, R41, R47 ;  /* 0x0000002f292f7221 */ /* 0x000fc80000010000 */
[C---:B------:R-:W-:Y:S02]  /*4820*/  HMMA.16816.F32.BF16 R68, R164.reuse, R72, RZ ;  /* 0x00000048a444723c */ /* 0x040fe400000418ff */
[----:B------:R-:W-:Y:S06]  /*4830*/  MUFU.EX2 R38, R38 ;  /* 0x0000002600267308 */ /* 0x000fec0000000800 */
[----:B------:R-:W-:Y:S01]  /*4840*/  HMMA.16816.F32.BF16 R72, R164, R74, RZ ;  /* 0x0000004aa448723c */ /* 0x000fe200000418ff */
[----:B----4-:R-:W-:Y:S01]  /*4850*/  F2FP.BF16.PACK_AB R7, R37, R40 ;  /* 0x000000282507723e */ /* 0x010fe200000010ff */
[----:B------:R-:W1:Y:S01]  /*4860*/  MUFU.EX2 R34, R34 ;  /* 0x0000002200227308 */ /* 0x000e620000000800 */
[----:B------:R-:W-:-:S05]  /*4870*/  FADD.FTZ R40, R40, R47 ;  /* 0x0000002f28287221 */ /* 0x000fca0000010000 */
[----:B------:R-:W-:Y:S01]  /*4880*/  HMMA.16816.F32.BF16 R84, R164, R88, RZ ;  /* 0x00000058a454723c */ /* 0x000fe200000418ff */
[----:B------:R-:W-:Y:S01]  /*4890*/  FADD.FTZ R40, R37, R40 ;  /* 0x0000002825287221 */ /* 0x000fe20000010000 */
[----:B------:R-:W-:Y:S06]  /*48a0*/  MUFU.EX2 R33, R33 ;  /* 0x0000002100217308 */ /* 0x000fec0000000800 */
[C---:B--2---:R-:W-:Y:S02]  /*48b0*/  HMMA.16816.F32.BF16 R60, R4.reuse, R12, R60 ;  /* 0x0000000c043c723c */ /* 0x044fe4000004183c */
[----:B------:R-:W2:Y:S06]  /*48c0*/  MUFU.EX2 R30, R30 ;  /* 0x0000001e001e7308 */ /* 0x000eac0000000800 */
[C---:B------:R-:W-:Y:S01]  /*48d0*/  HMMA.16816.F32.BF16 R64, R4.reuse, R14, R64 ;  /* 0x0000000e0440723c */ /* 0x040fe20000041840 */
[----:B------:R-:W4:Y:S01]  /*48e0*/  LDSM.16.MT88.4 R12, [R242+0x6900] ;  /* 0x00690000f20c783b */ /* 0x000f220000004200 */
[----:B------:R-:W-:Y:S06]  /*48f0*/  MUFU.EX2 R36, R36 ;  /* 0x0000002400247308 */ /* 0x000fec0000000800 */
[C---:B---3--:R-:W-:Y:S02]  /*4900*/  HMMA.16816.F32.BF16 R52, R4.reuse, R8, R52 ;  /* 0x000000080434723c */ /* 0x048fe40000041834 */
[----:B------:R-:W3:Y:S06]  /*4910*/  MUFU.EX2 R32, R32 ;  /* 0x0000002000207308 */ /* 0x000eec0000000800 */
[----:B------:R-:W-:Y:S01]  /*4920*/  HMMA.16816.F32.BF16 R56, R4, R10, R56 ;  /* 0x0000000a0438723c */ /* 0x000fe20000041838 */
[----:B------:R-:W5:Y:S01]  /*4930*/  LDSM.16.MT88.4 R8, [R238+0x900] ;  /* 0x00090000ee08783b */ /* 0x000f620000004200 */
[----:B------:R-:W-:Y:S06]  /*4940*/  MUFU.EX2 R31, R31 ;  /* 0x0000001f001f7308 */ /* 0x000fec0000000800 */
[C---:B------:R-:W-:Y:S02]  /*4950*/  HMMA.16816.F32.BF16 R88, R164.reuse, R90, RZ ;  /* 0x0000005aa458723c */ /* 0x040fe400000418ff */
[----:B------:R-:W1:Y:S06]  /*4960*/  MUFU.EX2 R3, R3 ;  /* 0x0000000300037308 */ /* 0x000e6c0000000800 */
[C---:B------:R-:W-:Y:S02]  /*4970*/  HMMA.16816.F32.BF16 R76, R164.reuse, R80, RZ ;  /* 0x00000050a44c723c */ /* 0x040fe400000418ff */
[----:B------:R-:W-:Y:S06]  /*4980*/  MUFU.EX2 R197, R197 ;  /* 0x000000c500c57308 */ /* 0x000fec0000000800 */
[----:B------:R-:W-:Y:S02]  /*4990*/  HMMA.16816.F32.BF16 R80, R164, R82, RZ ;  /* 0x00000052a450723c */ /* 0x000fe400000418ff */
[----:B------:R-:W-:Y:S06]  /*49a0*/  MUFU.EX2 R198, R198 ;  /* 0x000000c600c67308 */ /* 0x000fec0000000800 */
[C---:B----4-:R-:W-:Y:S02]  /*49b0*/  HMMA.16816.F32.BF16 R108, R4.reuse, R12, R108 ;  /* 0x0000000c046c723c */ /* 0x050fe4000004186c */
[----:B------:R-:W-:Y:S06]  /*49c0*/  MUFU.EX2 R200, R200 ;  /* 0x000000c800c87308 */ /* 0x000fec0000000800 */
[----:B------:R-:W-:Y:S01]  /*49d0*/  HMMA.16816.F32.BF16 R112, R4, R14, R112 ;  /* 0x0000000e0470723c */ /* 0x000fe20000041870 */
[----:B------:R-:W4:Y:S01]  /*49e0*/  LDSM.16.MT88.4 R12, [R240+0x9900] ;  /* 0x00990000f00c783b */ /* 0x000f220000004200 */
[----:B------:R-:W-:Y:S06]  /*49f0*/  MUFU.EX2 R199, R199 ;  /* 0x000000c700c77308 */ /* 0x000fec0000000800 */
[----:B------:R-:W-:Y:S02]  /*4a00*/  HMMA.16816.F32.BF16 R176, R164, R172, RZ ;  /* 0x000000aca4b0723c */ /* 0x000fe400000418ff */
[----:B------:R-:W-:Y:S06]  /*4a10*/  MUFU.EX2 R208, R208 ;  /* 0x000000d000d07308 */ /* 0x000fec0000000800 */
[C---:B-----5:R-:W-:Y:S02]  /*4a20*/  HMMA.16816.F32.BF16 R68, R4.reuse, R8, R68 ;  /* 0x000000080444723c */ /* 0x060fe40000041844 */
[----:B------:R-:W-:Y:S06]  /*4a30*/  MUFU.EX2 R207, R207 ;  /* 0x000000cf00cf7308 */ /* 0x000fec0000000800 */
[----:B------:R-:W-:Y:S01]  /*4a40*/  HMMA.16816.F32.BF16 R72, R4, R10, R72 ;  /* 0x0000000a0448723c */ /* 0x000fe20000041848 */
[----:B------:R-:W5:Y:S01]  /*4a50*/  LDSM.16.MT88.4 R8, [R240+0x6900] ;  /* 0x00690000f008783b */ /* 0x000f620000004200 */
[----:B------:R-:W-:Y:S06]  /*4a60*/  MUFU.EX2 R206, R206 ;  /* 0x000000ce00ce7308 */ /* 0x000fec0000000800 */
[----:B------:R-:W-:Y:S02]  /*4a70*/  HMMA.16816.F32.BF16 R172, R164, R174, RZ ;  /* 0x000000aea4ac723c */ /* 0x000fe400000418ff */
[----:B------:R-:W-:Y:S06]  /*4a80*/  MUFU.EX2 R204, R204 ;  /* 0x000000cc00cc7308 */ /* 0x000fec0000000800 */
[C---:B------:R-:W-:Y:S02]  /*4a90*/  HMMA.16816.F32.BF16 R84, R4.reuse, R24, R84 ;  /* 0x000000180454723c */ /* 0x040fe40000041854 */
[----:B------:R-:W-:Y:S06]  /*4aa0*/  MUFU.EX2 R205, R205 ;  /* 0x000000cd00cd7308 */ /* 0x000fec0000000800 */
[----:B------:R-:W-:Y:S01]  /*4ab0*/  HMMA.16816.F32.BF16 R88, R4, R26, R88 ;  /* 0x0000001a0458723c */ /* 0x000fe20000041858 */
[----:B------:R-:W1:Y:S01]  /*4ac0*/  LDSM.16.MT88.4 R24, [R238+0x9100] ;  /* 0x00910000ee18783b */ /* 0x000e620000004200 */
[----:B------:R-:W-:Y:S06]  /*4ad0*/  MUFU.EX2 R203, R203 ;  /* 0x000000cb00cb7308 */ /* 0x000fec0000000800 */
[C---:B------:R-:W-:Y:S02]  /*4ae0*/  HMMA.16816.F32.BF16 R148, R164.reuse, R152, RZ ;  /* 0x00000098a494723c */ /* 0x040fe400000418ff */
[----:B------:R-:W-:Y:S06]  /*4af0*/  MUFU.EX2 R202, R202 ;  /* 0x000000ca00ca7308 */ /* 0x000fec0000000800 */
[----:B------:R-:W-:Y:S02]  /*4b00*/  HMMA.16816.F32.BF16 R152, R164, R154, RZ ;  /* 0x0000009aa498723c */ /* 0x000fe400000418ff */
[----:B------:R-:W-:Y:S06]  /*4b10*/  MUFU.EX2 R201, R201 ;  /* 0x000000c900c97308 */ /* 0x000fec0000000800 */
[C---:B------:R-:W-:Y:S02]  /*4b20*/  HMMA.16816.F32.BF16 R76, R4.reuse, R116, R76 ;  /* 0x00000074044c723c */ /* 0x040fe4000004184c */
[----:B------:R-:W-:Y:S06]  /*4b30*/  MUFU.EX2 R191, R191 ;  /* 0x000000bf00bf7308 */ /* 0x000fec0000000800 */
[----:B------:R-:W-:Y:S02]  /*4b40*/  HMMA.16816.F32.BF16 R80, R4, R118, R80 ;  /* 0x000000760450723c */ /* 0x000fe40000041850 */
[----:B------:R-:W-:Y:S06]  /*4b50*/  MUFU.EX2 R190, R190 ;  /* 0x000000be00be7308 */ /* 0x000fec0000000800 */
[C---:B------:R-:W-:Y:S02]  /*4b60*/  HMMA.16816.F32.BF16 R116, R164.reuse, R120, RZ ;  /* 0x00000078a474723c */ /* 0x040fe400000418ff */
[----:B------:R-:W-:Y:S06]  /*4b70*/  MUFU.EX2 R189, R189 ;  /* 0x000000bd00bd7308 */ /* 0x000fec0000000800 */
[----:B------:R-:W-:Y:S02]  /*4b80*/  HMMA.16816.F32.BF16 R120, R164, R122, RZ ;  /* 0x0000007aa478723c */ /* 0x000fe400000418ff */
[----:B------:R-:W-:Y:S06]  /*4b90*/  MUFU.EX2 R186, R186 ;  /* 0x000000ba00ba7308 */ /* 0x000fec0000000800 */
[C---:B------:R-:W-:Y:S02]  /*4ba0*/  HMMA.16816.F32.BF16 R176, R4.reuse, R16, R176 ;  /* 0x0000001004b0723c */ /* 0x040fe400000418b0 */
[----:B------:R-:W-:Y:S06]  /*4bb0*/  MUFU.EX2 R185, R185 ;  /* 0x000000b900b97308 */ /* 0x000fec0000000800 */
[C---:B------:R-:W-:Y:S01]  /*4bc0*/  HMMA.16816.F32.BF16 R172, R4.reuse, R18, R172 ;  /* 0x0000001204ac723c */ /* 0x040fe200000418ac */
[----:B------:R-:W1:Y:S07]  /*4bd0*/  LDSM.16.MT88.4 R16, [R238+0x3900] ;  /* 0x00390000ee10783b */ /* 0x000e6e0000004200 */
[C---:B----4-:R-:W-:Y:S08]  /*4be0*/  HMMA.16816.F32.BF16 R148, R4.reuse, R12, R148 ;  /* 0x0000000c0494723c */ /* 0x050ff00000041894 */
[----:B------:R-:W-:Y:S01]  /*4bf0*/  HMMA.16816.F32.BF16 R152, R4, R14, R152 ;  /* 0x0000000e0498723c */ /* 0x000fe20000041898 */
[----:B------:R-:W4:Y:S07]  /*4c00*/  LDSM.16.MT88.4 R12, [R238+0x9900] ;  /* 0x00990000ee0c783b */ /* 0x000f2e0000004200 */
[C---:B------:R-:W-:Y:S08]  /*4c10*/  HMMA.16816.F32.BF16 R92, R164.reuse, R96, RZ ;  /* 0x00000060a45c723c */ /* 0x040ff000000418ff */
[----:B------:R-:W-:Y:S08]  /*4c20*/  HMMA.16816.F32.BF16 R100, R164, R104, RZ ;  /* 0x00000068a464723c */ /* 0x000ff000000418ff */
[C---:B-----5:R-:W-:Y:S08]  /*4c30*/  HMMA.16816.F32.BF16 R116, R4.reuse, R8, R116 ;  /* 0x000000080474723c */ /* 0x060ff00000041874 */
[----:B------:R-:W-:Y:S01]  /*4c40*/  HMMA.16816.F32.BF16 R120, R4, R10, R120 ;  /* 0x0000000a0478723c */ /* 0x000fe20000041878 */
[----:B------:R-:W5:Y:S07]  /*4c50*/  LDSM.16.MT88.4 R8, [R239+0x9900] ;  /* 0x00990000ef08783b */ /* 0x000f6e0000004200 */
        /* <DEDUP_REMOVED lines=10> */
[C---:B-1----:R-:W-:Y:S08]  /*4d00*/  HMMA.16816.F32.BF16 R168, R164.reuse, R24, RZ ;  /* 0x00000018a4a8723c */ /* 0x042ff000000418ff */
[----:B------:R-:W-:Y:S01]  /*4d10*/  HMMA.16816.F32.BF16 R164, R164, R26, RZ ;  /* 0x0000001aa4a4723c */ /* 0x000fe200000418ff */
[----:B------:R-:W-:Y:S07]  /*4d20*/  LDSM.16.MT88.4 R24, [R239+0x1100] ;  /* 0x00110000ef18783b */ /* 0x000fee0000004200 */
[C---:B------:R-:W-:Y:S08]  /*4d30*/  HMMA.16816.F32.BF16 R92, R4.reuse, R20, R92 ;  /* 0x00000014045c723c */ /* 0x040ff0000004185c */
[C---:B------:R-:W-:Y:S01]  /*4d40*/  HMMA.16816.F32.BF16 R96, R4.reuse, R22, R96 ;  /* 0x000000160460723c */ /* 0x040fe20000041860 */
[----:B------:R-:W1:Y:S07]  /*4d50*/  LDSM.16.MT88.4 R20, [R238+0x6900] ;  /* 0x00690000ee14783b */ /* 0x000e6e0000004200 */
[C---:B------:R-:W-:Y:S08]  /*4d60*/  HMMA.16816.F32.BF16 R100, R4.reuse, R16, R100 ;  /* 0x000000100464723c */ /* 0x040ff00000041864 */
[C---:B------:R-:W-:Y:S01]  /*4d70*/  HMMA.16816.F32.BF16 R104, R4.reuse, R18, R104 ;  /* 0x000000120468723c */ /* 0x040fe20000041868 */
[----:B------:R-:W1:Y:S07]  /*4d80*/  LDSM.16.MT88.4 R16, [R242+0x9900] ;  /* 0x00990000f210783b */ /* 0x000e6e0000004200 */
[C---:B----4-:R-:W-:Y:S08]  /*4d90*/  HMMA.16816.F32.BF16 R168, R4.reuse, R12, R168 ;  /* 0x0000000c04a8723c */ /* 0x050ff000000418a8 */
[C---:B------:R-:W-:Y:S01]  /*4da0*/  HMMA.16816.F32.BF16 R164, R4.reuse, R14, R164 ;  /* 0x0000000e04a4723c */ /* 0x040fe200000418a4 */
[----:B------:R-:W4:Y:S07]  /*4db0*/  LDSM.16.MT88.4 R12, [R242+0x1100] ;  /* 0x00110000f20c783b */ /* 0x000f2e0000004200 */
[C---:B-----5:R-:W-:Y:S08]  /*4dc0*/  HMMA.16816.F32.BF16 R156, R4.reuse, R8, R156 ;  /* 0x00000008049c723c */ /* 0x060ff0000004189c */
[C---:B------:R-:W-:Y:S01]  /*4dd0*/  HMMA.16816.F32.BF16 R160, R4.reuse, R10, R160 ;  /* 0x0000000a04a0723c */ /* 0x040fe200000418a0 */
[----:B------:R-:W5:Y:S07]  /*4de0*/  LDSM.16.MT88.4 R8, [R240+0x1100] ;  /* 0x00110000f008783b */ /* 0x000f6e0000004200 */
[C---:B------:R-:W-:Y:S07]  /*4df0*/  HMMA.16816.F32.BF16 R124, R4.reuse, R192, R124 ;  /* 0x000000c0047c723c */ /* 0x040fee000004187c */
[--C-:B------:R-:W-:Y:S01]  /*4e00*/  FFMA.FTZ R193, R211, c[0x0][0x2d0], -R187.reuse ;  /* 0x0000b400d3c17a23 */ /* 0x100fe200000108bb */
[----:B------:R-:W-:Y:S01]  /*4e10*/  HMMA.16816.F32.BF16 R128, R4, R194, R128 ;  /* 0x000000c20480723c */ /* 0x000fe20000041880 */
[----:B------:R-:W-:-:S04]  /*4e20*/  FFMA.FTZ R192, R210, c[0x0][0x2d0], -R187 ;  /* 0x0000b400d2c07a23 */ /* 0x000fc800000108bb */
[----:B------:R-:W-:Y:S02]  /*4e30*/  MUFU.EX2 R193, R193 ;  /* 0x000000c100c17308 */ /* 0x000fe40000000800 */
[----:B------:R-:W-:Y:S01]  /*4e40*/  FFMA.FTZ R194, R212, c[0x0][0x2d0], -R187 ;  /* 0x0000b400d4c27a23 */ /* 0x000fe200000108bb */
[C---:B-1----:R-:W-:Y:S01]  /*4e50*/  HMMA.16816.F32.BF16 R132, R4.reuse, R20, R132 ;  /* 0x000000140484723c */ /* 0x042fe20000041884 */
[----:B------:R-:W-:Y:S02]  /*4e60*/  FFMA.FTZ R195, R209, c[0x0][0x2d0], -R181 ;  /* 0x0000b400d1c37a23 */ /* 0x000fe400000108b5 */
[----:B------:R-:W-:Y:S02]  /*4e70*/  FFMA.FTZ R187, R188, c[0x0][0x2d0], -R187 ;  /* 0x0000b400bcbb7a23 */ /* 0x000fe400000108bb */
[----:B------:R-:W1:Y:S01]  /*4e80*/  MUFU.EX2 R194, R194 ;  /* 0x000000c200c27308 */ /* 0x000e620000000800 */
[--C-:B------:R-:W-:Y:S02]  /*4e90*/  FFMA.FTZ R188, R196, c[0x0][0x2d0], -R181.reuse ;  /* 0x0000b400c4bc7a23 */ /* 0x100fe400000108b5 */
[----:B------:R-:W-:Y:S01]  /*4ea0*/  HMMA.16816.F32.BF16 R136, R4, R22, R136 ;  /* 0x000000160488723c */ /* 0x000fe20000041888 */
[----:B------:R-:W-:Y:S01]  /*4eb0*/  LDSM.16.MT88.4 R20, [R239+0x4100] ;  /* 0x00410000ef14783b */ /* 0x000fe20000004200 */
[----:B------:R-:W-:-:S03]  /*4ec0*/  FFMA.FTZ R181, R184, c[0x0][0x2d0], -R181 ;  /* 0x0000b400b8b57a23 */ /* 0x000fc600000108b5 */
[----:B------:R-:W1:Y:S03]  /*4ed0*/  MUFU.EX2 R192, R192 ;  /* 0x000000c000c07308 */ /* 0x000e660000000800 */
[C---:B------:R-:W-:Y:S05]  /*4ee0*/  HMMA.16816.F32.BF16 R140, R4.reuse, R16, R140 ;  /* 0x00000010048c723c */ /* 0x040fea000004188c */
[----:B------:R-:W1:Y:S03]  /*4ef0*/  MUFU.EX2 R195, R195 ;  /* 0x000000c300c37308 */ /* 0x000e660000000800 */
[----:B------:R-:W-:Y:S01]  /*4f00*/  HMMA.16816.F32.BF16 R144, R4, R18, R144 ;  /* 0x000000120490723c */ /* 0x000fe20000041890 */
[----:B------:R-:W1:Y:S04]  /*4f10*/  LDSM.16.MT88.4 R16, [R238+0x1100] ;  /* 0x00110000ee10783b */ /* 0x000e680000004200 */
[----:B------:R-:W-:Y:S02]  /*4f20*/  MUFU.EX2 R187, R187 ;  /* 0x000000bb00bb7308 */ /* 0x000fe40000000800 */
[----:B------:R-:W-:Y:S01]  /*4f30*/  F2FP.BF16.PACK_AB R4, R34, R38 ;  /* 0x000000262204723e */ /* 0x000fe200000010ff */
[----:B------:R-:W-:Y:S01]  /*4f40*/  FADD.FTZ R38, R38, R42 ;  /* 0x0000002a26267221 */ /* 0x000fe20000010000 */
[----:B--2---:R-:W-:-:S02]  /*4f50*/  F2FP.BF16.PACK_AB R6, R30, R33 ;  /* 0x000000211e06723e */ /* 0x004fc400000010ff */
[----:B---3--:R-:W-:Y:S01]  /*4f60*/  F2FP.BF16.PACK_AB R5, R32, R36 ;  /* 0x000000242005723e */ /* 0x008fe200000010ff */
[----:B------:R-:W-:Y:S01]  /*4f70*/  FADD.FTZ R36, R36, R40 ;  /* 0x0000002824247221 */ /* 0x000fe20000010000 */
[----:B------:R-:W-:Y:S01]  /*4f80*/  F2FP.BF16.PACK_AB R7, R3, R31 ;  /* 0x0000001f0307723e */ /* 0x000fe200000010ff */
[----:B------:R-:W2:Y:S01]  /*4f90*/  MUFU.EX2 R188, R188 ;  /* 0x000000bc00bc7308 */ /* 0x000ea20000000800 */
[----:B------:R-:W-:Y:S02]  /*4fa0*/  FADD.FTZ R38, R34, R38 ;  /* 0x0000002622267221 */ /* 0x000fe40000010000 */
[----:B------:R-:W-:Y:S02]  /*4fb0*/  FADD.FTZ R36, R32, R36 ;  /* 0x0000002420247221 */ /* 0x000fe40000010000 */
[----:B------:R-:W-:Y:S01]  /*4fc0*/  FADD.FTZ R33, R33, R38 ;  /* 0x0000002621217221 */ /* 0x000fe20000010000 */
[----:B----4-:R-:W-:Y:S01]  /*4fd0*/  HMMA.16816.F32.BF16 R176, R4, R12, R176 ;  /* 0x0000000c04b0723c */ /* 0x010fe200000418b0 */
[----:B------:R-:W-:Y:S01]  /*4fe0*/  FADD.FTZ R31, R31, R36 ;  /* 0x000000241f1f7221 */ /* 0x000fe20000010000 */
[----:B------:R-:W3:Y:S01]  /*4ff0*/  MUFU.EX2 R181, R181 ;  /* 0x000000b500b57308 */ /* 0x000ee20000000800 */
[----:B------:R-:W-:-:S02]  /*5000*/  FADD.FTZ R33, R30, R33 ;  /* 0x000000211e217221 */ /* 0x000fc40000010000 */
[----:B------:R-:W-:-:S03]  /*5010*/  FADD.FTZ R31, R3, R31 ;  /* 0x0000001f031f7221 */ /* 0x000fc60000010000 */
[C---:B------:R-:W-:Y:S01]  /*5020*/  HMMA.16816.F32.BF16 R172, R4.reuse, R14, R172 ;  /* 0x0000000e04ac723c */ /* 0x040fe200000418ac */
[----:B------:R-:W4:Y:S07]  /*5030*/  LDSM.16.MT88.4 R12, [R242+0x4100] ;  /* 0x00410000f20c783b */ /* 0x000f2e0000004200 */
[C---:B-----5:R-:W-:Y:S08]  /*5040*/  HMMA.16816.F32.BF16 R52, R4.reuse, R8, R52 ;  /* 0x000000080434723c */ /* 0x060ff00000041834 */
[C---:B------:R-:W-:Y:S01]  /*5050*/  HMMA.16816.F32.BF16 R56, R4.reuse, R10, R56 ;  /* 0x0000000a0438723c */ /* 0x040fe20000041838 */
[----:B------:R-:W5:Y:S07]  /*5060*/  LDSM.16.MT88.4 R8, [R240+0x4100] ;  /* 0x00410000f008783b */ /* 0x000f6e0000004200 */
[C---:B-1----:R-:W-:Y:S08]  /*5070*/  HMMA.16816.F32.BF16 R68, R4.reuse, R16, R68 ;  /* 0x000000100444723c */ /* 0x042ff00000041844 */
[C---:B------:R-:W-:Y:S01]  /*5080*/  HMMA.16816.F32.BF16 R72, R4.reuse, R18, R72 ;  /* 0x000000120448723c */ /* 0x040fe20000041848 */
[----:B------:R-:W-:Y:S07]  /*5090*/  LDSM.16.MT88.4 R16, [R238+0x4100] ;  /* 0x00410000ee10783b */ /* 0x000fee0000004200 */
[C---:B------:R-:W-:Y:S08]  /*50a0*/  HMMA.16816.F32.BF16 R60, R4.reuse, R24, R60 ;  /* 0x00000018043c723c */ /* 0x040ff0000004183c */
[C---:B----4-:R-:W-:Y:S08]  /*50b0*/  HMMA.16816.F32.BF16 R76, R4.reuse, R12, R76 ;  /* 0x0000000c044c723c */ /* 0x050ff0000004184c */
[C---:B------:R-:W-:Y:S01]  /*50c0*/  HMMA.16816.F32.BF16 R80, R4.reuse, R14, R80 ;  /* 0x0000000e0450723c */ /* 0x040fe20000041850 */
[----:B------:R-:W1:Y:S07]  /*50d0*/  LDSM.16.MT88.4 R12, [R242+0x7100] ;  /* 0x00710000f20c783b */ /* 0x000e6e0000004200 */
[C---:B-----5:R-:W-:Y:S08]  /*50e0*/  HMMA.16816.F32.BF16 R84, R4.reuse, R8, R84 ;  /* 0x000000080454723c */ /* 0x060ff00000041854 */
[C---:B------:R-:W-:Y:S01]  /*50f0*/  HMMA.16816.F32.BF16 R88, R4.reuse, R10, R88 ;  /* 0x0000000a0458723c */ /* 0x040fe20000041858 */
[----:B------:R-:W4:Y:S07]  /*5100*/  LDSM.16.MT88.4 R8, [R240+0x7100] ;  /* 0x00710000f008783b */ /* 0x000f2e0000004200 */
[C---:B------:R-:W-:Y:S01]  /*5110*/  HMMA.16816.F32.BF16 R64, R4.reuse, R26, R64 ;  /* 0x0000001a0440723c */ /* 0x040fe20000041840 */
[----:B------:R-:W5:Y:S07]  /*5120*/  LDSM.16.MT88.4 R24, [R239+0x7100] ;  /* 0x00710000ef18783b */ /* 0x000f6e0000004200 */
[C---:B------:R-:W-:Y:S08]  /*5130*/  HMMA.16816.F32.BF16 R92, R4.reuse, R20, R92 ;  /* 0x00000014045c723c */ /* 0x040ff0000004185c */
[C---:B------:R-:W-:Y:S01]  /*5140*/  HMMA.16816.F32.BF16 R96, R4.reuse, R22, R96 ;  /* 0x000000160460723c */ /* 0x040fe20000041860 */
[----:B------:R-:W-:Y:S07]  /*5150*/  LDSM.16.MT88.4 R20, [R238+0x7100] ;  /* 0x00710000ee14783b */ /* 0x000fee0000004200 */
[C---:B-1----:R-:W-:Y:S08]  /*5160*/  HMMA.16816.F32.BF16 R108, R4.reuse, R12, R108 ;  /* 0x0000000c046c723c */ /* 0x042ff0000004186c */
[C---:B------:R-:W-:Y:S01]  /*5170*/  HMMA.16816.F32.BF16 R112, R4.reuse, R14, R112 ;  /* 0x0000000e0470723c */ /* 0x040fe20000041870 */
[----:B------:R-:W1:Y:S07]  /*5180*/  LDSM.16.MT88.4 R12, [R240+0xa100] ;  /* 0x00a10000f00c783b */ /* 0x000e6e0000004200 */
[C---:B----4-:R-:W-:Y:S08]  /*5190*/  HMMA.16816.F32.BF16 R116, R4.reuse, R8, R116 ;  /* 0x000000080474723c */ /* 0x050ff00000041874 */
[C---:B------:R-:W-:Y:S01]  /*51a0*/  HMMA.16816.F32.BF16 R120, R4.reuse, R10, R120 ;  /* 0x0000000a0478723c */ /* 0x040fe20000041878 */
[----:B------:R-:W4:Y:S07]  /*51b0*/  LDSM.16.MT88.4 R8, [R239+0xa100] ;  /* 0x00a10000ef08783b */ /* 0x000f2e0000004200 */
[C---:B------:R-:W-:Y:S08]  /*51c0*/  HMMA.16816.F32.BF16 R100, R4.reuse, R16, R100 ;  /* 0x000000100464723c */ /* 0x040ff00000041864 */
[C---:B------:R-:W-:Y:S01]  /*51d0*/  HMMA.16816.F32.BF16 R104, R4.reuse, R18, R104 ;  /* 0x000000120468723c */ /* 0x040fe20000041868 */
[----:B------:R-:W2:Y:S07]  /*51e0*/  LDSM.16.MT88.4 R16, [R242+0xa100] ;  /* 0x00a10000f210783b */ /* 0x000eae0000004200 */
[C---:B-----5:R-:W-:Y:S08]  /*51f0*/  HMMA.16816.F32.BF16 R124, R4.reuse, R24, R124 ;  /* 0x00000018047c723c */ /* 0x060ff0000004187c */
[C---:B-1----:R-:W-:Y:S08]  /*5200*/  HMMA.16816.F32.BF16 R148, R4.reuse, R12, R148 ;  /* 0x0000000c0494723c */ /* 0x042ff00000041894 */
[C---:B------:R-:W-:Y:S01]  /*5210*/  HMMA.16816.F32.BF16 R152, R4.reuse, R14, R152 ;  /* 0x0000000e0498723c */ /* 0x040fe20000041898 */
[----:B------:R-:W1:Y:S07]  /*5220*/  LDSM.16.MT88.4 R12, [R238+0xa100] ;  /* 0x00a10000ee0c783b */ /* 0x000e6e0000004200 */
[C---:B----4-:R-:W-:Y:S08]  /*5230*/  HMMA.16816.F32.BF16 R156, R4.reuse, R8, R156 ;  /* 0x00000008049c723c */ /* 0x050ff0000004189c */
[C---:B------:R-:W-:Y:S01]  /*5240*/  HMMA.16816.F32.BF16 R160, R4.reuse, R10, R160 ;  /* 0x0000000a04a0723c */ /* 0x040fe200000418a0 */
[----:B------:R-:W4:Y:S07]  /*5250*/  LDSM.16.MT88.4 R8, [R239+0x1900] ;  /* 0x00190000ef08783b */ /* 0x000f2e0000004200 */
[C---:B------:R-:W-:Y:S01]  /*5260*/  HMMA.16816.F32.BF16 R128, R4.reuse, R26, R128 ;  /* 0x0000001a0480723c */ /* 0x040fe20000041880 */
[----:B------:R-:W-:Y:S07]  /*5270*/  LDSM.16.MT88.4 R24, [R238+0x4900] ;  /* 0x00490000ee18783b */ /* 0x000fee0000004200 */
[C---:B------:R-:W-:Y:S08]  /*5280*/  HMMA.16816.F32.BF16 R132, R4.reuse, R20, R132 ;  /* 0x000000140484723c */ /* 0x040ff00000041884 */
[C---:B------:R-:W-:Y:S01]  /*5290*/  HMMA.16816.F32.BF16 R136, R4.reuse, R22, R136 ;  /* 0x000000160488723c */ /* 0x040fe20000041888 */
[----:B------:R-:W-:Y:S07]  /*52a0*/  LDSM.16.MT88.4 R20, [R238+0x1900] ;  /* 0x00190000ee14783b */ /* 0x000fee0000004200 */
[C---:B--2---:R-:W-:Y:S08]  /*52b0*/  HMMA.16816.F32.BF16 R140, R4.reuse, R16, R140 ;  /* 0x00000010048c723c */ /* 0x044ff0000004188c */
[C---:B------:R-:W-:Y:S01]  /*52c0*/  HMMA.16816.F32.BF16 R144, R4.reuse, R18, R144 ;  /* 0x000000120490723c */ /* 0x040fe20000041890 */
[----:B------:R-:W2:Y:S07]  /*52d0*/  LDSM.16.MT88.4 R16, [R242+0x1900] ;  /* 0x00190000f210783b */ /* 0x000eae0000004200 */
[C---:B-1----:R-:W-:Y:S08]  /*52e0*/  HMMA.16816.F32.BF16 R168, R4.reuse, R12, R168 ;  /* 0x0000000c04a8723c */ /* 0x042ff000000418a8 */
[----:B------:R-:W-:Y:S01]  /*52f0*/  HMMA.16816.F32.BF16 R164, R4, R14, R164 ;  /* 0x0000000e04a4723c */ /* 0x000fe200000418a4 */
[----:B------:R-:W1:Y:S06]  /*5300*/  LDSM.16.MT88.4 R12, [R240+0x1900] ;  /* 0x00190000f00c783b */ /* 0x000e6c0000004200 */
[----:B------:R-:W-:Y:S01]  /*5310*/  F2FP.BF16.PACK_AB R4, R194, R197 ;  /* 0x000000c5c204723e */ /* 0x000fe200000010ff */
[----:B------:R-:W-:Y:S01]  /*5320*/  FADD.FTZ R197, R197, R33 ;  /* 0x00000021c5c57221 */ /* 0x000fe20000010000 */
[----:B------:R-:W-:-:S02]  /*5330*/  F2FP.BF16.PACK_AB R6, R192, R193 ;  /* 0x000000c1c006723e */ /* 0x000fc400000010ff */
[----:B------:R-:W-:Y:S01]  /*5340*/  F2FP.BF16.PACK_AB R5, R198, R195 ;  /* 0x000000c3c605723e */ /* 0x000fe200000010ff */
[----:B------:R-:W-:Y:S01]  /*5350*/  FADD.FTZ R195, R195, R31 ;  /* 0x0000001fc3c37221 */ /* 0x000fe20000010000 */
[----:B------:R-:W-:Y:S01]  /*5360*/  F2FP.BF16.PACK_AB R7, R199, R200 ;  /* 0x000000c8c707723e */ /* 0x000fe200000010ff */
[----:B------:R-:W-:Y:S02]  /*5370*/  FADD.FTZ R197, R194, R197 ;  /* 0x000000c5c2c57221 */ /* 0x000fe40000010000 */
[----:B------:R-:W-:Y:S02]  /*5380*/  FADD.FTZ R195, R198, R195 ;  /* 0x000000c3c6c37221 */ /* 0x000fe40000010000 */
[----:B------:R-:W-:Y:S02]  /*5390*/  FADD.FTZ R193, R193, R197 ;  /* 0x000000c5c1c17221 */ /* 0x000fe40000010000 */
[----:B----4-:R-:W-:Y:S01]  /*53a0*/  HMMA.16816.F32.BF16 R60, R4, R8, R60 ;  /* 0x00000008043c723c */ /* 0x010fe2000004183c */
[----:B------:R-:W-:-:S02]  /*53b0*/  FADD.FTZ R200, R200, R195 ;  /* 0x000000c3c8c87221 */ /* 0x000fc40000010000 */
[----:B------:R-:W-:Y:S02]  /*53c0*/  FADD.FTZ R193, R192, R193 ;  /* 0x000000c1c0c17221 */ /* 0x000fe40000010000 */
[----:B------:R-:W-:-:S03]  /*53d0*/  FADD.FTZ R200, R199, R200 ;  /* 0x000000c8c7c87221 */ /* 0x000fc60000010000 */
[C---:B------:R-:W-:Y:S01]  /*53e0*/  HMMA.16816.F32.BF16 R64, R4.reuse, R10, R64 ;  /* 0x0000000a0440723c */ /* 0x040fe20000041840 */
[----:B------:R-:W4:Y:S07]  /*53f0*/  LDSM.16.MT88.4 R8, [R239+0x4900] ;  /* 0x00490000ef08783b */ /* 0x000f2e0000004200 */
[C---:B--2---:R-:W-:Y:S08]  /*5400*/  HMMA.16816.F32.BF16 R176, R4.reuse, R16, R176 ;  /* 0x0000001004b0723c */ /* 0x044ff000000418b0 */
[C---:B------:R-:W-:Y:S01]  /*5410*/  HMMA.16816.F32.BF16 R172, R4.reuse, R18, R172 ;  /* 0x0000001204ac723c */ /* 0x040fe200000418ac */
[----:B------:R-:W2:Y:S07]  /*5420*/  LDSM.16.MT88.4 R16, [R242+0x4900] ;  /* 0x00490000f210783b */ /* 0x000eae0000004200 */
[C---:B-1----:R-:W-:Y:S08]  /*5430*/  HMMA.16816.F32.BF16 R52, R4.reuse, R12, R52 ;  /* 0x0000000c0434723c */ /* 0x042ff00000041834 */
[C---:B------:R-:W-:Y:S01]  /*5440*/  HMMA.16816.F32.BF16 R56, R4.reuse, R14, R56 ;  /* 0x0000000e0438723c */ /* 0x040fe20000041838 */
[----:B------:R-:W1:Y:S07]  /*5450*/  LDSM.16.MT88.4 R12, [R240+0x4900] ;  /* 0x00490000f00c783b */ /* 0x000e6e0000004200 */
[C---:B------:R-:W-:Y:S08]  /*5460*/  HMMA.16816.F32.BF16 R68, R4.reuse, R20, R68 ;  /* 0x000000140444723c */ /* 0x040ff00000041844 */
[C---:B----4-:R-:W-:Y:S08]  /*5470*/  HMMA.16816.F32.BF16 R92, R4.reuse, R8, R92 ;  /* 0x00000008045c723c */ /* 0x050ff0000004185c */
[C---:B------:R-:W-:Y:S01]  /*5480*/  HMMA.16816.F32.BF16 R96, R4.reuse, R10, R96 ;  /* 0x0000000a0460723c */ /* 0x040fe20000041860 */
[----:B------:R-:W4:Y:S07]  /*5490*/  LDSM.16.MT88.4 R8, [R238+0x7900] ;  /* 0x00790000ee08783b */ /* 0x000f2e0000004200 */
[C---:B------:R-:W-:Y:S01]  /*54a0*/  HMMA.16816.F32.BF16 R72, R4.reuse, R22, R72 ;  /* 0x000000160448723c */ /* 0x040fe20000041848 */
[----:B------:R-:W5:Y:S07]  /*54b0*/  LDSM.16.MT88.4 R20, [R242+0x7900] ;  /* 0x00790000f214783b */ /* 0x000f6e0000004200 */
[C---:B--2---:R-:W-:Y:S08]  /*54c0*/  HMMA.16816.F32.BF16 R76, R4.reuse, R16, R76 ;  /* 0x00000010044c723c */ /* 0x044ff0000004184c */
[C---:B------:R-:W-:Y:S01]  /*54d0*/  HMMA.16816.F32.BF16 R80, R4.reuse, R18, R80 ;  /* 0x000000120450723c */ /* 0x040fe20000041850 */
[----:B------:R-:W2:Y:S07]  /*54e0*/  LDSM.16.MT88.4 R16, [R240+0x7900] ;  /* 0x00790000f010783b */ /* 0x000eae0000004200 */
[C---:B-1----:R-:W-:Y:S08]  /*54f0*/  HMMA.16816.F32.BF16 R84, R4.reuse, R12, R84 ;  /* 0x0000000c0454723c */ /* 0x042ff00000041854 */
        /* <DEDUP_REMOVED lines=19> */
[----:B------:R-:W-:Y:S07]  /*5630*/  LDSM.16.MT88.4 R24, [R240+0x2100] ;  /* 0x00210000f018783b */ /* 0x000fee0000004200 */
[C---:B-----5:R-:W-:Y:S08]  /*5640*/  HMMA.16816.F32.BF16 R140, R4.reuse, R20, R140 ;  /* 0x00000014048c723c */ /* 0x060ff0000004188c */
        /* <DEDUP_REMOVED lines=20> */
[----:B------:R-:W-:Y:S02]  /*5790*/  FADD.FTZ R202, R201, R202 ;  /* 0x000000cac9ca7221 */ /* 0x000fe40000010000 */
[----:B------:R-:W-:Y:S01]  /*57a0*/  FADD.FTZ R206, R191, R206 ;  /* 0x000000cebfce7221 */ /* 0x000fe20000010000 */
[----:B------:R-:W-:Y:S01]  /*57b0*/  HMMA.16816.F32.BF16 R172, R4, R10, R172 ;  /* 0x0000000a04ac723c */ /* 0x000fe200000418ac */
[----:B------:R-:W4:Y:S01]  /*57c0*/  LDSM.16.MT88.4 R8, [R242+0x5100] ;  /* 0x00510000f208783b */ /* 0x000f220000004200 */
[----:B------:R-:W-:Y:S02]  /*57d0*/  FADD.FTZ R202, R188, R202 ;  /* 0x000000cabcca7221 */ /* 0x000fe40000010000 */
[----:B------:R-:W-:Y:S02]  /*57e0*/  FADD.FTZ R206, R190, R206 ;  /* 0x000000cebece7221 */ /* 0x000fe40000010000 */
[----:B------:R-:W-:-:S02]  /*57f0*/  FADD.FTZ R202, R186, R202 ;  /* 0x000000cabaca7221 */ /* 0x000fc40000010000 */
[----:B--2---:R-:W-:Y:S01]  /*5800*/  HMMA.16816.F32.BF16 R60, R4, R16, R60 ;  /* 0x00000010043c723c */ /* 0x004fe2000004183c */
[----:B------:R-:W-:Y:S02]  /*5810*/  FADD.FTZ R206, R189, R206 ;  /* 0x000000cebdce7221 */ /* 0x000fe40000010000 */
[----:B------:R-:W-:-:S04]  /*5820*/  FADD.FTZ R202, R185, R202 ;  /* 0x000000cab9ca7221 */ /* 0x000fc80000010000 */
[----:B---3--:R-:W-:Y:S01]  /*5830*/  FADD.FTZ R3, R181, R202 ;  /* 0x000000cab5037221 */ /* 0x008fe20000010000 */
[C---:B------:R-:W-:Y:S01]  /*5840*/  HMMA.16816.F32.BF16 R64, R4.reuse, R18, R64 ;  /* 0x000000120440723c */ /* 0x040fe20000041840 */
[----:B------:R-:W2:Y:S04]  /*5850*/  LDSM.16.MT88.4 R16, [R239+0x5100] ;  /* 0x00510000ef10783b */ /* 0x000ea80000004200 */
[----:B------:R-:W-:Y:S03]  /*5860*/  STL [R1+0x58], R3 ;  /* 0x0000580301007387 */ /* 0x000fe60000100800 */
[C---:B-1----:R-:W-:Y:S08]  /*5870*/  HMMA.16816.F32.BF16 R68, R4.reuse, R12, R68 ;  /* 0x0000000c0444723c */ /* 0x042ff00000041844 */
[C---:B------:R-:W-:Y:S01]  /*5880*/  HMMA.16816.F32.BF16 R72, R4.reuse, R14, R72 ;  /* 0x0000000e0448723c */ /* 0x040fe20000041848 */
[----:B------:R-:W-:Y:S07]  /*5890*/  LDSM.16.MT88.4 R12, [R238+0x5100] ;  /* 0x00510000ee0c783b */ /* 0x000fee0000004200 */
[C---:B------:R-:W-:Y:S08]  /*58a0*/  HMMA.16816.F32.BF16 R84, R4.reuse, R20, R84 ;  /* 0x000000140454723c */ /* 0x040ff00000041854 */
[C---:B----4-:R-:W-:Y:S08]  /*58b0*/  HMMA.16816.F32.BF16 R76, R4.reuse, R8, R76 ;  /* 0x00000008044c723c */ /* 0x050ff0000004184c */
[C---:B------:R-:W-:Y:S01]  /*58c0*/  HMMA.16816.F32.BF16 R80, R4.reuse, R10, R80 ;  /* 0x0000000a0450723c */ /* 0x040fe20000041850 */
[----:B------:R-:W1:Y:S07]  /*58d0*/  LDSM.16.MT88.4 R8, [R242+0x8100] ;  /* 0x00810000f208783b */ /* 0x000e6e0000004200 */
[C---:B------:R-:W-:Y:S01]  /*58e0*/  HMMA.16816.F32.BF16 R88, R4.reuse, R22, R88 ;  /* 0x000000160458723c */ /* 0x040fe20000041858 */
[----:B------:R-:W3:Y:S07]  /*58f0*/  LDSM.16.MT88.4 R20, [R239+0x8100] ;  /* 0x00810000ef14783b */ /* 0x000eee0000004200 */
[C---:B--2---:R-:W-:Y:S08]  /*5900*/  HMMA.16816.F32.BF16 R92, R4.reuse, R16, R92 ;  /* 0x00000010045c723c */ /* 0x044ff0000004185c */
[C---:B------:R-:W-:Y:S01]  /*5910*/  HMMA.16816.F32.BF16 R96, R4.reuse, R18, R96 ;  /* 0x000000120460723c */ /* 0x040fe20000041860 */
[----:B------:R-:W2:Y:S07]  /*5920*/  LDSM.16.MT88.4 R16, [R238+0x8100] ;  /* 0x00810000ee10783b */ /* 0x000eae0000004200 */
[C---:B------:R-:W-:Y:S08]  /*5930*/  HMMA.16816.F32.BF16 R52, R4.reuse, R24, R52 ;  /* 0x000000180434723c */ /* 0x040ff00000041834 */
[C---:B------:R-:W-:Y:S01]  /*5940*/  HMMA.16816.F32.BF16 R56, R4.reuse, R26, R56 ;  /* 0x0000001a0438723c */ /* 0x040fe20000041838 */
[----:B------:R-:W-:Y:S07]  /*5950*/  LDSM.16.MT88.4 R24, [R240+0x8100] ;  /* 0x00810000f018783b */ /* 0x000fee0000004200 */
[C---:B-1----:R-:W-:Y:S08]  /*5960*/  HMMA.16816.F32.BF16 R108, R4.reuse, R8, R108 ;  /* 0x00000008046c723c */ /* 0x042ff0000004186c */
[C---:B------:R-:W-:Y:S01]  /*5970*/  HMMA.16816.F32.BF16 R112, R4.reuse, R10, R112 ;  /* 0x0000000a0470723c */ /* 0x040fe20000041870 */
[----:B------:R-:W1:Y:S07]  /*5980*/  LDSM.16.MT88.4 R8, [R240+0xb100] ;  /* 0x00b10000f008783b */ /* 0x000e6e0000004200 */
[C---:B------:R-:W-:Y:S08]  /*5990*/  HMMA.16816.F32.BF16 R100, R4.reuse, R12, R100 ;  /* 0x0000000c0464723c */ /* 0x040ff00000041864 */
[C---:B------:R-:W-:Y:S01]  /*59a0*/  HMMA.16816.F32.BF16 R104, R4.reuse, R14, R104 ;  /* 0x0000000e0468723c */ /* 0x040fe20000041868 */
[----:B------:R-:W4:Y:S07]  /*59b0*/  LDSM.16.MT88.4 R12, [R242+0xb100] ;  /* 0x00b10000f20c783b */ /* 0x000f2e0000004200 */
[C---:B---3--:R-:W-:Y:S08]  /*59c0*/  HMMA.16816.F32.BF16 R124, R4.reuse, R20, R124 ;  /* 0x00000014047c723c */ /* 0x048ff0000004187c */
[C---:B------:R-:W-:Y:S01]  /*59d0*/  HMMA.16816.F32.BF16 R128, R4.reuse, R22, R128 ;  /* 0x000000160480723c */ /* 0x040fe20000041880 */
[----:B------:R-:W3:Y:S07]  /*59e0*/  LDSM.16.MT88.4 R20, [R239+0xb100] ;  /* 0x00b10000ef14783b */ /* 0x000eee0000004200 */
[C---:B--2---:R-:W-:Y:S08]  /*59f0*/  HMMA.16816.F32.BF16 R132, R4.reuse, R16, R132 ;  /* 0x000000100484723c */ /* 0x044ff00000041884 */
[C---:B------:R-:W-:Y:S01]  /*5a00*/  HMMA.16816.F32.BF16 R136, R4.reuse, R18, R136 ;  /* 0x000000120488723c */ /* 0x040fe20000041888 */
[----:B------:R-:W2:Y:S07]  /*5a10*/  LDSM.16.MT88.4 R16, [R238+0xb100] ;  /* 0x00b10000ee10783b */ /* 0x000eae0000004200 */
[C---:B-1----:R-:W-:Y:S08]  /*5a20*/  HMMA.16816.F32.BF16 R148, R4.reuse, R8, R148 ;  /* 0x000000080494723c */ /* 0x042ff00000041894 */
[C---:B------:R-:W-:Y:S01]  /*5a30*/  HMMA.16816.F32.BF16 R152, R4.reuse, R10, R152 ;  /* 0x0000000a0498723c */ /* 0x040fe20000041898 */
[----:B------:R-:W1:Y:S07]  /*5a40*/  LDSM.16.MT88.4 R8, [R240+0x2900] ;  /* 0x00290000f008783b */ /* 0x000e6e0000004200 */
[C---:B------:R-:W-:Y:S08]  /*5a50*/  HMMA.16816.F32.BF16 R116, R4.reuse, R24, R116 ;  /* 0x000000180474723c */ /* 0x040ff00000041874 */
[C---:B------:R-:W-:Y:S01]  /*5a60*/  HMMA.16816.F32.BF16 R120, R4.reuse, R26, R120 ;  /* 0x0000001a0478723c */ /* 0x040fe20000041878 */
[----:B------:R-:W-:Y:S07]  /*5a70*/  LDSM.16.MT88.4 R24, [R239+0x2900] ;  /* 0x00290000ef18783b */ /* 0x000fee0000004200 */
[C---:B----4-:R-:W-:Y:S08]  /*5a80*/  HMMA.16816.F32.BF16 R140, R4.reuse, R12, R140 ;  /* 0x0000000c048c723c */ /* 0x050ff0000004188c */
[C---:B------:R-:W-:Y:S01]  /*5a90*/  HMMA.16816.F32.BF16 R144, R4.reuse, R14, R144 ;  /* 0x0000000e0490723c */ /* 0x040fe20000041890 */
[----:B------:R-:W4:Y:S07]  /*5aa0*/  LDSM.16.MT88.4 R12, [R242+0x2900] ;  /* 0x00290000f20c783b */ /* 0x000f2e0000004200 */
[C---:B---3--:R-:W-:Y:S08]  /*5ab0*/  HMMA.16816.F32.BF16 R156, R4.reuse, R20, R156 ;  /* 0x00000014049c723c */ /* 0x048ff0000004189c */
[C---:B------:R-:W-:Y:S01]  /*5ac0*/  HMMA.16816.F32.BF16 R160, R4.reuse, R22, R160 ;  /* 0x0000001604a0723c */ /* 0x040fe200000418a0 */
[----:B------:R-:W-:Y:S07]  /*5ad0*/  LDSM.16.MT88.4 R20, [R238+0x2900] ;  /* 0x00290000ee14783b */ /* 0x000fee0000004200 */
[C---:B--2---:R-:W-:Y:S08]  /*5ae0*/  HMMA.16816.F32.BF16 R168, R4.reuse, R16, R168 ;  /* 0x0000001004a8723c */ /* 0x044ff000000418a8 */
[----:B------:R-:W-:Y:S01]  /*5af0*/  HMMA.16816.F32.BF16 R164, R4, R18, R164 ;  /* 0x0000001204a4723c */ /* 0x000fe200000418a4 */
[----:B------:R-:W2:Y:S06]  /*5b00*/  LDSM.16.MT88.4 R16, [R242+0x5900] ;  /* 0x00590000f210783b */ /* 0x000eac0000004200 */
[----:B------:R-:W-:-:S02]  /*5b10*/  F2FP.BF16.PACK_AB R4, R190, R191 ;  /* 0x000000bfbe04723e */ /* 0x000fc400000010ff */
[----:B------:R-:W-:Y:S02]  /*5b20*/  F2FP.BF16.PACK_AB R6, R187, R189 ;  /* 0x000000bdbb06723e */ /* 0x000fe400000010ff */
[----:B------:R-:W-:Y:S02]  /*5b30*/  F2FP.BF16.PACK_AB R5, R186, R188 ;  /* 0x000000bcba05723e */ /* 0x000fe400000010ff */
[----:B------:R-:W-:-:S07]  /*5b40*/  F2FP.BF16.PACK_AB R7, R181, R185 ;  /* 0x000000b9b507723e */ /* 0x000fce00000010ff */
[C---:B-1----:R-:W-:Y:S08]  /*5b50*/  HMMA.16816.F32.BF16 R52, R4.reuse, R8, R52 ;  /* 0x000000080434723c */ /* 0x042ff00000041834 */
[C---:B------:R-:W-:Y:S01]  /*5b60*/  HMMA.16816.F32.BF16 R56, R4.reuse, R10, R56 ;  /* 0x0000000a0438723c */ /* 0x040fe20000041838 */
[----:B------:R-:W1:Y:S07]  /*5b70*/  LDSM.16.MT88.4 R8, [R240+0x5900] ;  /* 0x00590000f008783b */ /* 0x000e6e0000004200 */
[C---:B----4-:R-:W-:Y:S08]  /*5b80*/  HMMA.16816.F32.BF16 R176, R4.reuse, R12, R176 ;  /* 0x0000000c04b0723c */ /* 0x050ff000000418b0 */
[C---:B------:R-:W-:Y:S01]  /*5b90*/  HMMA.16816.F32.BF16 R172, R4.reuse, R14, R172 ;  /* 0x0000000e04ac723c */ /* 0x040fe200000418ac */
[----:B------:R-:W3:Y:S07]  /*5ba0*/  LDSM.16.MT88.4 R12, [R239+0x5900] ;  /* 0x00590000ef0c783b */ /* 0x000eee0000004200 */
[C---:B--2---:R-:W-:Y:S08]  /*5bb0*/  HMMA.16816.F32.BF16 R76, R4.reuse, R16, R76 ;  /* 0x00000010044c723c */ /* 0x044ff0000004184c */
[C---:B------:R-:W-:Y:S01]  /*5bc0*/  HMMA.16816.F32.BF16 R80, R4.reuse, R18, R80 ;  /* 0x000000120450723c */ /* 0x040fe20000041850 */
[----:B------:R-:W-:Y:S07]  /*5bd0*/  LDSM.16.MT88.4 R16, [R240+0x8900] ;  /* 0x00890000f010783b */ /* 0x000fee0000004200 */
[C---:B------:R-:W-:Y:S08]  /*5be0*/  HMMA.16816.F32.BF16 R60, R4.reuse, R24, R60 ;  /* 0x00000018043c723c */ /* 0x040ff0000004183c */
[C---:B-1----:R-:W-:Y:S08]  /*5bf0*/  HMMA.16816.F32.BF16 R84, R4.reuse, R8, R84 ;  /* 0x000000080454723c */ /* 0x042ff00000041854 */
[C---:B------:R-:W-:Y:S01]  /*5c00*/  HMMA.16816.F32.BF16 R88, R4.reuse, R10, R88 ;  /* 0x0000000a0458723c */ /* 0x040fe20000041858 */
[----:B------:R-:W1:Y:S07]  /*5c10*/  LDSM.16.MT88.4 R8, [R239+0x8900] ;  /* 0x00890000ef08783b */ /* 0x000e6e0000004200 */
[C---:B---3--:R-:W-:Y:S08]  /*5c20*/  HMMA.16816.F32.BF16 R92, R4.reuse, R12, R92 ;  /* 0x0000000c045c723c */ /* 0x048ff0000004185c */
[C---:B------:R-:W-:Y:S01]  /*5c30*/  HMMA.16816.F32.BF16 R96, R4.reuse, R14, R96 ;  /* 0x0000000e0460723c */ /* 0x040fe20000041860 */
[----:B------:R-:W2:Y:S07]  /*5c40*/  LDSM.16.MT88.4 R12, [R238+0x8900] ;  /* 0x00890000ee0c783b */ /* 0x000eae0000004200 */
[C---:B------:R-:W-:Y:S01]  /*5c50*/  HMMA.16816.F32.BF16 R64, R4.reuse, R26, R64 ;  /* 0x0000001a0440723c */ /* 0x040fe20000041840 */
[----:B------:R-:W3:Y:S07]  /*5c60*/  LDSM.16.MT88.4 R24, [R238+0x5900] ;  /* 0x00590000ee18783b */ /* 0x000eee0000004200 */
        /* <DEDUP_REMOVED lines=9> */
[C---:B--2---:R-:W-:Y:S08]  /*5d00*/  HMMA.16816.F32.BF16 R132, R4.reuse, R12, R132 ;  /* 0x0000000c0484723c */ /* 0x044ff00000041884 */
[C---:B------:R-:W-:Y:S01]  /*5d10*/  HMMA.16816.F32.BF16 R136, R4.reuse, R14, R136 ;  /* 0x0000000e0488723c */ /* 0x040fe20000041888 */
[----:B------:R-:W2:Y:S07]  /*5d20*/  LDSM.16.MT88.4 R12, [R239+0xb900] ;  /* 0x00b90000ef0c783b */ /* 0x000eae0000004200 */
[C---:B---3--:R-:W-:Y:S08]  /*5d30*/  HMMA.16816.F32.BF16 R100, R4.reuse, R24, R100 ;  /* 0x000000180464723c */ /* 0x048ff00000041864 */
[C---:B-1----:R-:W-:Y:S08]  /*5d40*/  HMMA.16816.F32.BF16 R140, R4.reuse, R8, R140 ;  /* 0x00000008048c723c */ /* 0x042ff0000004188c */
[C---:B------:R-:W-:Y:S01]  /*5d50*/  HMMA.16816.F32.BF16 R144, R4.reuse, R10, R144 ;  /* 0x0000000a0490723c */ /* 0x040fe20000041890 */
[----:B------:R-:W1:Y:S07]  /*5d60*/  LDSM.16.MT88.4 R8, [R238+0xb900] ;  /* 0x00b90000ee08783b */ /* 0x000e6e0000004200 */
[C---:B------:R-:W-:Y:S08]  /*5d70*/  HMMA.16816.F32.BF16 R104, R4.reuse, R26, R104 ;  /* 0x0000001a0468723c */ /* 0x040ff00000041868 */
[C---:B------:R-:W-:Y:S08]  /*5d80*/  HMMA.16816.F32.BF16 R108, R4.reuse, R20, R108 ;  /* 0x00000014046c723c */ /* 0x040ff0000004186c */
[C---:B------:R-:W-:Y:S08]  /*5d90*/  HMMA.16816.F32.BF16 R112, R4.reuse, R22, R112 ;  /* 0x000000160470723c */ /* 0x040ff00000041870 */
[C---:B----4-:R-:W-:Y:S08]  /*5da0*/  HMMA.16816.F32.BF16 R148, R4.reuse, R16, R148 ;  /* 0x000000100494723c */ /* 0x050ff00000041894 */
[C---:B------:R-:W-:Y:S08]  /*5db0*/  HMMA.16816.F32.BF16 R152, R4.reuse, R18, R152 ;  /* 0x000000120498723c */ /* 0x040ff00000041898 */
[C---:B--2---:R-:W-:Y:S08]  /*5dc0*/  HMMA.16816.F32.BF16 R156, R4.reuse, R12, R156 ;  /* 0x0000000c049c723c */ /* 0x044ff0000004189c */
[C---:B------:R-:W-:Y:S08]  /*5dd0*/  HMMA.16816.F32.BF16 R160, R4.reuse, R14, R160 ;  /* 0x0000000e04a0723c */ /* 0x040ff000000418a0 */
[C---:B-1----:R-:W-:Y:S08]  /*5de0*/  HMMA.16816.F32.BF16 R168, R4.reuse, R8, R168 ;  /* 0x0000000804a8723c */ /* 0x042ff000000418a8 */
[----:B------:R-:W-:Y:S07]  /*5df0*/  HMMA.16816.F32.BF16 R164, R4, R10, R164 ;  /* 0x0000000a04a4723c */ /* 0x000fee00000418a4 */
[----:B------:R-:W-:-:S05]  /*5e00*/  FADD.FTZ R4, R187, R206 ;  /* 0x000000cebb047221 */ /* 0x000fca0000010000 */
[----:B------:R1:W-:Y:S01]  /*5e10*/  STL [R1+0x5c], R4 ;  /* 0x00005c0401007387 */ /* 0x0003e20000100800 */
[----:B------:R-:W-:Y:S05]  /*5e20*/  @P0 BRA `(.L_x_771) ;  /* 0x00004b0000000947 */ /* 0x000fea0003800000 */
[----:B------:R-:W-:Y:S01]  /*5e30*/  IADD3 R213, R215, 0xc0, RZ ;  /* 0x000000c0d7d57810 */ /* 0x000fe20007ffe0ff */
[----:B------:R-:W-:Y:S01]  /*5e40*/  IMAD.MOV.U32 R3, RZ, RZ, R0 ;  /* 0x000000ffff037224 */ /* 0x000fe200078e0000 */
[----:B------:R-:W-:Y:S01]  /*5e50*/  SHF.R.S32.HI R5, RZ, 0x1f, R29 ;  /* 0x0000001fff057819 */ /* 0x000fe2000001141d */
[----:B------:R-:W-:Y:S01]  /*5e60*/  IMAD.MOV.U32 R180, RZ, RZ, R2 ;  /* 0x000000ffffb47224 */ /* 0x000fe200078e0002 */
[----:B-1----:R-:W-:Y:S01]  /*5e70*/  SHF.R.S32.HI R4, RZ, 0x1f, R28 ;  /* 0x0000001fff047819 */ /* 0x002fe2000001141c */
[----:B------:R-:W-:Y:S01]  /*5e80*/  UIADD3 UR9, UR9, -0x2, URZ ;  /* 0xfffffffe09097890 */ /* 0x000fe2000fffe03f */
[----:B------:R-:W-:Y:S02]  /*5e90*/  SHF.R.S32.HI R6, RZ, 0x1f, R213 ;  /* 0x0000001fff067819 */ /* 0x000fe400000114d5 */
[----:B------:R-:W-:Y:S02]  /*5ea0*/  LEA.HI R5, R5, R29, RZ, 0x3 ;  /* 0x0000001d05057211 */ /* 0x000fe400078f18ff */
[----:B------:R-:W-:-:S02]  /*5eb0*/  LEA.HI R4, R4, R28, RZ, 0x3 ;  /* 0x0000001c04047211 */ /* 0x000fc400078f18ff */
[----:B------:R-:W-:Y:S02]  /*5ec0*/  LEA.HI R6, R6, R213, RZ, 0x3 ;  /* 0x000000d506067211 */ /* 0x000fe400078f18ff */
[----:B------:R-:W-:Y:S02]  /*5ed0*/  LOP3.LUT R5, R5, 0xfffffff8, RZ, 0xc0, !PT ;  /* 0xfffffff805057812 */ /* 0x000fe400078ec0ff */
[----:B------:R-:W-:Y:S02]  /*5ee0*/  LOP3.LUT R4, R4, 0xfffffff8, RZ, 0xc0, !PT ;  /* 0xfffffff804047812 */ /* 0x000fe400078ec0ff */
[----:B------:R-:W-:Y:S02]  /*5ef0*/  LOP3.LUT R0, R6, 0xfffffff8, RZ, 0xc0, !PT ;  /* 0xfffffff806007812 */ /* 0x000fe400078ec0ff */
[----:B------:R-:W-:Y:S02]  /*5f00*/  SHF.R.S32.HI R7, RZ, 0x1f, R5 ;  /* 0x0000001fff077819 */ /* 0x000fe40000011405 */
[----:B------:R-:W-:-:S02]  /*5f10*/  SHF.R.S32.HI R6, RZ, 0x1f, R4 ;  /* 0x0000001fff067819 */ /* 0x000fc40000011404 */
[----:B------:R-:W-:Y:S02]  /*5f20*/  SHF.R.S32.HI R2, RZ, 0x1f, R0 ;  /* 0x0000001fff027819 */ /* 0x000fe40000011400 */
[C---:B------:R-:W-:Y:S01]  /*5f30*/  SHF.L.U64.HI R8, R5.reuse, 0x1, R7 ;  /* 0x0000000105087819 */ /* 0x040fe20000010207 */
[----:B------:R-:W-:Y:S01]  /*5f40*/  IMAD.SHL.U32 R7, R5, 0x2, RZ ;  /* 0x0000000205077824 */ /* 0x000fe200078e00ff */
[C---:B------:R-:W-:Y:S01]  /*5f50*/  SHF.L.U64.HI R5, R4.reuse, 0x1, R6 ;  /* 0x0000000104057819 */ /* 0x040fe20000010206 */
[----:B------:R-:W-:Y:S01]  /*5f60*/  IMAD.SHL.U32 R4, R4, 0x2, RZ ;  /* 0x0000000204047824 */ /* 0x000fe200078e00ff */
[----:B------:R-:W-:Y:S01]  /*5f70*/  SEL R6, RZ, 0x10, P6 ;  /* 0x00000010ff067807 */ /* 0x000fe20003000000 */
[----:B------:R-:W-:Y:S01]  /*5f80*/  STL [R1+0x38], R8 ;  /* 0x0000380801007387 */ /* 0x000fe20000100800 */
[C---:B------:R-:W-:Y:S01]  /*5f90*/  SHF.L.U64.HI R2, R0.reuse, 0x1, R2 ;  /* 0x0000000100027819 */ /* 0x040fe20000010202 */
[----:B------:R-:W-:Y:S01]  /*5fa0*/  IMAD.SHL.U32 R0, R0, 0x2, RZ ;  /* 0x0000000200007824 */ /* 0x000fe200078e00ff */
[----:B------:R-:W-:Y:S01]  /*5fb0*/  ISETP.NE.U32.AND P1, PT, R6, RZ, PT ;  /* 0x000000ff0600720c */ /* 0x000fe20003f25070 */
[----:B------:R1:W-:Y:S01]  /*5fc0*/  STL [R1+0x3c], R7 ;  /* 0x00003c0701007387 */ /* 0x0003e20000100800 */
[----:B------:R-:W-:-:S02]  /*5fd0*/  LOP3.LUT R214, R214, 0xfffffff7, RZ, 0xc0, !PT ;  /* 0xfffffff7d6d67812 */ /* 0x000fc400078ec0ff */
[----:B------:R-:W-:Y:S01]  /*5fe0*/  ISETP.GE.AND P2, PT, R213, c[0x0][0x1d4], PT ;  /* 0x00007500d5007a0c */ /* 0x000fe20003f46270 */
[----:B------:R2:W-:Y:S04]  /*5ff0*/  STL [R1+0x40], R5 ;  /* 0x0000400501007387 */ /* 0x0005e80000100800 */
[----:B------:R3:W-:Y:S04]  /*6000*/  STL [R1+0x44], R4 ;  /* 0x0000440401007387 */ /* 0x0007e80000100800 */
[----:B------:R4:W-:Y:S01]  /*6010*/  STL [R1+0x48], R2 ;  /* 0x0000480201007387 */ /* 0x0009e20000100800 */
[----:B------:R-:W-:-:S03]  /*6020*/  @P1 LOP3.LUT R214, R214, 0x8, RZ, 0xfc, !PT ;  /* 0x00000008d6d61812 */ /* 0x000fc600078efcff */
[----:B------:R5:W-:Y:S01]  /*6030*/  STL [R1+0x4c], R0 ;  /* 0x00004c0001007387 */ /* 0x000be20000100800 */
[----:B------:R-:W-:-:S03]  /*6040*/  LOP3.LUT R214, R214, 0xfffffffb, RZ, 0xc0, !PT ;  /* 0xfffffffbd6d67812 */ /* 0x000fc600078ec0ff */
[----:B------:R5:W-:Y:S01]  /*6050*/  STL [R1+0x30], R6 ;  /* 0x0000300601007387 */ /* 0x000be20000100800 */
[----:B-1----:R-:W-:Y:S01]  /*6060*/  SEL R7, RZ, 0x10, P4 ;  /* 0x00000010ff077807 */ /* 0x002fe20002000000 */
[----:B--2---:R-:W-:Y:S01]  /*6070*/  IMAD.SHL.U32 R5, R252, 0x2, RZ ;  /* 0x00000002fc057824 */ /* 0x004fe200078e00ff */
[C---:B---3--:R-:W-:Y:S02]  /*6080*/  LEA R4, P0, R215.reuse, RZ, 0x1 ;  /* 0x000000ffd7047211 */ /* 0x048fe400078008ff */
[----:B----4-:R-:W-:Y:S02]  /*6090*/  SEL R2, RZ, 0x10, P5 ;  /* 0x00000010ff027807 */ /* 0x010fe40002800000 */
[----:B------:R-:W-:Y:S02]  /*60a0*/  LEA.HI.X.SX32 R5, R215, RZ, 0x1, P0 ;  /* 0x000000ffd7057211 */ /* 0x000fe400000f0eff */
[----:B------:R-:W-:Y:S01]  /*60b0*/  ISETP.NE.U32.AND P0, PT, R2, RZ, PT ;  /* 0x000000ff0200720c */ /* 0x000fe20003f05070 */
[----:B------:R-:W-:Y:S01]  /*60c0*/  STL [R1+0x2c], R2 ;  /* 0x00002c0201007387 */ /* 0x000fe20000100800 */
[----:B-----5:R-:W-:-:S02]  /*60d0*/  SEL R0, RZ, 0x10, P2 ;  /* 0x00000010ff007807 */ /* 0x020fc40001000000 */
[----:B------:R-:W-:Y:S01]  /*60e0*/  IADD3 R6, -R6, 0x10, RZ ;  /* 0x0000001006067810 */ /* 0x000fe20007ffe1ff */
[----:B------:R-:W-:Y:S01]  /*60f0*/  STL [R1+0x28], R7 ;  /* 0x0000280701007387 */ /* 0x000fe20000100800 */
[----:B------:R-:W-:Y:S02]  /*6100*/  ISETP.NE.U32.AND P2, PT, R0, RZ, PT ;  /* 0x000000ff0000720c */ /* 0x000fe40003f45070 */
[----:B------:R-:W-:Y:S01]  /*6110*/  LOP3.LUT R6, R6, 0xf, RZ, 0xc0, !PT ;  /* 0x0000000f06067812 */ /* 0x000fe200078ec0ff */
[----:B------:R1:W-:Y:S04]  /*6120*/  STL.64 [R1+0x50], R4 ;  /* 0x0000500401007387 */ /* 0x0003e80000100a00 */
[----:B------:R-:W-:Y:S01]  /*6130*/  @P0 LOP3.LUT R214, R214, 0x4, RZ, 0xfc, !PT ;  /* 0x00000004d6d60812 */ /* 0x000fe200078efcff */
[----:B------:R2:W-:Y:S01]  /*6140*/  STL [R1+0x24], R6 ;  /* 0x0000240601007387 */ /* 0x0005e20000100800 */
[----:B------:R-:W-:-:S02]  /*6150*/  ISETP.NE.U32.AND P0, PT, R7, RZ, PT ;  /* 0x000000ff0700720c */ /* 0x000fc40003f05070 */
[----:B------:R-:W-:-:S11]  /*6160*/  LOP3.LUT R214, R214, 0xfffffffd, RZ, 0xc0, !PT ;  /* 0xfffffffdd6d67812 */ /* 0x000fd600078ec0ff */
[----:B------:R-:W-:Y:S02]  /*6170*/  @P0 LOP3.LUT R214, R214, 0x2, RZ, 0xfc, !PT ;  /* 0x00000002d6d60812 */ /* 0x000fe400078efcff */
[----:B-1----:R-:W-:Y:S02]  /*6180*/  IADD3 R5, -R2, 0x10, RZ ;  /* 0x0000001002057810 */ /* 0x002fe40007ffe1ff */
[----:B------:R-:W-:Y:S02]  /*6190*/  IADD3 R4, -R7, 0x10, RZ ;  /* 0x0000001007047810 */ /* 0x000fe40007ffe1ff */
[----:B------:R-:W-:Y:S02]  /*61a0*/  IADD3 R2, -R0, 0x10, RZ ;  /* 0x0000001000027810 */ /* 0x000fe40007ffe1ff */
[----:B------:R-:W-:Y:S02]  /*61b0*/  LOP3.LUT R5, R5, 0xf, RZ, 0xc0, !PT ;  /* 0x0000000f05057812 */ /* 0x000fe400078ec0ff */
[----:B------:R-:W-:-:S02]  /*61c0*/  LOP3.LUT R4, R4, 0xf, RZ, 0xc0, !PT ;  /* 0x0000000f04047812 */ /* 0x000fc400078ec0ff */
[----:B------:R-:W-:Y:S01]  /*61d0*/  LOP3.LUT R2, R2, 0xf, RZ, 0xc0, !PT ;  /* 0x0000000f02027812 */ /* 0x000fe200078ec0ff */
[----:B------:R2:W-:Y:S04]  /*61e0*/  STL [R1+0x20], R5 ;  /* 0x0000200501007387 */ /* 0x0005e80000100800 */
[----:B------:R2:W-:Y:S04]  /*61f0*/  STL [R1+0x1c], R4 ;  /* 0x00001c0401007387 */ /* 0x0005e80000100800 */
[----:B------:R2:W-:Y:S04]  /*6200*/  STL [R1+0x18], R2 ;  /* 0x0000180201007387 */ /* 0x0005e80000100800 */
[----:B------:R2:W-:Y:S01]  /*6210*/  STL [R1+0x10], R214 ;  /* 0x000010d601007387 */ /* 0x0005e20000100800 */
[----:B------:R-:W-:Y:S05]  /*6220*/  BRA `(.L_x_772) ;  /* 0x0000051000007947 */ /* 0x000fea0003800000 */
.L_x_774:
[----:B------:R-:W2:Y:S01]  /*6230*/  LDL R0, [R1+0x4] ;  /* 0x0000040001007983 */ /* 0x000ea20000100800 */
[----:B------:R-:W-:Y:S01]  /*6240*/  UIMAD UR4, UR9, 0x60, UR11 ;  /* 0x00000060090478a4 */ /* 0x000fe2000f8e020b */
[----:B------:R-:W-:Y:S01]  /*6250*/  PLOP3.LUT P0, PT, PT, PT, UP0, 0x80, 0x0 ;  /* 0x000000000000781c */ /* 0x000fe20003f0f008 */
[----:B------:R-:W-:Y:S01]  /*6260*/  IMAD.MOV.U32 R249, RZ, RZ, RZ ;  /* 0x000000fffff97224 */ /* 0x000fe200078e00ff */
[----:B------:R-:W3:Y:S01]  /*6270*/  LDL.64 R204, [R1+0x50] ;  /* 0x0000500001cc7983 */ /* 0x000ee20000100a00 */
[----:B------:R-:W-:Y:S02]  /*6280*/  IMAD.SHL.U32 R213, R252, 0x2, RZ ;  /* 0x00000002fcd57824 */ /* 0x000fe400078e00ff */
[----:B------:R-:W-:Y:S01]  /*6290*/  IMAD.U32 R250, RZ, RZ, UR4 ;  /* 0x00000004fffa7e24 */ /* 0x000fe2000f8e00ff */
[----:B------:R-:W4:Y:S04]  /*62a0*/  LDL R203, [R1+0x3c] ;  /* 0x00003c0001cb7983 */ /* 0x000f280000100800 */
[----:B------:R-:W5:Y:S04]  /*62b0*/  LDL R200, [R1+0x38] ;  /* 0x0000380001c87983 */ /* 0x000f680000100800 */
[----:B------:R-:W3:Y:S04]  /*62c0*/  LDL R201, [R1+0x44] ;  /* 0x0000440001c97983 */ /* 0x000ee80000100800 */
[----:B------:R-:W3:Y:S04]  /*62d0*/  LDL R214, [R1+0x40] ;  /* 0x0000400001d67983 */ /* 0x000ee80000100800 */
[----:B------:R-:W3:Y:S04]  /*62e0*/  LDL R215, [R1+0x4c] ;  /* 0x00004c0001d77983 */ /* 0x000ee80000100800 */
[----:B------:R-:W3:Y:S01]  /*62f0*/  LDL R212, [R1+0x48] ;  /* 0x0000480001d47983 */ /* 0x000ee20000100800 */
[----:B--2---:R-:W-:Y:S05]  /*6300*/  IADD3 R250, R250, -0x60, R0 ;  /* 0xffffffa0fafa7810 */ /* 0x004fea0007ffe000 */
[----:B------:R-:W-:Y:S01]  /*6310*/  @P0 IMAD.HI.U32 R2, R250, c[0x0][0x2bc], RZ ;  /* 0x0000af00fa020a27 */ /* 0x000fe200078e00ff */
[----:B------:R-:W-:Y:S03]  /*6320*/  PLOP3.LUT P0, PT, PT, PT, UP0, 0x80, 0x0 ;  /* 0x000000000000781c */ /* 0x000fe60003f0f008 */
[----:B------:R-:W-:Y:S10]  /*6330*/  IMAD.MOV.U32 R0, RZ, RZ, R250 ;  /* 0x000000ffff007224 */ /* 0x000ff400078e00fa */
[----:B------:R-:W-:Y:S04]  /*6340*/  @P0 SHF.R.U32.HI R0, RZ, c[0x0][0x2c0], R2 ;  /* 0x0000b000ff000a19 */ /* 0x000fe80000011602 */
[C---:B------:R-:W-:Y:S04]  /*6350*/  @!P3 IADD3 R181, P0, R0.reuse, UR16, RZ ;  /* 0x0000001000b5bc10 */ /* 0x040fe8000ff1e0ff */
[----:B------:R-:W-:Y:S01]  /*6360*/  @!P3 LEA.HI.X.SX32 R2, R0, UR14, 0x1, P0 ;  /* 0x0000000e0002bc11 */ /* 0x000fe200080f0eff */
[----:B------:R-:W-:Y:S01]  /*6370*/  IMAD.MOV R0, RZ, RZ, -R0 ;  /* 0x000000ffff007224 */ /* 0x000fe200078e0a00 */
[C---:B------:R-:W-:Y:S03]  /*6380*/  @!P3 LEA R184, P0, R181.reuse, c[0x0][0x2a0], 0x2 ;  /* 0x0000a800b5b8ba11 */ /* 0x040fe600078010ff */
[----:B------:R-:W-:Y:S01]  /*6390*/  IMAD R250, R0, c[0x0][0x2b8], R250 ;  /* 0x0000ae0000fa7a24 */ /* 0x000fe200078e02fa */
[----:B------:R-:W-:Y:S04]  /*63a0*/  @!P3 LEA.HI.X R185, R181, c[0x0][0x2a4], R2, 0x2, P0 ;  /* 0x0000a900b5b9ba11 */ /* 0x000fe800000f1402 */
[----:B------:R-:W-:Y:S01]  /*63b0*/  SHF.R.S32.HI R0, RZ, 0x1f, R250 ;  /* 0x0000001fff007819 */ /* 0x000fe200000114fa */
[----:B------:R1:W2:Y:S04]  /*63c0*/  @!P3 LDG.E R249, [R184.64] ;  /* 0x0000000cb8f9b981 */ /* 0x0002a8000c1e1900 */
        /* <DEDUP_REMOVED lines=11> */
[----:B------:R-:W-:Y:S01]  /*6480*/  LEA.HI.X R0, R181, c[0x0][0x1cc], R0, 0x1, P0 ;  /* 0x00007300b5007a11 */ /* 0x000fe200000f0c00 */
[----:B------:R-:W3:Y:S04]  /*6490*/  SHFL.IDX PT, R192, R2, RZ, 0x181f ;  /* 0x00181fff02c07589 */ /* 0x000ee800000e0000 */
[----:B------:R-:W1:Y:S04]  /*64a0*/  SHFL.IDX PT, R181, R0, RZ, 0x181f ;  /* 0x00181fff00b57589 */ /* 0x000e6800000e0000 */
[----:B------:R-:W-:Y:S04]  /*64b0*/  SHFL.IDX PT, R184, R0, 0x1, 0x181f ;  /* 0x00381f0000b87f89 */ /* 0x000fe800000e0000 */
[----:B------:R-:W-:Y:S01]  /*64c0*/  SHFL.IDX PT, R0, R0, 0x2, 0x181f ;  /* 0x00581f0000007f89 */ /* 0x000fe200000e0000 */
[----:B---3--:R-:W-:Y:S05]  /*64d0*/  IADD3 R186, P0, R204, R192, RZ ;  /* 0x000000c0ccba7210 */ /* 0x008fea0007f1e0ff */
[----:B-1----:R-:W-:Y:S01]  /*64e0*/  IMAD.X R187, R205, 0x1, R181, P0 ;  /* 0x00000001cdbb7824 */ /* 0x002fe200000e06b5 */
[C---:B----4-:R-:W-:Y:S04]  /*64f0*/  IADD3 R198, P0, R192.reuse, R203, RZ ;  /* 0x000000cbc0c67210 */ /* 0x050fe80007f1e0ff */
[----:B------:R1:W-:Y:S01]  /*6500*/  LDGSTS.E.BYPASS.LTC128B.128 [R213+0xc100], [R186.64], !P6 ;  /* 0x0c100000bad57fae */ /* 0x0003e2000f101d4c */
[C---:B-----5:R-:W-:Y:S01]  /*6510*/  IMAD.X R199, R181.reuse, 0x1, R200, P0 ;  /* 0x00000001b5c77824 */ /* 0x060fe200000e06c8 */
[C---:B------:R-:W-:Y:S04]  /*6520*/  IADD3 R194, P0, R192.reuse, R201, RZ ;  /* 0x000000c9c0c27210 */ /* 0x040fe80007f1e0ff */
[----:B------:R2:W-:Y:S01]  /*6530*/  LDGSTS.E.BYPASS.LTC128B.128 [R213+0xf100], [R198.64], !P5 ;  /* 0x0f100000c6d57fae */ /* 0x0005e2000e901d4c */
[C---:B------:R-:W-:Y:S01]  /*6540*/  IMAD.X R195, R181.reuse, 0x1, R214, P0 ;  /* 0x00000001b5c37824 */ /* 0x040fe200000e06d6 */
[----:B------:R-:W-:Y:S04]  /*6550*/  IADD3 R192, P0, R192, R215, RZ ;  /* 0x000000d7c0c07210 */ /* 0x000fe80007f1e0ff */
[----:B------:R3:W-:Y:S01]  /*6560*/  LDGSTS.E.BYPASS.LTC128B.128 [R213+0x12100], [R194.64], !P4 ;  /* 0x12100000c2d57fae */ /* 0x0007e2000e101d4c */
[----:B------:R-:W-:Y:S03]  /*6570*/  IMAD.X R193, R181, 0x1, R212, P0 ;  /* 0x00000001b5c17824 */ /* 0x000fe600000e06d4 */
[----:B------:R-:W4:Y:S04]  /*6580*/  SHFL.IDX PT, R181, R2, 0x1, 0x181f ;  /* 0x00381f0002b57f89 */ /* 0x000f2800000e0000 */
[----:B------:R-:W5:Y:S04]  /*6590*/  SHFL.IDX PT, R2, R2, 0x2, 0x181f ;  /* 0x00581f0002027f89 */ /* 0x000f6800000e0000 */
[----:B------:R1:W-:Y:S01]  /*65a0*/  LDGSTS.E.BYPASS.LTC128B.128 [R213+0x15100], [R192.64], !P1 ;  /* 0x15100000c0d57fae */ /* 0x0003e2000c901d4c */
[----:B----4-:R-:W-:Y:S05]  /*65b0*/  IADD3 R190, P0, R204, R181, RZ ;  /* 0x000000b5ccbe7210 */ /* 0x010fea0007f1e0ff */
[----:B------:R-:W-:Y:S01]  /*65c0*/  IMAD.X R191, R205, 0x1, R184, P0 ;  /* 0x00000001cdbf7824 */ /* 0x000fe200000e06b8 */
[C---:B------:R-:W-:Y:S04]  /*65d0*/  IADD3 R188, P0, R181.reuse, R203, RZ ;  /* 0x000000cbb5bc7210 */ /* 0x040fe80007f1e0ff */
[----:B------:R4:W-:Y:S01]  /*65e0*/  LDGSTS.E.BYPASS.LTC128B.128 [R213+0xd100], [R190.64], !P6 ;  /* 0x0d100000bed57fae */ /* 0x0009e2000f101d4c */
[C---:B------:R-:W-:Y:S01]  /*65f0*/  IMAD.X R189, R184.reuse, 0x1, R200, P0 ;  /* 0x00000001b8bd7824 */ /* 0x040fe200000e06c8 */
[C---:B-1----:R-:W-:Y:S04]  /*6600*/  IADD3 R186, P0, R181.reuse, R201, RZ ;  /* 0x000000c9b5ba7210 */ /* 0x042fe80007f1e0ff */
[----:B------:R4:W-:Y:S01]  /*6610*/  LDGSTS.E.BYPASS.LTC128B.128 [R213+0x10100], [R188.64], !P5 ;  /* 0x10100000bcd57fae */ /* 0x0009e2000e901d4c */
[C---:B------:R-:W-:Y:S01]  /*6620*/  IMAD.X R187, R184.reuse, 0x1, R214, P0 ;  /* 0x00000001b8bb7824 */ /* 0x040fe200000e06d6 */
[----:B------:R-:W-:Y:S04]  /*6630*/  IADD3 R196, P0, R181, R215, RZ ;  /* 0x000000d7b5c47210 */ /* 0x000fe80007f1e0ff */
[----:B------:R4:W-:Y:S01]  /*6640*/  LDGSTS.E.BYPASS.LTC128B.128 [R213+0x13100], [R186.64], !P4 ;  /* 0x13100000bad57fae */ /* 0x0009e2000e101d4c */
[----:B------:R-:W-:Y:S01]  /*6650*/  IMAD.X R197, R184, 0x1, R212, P0 ;  /* 0x00000001b8c57824 */ /* 0x000fe200000e06d4 */
[----:B-----5:R-:W-:Y:S04]  /*6660*/  IADD3 R184, P0, R204, R2, RZ ;  /* 0x00000002ccb87210 */ /* 0x020fe80007f1e0ff */
[----:B------:R4:W-:Y:S01]  /*6670*/  LDGSTS.E.BYPASS.LTC128B.128 [R213+0x16100], [R196.64], !P1 ;  /* 0x16100000c4d57fae */ /* 0x0009e2000c901d4c */
[----:B------:R-:W-:Y:S01]  /*6680*/  IMAD.X R185, R205, 0x1, R0, P0 ;  /* 0x00000001cdb97824 */ /* 0x000fe200000e0600 */
[----:B---3--:R-:W-:Y:S04]  /*6690*/  IADD3 R194, P0, R2, R203, RZ ;  /* 0x000000cb02c27210 */ /* 0x008fe80007f1e0ff */
[----:B------:R4:W-:Y:S01]  /*66a0*/  LDGSTS.E.BYPASS.LTC128B.128 [R213+0xe100], [R184.64], !P6 ;  /* 0x0e100000b8d57fae */ /* 0x0009e2000f101d4c */
[----:B------:R-:W-:Y:S01]  /*66b0*/  IMAD.X R195, R0, 0x1, R200, P0 ;  /* 0x0000000100c37824 */ /* 0x000fe200000e06c8 */
[----:B------:R-:W-:Y:S04]  /*66c0*/  IADD3 R192, P0, R2, R201, RZ ;  /* 0x000000c902c07210 */ /* 0x000fe80007f1e0ff */
[----:B------:R4:W-:Y:S01]  /*66d0*/  LDGSTS.E.BYPASS.LTC128B.128 [R213+0x11100], [R194.64], !P5 ;  /* 0x11100000c2d57fae */ /* 0x0009e2000e901d4c */
[----:B------:R-:W-:Y:S01]  /*66e0*/  IMAD.X R193, R0, 0x1, R214, P0 ;  /* 0x0000000100c17824 */ /* 0x000fe200000e06d6 */
[----:B--2---:R-:W-:Y:S04]  /*66f0*/  IADD3 R198, P0, R2, R215, RZ ;  /* 0x000000d702c67210 */ /* 0x004fe80007f1e0ff */
[----:B------:R4:W-:Y:S01]  /*6700*/  LDGSTS.E.BYPASS.LTC128B.128 [R213+0x14100], [R192.64], !P4 ;  /* 0x14100000c0d57fae */ /* 0x0009e2000e101d4c */
[----:B------:R-:W-:Y:S05]  /*6710*/  IMAD.X R199, R0, 0x1, R212, P0 ;  /* 0x0000000100c77824 */ /* 0x000fea00000e06d4 */
[----:B------:R4:W-:Y:S01]  /*6720*/  LDGSTS.E.BYPASS.LTC128B.128 [R213+0x17100], [R198.64], !P1 ;  /* 0x17100000c6d57fae */ /* 0x0009e2000c901d4c */
[----:B------:R-:W-:-:S05]  /*6730*/  BRA `(.L_x_773) ;  /* 0x000018c000007947 */ /* 0x000fca0003800000 */
.L_x_772:
[----:B------:R-:W3:Y:S01]  /*6740*/  LDL R13, [R1+0x24] ;  /* 0x00002400010d7983 */ /* 0x000ee20000100800 */
[----:B------:R-:W-:Y:S01]  /*6750*/  SHF.R.S32.HI R0, RZ, 0x1f, R250 ;  /* 0x0000001fff007819 */ /* 0x000fe200000114fa */
[----:B--2---:R-:W-:Y:S01]  /*6760*/  IMAD.WIDE.U32 R4, R250, c[0x0][0x208], RZ ;  /* 0x00008200fa047a25 */ /* 0x004fe200078e00ff */
[----:B------:R-:W-:Y:S01]  /*6770*/  SHF.R.S32.HI R2, RZ, 0x1f, R249 ;  /* 0x0000001fff027819 */ /* 0x000fe200000114f9 */
[----:B------:R-:W3:Y:S01]  /*6780*/  LDL.64 R18, [R1+0x50] ;  /* 0x0000500001127983 */ /* 0x000ee20000100a00 */
[----:B------:R-:W-:Y:S04]  /*6790*/  DEPBAR.LE SB0, 0x0 ;  /* 0x000080000000791a */ /* 0x000fe80000000000 */
[----:B------:R-:W2:Y:S01]  /*67a0*/  LDL R12, [R1+0x20] ;  /* 0x00002000010c7983 */ /* 0x000ea20000100800 */
[----:B------:R-:W-:Y:S01]  /*67b0*/  IMAD R0, R0, c[0x0][0x208], RZ ;  /* 0x0000820000007a24 */ /* 0x000fe200078e02ff */
[----:B------:R-:W-:Y:S01]  /*67c0*/  UISETP.GE.AND UP1, UPT, UR9, 0x1, UPT ;  /* 0x000000010900788c */ /* 0x000fe2000bf26270 */
[----:B------:R-:W-:Y:S01]  /*67d0*/  IMAD R2, R2, c[0x0][0x218], RZ ;  /* 0x0000860002027a24 */ /* 0x000fe200078e02ff */
[----:B------:R-:W2:Y:S01]  /*67e0*/  LDL R17, [R1+0x3c] ;  /* 0x00003c0001117983 */ /* 0x000ea20000100800 */
[----:B------:R-:W-:Y:S02]  /*67f0*/  IMAD R0, R250, c[0x0][0x20c], R0 ;  /* 0x00008300fa007a24 */ /* 0x000fe400078e0200 */
[----:B------:R-:W-:Y:S01]  /*6800*/  IMAD R2, R249, c[0x0][0x21c], R2 ;  /* 0x00008700f9027a24 */ /* 0x000fe200078e0202 */
[----:B------:R-:W4:Y:S01]  /*6810*/  LDL R7, [R1+0x1c] ;  /* 0x00001c0001077983 */ /* 0x000f220000100800 */
[----:B------:R-:W-:Y:S03]  /*6820*/  IMAD.IADD R5, R5, 0x1, R0 ;  /* 0x0000000105057824 */ /* 0x000fe600078e0200 */
[----:B------:R-:W5:Y:S01]  /*6830*/  LDL R16, [R1+0x38] ;  /* 0x0000380001107983 */ /* 0x000f620000100800 */
[----:B------:R-:W-:Y:S03]  /*6840*/  IMAD.WIDE.U32 R4, R249, c[0x0][0x218], R4 ;  /* 0x00008600f9047a25 */ /* 0x000fe600078e0004 */
[----:B------:R-:W4:Y:S04]  /*6850*/  LDL R11, [R1+0x44] ;  /* 0x00004400010b7983 */ /* 0x000f280000100800 */
[----:B------:R-:W-:Y:S01]  /*6860*/  BAR.SYNC.DEFER_BLOCKING 0x0 ;  /* 0x0000000000007b1d */ /* 0x000fe20000010000 */
[----:B------:R-:W-:Y:S04]  /*6870*/  IADD3 R0, P0, R4, UR22, RZ ;  /* 0x0000001604007c10 */ /* 0x000fe8000ff1e0ff */
[----:B------:R-:W-:Y:S02]  /*6880*/  IADD3.X R2, R5, UR5, R2, P0, !PT ;  /* 0x0000000505027c10 */ /* 0x000fe400087fe402 */
[C---:B------:R-:W-:Y:S04]  /*6890*/  LEA R30, P0, R0.reuse, c[0x0][0x1f8], 0x1 ;  /* 0x00007e00001e7a11 */ /* 0x040fe800078008ff */
[----:B------:R-:W-:Y:S01]  /*68a0*/  LEA.HI.X R0, R0, c[0x0][0x1fc], R2, 0x1, P0 ;  /* 0x00007f0000007a11 */ /* 0x000fe200000f0c02 */
[----:B------:R-:W-:Y:S04]  /*68b0*/  LDSM.16.M88.4 R48, [R248] ;  /* 0x00000000f830783b */ /* 0x000fe80000000200 */
[----:B------:R-:W2:Y:S04]  /*68c0*/  LDL R6, [R1+0x18] ;  /* 0x0000180001067983 */ /* 0x000ea80000100800 */
[----:B------:R-:W2:Y:S04]  /*68d0*/  LDL R10, [R1+0x40] ;  /* 0x00004000010a7983 */ /* 0x000ea80000100800 */
[----:B------:R-:W2:Y:S04]  /*68e0*/  LDL R9, [R1+0x4c] ;  /* 0x00004c0001097983 */ /* 0x000ea80000100800 */
[----:B------:R-:W2:Y:S04]  /*68f0*/  LDL R8, [R1+0x48] ;  /* 0x0000480001087983 */ /* 0x000ea80000100800 */
[----:B------:R-:W2:Y:S04]  /*6900*/  LDL.LU R181, [R1+0x10] ;  /* 0x0000100001b57983 */ /* 0x000ea80000300800 */
[----:B------:R-:W3:Y:S04]  /*6910*/  SHFL.IDX PT, R44, R30, 0x2, 0x181f ;  /* 0x00581f001e2c7f89 */ /* 0x000ee800000e0000 */
[----:B------:R-:W1:Y:S04]  /*6920*/  SHFL.IDX PT, R2, R0, 0x2, 0x181f ;  /* 0x00581f0000027f89 */ /* 0x000e6800000e0000 */
[----:B------:R-:W1:Y:S04]  /*6930*/  SHFL.IDX PT, R14, R30, RZ, 0x181f ;  /* 0x00181fff1e0e7589 */ /* 0x000e6800000e0000 */
[----:B------:R-:W-:Y:S04]  /*6940*/  SHFL.IDX PT, R30, R30, 0x1, 0x181f ;  /* 0x00381f001e1e7f89 */ /* 0x000fe800000e0000 */
[----:B------:R-:W-:Y:S04]  /*6950*/  LDSM.16.M88.4 R24, [R247+0xd100] ;  /* 0x00d10000f718783b */ /* 0x000fe80000000200 */
[----:B------:R-:W-:Y:S04]  /*6960*/  LDSM.16.M88.4 R32, [R247+0xd900] ;  /* 0x00d90000f720783b */ /* 0x000fe80000000200 */
[----:B------:R-:W-:Y:S04]  /*6970*/  LDSM.16.M88.4 R40, [R247+0xe100] ;  /* 0x00e10000f728783b */ /* 0x000fe80000000200 */
[----:B------:R-:W-:Y:S04]  /*6980*/  LDSM.16.M88.4 R184, [R247+0xe900] ;  /* 0x00e90000f7b8783b */ /* 0x000fe80000000200 */
[----:B------:R-:W-:Y:S04]  /*6990*/  LDSM.16.M88.4 R188, [R246] ;  /* 0x00000000f6bc783b */ /* 0x000fe80000000200 */
[----:B------:R-:W-:Y:S04]  /*69a0*/  LDSM.16.M88.4 R192, [R245] ;  /* 0x00000000f5c0783b */ /* 0x000fe80000000200 */
[----:B------:R-:W-:Y:S04]  /*69b0*/  LDSM.16.M88.4 R196, [R237] ;  /* 0x00000000edc4783b */ /* 0x000fe80000000200 */
[----:B------:R-:W-:Y:S04]  /*69c0*/  LDSM.16.M88.4 R200, [R236] ;  /* 0x00000000ecc8783b */ /* 0x000fe80000000200 */
[----:B------:R-:W-:Y:S04]  /*69d0*/  LDSM.16.M88.4 R204, [R235] ;  /* 0x00000000ebcc783b */ /* 0x000fe80000000200 */
[----:B------:R-:W-:Y:S04]  /*69e0*/  LDSM.16.M88.4 R208, [R234] ;  /* 0x00000000ead0783b */ /* 0x000fe80000000200 */
[----:B------:R-:W-:Y:S01]  /*69f0*/  LDSM.16.M88.4 R212, [R233] ;  /* 0x00000000e9d4783b */ /* 0x000fe20000000200 */
[----:B--2---:R-:W-:Y:S02]  /*6a00*/  LOP3.LUT R181, R181, 0xffffffef, RZ, 0xc0, !PT ;  /* 0xffffffefb5b57812 */ /* 0x004fe400078ec0ff */
[----:B---3--:R-:W-:Y:S02]  /*6a10*/  IADD3 R28, P1, P0, R13, R44, R18 ;  /* 0x0000002c0d1c7210 */ /* 0x008fe4000783e012 */
[----:B------:R-:W-:Y:S02]  /*6a20*/  @P3 LOP3.LUT R181, R181, 0x10, RZ, 0xfc, !PT ;  /* 0x00000010b5b53812 */ /* 0x000fe400078efcff */
[----:B-1----:R-:W-:Y:S02]  /*6a30*/  IADD3.X R29, RZ, R2, R19, P1, P0 ;  /* 0x00000002ff1d7210 */ /* 0x002fe40000fe0413 */
[----:B------:R-:W-:Y:S01]  /*6a40*/  IADD3 R38, P1, P0, R12, R44, R17 ;  /* 0x0000002c0c267210 */ /* 0x000fe2000783e011 */
[----:B------:R-:W-:Y:S03]  /*6a50*/  STL [R1+0x10], R181 ;  /* 0x000010b501007387 */ /* 0x000fe60000100800 */
[----:B-----5:R-:W-:Y:S02]  /*6a60*/  IADD3.X R39, RZ, R2, R16, P1, P0 ;  /* 0x00000002ff277210 */ /* 0x020fe40000fe0410 */
[----:B----4-:R-:W-:Y:S04]  /*6a70*/  IADD3 R36, P1, P0, R7, R44, R11 ;  /* 0x0000002c07247210 */ /* 0x010fe8000783e00b */
[----:B------:R-:W-:Y:S02]  /*6a80*/  IADD3.X R37, RZ, R2, R10, P1, P0 ;  /* 0x00000002ff257210 */ /* 0x000fe40000fe040a */
[----:B------:R-:W-:Y:S04]  /*6a90*/  IADD3 R44, P1, P0, R6, R44, R9 ;  /* 0x0000002c062c7210 */ /* 0x000fe8000783e009 */
[----:B------:R-:W-:Y:S02]  /*6aa0*/  IADD3.X R45, RZ, R2, R8, P1, P0 ;  /* 0x00000002ff2d7210 */ /* 0x000fe40000fe0408 */
[----:B------:R-:W1:Y:S01]  /*6ab0*/  SHFL.IDX PT, R2, R0, RZ, 0x181f ;  /* 0x00181fff00027589 */ /* 0x000e6200000e0000 */
[----:B------:R-:W-:Y:S03]  /*6ac0*/  IADD3 R46, P0, R18, R14, RZ ;  /* 0x0000000e122e7210 */ /* 0x000fe60007f1e0ff */
[----:B------:R-:W2:Y:S02]  /*6ad0*/  SHFL.IDX PT, R0, R0, 0x1, 0x181f ;  /* 0x00381f0000007f89 */ /* 0x000ea400000e0000 */
[C---:B-1----:R-:W-:Y:S01]  /*6ae0*/  IMAD.X R47, R19.reuse, 0x1, R2, P0 ;  /* 0x00000001132f7824 */ /* 0x042fe200000e0602 */
[----:B------:R-:W-:Y:S05]  /*6af0*/  IADD3 R6, P0, R14, R17, RZ ;  /* 0x000000110e067210 */ /* 0x000fea0007f1e0ff */
[----:B------:R-:W-:Y:S01]  /*6b00*/  IMAD.X R7, R2, 0x1, R16, P0 ;  /* 0x0000000102077824 */ /* 0x000fe200000e0610 */
[----:B------:R-:W-:Y:S05]  /*6b10*/  IADD3 R4, P0, R14, R11, RZ ;  /* 0x0000000b0e047210 */ /* 0x000fea0007f1e0ff */
[----:B------:R-:W-:Y:S01]  /*6b20*/  IMAD.X R5, R2, 0x1, R10, P0 ;  /* 0x0000000102057824 */ /* 0x000fe200000e060a */
[----:B------:R-:W-:Y:S05]  /*6b30*/  IADD3 R14, P0, R14, R9, RZ ;  /* 0x000000090e0e7210 */ /* 0x000fea0007f1e0ff */
[----:B------:R-:W-:Y:S01]  /*6b40*/  IMAD.X R15, R2, 0x1, R8, P0 ;  /* 0x00000001020f7824 */ /* 0x000fe200000e0608 */
[----:B------:R-:W-:Y:S01]  /*6b50*/  IADD3 R12, P0, R18, R30, RZ ;  /* 0x0000001e120c7210 */ /* 0x000fe20007f1e0ff */
[----:B------:R-:W-:Y:S04]  /*6b60*/  IMAD.SHL.U32 R2, R252, 0x2, RZ ;  /* 0x00000002fc027824 */ /* 0x000fe800078e00ff */
[----:B--2---:R-:W-:Y:S01]  /*6b70*/  IMAD.X R13, R19, 0x1, R0, P0 ;  /* 0x00000001130d7824 */ /* 0x004fe200000e0600 */
[----:B------:R-:W-:Y:S05]  /*6b80*/  IADD3 R22, P0, R30, R17, RZ ;  /* 0x000000111e167210 */ /* 0x000fea0007f1e0ff */
[----:B------:R-:W-:Y:S01]  /*6b90*/  IMAD.X R23, R0, 0x1, R16, P0 ;  /* 0x0000000100177824 */ /* 0x000fe200000e0610 */
[----:B------:R-:W-:Y:S01]  /*6ba0*/  IADD3 R20, P0, R30, R11, RZ ;  /* 0x0000000b1e147210 */ /* 0x000fe20007f1e0ff */
[----:B------:R-:W-:Y:S04]  /*6bb0*/  LDSM.16.M88.4 R16, [R247+0xc900] ;  /* 0x00c90000f710783b */ /* 0x000fe80000000200 */
[----:B------:R-:W-:Y:S01]  /*6bc0*/  IMAD.X R21, R0, 0x1, R10, P0 ;  /* 0x0000000100157824 */ /* 0x000fe200000e060a */
[----:B------:R-:W-:Y:S05]  /*6bd0*/  IADD3 R30, P0, R30, R9, RZ ;  /* 0x000000091e1e7210 */ /* 0x000fea0007f1e0ff */
[----:B------:R-:W-:Y:S02]  /*6be0*/  IMAD.X R31, R0, 0x1, R8, P0 ;  /* 0x00000001001f7824 */ /* 0x000fe400000e0608 */
[----:B------:R-:W2:Y:S04]  /*6bf0*/  LDL R0, [R1+0x8] ;  /* 0x0000080001007983 */ /* 0x000ea80000100800 */
[----:B------:R-:W1:Y:S04]  /*6c00*/  LDSM.16.M88.4 R8, [R247+0xc100] ;  /* 0x00c10000f708783b */ /* 0x000e680000000200 */
[----:B------:R-:W-:Y:S01]  /*6c10*/  @!PT LDS RZ, [RZ] ;  /* 0x00000000fffff984 */ /* 0x000fe20000000800 */
[----:B------:R-:W-:Y:S01]  /*6c20*/  @!PT LDS RZ, [RZ] ;  /* 0x00000000fffff984 */ /* 0x000fe20000000800 */
[----:B------:R-:W-:Y:S01]  /*6c30*/  @!PT LDS RZ, [RZ] ;  /* 0x00000000fffff984 */ /* 0x000fe20000000800 */
[----:B------:R3:W-:Y:S04]  /*6c40*/  LDGSTS.E.BYPASS.LTC128B.128 [R2+0x100], [R46.64], !P6 ;  /* 0x001000002e027fae */ /* 0x0007e8000f101d4c */
[----:B------:R1:W-:Y:S04]  /*6c50*/  LDGSTS.E.BYPASS.LTC128B.128 [R2+0x3100], [R6.64], !P5 ;  /* 0x0310000006027fae */ /* 0x0003e8000e901d4c */
[----:B------:R1:W-:Y:S04]  /*6c60*/  LDGSTS.E.BYPASS.LTC128B.128 [R2+0x6100], [R4.64], !P4 ;  /* 0x0610000004027fae */ /* 0x0003e8000e101d4c */
[----:B---3--:R-:W3:Y:S04]  /*6c70*/  LDL R46, [R1+0x30] ;  /* 0x00003000012e7983 */ /* 0x008ee80000100800 */
[----:B------:R-:W4:Y:S01]  /*6c80*/  LDL R47, [R1+0x2c] ;  /* 0x00002c00012f7983 */ /* 0x000f220000100800 */
[C---:B-1----:R-:W-:Y:S08]  /*6c90*/  HMMA.16816.F32.BF16 R4, R48.reuse, R8, RZ ;  /* 0x000000083004723c */ /* 0x042ff000000418ff */
[C---:B------:R-:W-:Y:S01]  /*6ca0*/  HMMA.16816.F32.BF16 R8, R48.reuse, R10, RZ ;  /* 0x0000000a3008723c */ /* 0x040fe200000418ff */
[----:B--2---:R-:W-:Y:S02]  /*6cb0*/  ISETP.GE.AND P1, PT, R0, c[0x0][0x1d4], PT ;  /* 0x0000750000007a0c */ /* 0x004fe40003f26270 */
[----:B------:R-:W2:Y:S11]  /*6cc0*/  LDL R0, [R1+0x28] ;  /* 0x0000280001007983 */ /* 0x000eb60000100800 */
[----:B------:R1:W-:Y:S04]  /*6cd0*/  LDGSTS.E.BYPASS.LTC128B.128 [R2+0x9100], [R14.64], !P1 ;  /* 0x091000000e027fae */ /* 0x0003e8000c901d4c */
[----:B------:R1:W-:Y:S04]  /*6ce0*/  LDGSTS.E.BYPASS.LTC128B.128 [R2+0x1100], [R12.64], !P6 ;  /* 0x011000000c027fae */ /* 0x0003e8000f101d4c */
[----:B------:R5:W-:Y:S04]  /*6cf0*/  LDGSTS.E.BYPASS.LTC128B.128 [R2+0x4100], [R22.64], !P5 ;  /* 0x0410000016027fae */ /* 0x000be8000e901d4c */
[----:B------:R5:W-:Y:S04]  /*6d00*/  LDGSTS.E.BYPASS.LTC128B.128 [R2+0x7100], [R20.64], !P4 ;  /* 0x0710000014027fae */ /* 0x000be8000e101d4c */
[----:B------:R5:W-:Y:S01]  /*6d10*/  LDGSTS.E.BYPASS.LTC128B.128 [R2+0xa100], [R30.64], !P1 ;  /* 0x0a1000001e027fae */ /* 0x000be2000c901d4c */
[----:B---3--:R-:W-:Y:S02]  /*6d20*/  ISETP.NE.U32.AND P0, PT, R46, RZ, PT ;  /* 0x000000ff2e00720c */ /* 0x008fe40003f05070 */
[----:B----4-:R-:W-:Y:S01]  /*6d30*/  ISETP.NE.U32.AND P3, PT, R47, RZ, PT ;  /* 0x000000ff2f00720c */ /* 0x010fe20003f65070 */
[C---:B-1----:R-:W-:Y:S10]  /*6d40*/  HMMA.16816.F32.BF16 R12, R48.reuse, R16, RZ ;  /* 0x00000010300c723c */ /* 0x042ff400000418ff */
[----:B------:R1:W-:Y:S01]  /*6d50*/  LDGSTS.E.BYPASS.LTC128B.128.ZFILL [R2+0x2100], [R28.64], P0 ;  /* 0x021000001c027fae */ /* 0x0003e20008141d4c */
[C---:B------:R-:W-:Y:S03]  /*6d60*/  HMMA.16816.F32.BF16 R16, R48.reuse, R18, RZ ;  /* 0x000000123010723c */ /* 0x040fe600000418ff */
[----:B------:R3:W-:Y:S01]  /*6d70*/  LDGSTS.E.BYPASS.LTC128B.128.ZFILL [R2+0x5100], [R38.64], P3 ;  /* 0x0510000026027fae */ /* 0x0007e20009941d4c */
[----:B------:R-:W-:Y:S04]  /*6d80*/  LOP3.LUT P3, RZ, R181, 0x10, RZ, 0xc0, !PT ;  /* 0x00000010b5ff7812 */ /* 0x000fe8000786c0ff */
[C---:B-----5:R-:W-:Y:S08]  /*6d90*/  HMMA.16816.F32.BF16 R20, R48.reuse, R24, RZ ;  /* 0x000000183014723c */ /* 0x060ff000000418ff */
[C---:B------:R-:W-:Y:S08]  /*6da0*/  HMMA.16816.F32.BF16 R24, R48.reuse, R26, RZ ;  /* 0x0000001a3018723c */ /* 0x040ff000000418ff */
[C---:B-1----:R-:W-:Y:S08]  /*6db0*/  HMMA.16816.F32.BF16 R28, R48.reuse, R32, RZ ;  /* 0x00000020301c723c */ /* 0x042ff000000418ff */
[C---:B------:R-:W-:Y:S01]  /*6dc0*/  HMMA.16816.F32.BF16 R32, R48.reuse, R34, RZ ;  /* 0x000000223020723c */ /* 0x040fe200000418ff */
[----:B--2---:R-:W-:Y:S11]  /*6dd0*/  ISETP.NE.U32.AND P0, PT, R0, RZ, PT ;  /* 0x000000ff0000720c */ /* 0x004ff60003f05070 */
[----:B------:R-:W-:Y:S02]  /*6de0*/  @!UPT UIADD3 URZ, URZ, URZ, URZ ;  /* 0x0000003f3f3ff290 */ /* 0x000fe4000fffe03f */
[----:B------:R3:W-:Y:S01]  /*6df0*/  LDGSTS.E.BYPASS.LTC128B.128.ZFILL [R2+0x8100], [R36.64], P0 ;  /* 0x0810000024027fae */ /* 0x0007e20008141d4c */
[----:B------:R-:W-:Y:S03]  /*6e00*/  PLOP3.LUT P0, PT, PT, PT, UP1, 0x80, 0x0 ;  /* 0x000000000000781c */ /* 0x000fe60003f0f018 */
[----:B------:R1:W-:Y:S04]  /*6e10*/  LDGSTS.E.BYPASS.LTC128B.128.ZFILL [R2+0xb100], [R44.64], P2 ;  /* 0x0b1000002c027fae */ /* 0x0003e80009141d4c */
[----:B------:R-:W0:Y:S01]  /*6e20*/  LDGDEPBAR ;  /* 0x00000000000079af */ /* 0x000e220000000000 */
[C---:B---3--:R-:W-:Y:S08]  /*6e30*/  HMMA.16816.F32.BF16 R36, R48.reuse, R40, RZ ;  /* 0x000000283024723c */ /* 0x048ff000000418ff */
[C---:B------:R-:W-:Y:S08]  /*6e40*/  HMMA.16816.F32.BF16 R40, R48.reuse, R42, RZ ;  /* 0x0000002a3028723c */ /* 0x040ff000000418ff */
[C---:B-1----:R-:W-:Y:S08]  /*6e50*/  HMMA.16816.F32.BF16 R44, R48.reuse, R184, RZ ;  /* 0x000000b8302c723c */ /* 0x042ff000000418ff */
[----:B------:R-:W-:Y:S01]  /*6e60*/  HMMA.16816.F32.BF16 R48, R48, R186, RZ ;  /* 0x000000ba3030723c */ /* 0x000fe200000418ff */
[----:B------:R-:W-:Y:S07]  /*6e70*/  LDSM.16.M88.4 R184, [R244] ;  /* 0x00000000f4b8783b */ /* 0x000fee0000000200 */
        /* <DEDUP_REMOVED lines=8> */
[----:B------:R-:W3:Y:S07]  /*6f00*/  LDSM.16.M88.4 R200, [R241+0xd100] ;  /* 0x00d10000f1c8783b */ /* 0x000eee0000000200 */
[C---:B------:R-:W-:Y:S08]  /*6f10*/  HMMA.16816.F32.BF16 R28, R188.reuse, R204, R28 ;  /* 0x000000ccbc1c723c */ /* 0x040ff0000004181c */
[C---:B------:R-:W-:Y:S01]  /*6f20*/  HMMA.16816.F32.BF16 R32, R188.reuse, R206, R32 ;  /* 0x000000cebc20723c */ /* 0x040fe20000041820 */
[----:B------:R-:W4:Y:S07]  /*6f30*/  LDSM.16.M88.4 R204, [R241+0xd900] ;  /* 0x00d90000f1cc783b */ /* 0x000f2e0000000200 */
[C---:B------:R-:W-:Y:S08]  /*6f40*/  HMMA.16816.F32.BF16 R36, R188.reuse, R208, R36 ;  /* 0x000000d0bc24723c */ /* 0x040ff00000041824 */
[C---:B------:R-:W-:Y:S01]  /*6f50*/  HMMA.16816.F32.BF16 R40, R188.reuse, R210, R40 ;  /* 0x000000d2bc28723c */ /* 0x040fe20000041828 */
[----:B------:R-:W-:Y:S07]  /*6f60*/  LDSM.16.M88.4 R208, [R241+0xe900] ;  /* 0x00e90000f1d0783b */ /* 0x000fee0000000200 */
[C---:B------:R-:W-:Y:S08]  /*6f70*/  HMMA.16816.F32.BF16 R44, R188.reuse, R212, R44 ;  /* 0x000000d4bc2c723c */ /* 0x040ff0000004182c */
[----:B------:R-:W-:Y:S01]  /*6f80*/  HMMA.16816.F32.BF16 R48, R188, R214, R48 ;  /* 0x000000d6bc30723c */ /* 0x000fe20000041830 */
[----:B------:R-:W5:Y:S07]  /*6f90*/  LDSM.16.M88.4 R188, [R241+0xe100] ;  /* 0x00e10000f1bc783b */ /* 0x000f6e0000000200 */
[C---:B-1----:R-:W-:Y:S08]  /*6fa0*/  HMMA.16816.F32.BF16 R4, R184.reuse, R192, R4 ;  /* 0x000000c0b804723c */ /* 0x042ff00000041804 */
[C---:B------:R-:W-:Y:S01]  /*6fb0*/  HMMA.16816.F32.BF16 R8, R184.reuse, R194, R8 ;  /* 0x000000c2b808723c */ /* 0x040fe20000041808 */
[----:B------:R-:W-:Y:S07]  /*6fc0*/  LDSM.16.M88.4 R192, [R232] ;  /* 0x00000000e8c0783b */ /* 0x000fee0000000200 */
[C---:B--2---:R-:W-:Y:S08]  /*6fd0*/  HMMA.16816.F32.BF16 R12, R184.reuse, R196, R12 ;  /* 0x000000c4b80c723c */ /* 0x044ff0000004180c */
[C---:B------:R-:W-:Y:S01]  /*6fe0*/  HMMA.16816.F32.BF16 R16, R184.reuse, R198, R16 ;  /* 0x000000c6b810723c */ /* 0x040fe20000041810 */
[----:B------:R-:W-:Y:S07]  /*6ff0*/  LDSM.16.M88.4 R196, [R232+0x800] ;  /* 0x00080000e8c4783b */ /* 0x000fee0000000200 */
[C---:B---3--:R-:W-:Y:S08]  /*7000*/  HMMA.16816.F32.BF16 R20, R184.reuse, R200, R20 ;  /* 0x000000c8b814723c */ /* 0x048ff00000041814 */
[C---:B------:R-:W-:Y:S01]  /*7010*/  HMMA.16816.F32.BF16 R24, R184.reuse, R202, R24 ;  /* 0x000000cab818723c */ /* 0x040fe20000041818 */
[----:B------:R-:W-:Y:S07]  /*7020*/  LDSM.16.M88.4 R200, [R232+0x1000] ;  /* 0x00100000e8c8783b */ /* 0x000fee0000000200 */
[C---:B----4-:R-:W-:Y:S08]  /*7030*/  HMMA.16816.F32.BF16 R28, R184.reuse, R204, R28 ;  /* 0x000000ccb81c723c */ /* 0x050ff0000004181c */
[C---:B------:R-:W-:Y:S01]  /*7040*/  HMMA.16816.F32.BF16 R32, R184.reuse, R206, R32 ;  /* 0x000000ceb820723c */ /* 0x040fe20000041820 */
[----:B------:R-:W-:Y:S07]  /*7050*/  LDSM.16.M88.4 R204, [R232+0x1800] ;  /* 0x00180000e8cc783b */ /* 0x000fee0000000200 */
[C---:B-----5:R-:W-:Y:S08]  /*7060*/  HMMA.16816.F32.BF16 R36, R184.reuse, R188, R36 ;  /* 0x000000bcb824723c */ /* 0x060ff00000041824 */
[C---:B------:R-:W-:Y:S01]  /*7070*/  HMMA.16816.F32.BF16 R40, R184.reuse, R190, R40 ;  /* 0x000000beb828723c */ /* 0x040fe20000041828 */
[----:B------:R-:W1:Y:S07]  /*7080*/  LDSM.16.M88.4 R188, [R243] ;  /* 0x00000000f3bc783b */ /* 0x000e6e0000000200 */
[C---:B------:R-:W-:Y:S08]  /*7090*/  HMMA.16816.F32.BF16 R44, R184.reuse, R208, R44 ;  /* 0x000000d0b82c723c */ /* 0x040ff0000004182c */
[----:B------:R-:W-:Y:S01]  /*70a0*/  HMMA.16816.F32.BF16 R48, R184, R210, R48 ;  /* 0x000000d2b830723c */ /* 0x000fe20000041830 */
[----:B------:R-:W2:Y:S04]  /*70b0*/  LDSM.16.M88.4 R184, [R232+0x2000] ;  /* 0x00200000e8b8783b */ /* 0x000ea80000000200 */
[----:B------:R-:W3:Y:S03]  /*70c0*/  LDSM.16.M88.4 R208, [R232+0x2800] ;  /* 0x00280000e8d0783b */ /* 0x000ee60000000200 */
        /* <DEDUP_REMOVED lines=15> */
[C---:B---3--:R-:W-:Y:S08]  /*71c0*/  HMMA.16816.F32.BF16 R44, R188.reuse, R208, R44 ;  /* 0x000000d0bc2c723c */ /* 0x048ff0000004182c */
[----:B------:R-:W-:Y:S01]  /*71d0*/  HMMA.16816.F32.BF16 R48, R188, R210, R48 ;  /* 0x000000d2bc30723c */ /* 0x000fe20000041830 */
[----:B------:R-:W2:Y:S04]  /*71e0*/  LDSM.16.M88.4 R188, [R247+0x11100] ;  /* 0x01110000f7bc783b */ /* 0x000ea80000000200 */
[----:B------:R-:W3:Y:S03]  /*71f0*/  LDSM.16.M88.4 R208, [R247+0x11900] ;  /* 0x01190000f7d0783b */ /* 0x000ee60000000200 */
[C---:B-1----:R-:W-:Y:S08]  /*7200*/  HMMA.16816.F32.BF16 R4, R184.reuse, R192, R4 ;  /* 0x000000c0b804723c */ /* 0x042ff00000041804 */
[C---:B------:R-:W-:Y:S01]  /*7210*/  HMMA.16816.F32.BF16 R8, R184.reuse, R194, R8 ;  /* 0x000000c2b808723c */ /* 0x040fe20000041808 */
[----:B------:R-:W-:Y:S07]  /*7220*/  LDSM.16.M88.4 R192, [R231] ;  /* 0x00000000e7c0783b */ /* 0x000fee0000000200 */
[C---:B------:R-:W-:Y:S08]  /*7230*/  HMMA.16816.F32.BF16 R12, R184.reuse, R196, R12 ;  /* 0x000000c4b80c723c */ /* 0x040ff0000004180c */
        /* <DEDUP_REMOVED lines=8> */
[C---:B--2---:R-:W-:Y:S08]  /*72c0*/  HMMA.16816.F32.BF16 R36, R184.reuse, R188, R36 ;  /* 0x000000bcb824723c */ /* 0x044ff00000041824 */
[C---:B------:R-:W-:Y:S01]  /*72d0*/  HMMA.16816.F32.BF16 R40, R184.reuse, R190, R40 ;  /* 0x000000beb828723c */ /* 0x040fe20000041828 */
[----:B------:R-:W1:Y:S07]  /*72e0*/  LDSM.16.M88.4 R188, [R246+0x4000] ;  /* 0x00400000f6bc783b */ /* 0x000e6e0000000200 */
[C---:B---3--:R-:W-:Y:S08]  /*72f0*/  HMMA.16816.F32.BF16 R44, R184.reuse, R208, R44 ;  /* 0x000000d0b82c723c */ /* 0x048ff0000004182c */
[----:B------:R-:W-:Y:S01]  /*7300*/  HMMA.16816.F32.BF16 R48, R184, R210, R48 ;  /* 0x000000d2b830723c */ /* 0x000fe20000041830 */
[----:B------:R-:W2:Y:S04]  /*7310*/  LDSM.16.M88.4 R184, [R227] ;  /* 0x00000000e3b8783b */ /* 0x000ea80000000200 */
[----:B------:R-:W3:Y:S03]  /*7320*/  LDSM.16.M88.4 R208, [R226] ;  /* 0x00000000e2d0783b */ /* 0x000ee60000000200 */
        /* <DEDUP_REMOVED lines=190> */
[----:B------:R-:W-:Y:S04]  /*7f10*/  DEPBAR.LE SB0, 0x0 ;  /* 0x000080000000791a */ /* 0x000fe80000000000 */
[----:B------:R-:W-:Y:S01]  /*7f20*/  BAR.SYNC.DEFER_BLOCKING 0x0 ;  /* 0x0000000000007b1d */ /* 0x000fe20000010000 */
[C---:B-1----:R-:W-:Y:S08]  /*7f30*/  HMMA.16816.F32.BF16 R4, R188.reuse, R192, R4 ;  /* 0x000000c0bc04723c */ /* 0x042ff00000041804 */
        /* <DEDUP_REMOVED lines=9> */
[C---:B---3--:R-:W-:Y:S08]  /*7fd0*/  HMMA.16816.F32.BF16 R44, R188.reuse, R208, R44 ;  /* 0x000000d0bc2c723c */ /* 0x048ff0000004182c */
[----:B------:R-:W-:Y:S01]  /*7fe0*/  HMMA.16816.F32.BF16 R48, R188, R210, R48 ;  /* 0x000000d2bc30723c */ /* 0x000fe20000041830 */
[----:B------:R-:W-:-:S07]  /*7ff0*/  @P0 BRA `(.L_x_774) ;  /* 0xffffe23000000947 */ /* 0x000fce000383ffff */
.L_x_773:
[----:B----4-:R-:W-:Y:S01]  /*8000*/  FMNMX.FTZ R184, R4, R180, !PT ;  /* 0x000000b404b87209 */ /* 0x010fe20007810000 */
[----:B------:R-:W2:Y:S01]  /*8010*/  LDL.LU R204, [R1+0x5c] ;  /* 0x00005c0001cc7983 */ /* 0x000ea20000300800 */
[----:B------:R-:W-:Y:S01]  /*8020*/  FMNMX.FTZ R0, R6, R3, !PT ;  /* 0x0000000306007209 */ /* 0x000fe20007810000 */
[----:B------:R-:W-:Y:S01]  /*8030*/  UIADD3 UR4, UR9, -0x1, URZ ;  /* 0xffffffff09047890 */ /* 0x000fe2000fffe03f */
[----:B------:R-:W-:Y:S01]  /*8040*/  FMNMX.FTZ R184, R5, R184, !PT ;  /* 0x000000b805b87209 */ /* 0x000fe20007810000 */
[----:B------:R-:W3:Y:S01]  /*8050*/  LDL.LU R201, [R1+0x58] ;  /* 0x0000580001c97983 */ /* 0x000ee20000300800 */
[----:B------:R-:W-:Y:S02]  /*8060*/  FMNMX.FTZ R0, R7, R0, !PT ;  /* 0x0000000007007209 */ /* 0x000fe40007810000 */
[----:B------:R-:W-:Y:S01]  /*8070*/  FMNMX.FTZ R184, R8, R184, !PT ;  /* 0x000000b808b87209 */ /* 0x000fe20007810000 */
        /* <DEDUP_REMOVED lines=44> */
[----:B------:R-:W-:Y:S01]  /*8340*/  ISETP.LT.AND P0, PT, RZ, UR9, PT ;  /* 0x00000009ff007c0c */ /* 0x000fe2000bf01270 */
[----:B------:R-:W1:Y:S01]  /*8350*/  SHFL.BFLY PT, R2, R184, 0x2, 0x1f ;  /* 0x0c401f00b8027f89 */ /* 0x000e6200000e0000 */
[----:B------:R-:W-:Y:S07]  /*8360*/  UMOV UR9, UR4 ;  /* 0x0000000400097c82 */ /* 0x000fee0008000000 */
[----:B------:R-:W4:Y:S01]  /*8370*/  SHFL.BFLY PT, R181, R0, 0x2, 0x1f ;  /* 0x0c401f0000b57f89 */ /* 0x000f2200000e0000 */
[----:B-1----:R-:W-:Y:S07]  /*8380*/  FMNMX.FTZ R184, R184, R2, !PT ;  /* 0x00000002b8b87209 */ /* 0x002fee0007810000 */
[----:B------:R-:W1:Y:S01]  /*8390*/  SHFL.BFLY PT, R2, R184, 0x1, 0x1f ;  /* 0x0c201f00b8027f89 */ /* 0x000e6200000e0000 */
[----:B----4-:R-:W-:Y:S07]  /*83a0*/  FMNMX.FTZ R181, R0, R181, !PT ;  /* 0x000000b500b57209 */ /* 0x010fee0007810000 */
[----:B------:R-:W4:Y:S01]  /*83b0*/  SHFL.BFLY PT, R0, R181, 0x1, 0x1f ;  /* 0x0c201f00b5007f89 */ /* 0x000f2200000e0000 */
[----:B-1----:R-:W-:Y:S07]  /*83c0*/  FMNMX.FTZ R2, R184, R2, !PT ;  /* 0x00000002b8027209 */ /* 0x002fee0007810000 */
[----:B------:R-:W1:Y:S01]  /*83d0*/  LDSM.16.MT88.4 R184, [R242+0x100] ;  /* 0x00010000f2b8783b */ /* 0x000e620000004200 */
[C---:B------:R-:W-:Y:S02]  /*83e0*/  FADD.FTZ R180, -R2.reuse, R180 ;  /* 0x000000b402b47221 */ /* 0x040fe40000010100 */
[----:B------:R-:W-:Y:S01]  /*83f0*/  FMUL.FTZ R199, R2, c[0x0][0x2d0] ;  /* 0x0000b40002c77a20 */ /* 0x000fe20000410000 */
[----:B----4-:R-:W-:Y:S01]  /*8400*/  FMNMX.FTZ R0, R181, R0, !PT ;  /* 0x00000000b5007209 */ /* 0x010fe20007810000 */
[----:B------:R-:W-:Y:S02]  /*8410*/  FMUL.FTZ R180, R180, c[0x0][0x2d0] ;  /* 0x0000b400b4b47a20 */ /* 0x000fe40000410000 */
[----:B------:R-:W-:Y:S02]  /*8420*/  FFMA.FTZ R192, R8, c[0x0][0x2d0], -R199 ;  /* 0x0000b40008c07a23 */ /* 0x000fe400000108c7 */
[C---:B------:R-:W-:Y:S02]  /*8430*/  FADD.FTZ R3, -R0.reuse, R3 ;  /* 0x0000000300037221 */ /* 0x040fe40000010100 */
[----:B------:R-:W4:Y:S01]  /*8440*/  MUFU.EX2 R180, R180 ;  /* 0x000000b400b47308 */ /* 0x000f220000000800 */
[----:B------:R-:W-:Y:S02]  /*8450*/  FMUL.FTZ R188, R0, c[0x0][0x2d0] ;  /* 0x0000b40000bc7a20 */ /* 0x000fe40000410000 */
[----:B------:R-:W-:Y:S02]  /*8460*/  FMUL.FTZ R3, R3, c[0x0][0x2d0] ;  /* 0x0000b40003037a20 */ /* 0x000fe40000410000 */
[--C-:B------:R-:W-:Y:S02]  /*8470*/  FFMA.FTZ R189, R9, c[0x0][0x2d0], -R199.reuse ;  /* 0x0000b40009bd7a23 */ /* 0x100fe400000108c7 */
[--C-:B------:R-:W-:Y:S02]  /*8480*/  FFMA.FTZ R194, R10, c[0x0][0x2d0], -R188.reuse ;  /* 0x0000b4000ac27a23 */ /* 0x100fe400000108bc */
[--C-:B------:R-:W-:Y:S01]  /*8490*/  FFMA.FTZ R190, R11, c[0x0][0x2d0], -R188.reuse ;  /* 0x0000b4000bbe7a23 */ /* 0x100fe200000108bc */
[----:B------:R-:W5:Y:S01]  /*84a0*/  MUFU.EX2 R3, R3 ;  /* 0x0000000300037308 */ /* 0x000f620000000800 */
        /* <DEDUP_REMOVED lines=8> */
[C---:B----4-:R-:W-:Y:S02]  /*8530*/  FMUL.FTZ R8, R180.reuse, R172 ;  /* 0x000000acb4087220 */ /* 0x050fe40000410000 */
[C---:B------:R-:W-:Y:S02]  /*8540*/  FMUL.FTZ R9, R180.reuse, R173 ;  /* 0x000000adb4097220 */ /* 0x040fe40000410000 */
[C---:B------:R-:W-:Y:S01]  /*8550*/  FMUL.FTZ R4, R180.reuse, R176 ;  /* 0x000000b0b4047220 */ /* 0x040fe20000410000 */
[----:B------:R-:W4:Y:S01]  /*8560*/  MUFU.EX2 R193, R193 ;  /* 0x000000c100c17308 */ /* 0x000f220000000800 */
[C---:B------:R-:W-:Y:S02]  /*8570*/  FMUL.FTZ R5, R180.reuse, R177 ;  /* 0x000000b1b4057220 */ /* 0x040fe40000410000 */
[C---:B------:R-:W-:Y:S02]  /*8580*/  FMUL.FTZ R52, R180.reuse, R52 ;  /* 0x00000034b4347220 */ /* 0x040fe40000410000 */
[C---:B-----5:R-:W-:Y:S02]  /*8590*/  FMUL.FTZ R10, R3.reuse, R174 ;  /* 0x000000ae030a7220 */ /* 0x060fe40000410000 */
[C---:B------:R-:W-:Y:S02]  /*85a0*/  FMUL.FTZ R11, R3.reuse, R175 ;  /* 0x000000af030b7220 */ /* 0x040fe40000410000 */
[----:B------:R-:W5:Y:S01]  /*85b0*/  LDSM.16.MT88.4 R172, [R240+0x100] ;  /* 0x00010000f0ac783b */ /* 0x000f620000004200 */
[----:B------:R-:W-:Y:S01]  /*85c0*/  MUFU.EX2 R192, R192 ;  /* 0x000000c000c07308 */ /* 0x000fe20000000800 */
[C---:B------:R-:W-:Y:S02]  /*85d0*/  FMUL.FTZ R6, R3.reuse, R178 ;  /* 0x000000b203067220 */ /* 0x040fe40000410000 */
[C---:B------:R-:W-:Y:S02]  /*85e0*/  FMUL.FTZ R7, R3.reuse, R179 ;  /* 0x000000b303077220 */ /* 0x040fe40000410000 */
[C---:B------:R-:W-:Y:S02]  /*85f0*/  FMUL.FTZ R53, R180.reuse, R53 ;  /* 0x00000035b4357220 */ /* 0x040fe40000410000 */
[C---:B------:R-:W-:Y:S02]  /*8600*/  FMUL.FTZ R54, R3.reuse, R54 ;  /* 0x0000003603367220 */ /* 0x040fe40000410000 */
[----:B------:R-:W-:Y:S01]  /*8610*/  FMUL.FTZ R55, R3, R55 ;  /* 0x0000003703377220 */ /* 0x000fe20000410000 */
[----:B------:R-:W-:Y:S01]  /*8620*/  MUFU.EX2 R197, R197 ;  /* 0x000000c500c57308 */ /* 0x000fe20000000800 */
[C---:B------:R-:W-:Y:S02]  /*8630*/  FMUL.FTZ R56, R180.reuse, R56 ;  /* 0x00000038b4387220 */ /* 0x040fe40000410000 */
[C---:B------:R-:W-:Y:S01]  /*8640*/  FMUL.FTZ R57, R180.reuse, R57 ;  /* 0x00000039b4397220 */ /* 0x040fe20000410000 */
[----:B----4-:R-:W-:Y:S01]  /*8650*/  F2FP.BF16.PACK_AB R176, R193, R198 ;  /* 0x000000c6c1b0723e */ /* 0x010fe200000010ff */
[C---:B------:R-:W-:Y:S02]  /*8660*/  FMUL.FTZ R58, R3.reuse, R58 ;  /* 0x0000003a033a7220 */ /* 0x040fe40000410000 */
[C---:B------:R-:W-:Y:S02]  /*8670*/  FMUL.FTZ R59, R3.reuse, R59 ;  /* 0x0000003b033b7220 */ /* 0x040fe40000410000 */
[C---:B------:R-:W-:Y:S01]  /*8680*/  FMUL.FTZ R60, R180.reuse, R60 ;  /* 0x0000003cb43c7220 */ /* 0x040fe20000410000 */
[----:B------:R-:W4:Y:S01]  /*8690*/  MUFU.EX2 R195, R195 ;  /* 0x000000c300c37308 */ /* 0x000f220000000800 */
        /* <DEDUP_REMOVED lines=12> */
[----:B------:R-:W-:Y:S02]  /*8760*/  FMUL.FTZ R71, R3, R71 ;  /* 0x0000004703477220 */ /* 0x000fe40000410000 */
        /* <DEDUP_REMOVED lines=12> */
[----:B------:R-:W-:Y:S02]  /*8830*/  FMUL.FTZ R81, R180, R81 ;  /* 0x00000051b4517220 */ /* 0x000fe40000410000 */
[C---:B------:R-:W-:Y:S01]  /*8840*/  FMUL.FTZ R82, R3.reuse, R82 ;  /* 0x0000005203527220 */ /* 0x040fe20000410000 */
[----:B-1----:R-:W-:Y:S01]  /*8850*/  F2FP.BF16.PACK_AB R179, R190, R194 ;  /* 0x000000c2beb3723e */ /* 0x002fe200000010ff */
[C---:B------:R-:W-:Y:S02]  /*8860*/  FMUL.FTZ R83, R3.reuse, R83 ;  /* 0x0000005303537220 */ /* 0x040fe40000410000 */
[C---:B------:R-:W-:Y:S02]  /*8870*/  FMUL.FTZ R84, R180.reuse, R84 ;  /* 0x00000054b4547220 */ /* 0x040fe40000410000 */
[C---:B------:R-:W-:Y:S01]  /*8880*/  FMUL.FTZ R85, R180.reuse, R85 ;  /* 0x00000055b4557220 */ /* 0x040fe20000410000 */
[----:B------:R-:W-:Y:S01]  /*8890*/  MUFU.EX2 R191, R191 ;  /* 0x000000bf00bf7308 */ /* 0x000fe20000000800 */
[C---:B------:R-:W-:Y:S02]  /*88a0*/  FMUL.FTZ R86, R3.reuse, R86 ;  /* 0x0000005603567220 */ /* 0x040fe40000410000 */
[----:B------:R-:W-:Y:S01]  /*88b0*/  FMUL.FTZ R87, R3, R87 ;  /* 0x0000005703577220 */ /* 0x000fe20000410000 */
[----:B----4-:R-:W-:Y:S01]  /*88c0*/  F2FP.BF16.PACK_AB R178, R189, R192 ;  /* 0x000000c0bdb2723e */ /* 0x010fe200000010ff */
[----:B------:R-:W-:Y:S02]  /*88d0*/  FMUL.FTZ R12, R180, R168 ;  /* 0x000000a8b40c7220 */ /* 0x000fe40000410000 */
[----:B------:R-:W-:Y:S02]  /*88e0*/  FMUL.FTZ R14, R3, R170 ;  /* 0x000000aa030e7220 */ /* 0x000fe40000410000 */
[--C-:B------:R-:W-:Y:S01]  /*88f0*/  FFMA.FTZ R20, R20, c[0x0][0x2d0], -R199.reuse ;  /* 0x0000b40014147a23 */ /* 0x100fe200000108c7 */
[----:B------:R-:W-:Y:S01]  /*8900*/  MUFU.EX2 R181, R181 ;  /* 0x000000b500b57308 */ /* 0x000fe20000000800 */
[C---:B------:R-:W-:Y:S05]  /*8910*/  HMMA.16816.F32.BF16 R4, R176.reuse, R184, R4 ;  /* 0x000000b8b004723c */ /* 0x040fea0000041804 */
[--C-:B------:R-:W-:Y:S02]  /*8920*/  FFMA.FTZ R21, R21, c[0x0][0x2d0], -R199.reuse ;  /* 0x0000b40015157a23 */ /* 0x100fe400000108c7 */
[--C-:B------:R-:W-:Y:S01]  /*8930*/  FFMA.FTZ R24, R24, c[0x0][0x2d0], -R199.reuse ;  /* 0x0000b40018187a23 */ /* 0x100fe200000108c7 */
[C---:B------:R-:W-:Y:S04]  /*8940*/  HMMA.16816.F32.BF16 R8, R176.reuse, R186, R8 ;  /* 0x000000bab008723c */ /* 0x040fe80000041808 */
[--C-:B------:R-:W-:Y:S02]  /*8950*/  FFMA.FTZ R25, R25, c[0x0][0x2d0], -R199.reuse ;  /* 0x0000b40019197a23 */ /* 0x100fe400000108c7 */
[--C-:B------:R-:W-:Y:S02]  /*8960*/  FFMA.FTZ R26, R26, c[0x0][0x2d0], -R188.reuse ;  /* 0x0000b4001a1a7a23 */ /* 0x100fe400000108bc */
[C---:B-----5:R-:W-:Y:S04]  /*8970*/  HMMA.16816.F32.BF16 R52, R176.reuse, R172, R52 ;  /* 0x000000acb034723c */ /* 0x060fe80000041834 */
[--C-:B------:R-:W-:Y:S02]  /*8980*/  FFMA.FTZ R27, R27, c[0x0][0x2d0], -R188.reuse ;  /* 0x0000b4001b1b7a23 */ /* 0x100fe400000108bc */
[--C-:B------:R-:W-:Y:S02]  /*8990*/  FFMA.FTZ R29, R29, c[0x0][0x2d0], -R199.reuse ;  /* 0x0000b4001d1d7a23 */ /* 0x100fe400000108c7 */
[C---:B------:R-:W-:Y:S01]  /*89a0*/  HMMA.16816.F32.BF16 R56, R176.reuse, R174, R56 ;  /* 0x000000aeb038723c */ /* 0x040fe20000041838 */
[----:B------:R-:W1:Y:S03]  /*89b0*/  LDSM.16.MT88.4 R172, [R239+0x100] ;  /* 0x00010000efac783b */ /* 0x000e660000004200 */
        /* <DEDUP_REMOVED lines=85> */
[--C-:B------:R-:W-:Y:S02]  /*8f10*/  FFMA.FTZ R187, R13, c[0x0][0x2d0], -R199.reuse ;  /* 0x0000b4000dbb7a23 */ /* 0x100fe400000108c7 */
[C---:B------:R-:W-:Y:S02]  /*8f20*/  FMUL.FTZ R13, R180.reuse, R169 ;  /* 0x000000a9b40d7220 */ /* 0x040fe40000410000 */
[----:B------:R-:W-:Y:S02]  /*8f30*/  FFMA.FTZ R186, R15, c[0x0][0x2d0], -R188 ;  /* 0x0000b4000fba7a23 */ /* 0x000fe400000108bc */
[C---:B------:R-:W-:Y:S01]  /*8f40*/  FMUL.FTZ R15, R3.reuse, R171 ;  /* 0x000000ab030f7220 */ /* 0x040fe20000410000 */
[----:B------:R-:W4:Y:S01]  /*8f50*/  MUFU.EX2 R187, R187 ;  /* 0x000000bb00bb7308 */ /* 0x000f220000000800 */
[----:B------:R-:W-:Y:S01]  /*8f60*/  LDSM.16.MT88.4 R168, [R242+0x900] ;  /* 0x00090000f2a8783b */ /* 0x000fe20000004200 */
[C---:B-1----:R-:W-:Y:S03]  /*8f70*/  HMMA.16816.F32.BF16 R84, R176.reuse, R172, R84 ;  /* 0x000000acb054723c */ /* 0x042fe60000041854 */
[C---:B------:R-:W-:Y:S02]  /*8f80*/  FMUL.FTZ R164, R180.reuse, R164 ;  /* 0x000000a4b4a47220 */ /* 0x040fe40000410000 */
[----:B------:R-:W-:Y:S02]  /*8f90*/  FMUL.FTZ R165, R180, R165 ;  /* 0x000000a5b4a57220 */ /* 0x000fe40000410000 */
[C---:B------:R-:W-:Y:S01]  /*8fa0*/  FMUL.FTZ R166, R3.reuse, R166 ;  /* 0x000000a603a67220 */ /* 0x040fe20000410000 */
[C---:B------:R-:W-:Y:S01]  /*8fb0*/  HMMA.16816.F32.BF16 R88, R176.reuse, R174, R88 ;  /* 0x000000aeb058723c */ /* 0x040fe20000041858 */
[----:B------:R-:W1:Y:S01]  /*8fc0*/  LDSM.16.MT88.4 R172, [R239+0x3100] ;  /* 0x00310000efac783b */ /* 0x000e620000004200 */
[----:B------:R-:W5:Y:S02]  /*8fd0*/  MUFU.EX2 R186, R186 ;  /* 0x000000ba00ba7308 */ /* 0x000f640000000800 */
[----:B------:R-:W-:Y:S02]  /*8fe0*/  FMUL.FTZ R167, R3, R167 ;  /* 0x000000a703a77220 */ /* 0x000fe40000410000 */
[--C-:B------:R-:W-:Y:S02]  /*8ff0*/  FFMA.FTZ R203, R45, c[0x0][0x2d0], -R199.reuse ;  /* 0x0000b4002dcb7a23 */ /* 0x100fe400000108c7 */
[--C-:B------:R-:W-:Y:S04]  /*9000*/  FFMA.FTZ R200, R28, c[0x0][0x2d0], -R199.reuse ;  /* 0x0000b4001cc87a23 */ /* 0x100fe800000108c7 */
[----:B------:R-:W-:Y:S01]  /*9010*/  MUFU.EX2 R45, R20 ;  /* 0x00000014002d7308 */ /* 0x000fe20000000800 */
[--C-:B------:R-:W-:Y:S02]  /*9020*/  FFMA.FTZ R28, R32, c[0x0][0x2d0], -R199.reuse ;  /* 0x0000b400201c7a23 */ /* 0x100fe400000108c7 */
[----:B--2---:R-:W-:Y:S02]  /*9030*/  FFMA.FTZ R32, R180, R204, R198 ;  /* 0x000000ccb4207223 */ /* 0x004fe400000100c6 */
[--C-:B------:R-:W-:Y:S02]  /*9040*/  FFMA.FTZ R204, R34, c[0x0][0x2d0], -R188.reuse ;  /* 0x0000b40022cc7a23 */ /* 0x100fe400000108bc */
[----:B------:R-:W-:Y:S02]  /*9050*/  FFMA.FTZ R202, R33, c[0x0][0x2d0], -R199 ;  /* 0x0000b40021ca7a23 */ /* 0x000fe400000108c7 */
[----:B---3--:R-:W-:Y:S01]  /*9060*/  FFMA.FTZ R33, R3, R201, R197 ;  /* 0x000000c903217223 */ /* 0x008fe200000100c5 */
[----:B------:R-:W-:Y:S01]  /*9070*/  MUFU.EX2 R180, R26 ;  /* 0x0000001a00b47308 */ /* 0x000fe20000000800 */
[--C-:B------:R-:W-:Y:S02]  /*9080*/  FFMA.FTZ R201, R31, c[0x0][0x2d0], -R188.reuse ;  /* 0x0000b4001fc97a23 */ /* 0x100fe400000108bc */
[--C-:B------:R-:W-:Y:S02]  /*9090*/  FFMA.FTZ R206, R36, c[0x0][0x2d0], -R199.reuse ;  /* 0x0000b40024ce7a23 */ /* 0x100fe400000108c7 */
[--C-:B------:R-:W-:Y:S02]  /*90a0*/  FFMA.FTZ R36, R41, c[0x0][0x2d0], -R199.reuse ;  /* 0x0000b40029247a23 */ /* 0x100fe400000108c7 */
[--C-:B------:R-:W-:Y:S02]  /*90b0*/  FFMA.FTZ R205, R37, c[0x0][0x2d0], -R199.reuse ;  /* 0x0000b40025cd7a23 */ /* 0x100fe400000108c7 */
[--C-:B------:R-:W-:Y:S01]  /*90c0*/  FFMA.FTZ R37, R40, c[0x0][0x2d0], -R199.reuse ;  /* 0x0000b40028257a23 */ /* 0x100fe200000108c7 */
[----:B------:R-:W-:Y:S01]  /*90d0*/  MUFU.EX2 R41, R24 ;  /* 0x0000001800297308 */ /* 0x000fe20000000800 */
[--C-:B------:R-:W-:Y:S01]  /*90e0*/  FFMA.FTZ R185, R16, c[0x0][0x2d0], -R199.reuse ;  /* 0x0000b40010b97a23 */ /* 0x100fe200000108c7 */
[----:B----4-:R-:W-:Y:S01]  /*90f0*/  F2FP.BF16.PACK_AB R16, R187, R196 ;  /* 0x000000c4bb10723e */ /* 0x010fe200000010ff */
[--C-:B------:R-:W-:Y:S01]  /*9100*/  FFMA.FTZ R184, R17, c[0x0][0x2d0], -R199.reuse ;  /* 0x0000b40011b87a23 */ /* 0x100fe200000108c7 */
[----:B-----5:R-:W-:Y:S01]  /*9110*/  F2FP.BF16.PACK_AB R17, R186, R191 ;  /* 0x000000bfba11723e */ /* 0x020fe200000010ff */
[--C-:B------:R-:W-:Y:S02]  /*9120*/  FFMA.FTZ R18, R18, c[0x0][0x2d0], -R188.reuse ;  /* 0x0000b40012127a23 */ /* 0x100fe400000108bc */
[--C-:B------:R-:W-:Y:S01]  /*9130*/  FFMA.FTZ R42, R42, c[0x0][0x2d0], -R188.reuse ;  /* 0x0000b4002a2a7a23 */ /* 0x100fe200000108bc */
[C---:B-1----:R-:W-:Y:S02]  /*9140*/  HMMA.16816.F32.BF16 R92, R176.reuse, R172, R92 ;  /* 0x000000acb05c723c */ /* 0x042fe4000004185c */
[----:B------:R-:W-:Y:S01]  /*9150*/  MUFU.EX2 R40, R25 ;  /* 0x0000001900287308 */ /* 0x000fe20000000800 */
[--C-:B------:R-:W-:Y:S02]  /*9160*/  FFMA.FTZ R43, R43, c[0x0][0x2d0], -R188.reuse ;  /* 0x0000b4002b2b7a23 */ /* 0x100fe400000108bc */
[--C-:B------:R-:W-:Y:S03]  /*9170*/  FFMA.FTZ R47, R47, c[0x0][0x2d0], -R188.reuse ;  /* 0x0000b4002f2f7a23 */ /* 0x100fe600000108bc */
[C---:B------:R-:W-:Y:S01]  /*9180*/  HMMA.16816.F32.BF16 R96, R176.reuse, R174, R96 ;  /* 0x000000aeb060723c */ /* 0x040fe20000041860 */
[----:B------:R-:W1:Y:S03]  /*9190*/  LDSM.16.MT88.4 R172, [R238+0x3100] ;  /* 0x00310000eeac783b */ /* 0x000e660000004200 */
[----:B------:R2:W-:Y:S10]  /*91a0*/  MUFU.EX2 R3, R27 ;  /* 0x0000001b00037308 */ /* 0x0005f40000000800 */
[----:B------:R-:W-:Y:S10]  /*91b0*/  MUFU.EX2 R198, R29 ;  /* 0x0000001d00c67308 */ /* 0x000ff40000000800 */
[----:B------:R-:W-:Y:S01]  /*91c0*/  MUFU.EX2 R197, R28 ;  /* 0x0000001c00c57308 */ /* 0x000fe20000000800 */
[----:B--2---:R-:W-:Y:S09]  /*91d0*/  LDSM.16.MT88.4 R24, [R240+0x1100] ;  /* 0x00110000f018783b */ /* 0x004ff20000004200 */
[----:B------:R-:W-:Y:S01]  /*91e0*/  MUFU.EX2 R185, R185 ;  /* 0x000000b900b97308 */ /* 0x000fe20000000800 */
[C---:B-1----:R-:W-:Y:S09]  /*91f0*/  HMMA.16816.F32.BF16 R100, R176.reuse, R172, R100 ;  /* 0x000000acb064723c */ /* 0x042ff20000041864 */
[----:B------:R-:W1:Y:S01]  /*9200*/  MUFU.EX2 R184, R184 ;  /* 0x000000b800b87308 */ /* 0x000e620000000800 */
[C---:B------:R-:W-:Y:S01]  /*9210*/  HMMA.16816.F32.BF16 R104, R176.reuse, R174, R104 ;  /* 0x000000aeb068723c */ /* 0x040fe20000041868 */
[----:B------:R-:W2:Y:S08]  /*9220*/  LDSM.16.MT88.4 R172, [R242+0x6100] ;  /* 0x00610000f2ac783b */ /* 0x000eb00000004200 */
[----:B------:R-:W-:Y:S10]  /*9230*/  MUFU.EX2 R201, R201 ;  /* 0x000000c900c97308 */ /* 0x000ff40000000800 */
[----:B------:R-:W-:Y:S10]  /*9240*/  MUFU.EX2 R202, R202 ;  /* 0x000000ca00ca7308 */ /* 0x000ff40000000800 */
[----:B------:R-:W-:Y:S10]  /*9250*/  MUFU.EX2 R204, R204 ;  /* 0x000000cc00cc7308 */ /* 0x000ff40000000800 */
[----:B------:R-:W-:Y:S01]  /*9260*/  MUFU.EX2 R42, R42 ;  /* 0x0000002a002a7308 */ /* 0x000fe20000000800 */
[C---:B--2---:R-:W-:Y:S09]  /*9270*/  HMMA.16816.F32.BF16 R108, R176.reuse, R172, R108 ;  /* 0x000000acb06c723c */ /* 0x044ff2000004186c */
[----:B------:R-:W-:Y:S01]  /*9280*/  MUFU.EX2 R43, R43 ;  /* 0x0000002b002b7308 */ /* 0x000fe20000000800 */
[C---:B------:R-:W-:Y:S01]  /*9290*/  HMMA.16816.F32.BF16 R112, R176.reuse, R174, R112 ;  /* 0x000000aeb070723c */ /* 0x040fe20000041870 */
[----:B------:R-:W2:Y:S08]  /*92a0*/  LDSM.16.MT88.4 R172, [R240+0x6100] ;  /* 0x00610000f0ac783b */ /* 0x000eb00000004200 */
[----:B------:R-:W-:Y:S10]  /*92b0*/  MUFU.EX2 R203, R203 ;  /* 0x000000cb00cb7308 */ /* 0x000ff40000000800 */
[----:B------:R-:W-:Y:S01]  /*92c0*/  MUFU.EX2 R47, R47 ;  /* 0x0000002f002f7308 */ /* 0x000fe20000000800 */
        /* <DEDUP_REMOVED lines=19> */
[----:B------:R-:W-:Y:S01]  /*9400*/  HMMA.16816.F32.BF16 R164, R176, R174, R164 ;  /* 0x000000aeb0a4723c */ /* 0x000fe200000418a4 */
[----:B------:R1:W2:Y:S01]  /*9410*/  MUFU.EX2 R176, R18 ;  /* 0x0000001200b07308 */ /* 0x0002a20000000800 */
[----:B------:R-:W-:Y:S05]  /*9420*/  LDSM.16.MT88.4 R172, [R238+0x9900] ;  /* 0x00990000eeac783b */ /* 0x000fea0000004200 */
[--C-:B------:R-:W-:Y:S02]  /*9430*/  FFMA.FTZ R179, R44, c[0x0][0x2d0], -R199.reuse ;  /* 0x0000b4002cb37a23 */ /* 0x100fe400000108c7 */
[--C-:B------:R-:W-:Y:S02]  /*9440*/  FFMA.FTZ R178, R48, c[0x0][0x2d0], -R199.reuse ;  /* 0x0000b40030b27a23 */ /* 0x100fe400000108c7 */
[----:B------:R3:W4:Y:S01]  /*9450*/  MUFU.EX2 R44, R21 ;  /* 0x00000015002c7308 */ /* 0x0007220000000800 */
[--C-:B------:R-:W-:Y:S02]  /*9460*/  FFMA.FTZ R48, R22, c[0x0][0x2d0], -R188.reuse ;  /* 0x0000b40016307a23 */ /* 0x100fe400000108bc */
[----:B------:R-:W-:Y:S02]  /*9470*/  FFMA.FTZ R177, R49, c[0x0][0x2d0], -R199 ;  /* 0x0000b40031b17a23 */ /* 0x000fe400000108c7 */
[--C-:B------:R-:W-:Y:S05]  /*9480*/  FFMA.FTZ R49, R23, c[0x0][0x2d0], -R188.reuse ;  /* 0x0000b40017317a23 */ /* 0x100fea00000108bc */
[----:B------:R5:W-:Y:S01]  /*9490*/  MUFU.EX2 R199, R200 ;  /* 0x000000c800c77308 */ /* 0x000be20000000800 */
[----:B-1----:R-:W-:Y:S02]  /*94a0*/  F2FP.BF16.PACK_AB R18, R184, R185 ;  /* 0x000000b9b812723e */ /* 0x002fe400000010ff */
[----:B--2---:R-:W-:Y:S07]  /*94b0*/  F2FP.BF16.PACK_AB R19, R181, R176 ;  /* 0x000000b0b513723e */ /* 0x004fee00000010ff */
[----:B------:R-:W-:Y:S01]  /*94c0*/  MUFU.EX2 R48, R48 ;  /* 0x0000003000307308 */ /* 0x000fe20000000800 */
[C---:B------:R-:W-:Y:S01]  /*94d0*/  HMMA.16816.F32.BF16 R4, R16.reuse, R168, R4 ;  /* 0x000000a81004723c */ /* 0x040fe20000041804 */
[----:B---3--:R-:W-:Y:S08]  /*94e0*/  LDSM.16.MT88.4 R20, [R242+0x1100] ;  /* 0x00110000f214783b */ /* 0x008ff00000004200 */
[----:B------:R-:W1:Y:S01]  /*94f0*/  MUFU.EX2 R49, R49 ;  /* 0x0000003100317308 */ /* 0x000e620000000800 */
[C---:B------:R-:W-:Y:S01]  /*9500*/  HMMA.16816.F32.BF16 R8, R16.reuse, R170, R8 ;  /* 0x000000aa1008723c */ /* 0x040fe20000041808 */
[----:B------:R-:W2:Y:S02]  /*9510*/  LDSM.16.MT88.4 R168, [R240+0x900] ;  /* 0x00090000f0a8783b */ /* 0x000ea40000004200 */
[----:B-----5:R-:W-:Y:S06]  /*9520*/  FFMA.FTZ R200, R30, c[0x0][0x2d0], -R188 ;  /* 0x0000b4001ec87a23 */ /* 0x020fec00000108bc */
[----:B------:R-:W-:Y:S01]  /*9530*/  LDSM.16.MT88.4 R28, [R239+0x1900] ;  /* 0x00190000ef1c783b */ /* 0x000fe20000004200 */
[----:B------:R-:W3:Y:S01]  /*9540*/  MUFU.EX2 R200, R200 ;  /* 0x000000c800c87308 */ /* 0x000ee20000000800 */
        /* <DEDUP_REMOVED lines=42> */
[C---:B------:R-:W-:Y:S07]  /*97f0*/  HMMA.16816.F32.BF16 R12, R16.reuse, R172, R12 ;  /* 0x000000ac100c723c */ /* 0x040fee000004180c */
[----:B------:R-:W-:Y:S01]  /*9800*/  FADD.FTZ R172, R193, R32 ;  /* 0x00000020c1ac7221 */ /* 0x000fe20000010000 */
[----:B------:R-:W-:Y:S04]  /*9810*/  HMMA.16816.F32.BF16 R164, R16, R174, R164 ;  /* 0x000000ae10a4723c */ /* 0x000fe800000418a4 */
[----:B------:R-:W-:Y:S02]  /*9820*/  FADD.FTZ R173, R195, R33 ;  /* 0x00000021c3ad7221 */ /* 0x000fe40000010000 */
[--C-:B------:R-:W-:Y:S01]  /*9830*/  FFMA.FTZ R193, R39, c[0x0][0x2d0], -R188.reuse ;  /* 0x0000b40027c17a23 */ /* 0x100fe200000108bc */
[----:B----4-:R-:W-:Y:S01]  /*9840*/  F2FP.BF16.PACK_AB R16, R44, R45 ;  /* 0x0000002d2c10723e */ /* 0x010fe200000010ff */
[----:B------:R-:W-:Y:S01]  /*9850*/  FADD.FTZ R173, R194, R173 ;  /* 0x000000adc2ad7221 */ /* 0x000fe20000010000 */
[----:B-1----:R-:W-:Y:S01]  /*9860*/  F2FP.BF16.PACK_AB R17, R49, R48 ;  /* 0x000000303111723e */ /* 0x002fe200000010ff */
[----:B------:R-:W-:Y:S02]  /*9870*/  MUFU.EX2 R194, R36 ;  /* 0x0000002400c27308 */ /* 0x000fe40000000800 */
[----:B------:R-:W-:Y:S01]  /*9880*/  F2FP.BF16.PACK_AB R18, R40, R41 ;  /* 0x000000292812723e */ /* 0x000fe200000010ff */
[----:B------:R-:W-:Y:S01]  /*9890*/  FFMA.FTZ R174, R46, c[0x0][0x2d0], -R188 ;  /* 0x0000b4002eae7a23 */ /* 0x000fe200000108bc */
[----:B------:R-:W-:Y:S01]  /*98a0*/  F2FP.BF16.PACK_AB R19, R3, R180 ;  /* 0x000000b40313723e */ /* 0x000fe200000010ff */
[----:B------:R-:W-:Y:S02]  /*98b0*/  FADD.FTZ R195, R190, R173 ;  /* 0x000000adbec37221 */ /* 0x000fe40000010000 */
[----:B------:R-:W-:Y:S02]  /*98c0*/  FADD.FTZ R172, R192, R172 ;  /* 0x000000acc0ac7221 */ /* 0x000fe40000010000 */
[----:B------:R-:W-:Y:S01]  /*98d0*/  FFMA.FTZ R192, R38, c[0x0][0x2d0], -R188 ;  /* 0x0000b40026c07a23 */ /* 0x000fe200000108bc */
[----:B------:R-:W-:Y:S01]  /*98e0*/  MUFU.EX2 R46, R179 ;  /* 0x000000b3002e7308 */ /* 0x000fe20000000800 */
[C---:B------:R-:W-:Y:S03]  /*98f0*/  HMMA.16816.F32.BF16 R4, R16.reuse, R20, R4 ;  /* 0x000000141004723c */ /* 0x040fe60000041804 */
[----:B------:R-:W-:Y:S02]  /*9900*/  FADD.FTZ R189, R189, R172 ;  /* 0x000000acbdbd7221 */ /* 0x000fe40000010000 */
[----:B------:R-:W-:Y:S02]  /*9910*/  FFMA.FTZ R172, R50, c[0x0][0x2d0], -R188 ;  /* 0x0000b40032ac7a23 */ /* 0x000fe400000108bc */
[----:B------:R-:W-:Y:S01]  /*9920*/  FADD.FTZ R196, R196, R189 ;  /* 0x000000bdc4c47221 */ /* 0x000fe20000010000 */
[C---:B------:R-:W-:Y:S01]  /*9930*/  HMMA.16816.F32.BF16 R8, R16.reuse, R22, R8 ;  /* 0x000000161008723c */ /* 0x040fe20000041808 */
[----:B------:R-:W1:Y:S01]  /*9940*/  LDSM.16.MT88.4 R20, [R238+0x1100] ;  /* 0x00110000ee14783b */ /* 0x000e620000004200 */
[----:B------:R-:W-:Y:S02]  /*9950*/  MUFU.EX2 R50, R174 ;  /* 0x000000ae00327308 */ /* 0x000fe40000000800 */
[----:B------:R-:W-:Y:S04]  /*9960*/  FADD.FTZ R195, R191, R195 ;  /* 0x000000c3bfc37221 */ /* 0x000fe80000010000 */
[C---:B------:R-:W-:Y:S04]  /*9970*/  HMMA.16816.F32.BF16 R52, R16.reuse, R24, R52 ;  /* 0x000000181034723c */ /* 0x040fe80000041834 */
[----:B------:R4:W-:Y:S01]  /*9980*/  MUFU.EX2 R190, R172 ;  /* 0x000000ac00be7308 */ /* 0x0009e20000000800 */
[----:B------:R-:W-:Y:S03]  /*9990*/  FADD.FTZ R186, R186, R195 ;  /* 0x000000c3baba7221 */ /* 0x000fe60000010000 */
[C---:B------:R-:W-:Y:S01]  /*99a0*/  HMMA.16816.F32.BF16 R56, R16.reuse, R26, R56 ;  /* 0x0000001a1038723c */ /* 0x040fe20000041838 */
[----:B------:R-:W5:Y:S05]  /*99b0*/  LDSM.16.MT88.4 R24, [R242+0x4100] ;  /* 0x00410000f218783b */ /* 0x000f6a0000004200 */
[----:B------:R3:W-:Y:S02]  /*99c0*/  MUFU.EX2 R189, R177 ;  /* 0x000000b100bd7308 */ /* 0x0007e40000000800 */
[C---:B--2---:R-:W-:Y:S08]  /*99d0*/  HMMA.16816.F32.BF16 R60, R16.reuse, R168, R60 ;  /* 0x000000a8103c723c */ /* 0x044ff0000004183c */
[C---:B------:R-:W-:Y:S01]  /*99e0*/  HMMA.16816.F32.BF16 R64, R16.reuse, R170, R64 ;  /* 0x000000aa1040723c */ /* 0x040fe20000041840 */
[----:B------:R-:W2:Y:S01]  /*99f0*/  LDSM.16.MT88.4 R168, [R240+0x4100] ;  /* 0x00410000f0a8783b */ /* 0x000ea20000004200 */
[----:B------:R-:W-:Y:S06]  /*9a00*/  MUFU.EX2 R192, R192 ;  /* 0x000000c000c07308 */ /* 0x000fec0000000800 */
[C---:B-1----:R-:W-:Y:S01]  /*9a10*/  HMMA.16816.F32.BF16 R68, R16.reuse, R20, R68 ;  /* 0x000000141044723c */ /* 0x042fe20000041844 */
[----:B----4-:R-:W-:Y:S03]  /*9a20*/  LDSM.16.MT88.4 R172, [R242+0x2900] ;  /* 0x00290000f2ac783b */ /* 0x010fe60000004200 */
[----:B------:R-:W-:Y:S01]  /*9a30*/  MUFU.EX2 R193, R193 ;  /* 0x000000c100c17308 */ /* 0x000fe20000000800 */
[----:B---3--:R-:W-:Y:S03]  /*9a40*/  FADD.FTZ R177, R187, R196 ;  /* 0x000000c4bbb17221 */ /* 0x008fe60000010000 */
[C---:B------:R-:W-:Y:S01]  /*9a50*/  HMMA.16816.F32.BF16 R72, R16.reuse, R22, R72 ;  /* 0x000000161048723c */ /* 0x040fe20000041848 */
[----:B------:R-:W1:Y:S03]  /*9a60*/  LDSM.16.MT88.4 R20, [R239+0x4100] ;  /* 0x00410000ef14783b */ /* 0x000e660000004200 */
[----:B------:R-:W-:Y:S02]  /*9a70*/  FADD.FTZ R177, R185, R177 ;  /* 0x000000b1b9b17221 */ /* 0x000fe40000010000 */
[----:B------:R-:W-:Y:S02]  /*9a80*/  FADD.FTZ R185, R176, R186 ;  /* 0x000000bab0b97221 */ /* 0x000fe40000010000 */
[C---:B-----5:R-:W-:Y:S04]  /*9a90*/  HMMA.16816.F32.BF16 R76, R16.reuse, R24, R76 ;  /* 0x00000018104c723c */ /* 0x060fe8000004184c */
[----:B------:R-:W-:Y:S02]  /*9aa0*/  FADD.FTZ R184, R184, R177 ;  /* 0x000000b1b8b87221 */ /* 0x000fe40000010000 */
[----:B------:R-:W-:Y:S02]  /*9ab0*/  FADD.FTZ R185, R181, R185 ;  /* 0x000000b9b5b97221 */ /* 0x000fe40000010000 */
[C---:B------:R-:W-:Y:S01]  /*9ac0*/  HMMA.16816.F32.BF16 R80, R16.reuse, R26, R80 ;  /* 0x0000001a1050723c */ /* 0x040fe20000041850 */
[----:B------:R-:W3:Y:S03]  /*9ad0*/  LDSM.16.MT88.4 R24, [R238+0x4100] ;  /* 0x00410000ee18783b */ /* 0x000ee60000004200 */
[----:B------:R-:W-:Y:S02]  /*9ae0*/  FADD.FTZ R185, R48, R185 ;  /* 0x000000b930b97221 */ /* 0x000fe40000010000 */
[----:B------:R-:W-:Y:S02]  /*9af0*/  FADD.FTZ R184, R45, R184 ;  /* 0x000000b82db87221 */ /* 0x000fe40000010000 */
[C---:B--2---:R-:W-:Y:S04]  /*9b00*/  HMMA.16816.F32.BF16 R84, R16.reuse, R168, R84 ;  /* 0x000000a81054723c */ /* 0x044fe80000041854 */
[----:B------:R-:W-:Y:S02]  /*9b10*/  FADD.FTZ R49, R49, R185 ;  /* 0x000000b931317221 */ /* 0x000fe40000010000 */
[----:B------:R-:W-:Y:S02]  /*9b20*/  FADD.FTZ R44, R44, R184 ;  /* 0x000000b82c2c7221 */ /* 0x000fe40000010000 */
[C---:B------:R-:W-:Y:S01]  /*9b30*/  HMMA.16816.F32.BF16 R88, R16.reuse, R170, R88 ;  /* 0x000000aa1058723c */ /* 0x040fe20000041858 */
[----:B------:R-:W2:Y:S03]  /*9b40*/  LDSM.16.MT88.4 R168, [R242+0x7100] ;  /* 0x00710000f2a8783b */ /* 0x000ea60000004200 */
[----:B------:R-:W-:Y:S01]  /*9b50*/  FADD.FTZ R49, R180, R49 ;  /* 0x00000031b4317221 */ /* 0x000fe20000010000 */
[----:B------:R-:W-:Y:S01]  /*9b60*/  MOV R180, R2 ;  /* 0x0000000200b47202 */ /* 0x000fe20000000f00 */
[----:B------:R-:W-:Y:S02]  /*9b70*/  FADD.FTZ R44, R41, R44 ;  /* 0x0000002c292c7221 */ /* 0x000fe40000010000 */
[----:B------:R-:W-:Y:S01]  /*9b80*/  FADD.FTZ R3, R3, R49 ;  /* 0x0000003103037221 */ /* 0x000fe20000010000 */
[C---:B-1----:R-:W-:Y:S03]  /*9b90*/  HMMA.16816.F32.BF16 R92, R16.reuse, R20, R92 ;  /* 0x00000014105c723c */ /* 0x042fe6000004185c */
[----:B------:R-:W-:Y:S02]  /*9ba0*/  FADD.FTZ R3, R200, R3 ;  /* 0x00000003c8037221 */ /* 0x000fe40000010000 */
[----:B------:R-:W-:Y:S03]  /*9bb0*/  FADD.FTZ R40, R40, R44 ;  /* 0x0000002c28287221 */ /* 0x000fe60000010000 */
[C---:B------:R-:W-:Y:S01]  /*9bc0*/  HMMA.16816.F32.BF16 R96, R16.reuse, R22, R96 ;  /* 0x000000161060723c */ /* 0x040fe20000041860 */
[----:B------:R-:W1:Y:S03]  /*9bd0*/  LDSM.16.MT88.4 R20, [R240+0x7100] ;  /* 0x00710000f014783b */ /* 0x000e660000004200 */
[----:B------:R-:W-:Y:S04]  /*9be0*/  FADD.FTZ R40, R199, R40 ;  /* 0x00000028c7287221 */ /* 0x000fe80000010000 */
        /* <DEDUP_REMOVED lines=12> */
[C---:B--2---:R-:W-:Y:S08]  /*9cb0*/  HMMA.16816.F32.BF16 R132, R16.reuse, R168, R132 ;  /* 0x000000a81084723c */ /* 0x044ff00000041884 */
[C---:B------:R-:W-:Y:S01]  /*9cc0*/  HMMA.16816.F32.BF16 R136, R16.reuse, R170, R136 ;  /* 0x000000aa1088723c */ /* 0x040fe20000041888 */
[----:B------:R-:W-:Y:S07]  /*9cd0*/  LDSM.16.MT88.4 R168, [R238+0xa100] ;  /* 0x00a10000eea8783b */ /* 0x000fee0000004200 */
[C---:B-1----:R-:W-:Y:S08]  /*9ce0*/  HMMA.16816.F32.BF16 R140, R16.reuse, R20, R140 ;  /* 0x00000014108c723c */ /* 0x042ff0000004188c */
[C---:B------:R-:W-:Y:S01]  /*9cf0*/  HMMA.16816.F32.BF16 R144, R16.reuse, R22, R144 ;  /* 0x000000161090723c */ /* 0x040fe20000041890 */
[----:B------:R-:W1:Y:S07]  /*9d00*/  LDSM.16.MT88.4 R20, [R239+0xa100] ;  /* 0x00a10000ef14783b */ /* 0x000e6e0000004200 */
[C---:B---3--:R-:W-:Y:S08]  /*9d10*/  HMMA.16816.F32.BF16 R148, R16.reuse, R24, R148 ;  /* 0x000000181094723c */ /* 0x048ff00000041894 */
[C---:B------:R-:W-:Y:S01]  /*9d20*/  HMMA.16816.F32.BF16 R152, R16.reuse, R26, R152 ;  /* 0x0000001a1098723c */ /* 0x040fe20000041898 */
[----:B------:R-:W-:Y:S07]  /*9d30*/  LDSM.16.MT88.4 R24, [R240+0x1900] ;  /* 0x00190000f018783b */ /* 0x000fee0000004200 */
[C---:B-1----:R-:W-:Y:S08]  /*9d40*/  HMMA.16816.F32.BF16 R156, R16.reuse, R20, R156 ;  /* 0x00000014109c723c */ /* 0x042ff0000004189c */
[C---:B------:R-:W-:Y:S01]  /*9d50*/  HMMA.16816.F32.BF16 R160, R16.reuse, R22, R160 ;  /* 0x0000001610a0723c */ /* 0x040fe200000418a0 */
[----:B------:R-:W1:Y:S07]  /*9d60*/  LDSM.16.MT88.4 R20, [R242+0x1900] ;  /* 0x00190000f214783b */ /* 0x000e6e0000004200 */
[C---:B------:R-:W-:Y:S01]  /*9d70*/  HMMA.16816.F32.BF16 R12, R16.reuse, R168, R12 ;  /* 0x000000a8100c723c */ /* 0x040fe2000004180c */
[----:B------:R-:W2:Y:S06]  /*9d80*/  MUFU.EX2 R169, R206 ;  /* 0x000000ce00a97308 */ /* 0x000eac0000000800 */
[--C-:B------:R-:W-:Y:S01]  /*9d90*/  FFMA.FTZ R168, R35, c[0x0][0x2d0], -R188.reuse ;  /* 0x0000b40023a87a23 */ /* 0x100fe200000108bc */
[----:B------:R-:W-:Y:S01]  /*9da0*/  HMMA.16816.F32.BF16 R164, R16, R170, R164 ;  /* 0x000000aa10a4723c */ /* 0x000fe200000418a4 */
[----:B------:R-:W3:Y:S02]  /*9db0*/  LDSM.16.MT88.4 R32, [R238+0x1900] ;  /* 0x00190000ee20783b */ /* 0x000ee40000004200 */
[----:B------:R4:W-:Y:S01]  /*9dc0*/  MUFU.EX2 R170, R37 ;  /* 0x0000002500aa7308 */ /* 0x0009e20000000800 */
[----:B------:R-:W-:Y:S03]  /*9dd0*/  FFMA.FTZ R188, R51, c[0x0][0x2d0], -R188 ;  /* 0x0000b40033bc7a23 */ /* 0x000fe600000108bc */
[C---:B------:R-:W-:Y:S01]  /*9de0*/  F2FP.BF16.PACK_AB R16, R198.reuse, R199 ;  /* 0x000000c7c610723e */ /* 0x040fe200000010ff */
[----:B------:R-:W-:Y:S01]  /*9df0*/  FADD.FTZ R198, R198, R40 ;  /* 0x00000028c6c67221 */ /* 0x000fe20000010000 */
[C---:B------:R-:W-:Y:S03]  /*9e00*/  F2FP.BF16.PACK_AB R17, R201.reuse, R200 ;  /* 0x000000c8c911723e */ /* 0x040fe600000010ff */
[----:B------:R-:W-:Y:S01]  /*9e10*/  F2FP.BF16.PACK_AB R18, R202, R197 ;  /* 0x000000c5ca12723e */ /* 0x000fe200000010ff */
[----:B------:R-:W5:Y:S01]  /*9e20*/  MUFU.EX2 R168, R168 ;  /* 0x000000a800a87308 */ /* 0x000f620000000800 */
[----:B------:R-:W-:Y:S02]  /*9e30*/  FADD.FTZ R201, R201, R3 ;  /* 0x00000003c9c97221 */ /* 0x000fe40000010000 */
[----:B------:R-:W-:Y:S02]  /*9e40*/  FADD.FTZ R198, R197, R198 ;  /* 0x000000c6c5c67221 */ /* 0x000fe40000010000 */
[----:B------:R-:W-:Y:S02]  /*9e50*/  FADD.FTZ R201, R204, R201 ;  /* 0x000000c9ccc97221 */ /* 0x000fe40000010000 */
[----:B------:R-:W-:Y:S03]  /*9e60*/  FADD.FTZ R202, R202, R198 ;  /* 0x000000c6caca7221 */ /* 0x000fe60000010000 */
[----:B------:R-:W-:Y:S01]  /*9e70*/  MUFU.EX2 R51, R178 ;  /* 0x000000b200337308 */ /* 0x000fe20000000800 */
[----:B--2---:R-:W-:Y:S01]  /*9e80*/  FADD.FTZ R202, R169, R202 ;  /* 0x000000caa9ca7221 */ /* 0x004fe20000010000 */
[----:B----4-:R-:W-:Y:S08]  /*9e90*/  LDSM.16.MT88.4 R36, [R240+0x5100] ;  /* 0x00510000f024783b */ /* 0x010ff00000004200 */
[----:B------:R-:W-:Y:S01]  /*9ea0*/  MUFU.EX2 R188, R188 ;  /* 0x000000bc00bc7308 */ /* 0x000fe20000000800 */
[C---:B-----5:R-:W-:Y:S01]  /*9eb0*/  F2FP.BF16.PACK_AB R19, R168.reuse, R204 ;  /* 0x000000cca813723e */ /* 0x060fe200000010ff */
[----:B------:R-:W-:Y:S04]  /*9ec0*/  FADD.FTZ R168, R168, R201 ;  /* 0x000000c9a8a87221 */ /* 0x000fe80000010000 */
[----:B------:R-:W-:Y:S04]  /*9ed0*/  FADD.FTZ R168, R192, R168 ;  /* 0x000000a8c0a87221 */ /* 0x000fe80000010000 */
[----:B------:R-:W2:Y:S01]  /*9ee0*/  MUFU.EX2 R171, R205 ;  /* 0x000000cd00ab7308 */ /* 0x000ea20000000800 */
[C---:B-1----:R-:W-:Y:S08]  /*9ef0*/  HMMA.16816.F32.BF16 R4, R16.reuse, R20, R4 ;  /* 0x000000141004723c */ /* 0x042ff00000041804 */
[C---:B------:R-:W-:Y:S01]  /*9f00*/  HMMA.16816.F32.BF16 R8, R16.reuse, R22, R8 ;  /* 0x000000161008723c */ /* 0x040fe20000041808 */
[----:B------:R-:W1:Y:S07]  /*9f10*/  LDSM.16.MT88.4 R20, [R242+0x4900] ;  /* 0x00490000f214783b */ /* 0x000e6e0000004200 */
[C---:B------:R-:W-:Y:S08]  /*9f20*/  HMMA.16816.F32.BF16 R52, R16.reuse, R24, R52 ;  /* 0x000000181034723c */ /* 0x040ff00000041834 */
[C---:B------:R-:W-:Y:S01]  /*9f30*/  HMMA.16816.F32.BF16 R56, R16.reuse, R26, R56 ;  /* 0x0000001a1038723c */ /* 0x040fe20000041838 */
[----:B------:R-:W4:Y:S07]  /*9f40*/  LDSM.16.MT88.4 R24, [R240+0x4900] ;  /* 0x00490000f018783b */ /* 0x000f2e0000004200 */
[C---:B------:R-:W-:Y:S08]  /*9f50*/  HMMA.16816.F32.BF16 R60, R16.reuse, R28, R60 ;  /* 0x0000001c103c723c */ /* 0x040ff0000004183c */
[C---:B------:R-:W-:Y:S01]  /*9f60*/  HMMA.16816.F32.BF16 R64, R16.reuse, R30, R64 ;  /* 0x0000001e1040723c */ /* 0x040fe20000041840 */
[----:B------:R-:W5:Y:S07]  /*9f70*/  LDSM.16.MT88.4 R28, [R239+0x4900] ;  /* 0x00490000ef1c783b */ /* 0x000f6e0000004200 */
[C---:B---3--:R-:W-:Y:S08]  /*9f80*/  HMMA.16816.F32.BF16 R68, R16.reuse, R32, R68 ;  /* 0x000000201044723c */ /* 0x048ff00000041844 */
[C---:B------:R-:W-:Y:S01]  /*9f90*/  HMMA.16816.F32.BF16 R72, R16.reuse, R34, R72 ;  /* 0x000000221048723c */ /* 0x040fe20000041848 */
[----:B------:R-:W-:Y:S07]  /*9fa0*/  LDSM.16.MT88.4 R32, [R242+0x7900] ;  /* 0x00790000f220783b */ /* 0x000fee0000004200 */
[C---:B-1----:R-:W-:Y:S08]  /*9fb0*/  HMMA.16816.F32.BF16 R76, R16.reuse, R20, R76 ;  /* 0x00000014104c723c */ /* 0x042ff0000004184c */
[C---:B------:R-:W-:Y:S01]  /*9fc0*/  HMMA.16816.F32.BF16 R80, R16.reuse, R22, R80 ;  /* 0x000000161050723c */ /* 0x040fe20000041850 */
[----:B------:R-:W1:Y:S07]  /*9fd0*/  LDSM.16.MT88.4 R20, [R238+0x4900] ;  /* 0x00490000ee14783b */ /* 0x000e6e0000004200 */
[C---:B----4-:R-:W-:Y:S08]  /*9fe0*/  HMMA.16816.F32.BF16 R84, R16.reuse, R24, R84 ;  /* 0x000000181054723c */ /* 0x050ff00000041854 */
[C---:B------:R-:W-:Y:S01]  /*9ff0*/  HMMA.16816.F32.BF16 R88, R16.reuse, R26, R88 ;  /* 0x0000001a1058723c */ /* 0x040fe20000041858 */
[----:B------:R-:W3:Y:S07]  /*a000*/  LDSM.16.MT88.4 R24, [R240+0x7900] ;  /* 0x00790000f018783b */ /* 0x000eee0000004200 */
[C---:B-----5:R-:W-:Y:S08]  /*a010*/  HMMA.16816.F32.BF16 R92, R16.reuse, R28, R92 ;  /* 0x0000001c105c723c */ /* 0x060ff0000004185c */
        /* <DEDUP_REMOVED lines=10> */
[----:B------:R-:W-:Y:S07]  /*a0c0*/  LDSM.16.MT88.4 R24, [R239+0xa900] ;  /* 0x00a90000ef18783b */ /* 0x000fee0000004200 */
[C---:B-1----:R-:W-:Y:S08]  /*a0d0*/  HMMA.16816.F32.BF16 R124, R16.reuse, R20, R124 ;  /* 0x00000014107c723c */ /* 0x042ff0000004187c */
[C---:B------:R-:W-:Y:S01]  /*a0e0*/  HMMA.16816.F32.BF16 R128, R16.reuse, R22, R128 ;  /* 0x000000161080723c */ /* 0x040fe20000041880 */
[----:B------:R-:W1:Y:S07]  /*a0f0*/  LDSM.16.MT88.4 R20, [R240+0xa900] ;  /* 0x00a90000f014783b */ /* 0x000e6e0000004200 */
[C---:B------:R-:W-:Y:S08]  /*a100*/  HMMA.16816.F32.BF16 R132, R16.reuse, R28, R132 ;  /* 0x0000001c1084723c */ /* 0x040ff00000041884 */
[C---:B------:R-:W-:Y:S01]  /*a110*/  HMMA.16816.F32.BF16 R136, R16.reuse, R30, R136 ;  /* 0x0000001e1088723c */ /* 0x040fe20000041888 */
[----:B------:R-:W3:Y:S07]  /*a120*/  LDSM.16.MT88.4 R28, [R238+0xa900] ;  /* 0x00a90000ee1c783b */ /* 0x000eee0000004200 */
[C---:B----4-:R-:W-:Y:S08]  /*a130*/  HMMA.16816.F32.BF16 R140, R16.reuse, R32, R140 ;  /* 0x00000020108c723c */ /* 0x050ff0000004188c */
        /* <DEDUP_REMOVED lines=9> */
[----:B------:R-:W-:Y:S01]  /*a1d0*/  HMMA.16816.F32.BF16 R164, R16, R30, R164 ;  /* 0x0000001e10a4723c */ /* 0x000fe200000418a4 */
[----:B------:R-:W3:Y:S06]  /*a1e0*/  LDSM.16.MT88.4 R28, [R238+0x2100] ;  /* 0x00210000ee1c783b */ /* 0x000eec0000004200 */
[C---:B--2---:R-:W-:Y:S01]  /*a1f0*/  F2FP.BF16.PACK_AB R16, R171.reuse, R169 ;  /* 0x000000a9ab10723e */ /* 0x044fe200000010ff */
[----:B------:R-:W-:Y:S01]  /*a200*/  FADD.FTZ R171, R171, R202 ;  /* 0x000000caabab7221 */ /* 0x000fe20000010000 */
[C---:B------:R-:W-:Y:S03]  /*a210*/  F2FP.BF16.PACK_AB R17, R193.reuse, R192 ;  /* 0x000000c0c111723e */ /* 0x040fe600000010ff */
[----:B------:R-:W-:Y:S01]  /*a220*/  F2FP.BF16.PACK_AB R18, R194, R170 ;  /* 0x000000aac212723e */ /* 0x000fe200000010ff */
[----:B------:R-:W-:Y:S01]  /*a230*/  FADD.FTZ R193, R193, R168 ;  /* 0x000000a8c1c17221 */ /* 0x000fe20000010000 */
[C---:B------:R-:W-:Y:S01]  /*a240*/  F2FP.BF16.PACK_AB R19, R43.reuse, R42 ;  /* 0x0000002a2b13723e */ /* 0x040fe200000010ff */
[----:B------:R-:W-:Y:S02]  /*a250*/  FADD.FTZ R171, R170, R171 ;  /* 0x000000abaaab7221 */ /* 0x000fe40000010000 */
[----:B------:R-:W-:Y:S02]  /*a260*/  FADD.FTZ R193, R42, R193 ;  /* 0x000000c12ac17221 */ /* 0x000fe40000010000 */
[----:B------:R-:W-:Y:S02]  /*a270*/  FADD.FTZ R194, R194, R171 ;  /* 0x000000abc2c27221 */ /* 0x000fe40000010000 */
[C---:B-1----:R-:W-:Y:S03]  /*a280*/  HMMA.16816.F32.BF16 R4, R16.reuse, R20, R4 ;  /* 0x000000141004723c */ /* 0x042fe60000041804 */
[----:B------:R-:W-:Y:S02]  /*a290*/  FADD.FTZ R194, R46, R194 ;  /* 0x000000c22ec27221 */ /* 0x000fe40000010000 */
[----:B------:R-:W-:Y:S03]  /*a2a0*/  FADD.FTZ R43, R43, R193 ;  /* 0x000000c12b2b7221 */ /* 0x000fe60000010000 */
[C---:B------:R-:W-:Y:S01]  /*a2b0*/  HMMA.16816.F32.BF16 R8, R16.reuse, R22, R8 ;  /* 0x000000161008723c */ /* 0x040fe20000041808 */
[----:B------:R-:W1:Y:S03]  /*a2c0*/  LDSM.16.MT88.4 R20, [R242+0x5100] ;  /* 0x00510000f214783b */ /* 0x000e660000004200 */
[----:B------:R-:W-:Y:S04]  /*a2d0*/  FADD.FTZ R43, R50, R43 ;  /* 0x0000002b322b7221 */ /* 0x000fe80000010000 */
[C---:B------:R-:W-:Y:S08]  /*a2e0*/  HMMA.16816.F32.BF16 R52, R16.reuse, R32, R52 ;  /* 0x000000201034723c */ /* 0x040ff00000041834 */
[C---:B------:R-:W-:Y:S01]  /*a2f0*/  HMMA.16816.F32.BF16 R56, R16.reuse, R34, R56 ;  /* 0x000000221038723c */ /* 0x040fe20000041838 */
[----:B------:R-:W2:Y:S07]  /*a300*/  LDSM.16.MT88.4 R32, [R239+0x5100] ;  /* 0x00510000ef20783b */ /* 0x000eae0000004200 */
[C---:B----4-:R-:W-:Y:S08]  /*a310*/  HMMA.16816.F32.BF16 R60, R16.reuse, R24, R60 ;  /* 0x00000018103c723c */ /* 0x050ff0000004183c */
        /* <DEDUP_REMOVED lines=11> */
[C---:B--2---:R-:W-:Y:S08]  /*a3d0*/  HMMA.16816.F32.BF16 R92, R16.reuse, R32, R92 ;  /* 0x00000020105c723c */ /* 0x044ff0000004185c */
[C---:B------:R-:W-:Y:S01]  /*a3e0*/  HMMA.16816.F32.BF16 R96, R16.reuse, R34, R96 ;  /* 0x000000221060723c */ /* 0x040fe20000041860 */
[----:B------:R-:W2:Y:S07]  /*a3f0*/  LDSM.16.MT88.4 R32, [R238+0x8100] ;  /* 0x00810000ee20783b */ /* 0x000eae0000004200 */
        /* <DEDUP_REMOVED lines=18> */
[C---:B------:R-:W-:Y:S08]  /*a520*/  HMMA.16816.F32.BF16 R148, R16.reuse, R24, R148 ;  /* 0x000000181094723c */ /* 0x040ff00000041894 */
[C---:B------:R-:W-:Y:S01]  /*a530*/  HMMA.16816.F32.BF16 R152, R16.reuse, R26, R152 ;  /* 0x0000001a1098723c */ /* 0x040fe20000041898 */
[----:B------:R-:W2:Y:S07]  /*a540*/  LDSM.16.MT88.4 R24, [R239+0x2900] ;  /* 0x00290000ef18783b */ /* 0x000eae0000004200 */
[C---:B----4-:R-:W-:Y:S08]  /*a550*/  HMMA.16816.F32.BF16 R156, R16.reuse, R28, R156 ;  /* 0x0000001c109c723c */ /* 0x050ff0000004189c */
[C---:B------:R-:W-:Y:S01]  /*a560*/  HMMA.16816.F32.BF16 R160, R16.reuse, R30, R160 ;  /* 0x0000001e10a0723c */ /* 0x040fe200000418a0 */
[----:B------:R-:W4:Y:S07]  /*a570*/  LDSM.16.MT88.4 R28, [R238+0x2900] ;  /* 0x00290000ee1c783b */ /* 0x000f2e0000004200 */
[C---:B---3--:R-:W-:Y:S08]  /*a580*/  HMMA.16816.F32.BF16 R12, R16.reuse, R36, R12 ;  /* 0x00000024100c723c */ /* 0x048ff0000004180c */
[----:B------:R-:W-:Y:S01]  /*a590*/  HMMA.16816.F32.BF16 R164, R16, R38, R164 ;  /* 0x0000002610a4723c */ /* 0x000fe200000418a4 */
[----:B------:R-:W3:Y:S06]  /*a5a0*/  LDSM.16.MT88.4 R36, [R240+0x5900] ;  /* 0x00590000f024783b */ /* 0x000eec0000004200 */
[C---:B------:R-:W-:Y:S01]  /*a5b0*/  F2FP.BF16.PACK_AB R16, R203.reuse, R46 ;  /* 0x0000002ecb10723e */ /* 0x040fe200000010ff */
[----:B------:R-:W-:Y:S01]  /*a5c0*/  FADD.FTZ R203, R203, R194 ;  /* 0x000000c2cbcb7221 */ /* 0x000fe20000010000 */
[----:B------:R-:W-:Y:S03]  /*a5d0*/  F2FP.BF16.PACK_AB R17, R47, R50 ;  /* 0x000000322f11723e */ /* 0x000fe600000010ff */
[----:B------:R-:W-:Y:S01]  /*a5e0*/  F2FP.BF16.PACK_AB R18, R189, R51 ;  /* 0x00000033bd12723e */ /* 0x000fe200000010ff */
[----:B------:R-:W-:Y:S01]  /*a5f0*/  FADD.FTZ R203, R51, R203 ;  /* 0x000000cb33cb7221 */ /* 0x000fe20000010000 */
[----:B------:R-:W-:Y:S01]  /*a600*/  F2FP.BF16.PACK_AB R19, R188, R190 ;  /* 0x000000bebc13723e */ /* 0x000fe200000010ff */
[----:B------:R-:W-:Y:S04]  /*a610*/  FADD.FTZ R47, R47, R43 ;  /* 0x0000002b2f2f7221 */ /* 0x000fe80000010000 */
[----:B------:R-:W-:Y:S02]  /*a620*/  FADD.FTZ R47, R190, R47 ;  /* 0x0000002fbe2f7221 */ /* 0x000fe40000010000 */
[C---:B------:R-:W-:Y:S01]  /*a630*/  HMMA.16816.F32.BF16 R176, R16.reuse, R172, R4 ;  /* 0x000000ac10b0723c */ /* 0x040fe20000041804 */
[----:B------:R-:W5:Y:S02]  /*a640*/  LDSM.16.MT88.4 R4, [R239+0x5900] ;  /* 0x00590000ef04783b */ /* 0x000f640000004200 */
[----:B------:R-:W-:Y:S05]  /*a650*/  FADD.FTZ R3, R188, R47 ;  /* 0x0000002fbc037221 */ /* 0x000fea0000010000 */
        /* <DEDUP_REMOVED lines=11> */
[C---:B------:R-:W-:Y:S08]  /*a710*/  HMMA.16816.F32.BF16 R76, R16.reuse, R32, R76 ;  /* 0x00000020104c723c */ /* 0x040ff0000004184c */
[C---:B------:R-:W-:Y:S01]  /*a720*/  HMMA.16816.F32.BF16 R80, R16.reuse, R34, R80 ;  /* 0x000000221050723c */ /* 0x040fe20000041850 */
[----:B------:R-:W1:Y:S07]  /*a730*/  LDSM.16.MT88.4 R32, [R238+0x8900] ;  /* 0x00890000ee20783b */ /* 0x000e6e0000004200 */
[C---:B---3--:R-:W-:Y:S08]  /*a740*/  HMMA.16816.F32.BF16 R84, R16.reuse, R36, R84 ;  /* 0x000000241054723c */ /* 0x048ff00000041854 */
[C---:B------:R-:W-:Y:S08]  /*a750*/  HMMA.16816.F32.BF16 R88, R16.reuse, R38, R88 ;  /* 0x000000261058723c */ /* 0x040ff00000041858 */
[C---:B-----5:R-:W-:Y:S08]  /*a760*/  HMMA.16816.F32.BF16 R92, R16.reuse, R4, R92 ;  /* 0x00000004105c723c */ /* 0x060ff0000004185c */
[C---:B------:R-:W-:Y:S01]  /*a770*/  HMMA.16816.F32.BF16 R96, R16.reuse, R6, R96 ;  /* 0x000000061060723c */ /* 0x040fe20000041860 */
[----:B------:R-:W3:Y:S07]  /*a780*/  LDSM.16.MT88.4 R4, [R242+0xb900] ;  /* 0x00b90000f204783b */ /* 0x000eee0000004200 */
[C---:B------:R-:W-:Y:S08]  /*a790*/  HMMA.16816.F32.BF16 R100, R16.reuse, R8, R100 ;  /* 0x000000081064723c */ /* 0x040ff00000041864 */
[C---:B------:R-:W-:Y:S01]  /*a7a0*/  HMMA.16816.F32.BF16 R104, R16.reuse, R10, R104 ;  /* 0x0000000a1068723c */ /* 0x040fe20000041868 */
[----:B------:R-:W5:Y:S07]  /*a7b0*/  LDSM.16.MT88.4 R8, [R240+0xb900] ;  /* 0x00b90000f008783b */ /* 0x000f6e0000004200 */
[C---:B-1----:R-:W-:Y:S08]  /*a7c0*/  HMMA.16816.F32.BF16 R108, R16.reuse, R20, R108 ;  /* 0x00000014106c723c */ /* 0x042ff0000004186c */
[C---:B------:R-:W-:Y:S01]  /*a7d0*/  HMMA.16816.F32.BF16 R112, R16.reuse, R22, R112 ;  /* 0x000000161070723c */ /* 0x040fe20000041870 */
[----:B------:R-:W1:Y:S07]  /*a7e0*/  LDSM.16.MT88.4 R20, [R239+0xb900] ;  /* 0x00b90000ef14783b */ /* 0x000e6e0000004200 */
[C---:B--2---:R-:W-:Y:S08]  /*a7f0*/  HMMA.16816.F32.BF16 R116, R16.reuse, R24, R116 ;  /* 0x000000181074723c */ /* 0x044ff00000041874 */
[C---:B------:R-:W-:Y:S08]  /*a800*/  HMMA.16816.F32.BF16 R120, R16.reuse, R26, R120 ;  /* 0x0000001a1078723c */ /* 0x040ff00000041878 */
[C---:B----4-:R-:W-:Y:S08]  /*a810*/  HMMA.16816.F32.BF16 R124, R16.reuse, R28, R124 ;  /* 0x0000001c107c723c */ /* 0x050ff0000004187c */
[C---:B------:R-:W-:Y:S08]  /*a820*/  HMMA.16816.F32.BF16 R128, R16.reuse, R30, R128 ;  /* 0x0000001e1080723c */ /* 0x040ff00000041880 */
[C---:B------:R-:W-:Y:S08]  /*a830*/  HMMA.16816.F32.BF16 R132, R16.reuse, R32, R132 ;  /* 0x000000201084723c */ /* 0x040ff00000041884 */
[C---:B------:R-:W-:Y:S08]  /*a840*/  HMMA.16816.F32.BF16 R136, R16.reuse, R34, R136 ;  /* 0x000000221088723c */ /* 0x040ff00000041888 */
[C---:B---3--:R-:W-:Y:S08]  /*a850*/  HMMA.16816.F32.BF16 R140, R16.reuse, R4, R140 ;  /* 0x00000004108c723c */ /* 0x048ff0000004188c */
[C---:B------:R-:W-:Y:S01]  /*a860*/  HMMA.16816.F32.BF16 R144, R16.reuse, R6, R144 ;  /* 0x000000061090723c */ /* 0x040fe20000041890 */
[----:B------:R-:W2:Y:S07]  /*a870*/  LDSM.16.MT88.4 R4, [R238+0xb900] ;  /* 0x00b90000ee04783b */ /* 0x000eae0000004200 */
[C---:B-----5:R-:W-:Y:S08]  /*a880*/  HMMA.16816.F32.BF16 R148, R16.reuse, R8, R148 ;  /* 0x000000081094723c */ /* 0x060ff00000041894 */
[C---:B------:R-:W-:Y:S08]  /*a890*/  HMMA.16816.F32.BF16 R152, R16.reuse, R10, R152 ;  /* 0x0000000a1098723c */ /* 0x040ff00000041898 */
[C---:B-1----:R-:W-:Y:S08]  /*a8a0*/  HMMA.16816.F32.BF16 R156, R16.reuse, R20, R156 ;  /* 0x00000014109c723c */ /* 0x042ff0000004189c */
[C---:B------:R-:W-:Y:S08]  /*a8b0*/  HMMA.16816.F32.BF16 R160, R16.reuse, R22, R160 ;  /* 0x0000001610a0723c */ /* 0x040ff000000418a0 */
[C---:B--2---:R-:W-:Y:S07]  /*a8c0*/  HMMA.16816.F32.BF16 R168, R16.reuse, R4, R12 ;  /* 0x0000000410a8723c */ /* 0x044fee000004180c */
[----:B------:R-:W-:Y:S01]  /*a8d0*/  FADD.FTZ R4, R189, R203 ;  /* 0x000000cbbd047221 */ /* 0x000fe20000010000 */
[----:B------:R-:W-:Y:S04]  /*a8e0*/  HMMA.16816.F32.BF16 R164, R16, R6, R164 ;  /* 0x0000000610a4723c */ /* 0x000fe800000418a4 */
[----:B------:R-:W-:Y:S04]  /*a8f0*/  STL [R1+0x5c], R4 ;  /* 0x00005c0401007387 */ /* 0x000fe80000100800 */
[----:B------:R1:W-:Y:S04]  /*a900*/  STL [R1+0x58], R3 ;  /* 0x0000580301007387 */ /* 0x0003e80000100800 */
[----:B-1----:R-:W-:Y:S01]  /*a910*/  MOV R3, R0 ;  /* 0x0000000000037202 */ /* 0x002fe20000000f00 */
[----:B------:R-:W-:-:S05]  /*a920*/  @P0 BRA `(.L_x_772) ;  /* 0xffffbe1000000947 */ /* 0x000fca000383ffff */
.L_x_771:
[----:B------:R-:W2:Y:S01]  /*a930*/  LDL.LU R5, [R1+0x5c] ;  /* 0x00005c0001057983 */ /* 0x000ea20000300800 */
[----:B------:R-:W-:-:S03]  /*a940*/  MOV R11, RZ ;  /* 0x000000ff000b7202 */ /* 0x000fc60000000f00 */
[----:B------:R-:W3:Y:S01]  /*a950*/  S2R R8, SR_TID.X ;  /* 0x0000000000087919 */ /* 0x000ee20000002100 */
[----:B------:R-:W4:Y:S01]  /*a960*/  S2UR UR7, SR_CTAID.Y ;  /* 0x00000000000779c3 */ /* 0x000f220000002600 */
[----:B------:R-:W-:Y:S02]  /*a970*/  ULDC.64 UR4, c[0x0][0x490] ;  /* 0x0001240000047ab9 */ /* 0x000fe40000000a00 */
[----:B-1----:R-:W2:Y:S04]  /*a980*/  LDL.LU R4, [R1+0x58] ;  /* 0x0000580001047983 */ /* 0x002ea80000300800 */
[----:B------:R-:W2:Y:S04]  /*a990*/  LDL.LU R15, [R1] ;  /* 0x00000000010f7983 */ /* 0x000ea80000300800 */
[----:B------:R-:W2:Y:S01]  /*a9a0*/  LDL.LU R17, [R1+0x14] ;  /* 0x0000140001117983 */ /* 0x000ea20000300800 */
[----:B---3--:R-:W-:Y:S01]  /*a9b0*/  SHF.R.S32.HI R9, RZ, 0x1f, R8 ;  /* 0x0000001fff097819 */ /* 0x008fe20000011408 */
[----:B----4-:R-:W-:Y:S01]  /*a9c0*/  USHF.R.S32.HI UR6, URZ, 0x1f, UR7 ;  /* 0x0000001f3f067899 */ /* 0x010fe20008011407 */
[----:B------:R-:W-:-:S03]  /*a9d0*/  MOV R16, 0xff800000 ;  /* 0xff80000000107802 */ /* 0x000fc60000000f00 */
[----:B------:R-:W-:Y:S02]  /*a9e0*/  UIMAD UR8, UR6, UR4, URZ ;  /* 0x00000004060872a4 */ /* 0x000fe4000f8e023f */
[----:B------:R-:W-:Y:S02]  /*a9f0*/  UIMAD.WIDE.U32 UR10, UR7, UR4, URZ ;  /* 0x00000004070a72a5 */ /* 0x000fe4000f8e003f */
[----:B------:R-:W-:-:S03]  /*aa00*/  UIMAD UR8, UR7, UR5, UR8 ;  /* 0x00000005070872a4 */ /* 0x000fc6000f8e0208 */
[----:B------:R-:W-:Y:S02]  /*aa10*/  ULDC.64 UR4, c[0x0][0x3e8] ;  /* 0x0000fa0000047ab9 */ /* 0x000fe40000000a00 */
[----:B------:R-:W-:Y:S02]  /*aa20*/  UIMAD UR6, UR6, UR4, URZ ;  /* 0x00000004060672a4 */ /* 0x000fe4000f8e023f */
[----:B------:R-:W-:Y:S02]  /*aa30*/  UIMAD.WIDE.U32 UR14, UR7, UR4, URZ ;  /* 0x00000004070e72a5 */ /* 0x000fe4000f8e003f */
[----:B------:R-:W-:Y:S02]  /*aa40*/  UIMAD UR5, UR7, UR5, UR6 ;  /* 0x00000005070572a4 */ /* 0x000fe4000f8e0206 */
[----:B------:R-:W-:Y:S02]  /*aa50*/  UIADD3 UR8, UR11, UR8, URZ ;  /* 0x000000080b087290 */ /* 0x000fe4000fffe03f */
[----:B------:R-:W-:Y:S01]  /*aa60*/  UIADD3 UR5, UR15, UR5, URZ ;  /* 0x000000050f057290 */ /* 0x000fe2000fffe03f */
[----:B------:R-:W-:Y:S06]  /*aa70*/  BAR.SYNC.DEFER_BLOCKING 0x1, 0x100 ;  /* 0x0044000000007b1d */ /* 0x000fec0000010000 */
[----:B--2---:R-:W1:Y:S04]  /*aa80*/  SHFL.BFLY PT, R6, R5, 0x2, 0x1f ;  /* 0x0c401f0005067f89 */ /* 0x004e6800000e0000 */
[----:B------:R-:W2:Y:S01]  /*aa90*/  SHFL.BFLY PT, R3, R4, 0x2, 0x1f ;  /* 0x0c401f0004037f89 */ /* 0x000ea200000e0000 */
[----:B------:R-:W-:Y:S01]  /*aaa0*/  MOV R7, R15 ;  /* 0x0000000f00077202 */ /* 0x000fe20000000f00 */
[----:B-1----:R-:W-:-:S05]  /*aab0*/  FADD.FTZ R6, R6, R5 ;  /* 0x0000000506067221 */ /* 0x002fca0000010000 */
[----:B------:R-:W1:Y:S01]  /*aac0*/  SHFL.BFLY PT, R5, R6, 0x1, 0x1f ;  /* 0x0c201f0006057f89 */ /* 0x000e6200000e0000 */
[----:B--2---:R-:W-:-:S05]  /*aad0*/  FADD.FTZ R3, R3, R4 ;  /* 0x0000000403037221 */ /* 0x004fca0000010000 */
[----:B------:R-:W2:Y:S01]  /*aae0*/  SHFL.BFLY PT, R4, R3, 0x1, 0x1f ;  /* 0x0c201f0003047f89 */ /* 0x000ea200000e0000 */
[----:B-1----:R-:W-:Y:S01]  /*aaf0*/  FADD.FTZ R5, R6, R5 ;  /* 0x0000000506057221 */ /* 0x002fe20000010000 */
[----:B------:R-:W-:-:S04]  /*ab00*/  MOV R6, c[0x0][0x4e8] ;  /* 0x00013a0000067a02 */ /* 0x000fc80000000f00 */
[----:B------:R-:W-:Y:S02]  /*ab10*/  FSETP.NE.FTZ.AND P1, PT, R5, RZ, PT ;  /* 0x000000ff0500720b */ /* 0x000fe40003f35000 */
[----:B------:R-:W-:Y:S01]  /*ab20*/  ISETP.NE.AND P4, PT, R6, 0x1, PT ;  /* 0x000000010600780c */ /* 0x000fe20003f85270 */
[----:B--2---:R-:W-:Y:S01]  /*ab30*/  FADD.FTZ R4, R3, R4 ;  /* 0x0000000403047221 */ /* 0x004fe20000010000 */
[CC--:B------:R-:W-:Y:S02]  /*ab40*/  LEA.HI R3, R9.reuse, R8.reuse, RZ, 0x5 ;  /* 0x0000000809037211 */ /* 0x0c0fe400078f28ff */
[----:B------:R-:W-:Y:S02]  /*ab50*/  LEA.HI R9, R9, R8, RZ, 0x2 ;  /* 0x0000000809097211 */ /* 0x000fe400078f10ff */
[----:B------:R-:W-:Y:S02]  /*ab60*/  FSETP.NE.FTZ.AND P0, PT, R4, RZ, PT ;  /* 0x000000ff0400720b */ /* 0x000fe40003f15000 */
[----:B------:R-:W-:-:S02]  /*ab70*/  LOP3.LUT R12, R3, 0xffffffe0, RZ, 0xc0, !PT ;  /* 0xffffffe0030c7812 */ /* 0x000fc400078ec0ff */
[----:B------:R-:W-:Y:S01]  /*ab80*/  LOP3.LUT R14, R9, 0xfffffffc, RZ, 0xc0, !PT ;  /* 0xfffffffc090e7812 */ /* 0x000fe200078ec0ff */
[----:B------:R-:W1:Y:S01]  /*ab90*/  @P1 MUFU.RCP R11, R5 ;  /* 0x00000005000b1308 */ /* 0x000e620000001000 */
[-C--:B------:R-:W-:Y:S01]  /*aba0*/  IADD3 R12, -R12, R8.reuse, RZ ;  /* 0x000000080c0c7210 */ /* 0x080fe20007ffe1ff */
[----:B------:R-:W-:Y:S01]  /*abb0*/  @P4 IMAD.HI.U32 R10, R15, c[0x0][0x4ec], RZ ;  /* 0x00013b000f0a4a27 */ /* 0x000fe200078e00ff */
[----:B------:R-:W-:Y:S02]  /*abc0*/  IADD3 R8, -R14, R8, RZ ;  /* 0x000000080e087210 */ /* 0x000fe40007ffe1ff */
[----:B------:R-:W-:Y:S02]  /*abd0*/  LOP3.LUT P3, RZ, R12, 0x3, RZ, 0xc0, !PT ;  /* 0x000000030cff7812 */ /* 0x000fe4000786c0ff */
[----:B------:R-:W-:Y:S01]  /*abe0*/  @P4 SHF.R.U32.HI R7, RZ, c[0x0][0x4f0], R10 ;  /* 0x00013c00ff074a19 */ /* 0x000fe2000001160a */
[C---:B-1----:R-:W-:Y:S02]  /*abf0*/  FMUL.FTZ R81, R11.reuse, R81 ;  /* 0x000000510b517220 */ /* 0x042fe40000410000 */
[----:B------:R-:W-:Y:S01]  /*ac00*/  FMUL.FTZ R80, R11, R80 ;  /* 0x000000500b507220 */ /* 0x000fe20000410000 */
[----:B------:R-:W1:Y:S01]  /*ac10*/  @P0 MUFU.LG2 R14, R4 ;  /* 0x00000004000e0308 */ /* 0x000e620000000c00 */
[----:B------:R-:W-:-:S02]  /*ac20*/  IADD3 R13, -R7, RZ, RZ ;  /* 0x000000ff070d7210 */ /* 0x000fc40007ffe1ff */
[----:B------:R-:W-:Y:S02]  /*ac30*/  MOV R10, RZ ;  /* 0x000000ff000a7202 */ /* 0x000fe40000000f00 */
[----:B------:R-:W-:Y:S01]  /*ac40*/  F2FP.BF16.PACK_AB R80, R81, R80 ;  /* 0x000000505150723e */ /* 0x000fe200000010ff */
[----:B------:R-:W-:Y:S01]  /*ac50*/  IMAD R12, R13, c[0x0][0x4e8], R15 ;  /* 0x00013a000d0c7a24 */ /* 0x000fe200078e020f */
[----:B------:R2:W5:Y:S01]  /*ac60*/  LDL R81, [R1+0xc] ;  /* 0x00000c0001517983 */ /* 0x0005620000100800 */
[--C-:B------:R-:W-:Y:S01]  /*ac70*/  SHF.R.S32.HI R13, RZ, 0x2, R9.reuse ;  /* 0x00000002ff0d7819 */ /* 0x100fe20000011409 */
[----:B------:R3:W-:Y:S01]  /*ac80*/  @P0 MUFU.RCP R10, R4 ;  /* 0x00000004000a0308 */ /* 0x0007e20000001000 */
[----:B------:R-:W-:-:S04]  /*ac90*/  SHF.R.S32.HI R9, RZ, 0x1f, R9 ;  /* 0x0000001fff097819 */ /* 0x000fc80000011409 */
[----:B------:R-:W-:-:S03]  /*aca0*/  LEA.HI R9, R9, R13, RZ, 0x3 ;  /* 0x0000000d09097211 */ /* 0x000fc600078f18ff */
[----:B------:R-:W4:Y:S01]  /*acb0*/  @P1 MUFU.LG2 R5, R5 ;  /* 0x0000000500051308 */ /* 0x000f220000000c00 */
[----:B-1----:R-:W-:Y:S01]  /*acc0*/  @P0 FMUL.FTZ R14, R14, 0.69314718246459960938 ;  /* 0x3f3172180e0e0820 */ /* 0x002fe20000410000 */
[----:B------:R-:W-:Y:S02]  /*acd0*/  LOP3.LUT R9, R9, 0xfffffff8, RZ, 0xc0, !PT ;  /* 0xfffffff809097812 */ /* 0x000fe400078ec0ff */
[----:B---3--:R-:W-:Y:S02]  /*ace0*/  @P0 MOV R4, 0x3f317218 ;  /* 0x3f31721800040802 */ /* 0x008fe40000000f00 */
[----:B------:R-:W-:-:S03]  /*acf0*/  MOV R15, 0xff800000 ;  /* 0xff800000000f7802 */ /* 0x000fc60000000f00 */
[----:B------:R-:W-:Y:S01]  /*ad00*/  @P0 FMUL.FTZ R4, R4, c[0x0][0x2d0] ;  /* 0x0000b40004040a20 */ /* 0x000fe20000410000 */
[----:B------:R-:W-:-:S03]  /*ad10*/  IADD3 R13, R13, -R9, RZ ;  /* 0x800000090d0d7210 */ /* 0x000fc60007ffe0ff */
[----:B------:R-:W-:Y:S01]  /*ad20*/  @P0 FFMA.FTZ R15, R4, R0, R14 ;  /* 0x00000000040f0223 */ /* 0x000fe2000001000e */
[----:B------:R-:W-:Y:S01]  /*ad30*/  @P1 MOV R9, 0x3f317218 ;  /* 0x3f31721800091802 */ /* 0x000fe20000000f00 */
[----:B------:R-:W1:Y:S01]  /*ad40*/  S2R R0, SR_CTAID.Z ;  /* 0x0000000000007919 */ /* 0x000e620000002700 */
[----:B----4-:R-:W-:Y:S01]  /*ad50*/  @P1 FMUL.FTZ R5, R5, 0.69314718246459960938 ;  /* 0x3f31721805051820 */ /* 0x010fe20000410000 */
[----:B------:R-:W-:Y:S02]  /*ad60*/  SHF.R.S32.HI R3, RZ, 0x5, R3 ;  /* 0x00000005ff037819 */ /* 0x000fe40000011403 */
[----:B------:R-:W-:-:S04]  /*ad70*/  @P1 FMUL.FTZ R9, R9, c[0x0][0x2d0] ;  /* 0x0000b40009091a20 */ /* 0x000fc80000410000 */
[----:B------:R-:W-:Y:S01]  /*ad80*/  @P1 FFMA.FTZ R16, R9, R2, R5 ;  /* 0x0000000209101223 */ /* 0x000fe20000010005 */
[----:B------:R-:W-:Y:S01]  /*ad90*/  SHF.R.S32.HI R2, RZ, 0x1f, R3 ;  /* 0x0000001fff027819 */ /* 0x000fe20000011403 */
[----:B------:R-:W3:Y:S01]  /*ada0*/  S2R R5, SR_CTAID.X ;  /* 0x0000000000057919 */ /* 0x000ee20000002500 */
[----:B------:R-:W-:Y:S02]  /*adb0*/  LEA.HI R4, R8, R8, RZ, 0x1 ;  /* 0x0000000808047211 */ /* 0x000fe400078f08ff */
[----:B------:R-:W-:Y:S02]  /*adc0*/  LEA.HI R9, R2, R3, RZ, 0x3 ;  /* 0x0000000302097211 */ /* 0x000fe400078f18ff */
[----:B------:R-:W-:Y:S02]  /*add0*/  LOP3.LUT R14, R4, 0x1ffffffe, RZ, 0xc0, !PT ;  /* 0x1ffffffe040e7812 */ /* 0x000fe400078ec0ff */
[----:B------:R-:W-:Y:S02]  /*ade0*/  LOP3.LUT R9, R9, 0xffffff8, RZ, 0xc0, !PT ;  /* 0x0ffffff809097812 */ /* 0x000fe400078ec0ff */
[----:B------:R-:W-:-:S02]  /*adf0*/  IADD3 R14, R8, -R14, RZ ;  /* 0x8000000e080e7210 */ /* 0x000fc40007ffe0ff */
[C---:B------:R-:W-:Y:S02]  /*ae00*/  IADD3 R9, R3.reuse, -R9, RZ ;  /* 0x8000000903097210 */ /* 0x040fe40007ffe0ff */
[----:B------:R-:W-:Y:S02]  /*ae10*/  LEA R3, R3, R8, 0x9 ;  /* 0x0000000803037211 */ /* 0x000fe400078e48ff */
[----:B-1----:R-:W-:Y:S02]  /*ae20*/  SHF.R.S32.HI R2, RZ, 0x1f, R0 ;  /* 0x0000001fff027819 */ /* 0x002fe40000011400 */
[----:B------:R-:W-:Y:S02]  /*ae30*/  SHF.R.S32.HI R8, RZ, 0x2, R17 ;  /* 0x00000002ff087819 */ /* 0x000fe40000011411 */
[C---:B------:R-:W-:Y:S02]  /*ae40*/  R2P PR, R13.reuse, 0x6 ;  /* 0x000000060d007804 */ /* 0x040fe40000000000 */
[----:B------:R-:W-:-:S02]  /*ae50*/  LOP3.LUT R17, R13, 0x1, RZ, 0xc0, !PT ;  /* 0x000000010d117812 */ /* 0x000fc400078ec0ff */
[----:B------:R-:W-:Y:S01]  /*ae60*/  SHF.L.U32 R13, R13, 0x6, RZ ;  /* 0x000000060d0d7819 */ /* 0x000fe200000006ff */
[C---:B------:R-:W-:Y:S01]  /*ae70*/  IMAD R4, R2.reuse, c[0x0][0x3f0], RZ ;  /* 0x0000fc0002047a24 */ /* 0x040fe200078e02ff */
[----:B------:R-:W-:Y:S02]  /*ae80*/  MOV R21, UR11 ;  /* 0x0000000b00157c02 */ /* 0x000fe40008000f00 */
[----:B------:R-:W-:Y:S01]  /*ae90*/  MOV R19, UR15 ;  /* 0x0000000f00137c02 */ /* 0x000fe20008000f00 */
[----:B------:R-:W-:Y:S01]  /*aea0*/  IMAD R2, R2, c[0x0][0x498], RZ ;  /* 0x0001260002027a24 */ /* 0x000fe200078e02ff */
[----:B------:R-:W-:Y:S02]  /*aeb0*/  MOV R20, UR10 ;  /* 0x0000000a00147c02 */ /* 0x000fe40008000f00 */
[----:B------:R-:W-:Y:S02]  /*aec0*/  MOV R18, UR14 ;  /* 0x0000000e00127c02 */ /* 0x000fe40008000f00 */
[----:B------:R-:W-:-:S02]  /*aed0*/  MOV R21, UR8 ;  /* 0x0000000800157c02 */ /* 0x000fc40008000f00 */
[----:B------:R-:W-:Y:S02]  /*aee0*/  MOV R19, UR5 ;  /* 0x0000000500137c02 */ /* 0x000fe40008000f00 */
[----:B------:R-:W-:Y:S02]  /*aef0*/  LEA R8, R9, R8, 0x4 ;  /* 0x0000000809087211 */ /* 0x000fe400078e20ff */
[----:B------:R-:W-:Y:S01]  /*af00*/  LOP3.LUT R13, R13, 0x1c0, RZ, 0xc0, !PT ;  /* 0x000001c00d0d7812 */ /* 0x000fe200078ec0ff */
[----:B------:R-:W-:Y:S01]  /*af10*/  IMAD R4, R0, c[0x0][0x3f4], R4 ;  /* 0x0000fd0000047a24 */ /* 0x000fe200078e0204 */
[----:B------:R-:W-:Y:S01]  /*af20*/  LEA R14, R14, R8, 0x3 ;  /* 0x000000080e0e7211 */ /* 0x000fe200078e18ff */
[----:B------:R-:W-:Y:S01]  /*af30*/  IMAD.WIDE.U32 R18, R0, c[0x0][0x3f0], R18 ;  /* 0x0000fc0000127a25 */ /* 0x000fe200078e0012 */
[----:B------:R-:W-:-:S03]  /*af40*/  LEA.HI R13, R13, R13, RZ, 0x1d ;  /* 0x0000000d0d0d7211 */ /* 0x000fc600078fe8ff */
[C---:B------:R-:W-:Y:S02]  /*af50*/  IMAD R2, R0.reuse, c[0x0][0x49c], R2 ;  /* 0x0001270000027a24 */ /* 0x040fe400078e0202 */
[----:B------:R-:W-:Y:S01]  /*af60*/  IMAD.WIDE.U32 R20, R0, c[0x0][0x498], R20 ;  /* 0x0001260000147a25 */ /* 0x000fe200078e0014 */
[----:B------:R-:W-:Y:S02]  /*af70*/  SHF.R.S32.HI R0, RZ, 0x1f, R7 ;  /* 0x0000001fff007819 */ /* 0x000fe40000011407 */
[----:B---3--:R-:W-:Y:S01]  /*af80*/  LEA R8, R5, R8, 0x7 ;  /* 0x0000000805087211 */ /* 0x008fe200078e38ff */
[----:B------:R-:W-:Y:S01]  /*af90*/  IMAD R6, R6, c[0x0][0x388], RZ ;  /* 0x0000e20006067a24 */ /* 0x000fe200078e02ff */
[----:B------:R-:W-:Y:S02]  /*afa0*/  ISETP.NE.U32.AND P0, PT, R17, 0x1, PT ;  /* 0x000000011100780c */ /* 0x000fe40003f05070 */
[----:B------:R-:W-:Y:S01]  /*afb0*/  LEA R14, R5, R14, 0x7 ;  /* 0x0000000e050e7211 */ /* 0x000fe200078e38ff */
[----:B------:R-:W-:Y:S01]  /*afc0*/  IMAD R0, R0, c[0x0][0x3e0], RZ ;  /* 0x0000f80000007a24 */ /* 0x000fe200078e02ff */
[----:B------:R-:W-:-:S02]  /*afd0*/  IADD3 R19, R19, R4, RZ ;  /* 0x0000000413137210 */ /* 0x000fc40007ffe0ff */
[----:B------:R-:W-:Y:S02]  /*afe0*/  LEA R3, R3, R13, 0x1 ;  /* 0x0000000d03037211 */ /* 0x000fe400078e08ff */
[-C--:B------:R-:W-:Y:S01]  /*aff0*/  ISETP.GE.OR P5, PT, R8, R6.reuse, P3 ;  /* 0x000000060800720c */ /* 0x080fe20001fa6670 */
[----:B------:R-:W-:Y:S01]  /*b000*/  @P4 IMAD.HI.U32 R5, R14, c[0x0][0x4ec], RZ ;  /* 0x00013b000e054a27 */ /* 0x000fe200078e00ff */
[----:B------:R-:W-:Y:S02]  /*b010*/  IADD3 R8, R8, 0x8, RZ ;  /* 0x0000000808087810 */ /* 0x000fe40007ffe0ff */
[----:B------:R-:W-:Y:S01]  /*b020*/  SHF.L.U32 R3, R3, 0x1, RZ ;  /* 0x0000000103037819 */ /* 0x000fe200000006ff */
[C---:B------:R-:W-:Y:S02]  /*b030*/  IMAD R0, R7.reuse, c[0x0][0x3e4], R0 ;  /* 0x0000f90007007a24 */ /* 0x040fe400078e0200 */
[----:B------:R-:W-:Y:S01]  /*b040*/  IMAD.WIDE.U32 R18, R7, c[0x0][0x3e0], R18 ;  /* 0x0000f80007127a25 */ /* 0x000fe200078e0012 */
[----:B------:R-:W-:-:S02]  /*b050*/  ISETP.GE.OR P3, PT, R8, R6, P3 ;  /* 0x000000060800720c */ /* 0x000fc40001f66670 */
[----:B------:R-:W-:Y:S02]  /*b060*/  MOV R7, R14 ;  /* 0x0000000e00077202 */ /* 0x000fe40000000f00 */
[----:B------:R-:W-:Y:S02]  /*b070*/  IADD3 R8, R3, 0x80, RZ ;  /* 0x0000008003087810 */ /* 0x000fe40007ffe0ff */
[----:B------:R-:W-:Y:S02]  /*b080*/  @P4 SHF.R.U32.HI R7, RZ, c[0x0][0x4f0], R5 ;  /* 0x00013c00ff074a19 */ /* 0x000fe40000011605 */
[----:B------:R-:W-:Y:S02]  /*b090*/  IADD3 R19, R19, R0, RZ ;  /* 0x0000000013137210 */ /* 0x000fe40007ffe0ff */
[----:B------:R-:W-:Y:S02]  /*b0a0*/  IADD3 R0, R3, 0x70, RZ ;  /* 0x0000007003007810 */ /* 0x000fe40007ffe0ff */
[----:B------:R-:W-:-:S02]  /*b0b0*/  @P0 IADD3 R0, R8, 0x10, RZ ;  /* 0x0000001008000810 */ /* 0x000fc40007ffe0ff */
[----:B------:R-:W-:Y:S02]  /*b0c0*/  SHF.R.S32.HI R8, RZ, 0x1f, R7 ;  /* 0x0000001fff087819 */ /* 0x000fe40000011407 */
[C---:B------:R-:W-:Y:S02]  /*b0d0*/  IADD3 R20, P0, R7.reuse, R20, RZ ;  /* 0x0000001407147210 */ /* 0x040fe40007f1e0ff */
[----:B------:R-:W-:-:S05]  /*b0e0*/  IADD3 R7, -R7, RZ, RZ ;  /* 0x000000ff07077210 */ /* 0x000fca0007ffe1ff */
[----:B------:R-:W-:Y:S01]  /*b0f0*/  IMAD R7, R7, c[0x0][0x4e8], R14 ;  /* 0x00013a0007077a24 */ /* 0x000fe200078e020e */
[----:B------:R-:W-:Y:S01]  /*b100*/  MOV R5, 0x20 ;  /* 0x0000002000057802 */ /* 0x000fe20000000f00 */
[C---:B------:R-:W-:Y:S01]  /*b110*/  FMUL.FTZ R177, R11.reuse, R177 ;  /* 0x000000b10bb17220 */ /* 0x040fe20000410000 */
[----:B------:R-:W-:Y:S01]  /*b120*/  SHF.R.S32.HI R4, RZ, 0x1f, R12 ;  /* 0x0000001fff047819 */ /* 0x000fe2000001140c */
[C---:B------:R-:W-:Y:S01]  /*b130*/  FMUL.FTZ R176, R11.reuse, R176 ;  /* 0x000000b00bb07220 */ /* 0x040fe20000410000 */
[----:B------:R-:W-:Y:S01]  /*b140*/  IADD3.X R21, R8, R21, R2, P0, !PT ;  /* 0x0000001508157210 */ /* 0x000fe200007fe402 */
[C---:B------:R-:W-:Y:S01]  /*b150*/  FMUL.FTZ R179, R10.reuse, R179 ;  /* 0x000000b30ab37220 */ /* 0x040fe20000410000 */
[----:B------:R-:W-:Y:S01]  /*b160*/  SHF.R.S32.HI R9, RZ, 0x1f, R7 ;  /* 0x0000001fff097819 */ /* 0x000fe20000011407 */
[----:B------:R-:W-:Y:S01]  /*b170*/  FMUL.FTZ R178, R10, R178 ;  /* 0x000000b20ab27220 */ /* 0x000fe20000410000 */
[----:B------:R-:W-:Y:S01]  /*b180*/  MOV R2, 0x40 ;  /* 0x0000004000027802 */ /* 0x000fe20000000f00 */
[----:B------:R-:W-:-:S02]  /*b190*/  FMUL.FTZ R173, R11, R173 ;  /* 0x000000ad0bad7220 */ /* 0x000fc40000410000 */
[----:B------:R-:W-:Y:S02]  /*b1a0*/  FMUL.FTZ R172, R11, R172 ;  /* 0x000000ac0bac7220 */ /* 0x000fe40000410000 */
[C---:B------:R-:W-:Y:S02]  /*b1b0*/  FMUL.FTZ R175, R10.reuse, R175 ;  /* 0x000000af0aaf7220 */ /* 0x040fe40000410000 */
[C---:B------:R-:W-:Y:S01]  /*b1c0*/  FMUL.FTZ R174, R10.reuse, R174 ;  /* 0x000000ae0aae7220 */ /* 0x040fe20000410000 */
[----:B------:R-:W-:Y:S01]  /*b1d0*/  SEL R5, R5, 0xffffffe0, !P1 ;  /* 0xffffffe005057807 */ /* 0x000fe20004800000 */
[C---:B------:R-:W-:Y:S02]  /*b1e0*/  FMUL.FTZ R53, R11.reuse, R53 ;  /* 0x000000350b357220 */ /* 0x040fe40000410000 */
[----:B------:R-:W-:Y:S02]  /*b1f0*/  FMUL.FTZ R52, R11, R52 ;  /* 0x000000340b347220 */ /* 0x000fe40000410000 */
[----:B------:R-:W-:-:S02]  /*b200*/  FMUL.FTZ R55, R10, R55 ;  /* 0x000000370a377220 */ /* 0x000fc40000410000 */
[C---:B------:R-:W-:Y:S02]  /*b210*/  FMUL.FTZ R54, R10.reuse, R54 ;  /* 0x000000360a367220 */ /* 0x040fe40000410000 */
[C---:B------:R-:W-:Y:S02]  /*b220*/  FMUL.FTZ R57, R11.reuse, R57 ;  /* 0x000000390b397220 */ /* 0x040fe40000410000 */
[----:B------:R-:W-:Y:S02]  /*b230*/  FMUL.FTZ R56, R11, R56 ;  /* 0x000000380b387220 */ /* 0x000fe40000410000 */
[C---:B------:R-:W-:Y:S02]  /*b240*/  FMUL.FTZ R59, R10.reuse, R59 ;  /* 0x0000003b0a3b7220 */ /* 0x040fe40000410000 */
[----:B------:R-:W-:Y:S01]  /*b250*/  FMUL.FTZ R58, R10, R58 ;  /* 0x0000003a0a3a7220 */ /* 0x000fe20000410000 */
[----:B------:R-:W-:Y:S01]  /*b260*/  F2FP.BF16.PACK_AB R176, R177, R176 ;  /* 0x000000b0b1b0723e */ /* 0x000fe200000010ff */
[----:B------:R-:W-:Y:S01]  /*b270*/  FMUL.FTZ R61, R11, R61 ;  /* 0x0000003d0b3d7220 */ /* 0x000fe20000410000 */
[----:B------:R-:W-:Y:S01]  /*b280*/  F2FP.BF16.PACK_AB R178, R179, R178 ;  /* 0x000000b2b3b2723e */ /* 0x000fe200000010ff */
[----:B------:R-:W-:Y:S01]  /*b290*/  FMUL.FTZ R60, R11, R60 ;  /* 0x0000003c0b3c7220 */ /* 0x000fe20000410000 */
[----:B------:R-:W-:Y:S01]  /*b2a0*/  SEL R2, R2, 0xffffffc0, !P2 ;  /* 0xffffffc002027807 */ /* 0x000fe20005000000 */
[----:B------:R-:W-:-:S02]  /*b2b0*/  FMUL.FTZ R63, R10, R63 ;  /* 0x0000003f0a3f7220 */ /* 0x000fc40000410000 */
[C---:B------:R-:W-:Y:S01]  /*b2c0*/  FMUL.FTZ R62, R10.reuse, R62 ;  /* 0x0000003e0a3e7220 */ /* 0x040fe20000410000 */
[----:B------:R-:W-:Y:S01]  /*b2d0*/  F2FP.BF16.PACK_AB R172, R173, R172 ;  /* 0x000000acadac723e */ /* 0x000fe200000010ff */
[----:B------:R-:W-:Y:S01]  /*b2e0*/  FMUL.FTZ R65, R11, R65 ;  /* 0x000000410b417220 */ /* 0x000fe20000410000 */
[----:B------:R-:W-:Y:S01]  /*b2f0*/  F2FP.BF16.PACK_AB R174, R175, R174 ;  /* 0x000000aeafae723e */ /* 0x000fe200000010ff */
[----:B------:R-:W-:Y:S02]  /*b300*/  FMUL.FTZ R64, R11, R64 ;  /* 0x000000400b407220 */ /* 0x000fe40000410000 */
[C---:B------:R-:W-:Y:S02]  /*b310*/  FMUL.FTZ R67, R10.reuse, R67 ;  /* 0x000000430a437220 */ /* 0x040fe40000410000 */
[----:B------:R-:W-:Y:S02]  /*b320*/  FMUL.FTZ R66, R10, R66 ;  /* 0x000000420a427220 */ /* 0x000fe40000410000 */
[----:B------:R-:W-:-:S02]  /*b330*/  IMAD R4, R4, c[0x0][0x3d8], RZ ;  /* 0x0000f60004047a24 */ /* 0x000fc400078e02ff */
[----:B------:R-:W-:Y:S01]  /*b340*/  IMAD R9, R9, c[0x0][0x488], RZ ;  /* 0x0001220009097a24 */ /* 0x000fe200078e02ff */
[----:B------:R-:W-:Y:S01]  /*b350*/  F2FP.BF16.PACK_AB R52, R53, R52 ;  /* 0x000000343534723e */ /* 0x000fe200000010ff */
[----:B------:R-:W-:Y:S01]  /*b360*/  FMUL.FTZ R69, R11, R69 ;  /* 0x000000450b457220 */ /* 0x000fe20000410000 */
[----:B------:R-:W-:Y:S01]  /*b370*/  F2FP.BF16.PACK_AB R54, R55, R54 ;  /* 0x000000363736723e */ /* 0x000fe200000010ff */
[----:B------:R-:W-:Y:S01]  /*b380*/  FMUL.FTZ R68, R11, R68 ;  /* 0x000000440b447220 */ /* 0x000fe20000410000 */
[----:B------:R-:W-:Y:S01]  /*b390*/  IADD3 R8, R3, R5, RZ ;  /* 0x0000000503087210 */ /* 0x000fe20007ffe0ff */
[C---:B------:R-:W-:Y:S02]  /*b3a0*/  FMUL.FTZ R71, R10.reuse, R71 ;  /* 0x000000470a477220 */ /* 0x040fe40000410000 */
[C---:B------:R-:W-:Y:S01]  /*b3b0*/  FMUL.FTZ R70, R10.reuse, R70 ;  /* 0x000000460a467220 */ /* 0x040fe20000410000 */
[----:B------:R-:W-:Y:S01]  /*b3c0*/  F2FP.BF16.PACK_AB R56, R57, R56 ;  /* 0x000000383938723e */ /* 0x000fe200000010ff */
[----:B------:R-:W-:Y:S01]  /*b3d0*/  FMUL.FTZ R73, R11, R73 ;  /* 0x000000490b497220 */ /* 0x000fe20000410000 */
[----:B------:R-:W-:Y:S01]  /*b3e0*/  F2FP.BF16.PACK_AB R58, R59, R58 ;  /* 0x0000003a3b3a723e */ /* 0x000fe200000010ff */
[----:B------:R-:W-:Y:S01]  /*b3f0*/  FMUL.FTZ R72, R11, R72 ;  /* 0x000000480b487220 */ /* 0x000fe20000410000 */
[----:B------:R-:W-:Y:S01]  /*b400*/  IADD3 R5, R5, R0, RZ ;  /* 0x0000000005057210 */ /* 0x000fe20007ffe0ff */
[----:B------:R-:W-:-:S02]  /*b410*/  FMUL.FTZ R75, R10, R75 ;  /* 0x0000004b0a4b7220 */ /* 0x000fc40000410000 */
[C---:B------:R-:W-:Y:S01]  /*b420*/  FMUL.FTZ R74, R10.reuse, R74 ;  /* 0x0000004a0a4a7220 */ /* 0x040fe20000410000 */
        /* <DEDUP_REMOVED lines=8> */
[C---:B------:R-:W-:Y:S01]  /*b4b0*/  FMUL.FTZ R83, R10.reuse, R83 ;  /* 0x000000530a537220 */ /* 0x040fe20000410000 */
[----:B------:R-:W-:Y:S01]  /*b4c0*/  F2FP.BF16.PACK_AB R66, R67, R66 ;  /* 0x000000424342723e */ /* 0x000fe200000010ff */
[----:B------:R-:W-:Y:S01]  /*b4d0*/  FMUL.FTZ R82, R10, R82 ;  /* 0x000000520a527220 */ /* 0x000fe20000410000 */
[----:B------:R-:W-:Y:S01]  /*b4e0*/  STS [R3+0x80], R176 ;  /* 0x000080b003007388 */ /* 0x000fe20000000800 */
[----:B------:R-:W-:-:S02]  /*b4f0*/  IMAD R4, R12, c[0x0][0x3dc], R4 ;  /* 0x0000f7000c047a24 */ /* 0x000fc400078e0204 */
[----:B------:R-:W-:Y:S01]  /*b500*/  IMAD.WIDE.U32 R20, R7, c[0x0][0x488], R20 ;  /* 0x0001220007147a25 */ /* 0x000fe200078e0014 */
[----:B------:R-:W-:Y:S01]  /*b510*/  STS [R3+0x480], R178 ;  /* 0x000480b203007388 */ /* 0x000fe20000000800 */
[----:B------:R-:W-:Y:S02]  /*b520*/  F2FP.BF16.PACK_AB R68, R69, R68 ;  /* 0x000000444544723e */ /* 0x000fe400000010ff */
[----:B------:R-:W-:Y:S01]  /*b530*/  IMAD R9, R7, c[0x0][0x48c], R9 ;  /* 0x0001230007097a24 */ /* 0x000fe200078e0209 */
[----:B------:R-:W-:Y:S01]  /*b540*/  IADD3 R7, R2, R0, RZ ;  /* 0x0000000002077210 */ /* 0x000fe20007ffe0ff */
[----:B------:R-:W-:Y:S01]  /*b550*/  FMUL.FTZ R85, R11, R85 ;  /* 0x000000550b557220 */ /* 0x000fe20000410000 */
[----:B------:R-:W-:Y:S01]  /*b560*/  F2FP.BF16.PACK_AB R70, R71, R70 ;  /* 0x000000464746723e */ /* 0x000fe200000010ff */
[----:B------:R-:W-:Y:S01]  /*b570*/  FMUL.FTZ R84, R11, R84 ;  /* 0x000000540b547220 */ /* 0x000fe20000410000 */
[----:B------:R-:W-:Y:S01]  /*b580*/  STS [R0], R172 ;  /* 0x000000ac00007388 */ /* 0x000fe20000000800 */
[----:B------:R-:W-:-:S02]  /*b590*/  FMUL.FTZ R87, R10, R87 ;  /* 0x000000570a577220 */ /* 0x000fc40000410000 */
[----:B------:R-:W-:Y:S01]  /*b5a0*/  FMUL.FTZ R86, R10, R86 ;  /* 0x000000560a567220 */ /* 0x000fe20000410000 */
[----:B------:R-:W-:Y:S01]  /*b5b0*/  STS [R0+0x400], R174 ;  /* 0x000400ae00007388 */ /* 0x000fe20000000800 */
[----:B------:R-:W-:Y:S01]  /*b5c0*/  IMAD.WIDE.U32 R12, R12, c[0x0][0x3d8], R18 ;  /* 0x0000f6000c0c7a25 */ /* 0x000fe200078e0012 */
[----:B------:R-:W-:Y:S02]  /*b5d0*/  IADD3 R18, R2, R8, RZ ;  /* 0x0000000802127210 */ /* 0x000fe40007ffe0ff */
[----:B------:R-:W-:Y:S01]  /*b5e0*/  F2FP.BF16.PACK_AB R72, R73, R72 ;  /* 0x000000484948723e */ /* 0x000fe200000010ff */
[----:B------:R-:W-:Y:S01]  /*b5f0*/  FMUL.FTZ R89, R11, R89 ;  /* 0x000000590b597220 */ /* 0x000fe20000410000 */
[----:B------:R-:W-:Y:S01]  /*b600*/  F2FP.BF16.PACK_AB R74, R75, R74 ;  /* 0x0000004a4b4a723e */ /* 0x000fe200000010ff */
[----:B------:R-:W-:Y:S01]  /*b610*/  FMUL.FTZ R88, R11, R88 ;  /* 0x000000580b587220 */ /* 0x000fe20000410000 */
[----:B------:R-:W-:Y:S01]  /*b620*/  STS [R8+0x80], R52 ;  /* 0x0000803408007388 */ /* 0x000fe20000000800 */
[C---:B------:R-:W-:Y:S01]  /*b630*/  FMUL.FTZ R91, R10.reuse, R91 ;  /* 0x0000005b0a5b7220 */ /* 0x040fe20000410000 */
[----:B------:R-:W-:Y:S01]  /*b640*/  IADD3 R2, R5, R2, RZ ;  /* 0x0000000205027210 */ /* 0x000fe20007ffe0ff */
[C---:B------:R-:W-:Y:S01]  /*b650*/  FMUL.FTZ R90, R10.reuse, R90 ;  /* 0x0000005a0a5a7220 */ /* 0x040fe20000410000 */
[----:B------:R-:W-:Y:S01]  /*b660*/  STS [R8+0x480], R54 ;  /* 0x0004803608007388 */ /* 0x000fe20000000800 */
[----:B------:R-:W-:Y:S01]  /*b670*/  FMUL.FTZ R93, R11, R93 ;  /* 0x0000005d0b5d7220 */ /* 0x000fe20000410000 */
[----:B------:R-:W-:Y:S01]  /*b680*/  F2FP.BF16.PACK_AB R76, R77, R76 ;  /* 0x0000004c4d4c723e */ /* 0x000fe200000010ff */
[----:B------:R-:W-:Y:S01]  /*b690*/  FMUL.FTZ R92, R11, R92 ;  /* 0x0000005c0b5c7220 */ /* 0x000fe20000410000 */
[----:B------:R-:W-:Y:S01]  /*b6a0*/  F2FP.BF16.PACK_AB R78, R79, R78 ;  /* 0x0000004e4f4e723e */ /* 0x000fe200000010ff */
[C---:B------:R-:W-:Y:S01]  /*b6b0*/  FMUL.FTZ R95, R10.reuse, R95 ;  /* 0x0000005f0a5f7220 */ /* 0x040fe20000410000 */
[----:B------:R-:W-:Y:S01]  /*b6c0*/  STS [R5], R56 ;  /* 0x0000003805007388 */ /* 0x000fe20000000800 */
[----:B------:R-:W-:Y:S01]  /*b6d0*/  FMUL.FTZ R94, R10, R94 ;  /* 0x0000005e0a5e7220 */ /* 0x000fe20000410000 */
[----:B------:R-:W-:Y:S01]  /*b6e0*/  F2FP.BF16.PACK_AB R82, R83, R82 ;  /* 0x000000525352723e */ /* 0x000fe200000010ff */
[C---:B------:R-:W-:Y:S01]  /*b6f0*/  FMUL.FTZ R97, R11.reuse, R97 ;  /* 0x000000610b617220 */ /* 0x040fe20000410000 */
[----:B------:R-:W-:Y:S01]  /*b700*/  STS [R5+0x400], R58 ;  /* 0x0004003a05007388 */ /* 0x000fe20000000800 */
[----:B------:R-:W-:-:S02]  /*b710*/  FMUL.FTZ R96, R11, R96 ;  /* 0x000000600b607220 */ /* 0x000fc40000410000 */
[C---:B------:R-:W-:Y:S01]  /*b720*/  FMUL.FTZ R99, R10.reuse, R99 ;  /* 0x000000630a637220 */ /* 0x040fe20000410000 */
[----:B------:R-:W-:Y:S01]  /*b730*/  STS [R14+0x80], R60 ;  /* 0x0000803c0e007388 */ /* 0x000fe20000000800 */
[C---:B------:R-:W-:Y:S01]  /*b740*/  FMUL.FTZ R98, R10.reuse, R98 ;  /* 0x000000620a627220 */ /* 0x040fe20000410000 */
[----:B------:R-:W-:Y:S01]  /*b750*/  F2FP.BF16.PACK_AB R84, R85, R84 ;  /* 0x000000545554723e */ /* 0x000fe200000010ff */
[C---:B------:R-:W-:Y:S01]  /*b760*/  FMUL.FTZ R101, R11.reuse, R101 ;  /* 0x000000650b657220 */ /* 0x040fe20000410000 */
[----:B------:R-:W-:Y:S01]  /*b770*/  STS [R14+0x480], R62 ;  /* 0x0004803e0e007388 */ /* 0x000fe20000000800 */
[----:B------:R-:W-:Y:S01]  /*b780*/  FMUL.FTZ R100, R11, R100 ;  /* 0x000000640b647220 */ /* 0x000fe20000410000 */
[----:B------:R-:W-:Y:S01]  /*b790*/  F2FP.BF16.PACK_AB R86, R87, R86 ;  /* 0x000000565756723e */ /* 0x000fe200000010ff */
[C---:B------:R-:W-:Y:S01]  /*b7a0*/  FMUL.FTZ R103, R10.reuse, R103 ;  /* 0x000000670a677220 */ /* 0x040fe20000410000 */
[----:B------:R-:W-:Y:S01]  /*b7b0*/  STS [R7], R64 ;  /* 0x0000004007007388 */ /* 0x000fe20000000800 */
[C---:B------:R-:W-:Y:S01]  /*b7c0*/  FMUL.FTZ R102, R10.reuse, R102 ;  /* 0x000000660a667220 */ /* 0x040fe20000410000 */
[----:B------:R-:W-:Y:S01]  /*b7d0*/  F2FP.BF16.PACK_AB R88, R89, R88 ;  /* 0x000000585958723e */ /* 0x000fe200000010ff */
[C---:B------:R-:W-:Y:S01]  /*b7e0*/  FMUL.FTZ R105, R11.reuse, R105 ;  /* 0x000000690b697220 */ /* 0x040fe20000410000 */
[----:B------:R-:W-:Y:S01]  /*b7f0*/  STS [R7+0x400], R66 ;  /* 0x0004004207007388 */ /* 0x000fe20000000800 */
[----:B------:R-:W-:Y:S01]  /*b800*/  FMUL.FTZ R104, R11, R104 ;  /* 0x000000680b687220 */ /* 0x000fe20000410000 */
[----:B------:R-:W-:Y:S01]  /*b810*/  F2FP.BF16.PACK_AB R90, R91, R90 ;  /* 0x0000005a5b5a723e */ /* 0x000fe200000010ff */
        /* <DEDUP_REMOVED lines=120> */
[----:B------:R-:W-:Y:S01]  /*bfa0*/  FMUL.FTZ R165, R11, R165 ;  /* 0x000000a50ba57220 */ /* 0x000fe20000410000 */
[----:B------:R-:W-:Y:S01]  /*bfb0*/  STS [R7+0x8000], R128 ;  /* 0x0080008007007388 */ /* 0x000fe20000000800 */
[----:B------:R-:W-:-:S02]  /*bfc0*/  FMUL.FTZ R171, R10, R171 ;  /* 0x000000ab0aab7220 */ /* 0x000fc40000410000 */
[C---:B------:R-:W-:Y:S01]  /*bfd0*/  FMUL.FTZ R170, R10.reuse, R170 ;  /* 0x000000aa0aaa7220 */ /* 0x040fe20000410000 */
[----:B------:R-:W-:Y:S01]  /*bfe0*/  STS [R7+0x8400], R130 ;  /* 0x0084008207007388 */ /* 0x000fe20000000800 */
[C---:B------:R-:W-:Y:S01]  /*bff0*/  FMUL.FTZ R167, R10.reuse, R167 ;  /* 0x000000a70aa77220 */ /* 0x040fe20000410000 */
[----:B------:R-:W-:Y:S01]  /*c000*/  F2FP.BF16.PACK_AB R152, R153, R152 ;  /* 0x000000989998723e */ /* 0x000fe200000010ff */
[----:B------:R-:W-:Y:S01]  /*c010*/  FMUL.FTZ R11, R11, R164 ;  /* 0x000000a40b0b7220 */ /* 0x000fe20000410000 */
[----:B------:R-:W-:Y:S01]  /*c020*/  F2FP.BF16.PACK_AB R154, R155, R154 ;  /* 0x0000009a9b9a723e */ /* 0x000fe200000010ff */
[----:B------:R-:W-:Y:S01]  /*c030*/  FMUL.FTZ R10, R10, R166 ;  /* 0x000000a60a0a7220 */ /* 0x000fe20000410000 */
[----:B------:R-:W-:Y:S01]  /*c040*/  STS [R18+0x8080], R132 ;  /* 0x0080808412007388 */ /* 0x000fe20000000800 */
[----:B------:R-:W-:Y:S02]  /*c050*/  F2FP.BF16.PACK_AB R156, R157, R156 ;  /* 0x0000009c9d9c723e */ /* 0x000fe400000010ff */
[----:B------:R-:W-:Y:S01]  /*c060*/  F2FP.BF16.PACK_AB R158, R159, R158 ;  /* 0x0000009e9f9e723e */ /* 0x000fe200000010ff */
[----:B------:R-:W-:Y:S01]  /*c070*/  STS [R18+0x8480], R134 ;  /* 0x0084808612007388 */ /* 0x000fe20000000800 */
[----:B------:R-:W-:-:S02]  /*c080*/  LEA R17, P0, R20, c[0x0][0x450], 0x2 ;  /* 0x0001140014117a11 */ /* 0x000fc400078010ff */
[----:B------:R-:W-:Y:S01]  /*c090*/  IADD3 R9, R21, R9, RZ ;  /* 0x0000000915097210 */ /* 0x000fe20007ffe0ff */
[----:B------:R-:W-:Y:S01]  /*c0a0*/  STS [R2+0x8000], R136 ;  /* 0x0080008802007388 */ /* 0x000fe20000000800 */
[----:B------:R-:W-:Y:S02]  /*c0b0*/  F2FP.BF16.PACK_AB R160, R161, R160 ;  /* 0x000000a0a1a0723e */ /* 0x000fe400000010ff */
[----:B------:R-:W-:Y:S01]  /*c0c0*/  F2FP.BF16.PACK_AB R162, R163, R162 ;  /* 0x000000a2a3a2723e */ /* 0x000fe200000010ff */
[----:B------:R-:W-:Y:S01]  /*c0d0*/  STS [R2+0x8400], R138 ;  /* 0x0084008a02007388 */ /* 0x000fe20000000800 */
[----:B------:R-:W-:Y:S02]  /*c0e0*/  F2FP.BF16.PACK_AB R168, R169, R168 ;  /* 0x000000a8a9a8723e */ /* 0x000fe400000010ff */
[----:B------:R-:W-:Y:S01]  /*c0f0*/  F2FP.BF16.PACK_AB R170, R171, R170 ;  /* 0x000000aaabaa723e */ /* 0x000fe200000010ff */
        /* <DEDUP_REMOVED lines=19> */
[----:B------:R-:W-:Y:S04]  /*c230*/  SHFL.IDX PT, R20, R17, RZ, 0x1c1f ;  /* 0x001c1fff11147589 */ /* 0x000fe800000e0000 */
[----:B------:R-:W3:Y:S04]  /*c240*/  SHFL.IDX PT, R21, R9, RZ, 0x1c1f ;  /* 0x001c1fff09157589 */ /* 0x000ee800000e0000 */
[----:B------:R-:W-:Y:S06]  /*c250*/  BAR.SYNC.DEFER_BLOCKING 0x1, 0x100 ;  /* 0x0044000000007b1d */ /* 0x000fec0000010000 */
[----:B------:R-:W-:Y:S04]  /*c260*/  SHFL.IDX PT, R22, R17, 0x1, 0x1c1f ;  /* 0x003c1f0011167f89 */ /* 0x000fe800000e0000 */
[----:B------:R-:W4:Y:S01]  /*c270*/  SHFL.IDX PT, R23, R9, 0x1, 0x1c1f ;  /* 0x003c1f0009177f89 */ /* 0x000f2200000e0000 */
[----:B-1----:R-:W-:-:S03]  /*c280*/  SHF.L.U32 R14, R252, 0x1, RZ ;  /* 0x00000001fc0e7819 */ /* 0x002fc600000006ff */
[----:B---3--:R2:W-:Y:S04]  /*c290*/  @!P5 ST.E [R20.64], R16 ;  /* 0x000000101400d985 */ /* 0x0085e8000c10190c */
[----:B----4-:R2:W-:Y:S04]  /*c2a0*/  @!P3 ST.E [R22.64], R15 ;  /* 0x0000000f1600b985 */ /* 0x0105e8000c10190c */
[----:B------:R2:W1:Y:S04]  /*c2b0*/  LDS.128 R56, [R14+0x1080] ;  /* 0x001080000e387984 */ /* 0x0004680000000c00 */
        /* <DEDUP_REMOVED lines=11> */
[----:B------:R-:W-:-:S02]  /*c370*/  IADD3 R4, R13, R4, RZ ;  /* 0x000000040d047210 */ /* 0x000fc40007ffe0ff */
[----:B------:R-:W-:-:S04]  /*c380*/  LEA R0, P0, R12, c[0x0][0x380], 0x1 ;  /* 0x0000e0000c007a11 */ /* 0x000fc800078008ff */
[----:B------:R-:W-:Y:S02]  /*c390*/  LEA.HI.X R73, R12, c[0x0][0x384], R4, 0x1, P0 ;  /* 0x0000e1000c497a11 */ /* 0x000fe400000f0c04 */
[----:B------:R-:W-:Y:S01]  /*c3a0*/  ISETP.GE.AND P0, PT, R251, R6, PT ;  /* 0x00000006fb00720c */ /* 0x000fe20003f06270 */
[----:B------:R2:W1:Y:S01]  /*c3b0*/  SHFL.IDX PT, R74, R0, RZ, 0x181f ;  /* 0x00181fff004a7589 */ /* 0x00046200000e0000 */
[----:B------:R-:W-:Y:S03]  /*c3c0*/  BSSY B0, `(.L_x_775) ;  /* 0x000001f000007945 */ /* 0x000fe60003800000 */
[----:B------:R2:W1:Y:S08]  /*c3d0*/  SHFL.IDX PT, R75, R73, RZ, 0x181f ;  /* 0x00181fff494b7589 */ /* 0x00047000000e0000 */
[----:B------:R-:W-:Y:S05]  /*c3e0*/  @P0 BRA `(.L_x_776) ;  /* 0x000001c000000947 */ /* 0x000fea0003800000 */
[----:B---34-:R-:W3:Y:S01]  /*c3f0*/  LDS.128 R68, [R14+0x80] ;  /* 0x000080000e447984 */ /* 0x018ee20000000c00 */
[----:B-----5:R-:W-:-:S02]  /*c400*/  IADD3 R72, R81, 0x40, RZ ;  /* 0x0000004051487810 */ /* 0x020fc40007ffe0ff */
[C---:B------:R-:W-:Y:S01]  /*c410*/  IADD3 R5, R81.reuse, 0x80, RZ ;  /* 0x0000008051057810 */ /* 0x040fe20007ffe0ff */
[----:B------:R-:W4:Y:S01]  /*c420*/  LDS.128 R64, [R14+0x4080] ;  /* 0x004080000e407984 */ /* 0x000f220000000c00 */
[----:B------:R-:W-:Y:S02]  /*c430*/  IADD3 R3, R81, 0xc0, RZ ;  /* 0x000000c051037810 */ /* 0x000fe40007ffe0ff */
[----:B------:R-:W-:Y:S01]  /*c440*/  ISETP.GE.AND P2, PT, R72, c[0x0][0x3c8], PT ;  /* 0x0000f20048007a0c */ /* 0x000fe20003f46270 */
[----:B------:R-:W2:Y:S01]  /*c450*/  LDS.128 R60, [R14+0x8080] ;  /* 0x008080000e3c7984 */ /* 0x000ea20000000c00 */
[----:B------:R-:W-:Y:S02]  /*c460*/  ISETP.GE.AND P1, PT, R5, c[0x0][0x3c8], PT ;  /* 0x0000f20005007a0c */ /* 0x000fe40003f26270 */
[----:B------:R-:W-:Y:S01]  /*c470*/  ISETP.GE.AND P0, PT, R3, c[0x0][0x3c8], PT ;  /* 0x0000f20003007a0c */ /* 0x000fe20003f06270 */
[----:B--2---:R-:W2:Y:S01]  /*c480*/  LDS.128 R12, [R14+0xc080] ;  /* 0x00c080000e0c7984 */ /* 0x004ea20000000c00 */
[----:B------:R-:W-:-:S07]  /*c490*/  ISETP.GE.AND P3, PT, R81, c[0x0][0x3c8], PT ;  /* 0x0000f20051007a0c */ /* 0x000fce0003f66270 */
[----:B------:R-:W-:Y:S02]  /*c4a0*/  @!P2 SHF.R.S32.HI R7, RZ, 0x1f, R72 ;  /* 0x0000001fff07a819 */ /* 0x000fe40000011448 */
[----:B------:R-:W-:Y:S02]  /*c4b0*/  @!P1 SHF.R.S32.HI R4, RZ, 0x1f, R5 ;  /* 0x0000001fff049819 */ /* 0x000fe40000011405 */
[----:B------:R-:W-:Y:S02]  /*c4c0*/  @!P0 SHF.R.S32.HI R2, RZ, 0x1f, R3 ;  /* 0x0000001fff028819 */ /* 0x000fe40000011403 */
[----:B------:R-:W-:Y:S01]  /*c4d0*/  @!P2 LEA.HI R7, R7, R72, RZ, 0x3 ;  /* 0x000000480707a211 */ /* 0x000fe200078f18ff */
[----:B-1----:R-:W-:Y:S01]  /*c4e0*/  @!P3 IMAD.WIDE R76, R81, 0x2, R74 ;  /* 0x00000002514cb825 */ /* 0x002fe200078e024a */
[----:B------:R-:W-:Y:S02]  /*c4f0*/  @!P1 LEA.HI R4, R4, R5, RZ, 0x3 ;  /* 0x0000000504049211 */ /* 0x000fe400078f18ff */
[----:B------:R-:W-:-:S02]  /*c500*/  @!P0 LEA.HI R2, R2, R3, RZ, 0x3 ;  /* 0x0000000302028211 */ /* 0x000fc400078f18ff */
[----:B------:R-:W-:Y:S02]  /*c510*/  @!P2 LOP3.LUT R7, R7, 0xfffffff8, RZ, 0xc0, !PT ;  /* 0xfffffff80707a812 */ /* 0x000fe400078ec0ff */
[----:B------:R-:W-:Y:S02]  /*c520*/  @!P1 LOP3.LUT R4, R4, 0xfffffff8, RZ, 0xc0, !PT ;  /* 0xfffffff804049812 */ /* 0x000fe400078ec0ff */
[----:B------:R-:W-:Y:S01]  /*c530*/  @!P0 LOP3.LUT R2, R2, 0xfffffff8, RZ, 0xc0, !PT ;  /* 0xfffffff802028812 */ /* 0x000fe200078ec0ff */
[--C-:B------:R-:W-:Y:S01]  /*c540*/  @!P2 IMAD.WIDE R78, R7, 0x2, R74.reuse ;  /* 0x00000002074ea825 */ /* 0x100fe200078e024a */
[----:B---3--:R1:W-:Y:S03]  /*c550*/  @!P3 ST.E.128 [R76.64], R68 ;  /* 0x000000444c00b985 */ /* 0x0083e6000c101d0c */
[--C-:B------:R-:W-:Y:S01]  /*c560*/  @!P1 IMAD.WIDE R4, R4, 0x2, R74.reuse ;  /* 0x0000000204049825 */ /* 0x100fe200078e024a */
[----:B----4-:R1:W-:Y:S03]  /*c570*/  @!P2 ST.E.128 [R78.64], R64 ;  /* 0x000000404e00a985 */ /* 0x0103e6000c101d0c */
[----:B------:R-:W-:Y:S01]  /*c580*/  @!P0 IMAD.WIDE R2, R2, 0x2, R74 ;  /* 0x0000000202028825 */ /* 0x000fe200078e024a */
[----:B------:R1:W-:Y:S04]  /*c590*/  @!P1 ST.E.128 [R4.64], R60 ;  /* 0x0000003c04009985 */ /* 0x0003e8000c101d0c */
[----:B--2---:R1:W-:Y:S02]  /*c5a0*/  @!P0 ST.E.128 [R2.64], R12 ;  /* 0x0000000c02008985 */ /* 0x0043e4000c101d0c */
.L_x_776:
[----:B---34-:R-:W-:Y:S05]  /*c5b0*/  BSYNC B0 ;  /* 0x0000000000007941 */ /* 0x018fea0003800000 */
.L_x_775:
[----:B-1----:R-:W-:Y:S01]  /*c5c0*/  IADD3 R2, R251, 0x20, RZ ;  /* 0x00000020fb027810 */ /* 0x002fe20007ffe0ff */
[----:B--2---:R1:W2:Y:S01]  /*c5d0*/  SHFL.IDX PT, R15, R73, 0x1, 0x181f ;  /* 0x00381f00490f7f89 */ /* 0x0042a200000e0000 */
[----:B------:R-:W-:Y:S02]  /*c5e0*/  BSSY B0, `(.L_x_777) ;  /* 0x000001c000007945 */ /* 0x000fe40003800000 */
[----:B------:R-:W-:Y:S01]  /*c5f0*/  ISETP.GE.AND P0, PT, R2, R6, PT ;  /* 0x000000060200720c */ /* 0x000fe20003f06270 */
[----:B------:R1:W3:-:S12]  /*c600*/  SHFL.IDX PT, R14, R0, 0x1, 0x181f ;  /* 0x00381f00000e7f89 */ /* 0x0002d800000e0000 */
        /* <DEDUP_REMOVED lines=25> */
.L_x_778:
[----:B------:R-:W-:Y:S05]  /*c7a0*/  BSYNC B0 ;  /* 0x0000000000007941 */ /* 0x000fea0003800000 */
.L_x_777:
[----:B--2---:R-:W-:Y:S01]  /*c7b0*/  IADD3 R2, R251, 0x40, RZ ;  /* 0x00000040fb027810 */ /* 0x004fe20007ffe0ff */
[----:B------:R2:W4:Y:S01]  /*c7c0*/  SHFL.IDX PT, R15, R73, 0x2, 0x181f ;  /* 0x00581f00490f7f89 */ /* 0x00052200000e0000 */
        /* <DEDUP_REMOVED lines=28> */
.L_x_780:
[----:B------:R-:W-:Y:S05]  /*c990*/  BSYNC B0 ;  /* 0x0000000000007941 */ /* 0x000fea0003800000 */
.L_x_779:
[----:B------:R-:W-:Y:S01]  /*c9a0*/  IADD3 R251, R251, 0x60, RZ ;  /* 0x00000060fbfb7810 */ /* 0x000fe20007ffe0ff */
[----:B---3--:R3:W1:Y:S03]  /*c9b0*/  SHFL.IDX PT, R13, R73, 0x3, 0x181f ;  /* 0x00781f00490d7f89 */ /* 0x00866600000e0000 */
[----:B------:R-:W-:Y:S01]  /*c9c0*/  ISETP.GE.AND P0, PT, R251, R6, PT ;  /* 0x00000006fb00720c */ /* 0x000fe20003f06270 */
[----:B------:R3:W2:-:S12]  /*c9d0*/  SHFL.IDX PT, R12, R0, 0x3, 0x181f ;  /* 0x00781f00000c7f89 */ /* 0x00069800000e0000 */
[----:B------:R-:W-:Y:S05]  /*c9e0*/  @P0 EXIT ;  /* 0x000000000000094d */ /* 0x000fea0003800000 */
[C---:B-----5:R-:W-:Y:S02]  /*c9f0*/  IADD3 R4, R81.reuse, 0x40, RZ ;  /* 0x0000004051047810 */ /* 0x060fe40007ffe0ff */
[C---:B------:R-:W-:Y:S02]  /*ca00*/  IADD3 R2, R81.reuse, 0x80, RZ ;  /* 0x0000008051027810 */ /* 0x040fe40007ffe0ff */
[----:B------:R-:W-:Y:S02]  /*ca10*/  ISETP.GE.AND P1, PT, R4, c[0x0][0x3c8], PT ;  /* 0x0000f20004007a0c */ /* 0x000fe40003f26270 */
[----:B------:R-:W-:Y:S02]  /*ca20*/  ISETP.GE.AND P0, PT, R2, c[0x0][0x3c8], PT ;  /* 0x0000f20002007a0c */ /* 0x000fe40003f06270 */
[----:B------:R-:W-:-:S09]  /*ca30*/  ISETP.GE.AND P2, PT, R81, c[0x0][0x3c8], PT ;  /* 0x0000f20051007a0c */ /* 0x000fd20003f46270 */
[----:B------:R-:W-:Y:S02]  /*ca40*/  @!P1 SHF.R.S32.HI R3, RZ, 0x1f, R4 ;  /* 0x0000001fff039819 */ /* 0x000fe40000011404 */
[----:B-123--:R-:W-:Y:S02]  /*ca50*/  @!P0 SHF.R.S32.HI R0, RZ, 0x1f, R2 ;  /* 0x0000001fff008819 */ /* 0x00efe40000011402 */
[----:B------:R-:W-:Y:S01]  /*ca60*/  @!P1 LEA.HI R3, R3, R4, RZ, 0x3 ;  /* 0x0000000403039211 */ /* 0x000fe200078f18ff */
[--C-:B------:R-:W-:Y:S01]  /*ca70*/  @!P2 IMAD.WIDE R4, R81, 0x2, R12.reuse ;  /* 0x000000025104a825 */ /* 0x100fe200078e020c */
[----:B------:R-:W-:Y:S02]  /*ca80*/  @!P0 LEA.HI R0, R0, R2, RZ, 0x3 ;  /* 0x0000000200008211 */ /* 0x000fe400078f18ff */
[----:B------:R-:W-:Y:S02]  /*ca90*/  @!P1 LOP3.LUT R3, R3, 0xfffffff8, RZ, 0xc0, !PT ;  /* 0xfffffff803039812 */ /* 0x000fe400078ec0ff */
[----:B------:R-:W-:Y:S01]  /*caa0*/  @!P0 LOP3.LUT R0, R0, 0xfffffff8, RZ, 0xc0, !PT ;  /* 0xfffffff800008812 */ /* 0x000fe200078ec0ff */
[----:B------:R-:W-:Y:S02]  /*cab0*/  @!P2 ST.E.128 [R4.64], R48 ;  /* 0x000000300400a985 */ /* 0x000fe4000c101d0c */
[----:B------:R-:W-:-:S04]  /*cac0*/  @!P1 IMAD.WIDE R2, R3, 0x2, R12 ;  /* 0x0000000203029825 */ /* 0x000fc800078e020c */
[----:B------:R-:W-:Y:S01]  /*cad0*/  @!P0 IMAD.WIDE R6, R0, 0x2, R12 ;  /* 0x0000000200068825 */ /* 0x000fe200078e020c */
[----:B------:R1:W-:Y:S04]  /*cae0*/  @!P1 ST.E.128 [R2.64], R36 ;  /* 0x0000002402009985 */ /* 0x0003e8000c101d0c */
[----:B------:R2:W-:Y:S01]  /*caf0*/  @!P0 ST.E.128 [R6.64], R24 ;  /* 0x0000001806008985 */ /* 0x0005e2000c101d0c */
[----:B-1----:R-:W-:-:S04]  /*cb00*/  IADD3 R2, R81, 0xc0, RZ ;  /* 0x000000c051027810 */ /* 0x002fc80007ffe0ff */
[----:B------:R-:W-:-:S13]  /*cb10*/  ISETP.GE.AND P0, PT, R2, c[0x0][0x3c8], PT ;  /* 0x0000f20002007a0c */ /* 0x000fda0003f06270 */
[----:B------:R-:W-:Y:S05]  /*cb20*/  @P0 EXIT ;  /* 0x000000000000094d */ /* 0x000fea0003800000 */
[----:B--2---:R-:W-:-:S04]  /*cb30*/  SHF.R.S32.HI R0, RZ, 0x1f, R2 ;  /* 0x0000001fff007819 */ /* 0x004fc80000011402 */
[----:B------:R-:W-:-:S04]  /*cb40*/  LEA.HI R0, R0, R2, RZ, 0x3 ;  /* 0x0000000200007211 */ /* 0x000fc800078f18ff */
[----:B------:R-:W-:-:S05]  /*cb50*/  LOP3.LUT R0, R0, 0xfffffff8, RZ, 0xc0, !PT ;  /* 0xfffffff800007812 */ /* 0x000fca00078ec0ff */
[----:B------:R-:W-:-:S05]  /*cb60*/  IMAD.WIDE R12, R0, 0x2, R12 ;  /* 0x00000002000c7825 */ /* 0x000fca00078e020c */
[----:B------:R-:W-:Y:S01]  /*cb70*/  ST.E.128 [R12.64], R8 ;  /* 0x000000080c007985 */ /* 0x000fe2000c101d0c */
[----:B------:R-:W-:Y:S05]  /*cb80*/  EXIT ;  /* 0x000000000000794d */ /* 0x000fea0003800000 */
.L_x_781:
        /* <DEDUP_REMOVED lines=15> */
.L_x_1779:


//--------------------- .text._ZN7cutlass13device_kernelIN5flash19enable_sm80_to_sm89INS1_16FlashAttnFwdSm80INS1_25CollectiveMainloopFwdSm80ILi8ELi1ELb0EN4cute5tupleIJNS5_1CILi128EEENS7_ILi96EEENS7_ILi256EEEEEELi256ENS_10bfloat16_tEfNS_4arch4Sm80ELb0ELb0ELb0ELb1ELb1ELb0ELb1ELb0EEENS1_21CollectiveEpilogueFwdINS6_IJS8_SA_S9_EEENS6_IJNS7_ILi1EEESI_SI_EEESC_SE_Li256ELb1ELb1ELb0ELb0EEENS1_19SingleTileSchedulerILb1ELb0ELb1ELi128EEEEEEEEEvNT_6ParamsE --------------------------
	.section	.text._ZN7cutlass13device_kernelIN5flash19enable_sm80_to_sm89INS1_16FlashAttnFwdSm80INS1_25CollectiveMainloopFwdSm80ILi8ELi1ELb0EN4cute5tupleIJNS5_1CILi128EEENS7_ILi96EEENS7_ILi256EEEEEELi256ENS_10bfloat16_tEfNS_4arch4Sm80ELb0ELb0ELb0ELb1ELb1ELb0ELb1ELb0EEENS1_21CollectiveEpilogueFwdINS6_IJS8_SA_S9_EEENS6_IJNS7_ILi1EEESI_SI_EEESC_SE_Li256ELb1ELb1ELb0ELb0EEENS1_19SingleTileSchedulerILb1ELb0ELb1ELi128EEEEEEEEEvNT_6ParamsE,"ax",@progbits
	.sectioninfo	@"SHI_REGISTERS=255"
	.align	128
.text._ZN7cutlass13device_kernelIN5flash19enable_sm80_to_sm89INS1_16FlashAttnFwdSm80INS1_25CollectiveMainloopFwdSm80ILi8ELi1ELb0EN4cute5tupleIJNS5_1CILi128EEENS7_ILi96EEENS7_ILi256EEEEEELi256ENS_10bfloat16_tEfNS_4arch4Sm80ELb0ELb0ELb0ELb1ELb1ELb0ELb1ELb0EEENS1_21CollectiveEpilogueFwdINS6_IJS8_SA_S9_EEENS6_IJNS7_ILi1EEESI_SI_EEESC_SE_Li256ELb1ELb1ELb0ELb0EEENS1_19SingleTileSchedulerILb1ELb0ELb1ELi128EEEEEEEEEvNT_6ParamsE:
        .type           _ZN7cutlass13device_kernelIN5flash19enable_sm80_to_sm89INS1_16FlashAttnFwdSm80INS1_25CollectiveMainloopFwdSm80ILi8ELi1ELb0EN4cute5tupleIJNS5_1CILi128EEENS7_ILi96EEENS7_ILi256EEEEEELi256ENS_10bfloat16_tEfNS_4arch4Sm80ELb0ELb0ELb0ELb1ELb1ELb0ELb1ELb0EEENS1_21CollectiveEpilogueFwdINS6_IJS8_SA_S9_EEENS6_IJNS7_ILi1EEESI_SI_EEESC_SE_Li256ELb1ELb1ELb0ELb0EEENS1_19SingleTileSchedulerILb1ELb0ELb1ELi128EEEEEEEEEvNT_6ParamsE,@function
        .size           _ZN7cutlass13device_kernelIN5flash19enable_sm80_to_sm89INS1_16FlashAttnFwdSm80INS1_25CollectiveMainloopFwdSm80ILi8ELi1ELb0EN4cute5tupleIJNS5_1CILi128EEENS7_ILi96EEENS7_ILi256EEEEEELi256ENS_10bfloat16_tEfNS_4arch4Sm80ELb0ELb0ELb0ELb1ELb1ELb0ELb1ELb0EEENS1_21CollectiveEpilogueFwdINS6_IJS8_SA_S9_EEENS6_IJNS7_ILi1EEESI_SI_EEESC_SE_Li256ELb1ELb1ELb0ELb0EEENS1_19SingleTileSchedulerILb1ELb0ELb1ELi128EEEEEEEEEvNT_6ParamsE,(.L_x_1780 - _ZN7cutlass13device_kernelIN5flash19enable_sm80_to_sm89INS1_16FlashAttnFwdSm80INS1_25CollectiveMainloopFwdSm80ILi8ELi1ELb0EN4cute5tupleIJNS5_1CILi128EEENS7_ILi96EEENS7_ILi256EEEEEELi256ENS_10bfloat16_tEfNS_4arch4Sm80ELb0ELb0ELb0ELb1ELb1ELb0ELb1ELb0EEENS1_21CollectiveEpilogueFwdINS6_IJS8_SA_S9_EEENS6_IJNS7_ILi1EEESI_SI_EEESC_SE_Li256ELb1ELb1ELb0ELb0EEENS1_19SingleTileSchedulerILb1ELb0ELb1ELi128EEEEEEEEEvNT_6ParamsE)
        .other          _ZN7cutlass13device_kernelIN5flash19enable_sm80_to_sm89INS1_16FlashAttnFwdSm80INS1_25CollectiveMainloopFwdSm80ILi8ELi1ELb0EN4cute5tupleIJNS5_1CILi128EEENS7_ILi96EEENS7_ILi256EEEEEELi256ENS_10bfloat16_tEfNS_4arch4Sm80ELb0ELb0ELb0ELb1ELb1ELb0ELb1ELb0EEENS1_21CollectiveEpilogueFwdINS6_IJS8_SA_S9_EEENS6_IJNS7_ILi1EEESI_SI_EEESC_SE_Li256ELb1ELb1ELb0ELb0EEENS1_19SingleTileSchedulerILb1ELb0ELb1ELi128EEEEEEEEEvNT_6ParamsE,@"STO_CUDA_ENTRY STV_DEFAULT"
_ZN7cutlass13device_kernelIN5flash19enable_sm80_to_sm89INS1_16FlashAttnFwdSm80INS1_25CollectiveMainloopFwdSm80ILi8ELi1ELb0EN4cute5tupleIJNS5_1CILi128EEENS7_ILi96EEENS7_ILi256EEEEEELi256ENS_10bfloat16_tEfNS_4arch4Sm80ELb0ELb0ELb0ELb1ELb1ELb0ELb1ELb0EEENS1_21CollectiveEpilogueFwdINS6_IJS8_SA_S9_EEENS6_IJNS7_ILi1EEESI_SI_EEESC_SE_Li256ELb1ELb1ELb0ELb0EEENS1_19SingleTileSchedulerILb1ELb0ELb1ELi128EEEEEEEEEvNT_6ParamsE:
        /* <DEDUP_REMOVED lines=21> */
.L_x_783:
        /* <DEDUP_REMOVED lines=13> */
.L_x_785:
[----:B------:R-:W-:Y:S02]  /*0220*/  ULDC UR6, c[0x0][0x54c] ;  /* 0x0001530000067ab9 */ /* 0x000fe40000000800 */
.L_x_784:
[----:B------:R-:W-:Y:S02]  /*0230*/  ULDC UR4, c[0x0][0x548] ;  /* 0x0001520000047ab9 */ /* 0x000fe40000000800 */
[----:B------:R-:W-:-:S02]  /*0240*/  USHF.L.U32 UR5, UR5, 0x7, URZ ;  /* 0x0000000705057899 */ /* 0x000fc4000800063f */
[----:B------:R-:W-:-:S04]  /*0250*/  UIMAD UR4, UR6, UR4, URZ ;  /* 0x00000004060472a4 */ /* 0x000fc8000f8e023f */
[----:B------:R-:W-:-:S04]  /*0260*/  UISETP.GE.AND UP0, UPT, UR5, UR4, UPT ;  /* 0x000000040500728c */ /* 0x000fc8000bf06270 */
[----:B------:R-:W-:Y:S01]  /*0270*/  USEL UR11, UR11, 0xffffffff, !UP0 ;  /* 0xffffffff0b0b7887 */ /* 0x000fe2000c000000 */
[----:B------:R-:W-:Y:S05]  /*0280*/  BRA `(.L_x_786) ;  /* 0x000001b000007947 */ /* 0x000fea0003800000 */
.L_x_782:
        /* <DEDUP_REMOVED lines=8> */
.L_x_787:
        /* <DEDUP_REMOVED lines=13> */
.L_x_789:
[----:B------:R-:W-:Y:S02]  /*03e0*/  ULDC UR6, c[0x0][0x54c] ;  /* 0x0001530000067ab9 */ /* 0x000fe40000000800 */
.L_x_788:
[----:B------:R-:W-:Y:S02]  /*03f0*/  ULDC UR4, c[0x0][0x548] ;  /* 0x0001520000047ab9 */ /* 0x000fe40000000800 */
[----:B------:R-:W-:-:S02]  /*0400*/  USHF.L.U32 UR5, UR5, 0x7, URZ ;  /* 0x0000000705057899 */ /* 0x000fc4000800063f */
[----:B------:R-:W-:-:S04]  /*0410*/  UIMAD UR4, UR6, UR4, URZ ;  /* 0x00000004060472a4 */ /* 0x000fc8000f8e023f */
[----:B------:R-:W-:-:S04]  /*0420*/  UISETP.GE.AND UP0, UPT, UR5, UR4, UPT ;  /* 0x000000040500728c */ /* 0x000fc8000bf06270 */
[----:B------:R-:W-:-:S06]  /*0430*/  USEL UR11, UR11, 0xffffffff, !UP0 ;  /* 0xffffffff0b0b7887 */ /* 0x000fcc000c000000 */
.L_x_786:
        /* <DEDUP_REMOVED lines=39> */
[----:B-1-3--:R-:W-:Y:S05]  /*06b0*/  @P1 BRA `(.L_x_790) ;  /* 0x0000004000001947 */ /* 0x00afea0003800000 */
[----:B------:R-:W-:Y:S05]  /*06c0*/  @!P0 BRA `(.L_x_790) ;  /* 0x0000003000008947 */ /* 0x000fea0003800000 */
[----:B-----5:R1:W3:Y:S04]  /*06d0*/  LDG.E R0, [R8.64] ;  /* 0x0000000c08007981 */ /* 0x0202e8000c1e1900 */
[----:B-1----:R-:W3:Y:S02]  /*06e0*/  LDG.E R8, [R8.64+0x4] ;  /* 0x0000040c08087981 */ /* 0x002ee4000c1e1900 */
[----:B---3--:R-:W-:-:S02]  /*06f0*/  IADD3 R0, -R0, R8, RZ ;  /* 0x0000000800007210 */ /* 0x008fc40007ffe1ff */
.L_x_790:
[----:B------:R-:W-:-:S04]  /*0700*/  ISETP.NE.U32.AND P0, PT, RZ, c[0x0][0x368], PT ;  /* 0x0000da00ff007a0c */ /* 0x000fc80003f05070 */
[----:B------:R-:W-:-:S13]  /*0710*/  ISETP.NE.AND.EX P0, PT, RZ, c[0x0][0x36c], PT, P0 ;  /* 0x0000db00ff007a0c */ /* 0x000fda0003f05300 */
[----:B------:R-:W-:Y:S05]  /*0720*/  @!P0 BRA `(.L_x_791) ;  /* 0x0000007000008947 */ /* 0x000fea0003800000 */
[----:B------:R-:W-:Y:S02]  /*0730*/  ULDC.64 UR4, c[0x0][0x368] ;  /* 0x0000da0000047ab9 */ /* 0x000fe40000000a00 */
[----:B------:R-:W-:-:S06]  /*0740*/  UIMAD.WIDE UR4, UR11, UR15, UR4 ;  /* 0x0000000f0b0472a5 */ /* 0x000fcc000f8e0204 */
[----:B------:R-:W-:Y:S02]  /*0750*/  MOV R4, UR4 ;  /* 0x0000000400047c02 */ /* 0x000fe40008000f00 */
[----:B------:R-:W-:-:S05]  /*0760*/  MOV R5, UR5 ;  /* 0x0000000500057c02 */ /* 0x000fca0008000f00 */
[----:B------:R-:W3:Y:S02]  /*0770*/  LDG.E R4, [R4.64] ;  /* 0x0000000c04047981 */ /* 0x000ee4000c1e1900 */
[----:B---3--:R1:W3:Y:S02]  /*0780*/  R2UR UR4, R4 ;  /* 0x00000000040473c2 */ /* 0x0082e400000e0000 */
[----:B-1-3--:R-:W-:Y:S05]  /*0790*/  BRA `(.L_x_792) ;  /* 0x000000c000007947 */ /* 0x00afea0003800000 */
.L_x_791:
[----:B------:R-:W-:-:S04]  /*07a0*/  ISETP.NE.U32.AND P0, PT, RZ, c[0x0][0x350], PT ;  /* 0x0000d400ff007a0c */ /* 0x000fc80003f05070 */
[----:B------:R-:W-:-:S13]  /*07b0*/  ISETP.NE.AND.EX P0, PT, RZ, c[0x0][0x354], PT, P0 ;  /* 0x0000d500ff007a0c */ /* 0x000fda0003f05300 */
[----:B------:R-:W-:Y:S05]  /*07c0*/  @!P0 BRA `(.L_x_792) ;  /* 0x0000009000008947 */ /* 0x000fea0003800000 */
[----:B------:R-:W-:Y:S02]  /*07d0*/  ULDC.64 UR4, c[0x0][0x350] ;  /* 0x0000d40000047ab9 */ /* 0x000fe40000000a00 */
[----:B------:R-:W-:-:S06]  /*07e0*/  UIMAD.WIDE UR4, UR11, UR15, UR4 ;  /* 0x0000000f0b0472a5 */ /* 0x000fcc000f8e0204 */
[----:B------:R-:W-:Y:S02]  /*07f0*/  MOV R6, UR4 ;  /* 0x0000000400067c02 */ /* 0x000fe40008000f00 */
[----:B------:R-:W-:-:S05]  /*0800*/  MOV R7, UR5 ;  /* 0x0000000500077c02 */ /* 0x000fca0008000f00 */
[----:B------:R-:W3:Y:S04]  /*0810*/  LDG.E R4, [R6.64] ;  /* 0x0000000c06047981 */ /* 0x000ee8000c1e1900 */
[----:B------:R-:W4:Y:S01]  /*0820*/  LDG.E R3, [R6.64+0x4] ;  /* 0x0000040c06037981 */ /* 0x000f22000c1e1900 */
[----:B---3--:R-:W1:Y:S08]  /*0830*/  R2UR UR5, R4 ;  /* 0x00000000040573c2 */ /* 0x008e7000000e0000 */
[----:B----4-:R-:W1:Y:S02]  /*0840*/  R2UR UR4, R3 ;  /* 0x00000000030473c2 */ /* 0x010e6400000e0000 */
[----:B-1----:R-:W-:-:S06]  /*0850*/  UIADD3 UR4, -UR5, UR4, URZ ;  /* 0x0000000405047290 */ /* 0x002fcc000fffe13f */
.L_x_792:
[----:B--2---:R-:W-:Y:S01]  /*0860*/  UIADD3 UR7, -UR10, UR4, URZ ;  /* 0x000000040a077290 */ /* 0x004fe2000fffe13f */
[----:B------:R-:W-:Y:S01]  /*0870*/  PLOP3.LUT P2, PT, PT, PT, PT, 0x80, 0x0 ;  /* 0x000000000000781c */ /* 0x000fe20003f4f070 */
[----:B------:R-:W-:Y:S01]  /*0880*/  CS2R R4, SRZ ;  /* 0x0000000000047805 */ /* 0x000fe2000001ff00 */
[----:B------:R-:W-:Y:S01]  /*0890*/  IMAD.MOV.U32 R166, RZ, RZ, RZ ;  /* 0x000000ffffa67224 */ /* 0x000fe200078e00ff */
[----:B------:R-:W-:Y:S01]  /*08a0*/  UISETP.GE.AND UP0, UPT, UR7, 0x1, UPT ;  /* 0x000000010700788c */ /* 0x000fe2000bf06270 */
[----:B------:R-:W-:Y:S01]  /*08b0*/  IMAD.MOV.U32 R164, RZ, RZ, RZ ;  /* 0x000000ffffa47224 */ /* 0x000fe200078e00ff */
[----:B------:R-:W-:Y:S01]  /*08c0*/  UIADD3 UR4, UR7, 0x5f, URZ ;  /* 0x0000005f07047890 */ /* 0x000fe2000fffe03f */
[----:B------:R-:W-:Y:S01]  /*08d0*/  CS2R R162, SRZ ;  /* 0x0000000000a27805 */ /* 0x000fe2000001ff00 */
[----:B------:R-:W-:Y:S01]  /*08e0*/  CS2R R160, SRZ ;  /* 0x0000000000a07805 */ /* 0x000fe2000001ff00 */
[----:B------:R-:W-:Y:S01]  /*08f0*/  CS2R R158, SRZ ;  /* 0x00000000009e7805 */ /* 0x000fe2000001ff00 */
[----:B------:R-:W-:Y:S01]  /*0900*/  PLOP3.LUT P0, PT, PT, PT, UP0, 0x80, 0x0 ;  /* 0x000000000000781c */ /* 0x000fe20003f0f008 */
[----:B------:R-:W-:Y:S01]  /*0910*/  UIMAD.WIDE UR4, UR4, 0x2aaaaaab, URZ ;  /* 0x2aaaaaab040478a5 */ /* 0x000fe2000f8e023f */
[----:B------:R-:W-:Y:S01]  /*0920*/  CS2R R156, SRZ ;  /* 0x00000000009c7805 */ /* 0x000fe2000001ff00 */
[----:B------:R-:W-:Y:S01]  /*0930*/  CS2R R154, SRZ ;  /* 0x00000000009a7805 */ /* 0x000fe2000001ff00 */
[----:B------:R-:W-:Y:S01]  /*0940*/  CS2R R152, SRZ ;  /* 0x0000000000987805 */ /* 0x000fe2000001ff00 */
[----:B------:R-:W-:Y:S01]  /*0950*/  USHF.R.U32.HI UR6, URZ, 0x1f, UR5 ;  /* 0x0000001f3f067899 */ /* 0x000fe20008011605 */
[----:B------:R-:W-:Y:S01]  /*0960*/  CS2R R170, SRZ ;  /* 0x0000000000aa7805 */ /* 0x000fe2000001ff00 */
[----:B------:R-:W-:Y:S01]  /*0970*/  CS2R R168, SRZ ;  /* 0x0000000000a87805 */ /* 0x000fe2000001ff00 */
[----:B------:R-:W-:Y:S01]  /*0980*/  CS2R R150, SRZ ;  /* 0x0000000000967805 */ /* 0x000fe2000001ff00 */
[----:B------:R-:W-:Y:S01]  /*0990*/  ULEA.HI.SX32 UR6, UR5, UR6, 0x1c ;  /* 0x0000000605067291 */ /* 0x000fe2000f8fe23f */
        /* <DEDUP_REMOVED lines=64> */
[----:B------:R-:W1:Y:S01]  /*0da0*/  S2R R10, SR_CTAID.X ;  /* 0x00000000000a7919 */ /* 0x000e620000002500 */
[----:B------:R-:W-:Y:S01]  /*0db0*/  SHF.R.S32.HI R6, RZ, 0x1f, R2 ;  /* 0x0000001fff067819 */ /* 0x000fe20000011402 */
[----:B------:R-:W-:Y:S02]  /*0dc0*/  USHF.R.S32.HI UR15, URZ, 0x1f, UR14 ;  /* 0x0000001f3f0f7899 */ /* 0x000fe4000801140e */
[----:B------:R2:W3:Y:S01]  /*0dd0*/  @P1 LDG.E R3, [R4.64] ;  /* 0x0000000c04031981 */ /* 0x0004e2000c1e1900 */
[CC--:B------:R-:W-:Y:S01]  /*0de0*/  LEA.HI R30, R6.reuse, R2.reuse, RZ, 0x3 ;  /* 0x00000002061e7211 */ /* 0x0c0fe200078f18ff */
[----:B------:R-:W-:Y:S01]  /*0df0*/  ULDC.64 UR4, c[0x0][0x178] ;  /* 0x00005e0000047ab9 */ /* 0x000fe20000000a00 */
[----:B------:R-:W-:Y:S01]  /*0e00*/  LEA.HI R11, R6, R2, RZ, 0x4 ;  /* 0x00000002060b7211 */ /* 0x000fe200078f20ff */
[----:B------:R-:W-:Y:S01]  /*0e10*/  UIMAD UR15, UR15, UR4, URZ ;  /* 0x000000040f0f72a4 */ /* 0x000fe2000f8e023f */
[----:B------:R-:W-:Y:S01]  /*0e20*/  LOP3.LUT R12, R30, 0xfffffff8, RZ, 0xc0, !PT ;  /* 0xfffffff81e0c7812 */ /* 0x000fe200078ec0ff */
[----:B------:R-:W-:Y:S01]  /*0e30*/  UIMAD.WIDE.U32 UR16, UR14, UR4, URZ ;  /* 0x000000040e1072a5 */ /* 0x000fe2000f8e003f */
[----:B------:R-:W-:Y:S01]  /*0e40*/  SHF.R.S32.HI R30, RZ, 0x3, R30 ;  /* 0x00000003ff1e7819 */ /* 0x000fe2000001141e */
[----:B------:R-:W-:Y:S01]  /*0e50*/  UIMAD UR15, UR14, UR5, UR15 ;  /* 0x000000050e0f72a4 */ /* 0x000fe2000f8e020f */
[----:B------:R-:W-:Y:S01]  /*0e60*/  BSSY B0, `(.L_x_794) ;  /* 0x000005f000007945 */ /* 0x000fe20003800000 */
[----:B------:R-:W-:Y:S01]  /*0e70*/  IMAD.IADD R12, R2, 0x1, -R12 ;  /* 0x00000001020c7824 */ /* 0x000fe200078e0a0c */
[----:B------:R-:W-:Y:S01]  /*0e80*/  ULDC.64 UR4, c[0x0][0x1b8] ;  /* 0x00006e0000047ab9 */ /* 0x000fe20000000a00 */
[----:B------:R-:W-:Y:S01]  /*0e90*/  IMAD.SHL.U32 R249, R30, 0x40, RZ ;  /* 0x000000401ef97824 */ /* 0x000fe200078e00ff */
[----:B------:R-:W-:Y:S01]  /*0ea0*/  UIADD3 UR17, UR17, UR15, URZ ;  /* 0x0000000f11117290 */ /* 0x000fe2000fffe03f */
[C---:B------:R-:W-:Y:S01]  /*0eb0*/  IMAD R108, R12.reuse, 0x20, R30 ;  /* 0x000000200c6c7824 */ /* 0x040fe200078e021e */
[----:B------:R-:W-:Y:S01]  /*0ec0*/  USHF.R.S32.HI UR15, URZ, 0x1f, UR11 ;  /* 0x0000001f3f0f7899 */ /* 0x000fe2000801140b */
[----:B------:R-:W-:Y:S01]  /*0ed0*/  IMAD.SHL.U32 R33, R12, 0x8, RZ ;  /* 0x000000080c217824 */ /* 0x000fe200078e00ff */
[----:B------:R-:W-:Y:S01]  /*0ee0*/  UIMAD UR14, UR8, UR4, URZ ;  /* 0x00000004080e72a4 */ /* 0x000fe2000f8e023f */
[----:B------:R-:W-:Y:S01]  /*0ef0*/  LOP3.LUT R249, R249, 0x1c0, RZ, 0xc0, !PT ;  /* 0x000001c0f9f97812 */ /* 0x000fe200078ec0ff */
[----:B------:R-:W-:Y:S01]  /*0f00*/  USEL UR15, UR15, URZ, !UP1 ;  /* 0x0000003f0f0f7287 */ /* 0x000fe2000c800000 */
[C---:B-1----:R-:W-:Y:S01]  /*0f10*/  IMAD R8, R10.reuse, 0x80, R108 ;  /* 0x000000800a087824 */ /* 0x042fe200078e026c */
[----:B------:R-:W-:Y:S01]  /*0f20*/  UIMAD UR14, UR9, UR5, UR14 ;  /* 0x00000005090e72a4 */ /* 0x000fe2000f8e020e */
[----:B------:R1:W-:Y:S01]  /*0f30*/  STL [R1], R108 ;  /* 0x0000006c01007387 */ /* 0x0003e20000100800 */
[----:B------:R-:W-:Y:S01]  /*0f40*/  UIMAD.WIDE.U32 UR18, UR9, UR4, UR16 ;  /* 0x00000004091272a5 */ /* 0x000fe2000f8e0010 */
[----:B------:R-:W-:Y:S01]  /*0f50*/  IMAD.MOV.U32 R7, RZ, RZ, R8 ;  /* 0x000000ffff077224 */ /* 0x000fe200078e0008 */
[----:B------:R-:W-:Y:S01]  /*0f60*/  USEL UR16, UR11, URZ, !UP1 ;  /* 0x0000003f0b107287 */ /* 0x000fe2000c800000 */
[----:B--2---:R-:W-:Y:S01]  /*0f70*/  IMAD.MOV.U32 R4, RZ, RZ, c[0x0][0x2c4] ;  /* 0x0000b100ff047624 */ /* 0x004fe200078e00ff */
[----:B------:R-:W-:Y:S01]  /*0f80*/  ULDC.64 UR4, c[0x0][0x1c0] ;  /* 0x0000700000047ab9 */ /* 0x000fe20000000a00 */
[----:B------:R-:W-:Y:S01]  /*0f90*/  IMAD R10, R10, 0x80, R30 ;  /* 0x000000800a0a7824 */ /* 0x000fe200078e021e */
[----:B------:R-:W-:Y:S01]  /*0fa0*/  UIMAD UR15, UR15, UR4, URZ ;  /* 0x000000040f0f72a4 */ /* 0x000fe2000f8e023f */
[C---:B------:R-:W-:Y:S01]  /*0fb0*/  IADD3 R13, R33.reuse, 0x40, RZ ;  /* 0x00000040210d7810 */ /* 0x040fe20007ffe0ff */
[----:B------:R-:W-:Y:S01]  /*0fc0*/  UIADD3 UR19, UR19, UR14, URZ ;  /* 0x0000000e13137290 */ /* 0x000fe2000fffe03f */
[----:B------:R-:W-:Y:S01]  /*0fd0*/  ISETP.NE.AND P0, PT, R4, 0x1, PT ;  /* 0x000000010400780c */ /* 0x000fe20003f05270 */
[----:B------:R-:W-:Y:S01]  /*0fe0*/  UIMAD UR5, UR16, UR5, UR15 ;  /* 0x00000005100572a4 */ /* 0x000fe2000f8e020f */
[C---:B------:R-:W-:Y:S01]  /*0ff0*/  IADD3 R32, R33.reuse, 0x80, RZ ;  /* 0x0000008021207810 */ /* 0x040fe20007ffe0ff */
[----:B------:R-:W-:Y:S01]  /*1000*/  UIMAD.WIDE.U32 UR16, UR16, UR4, UR18 ;  /* 0x00000004101072a5 */ /* 0x000fe2000f8e0012 */
[----:B------:R-:W-:-:S02]  /*1010*/  ISETP.GE.AND P4, PT, R33, c[0x0][0x198], PT ;  /* 0x0000660021007a0c */ /* 0x000fc40003f86270 */
[----:B------:R-:W-:Y:S01]  /*1020*/  ISETP.GE.AND P3, PT, R13, c[0x0][0x198], PT ;  /* 0x000066000d007a0c */ /* 0x000fe20003f66270 */
[----:B------:R-:W-:Y:S01]  /*1030*/  UIADD3 UR5, UR17, UR5, URZ ;  /* 0x0000000511057290 */ /* 0x000fe2000fffe03f */
[----:B------:R-:W-:Y:S01]  /*1040*/  ISETP.GE.AND P6, PT, R32, c[0x0][0x198], PT ;  /* 0x0000660020007a0c */ /* 0x000fe20003fc6270 */
[----:B------:R-:W-:Y:S02]  /*1050*/  IMAD.U32 R15, RZ, RZ, UR17 ;  /* 0x00000011ff0f7e24 */ /* 0x000fe4000f8e00ff */
[----:B------:R-:W-:Y:S02]  /*1060*/  IMAD.U32 R14, RZ, RZ, UR16 ;  /* 0x00000010ff0e7e24 */ /* 0x000fe4000f8e00ff */
[----:B------:R-:W-:-:S04]  /*1070*/  @P0 IMAD.HI.U32 R4, R8, c[0x0][0x2c8], RZ ;  /* 0x0000b20008040a27 */ /* 0x000fc800078e00ff */
[----:B------:R-:W-:Y:S01]  /*1080*/  IMAD.U32 R15, RZ, RZ, UR5 ;  /* 0x00000005ff0f7e24 */ /* 0x000fe2000f8e00ff */
[----:B------:R-:W-:-:S04]  /*1090*/  @P0 SHF.R.U32.HI R7, RZ, c[0x0][0x2cc], R4 ;  /* 0x0000b300ff070a19 */ /* 0x000fc80000011604 */
[--C-:B------:R-:W-:Y:S01]  /*10a0*/  SHF.R.S32.HI R5, RZ, 0x1f, R7.reuse ;  /* 0x0000001fff057819 */ /* 0x100fe20000011407 */
[----:B------:R-:W-:Y:S02]  /*10b0*/  IMAD.MOV R4, RZ, RZ, -R7 ;  /* 0x000000ffff047224 */ /* 0x000fe400078e0a07 */
[----:B------:R-:W-:-:S04]  /*10c0*/  IMAD.WIDE.U32 R14, R7, c[0x0][0x1b0], R14 ;  /* 0x00006c00070e7a25 */ /* 0x000fc800078e000e */
[----:B------:R-:W-:Y:S02]  /*10d0*/  IMAD R4, R4, c[0x0][0x2c4], R8 ;  /* 0x0000b10004047a24 */ /* 0x000fe400078e0208 */
[----:B------:R-:W-:-:S03]  /*10e0*/  IMAD R5, R5, c[0x0][0x1b0], RZ ;  /* 0x00006c0005057a24 */ /* 0x000fc600078e02ff */
[----:B------:R-:W-:Y:S01]  /*10f0*/  SHF.R.S32.HI R8, RZ, 0x1f, R4 ;  /* 0x0000001fff087819 */ /* 0x000fe20000011404 */
[----:B------:R-:W-:Y:S01]  /*1100*/  IMAD R5, R7, c[0x0][0x1b4], R5 ;  /* 0x00006d0007057a24 */ /* 0x000fe200078e0205 */
[----:B------:R-:W-:-:S03]  /*1110*/  LOP3.LUT R7, R11, 0xfffffff0, RZ, 0xc0, !PT ;  /* 0xfffffff00b077812 */ /* 0x000fc600078ec0ff */
[----:B------:R-:W-:Y:S02]  /*1120*/  IMAD R8, R8, c[0x0][0x1a8], RZ ;  /* 0x00006a0008087a24 */ /* 0x000fe400078e02ff */
[----:B------:R-:W-:Y:S02]  /*1130*/  IMAD.IADD R15, R15, 0x1, R5 ;  /* 0x000000010f0f7824 */ /* 0x000fe400078e0205 */
[C---:B------:R-:W-:Y:S02]  /*1140*/  IMAD R9, R4.reuse, c[0x0][0x1ac], R8 ;  /* 0x00006b0004097a24 */ /* 0x040fe400078e0208 */
[----:B------:R-:W-:Y:S01]  /*1150*/  IMAD.WIDE.U32 R4, R4, c[0x0][0x1a8], R14 ;  /* 0x00006a0004047a25 */ /* 0x000fe200078e000e */
[----:B------:R-:W-:-:S03]  /*1160*/  LEA.HI R14, R6, R2, RZ, 0x6 ;  /* 0x00000002060e7211 */ /* 0x000fc600078f30ff */
[----:B------:R-:W-:Y:S01]  /*1170*/  IMAD.IADD R9, R5, 0x1, R9 ;  /* 0x0000000105097824 */ /* 0x000fe200078e0209 */
[----:B------:R-:W-:Y:S01]  /*1180*/  LEA R16, P0, R4, c[0x0][0x160], 0x1 ;  /* 0x0000580004107a11 */ /* 0x000fe200078008ff */
[----:B------:R-:W-:Y:S02]  /*1190*/  IMAD.IADD R5, R2, 0x1, -R7 ;  /* 0x0000000102057824 */ /* 0x000fe400078e0a07 */
[----:B-----5:R-:W-:Y:S01]  /*11a0*/  IMAD R8, R0, c[0x0][0x2c4], RZ ;  /* 0x0000b10000087a24 */ /* 0x020fe200078e02ff */
[----:B------:R-:W-:Y:S01]  /*11b0*/  LEA.HI.X R9, R4, c[0x0][0x164], R9, 0x1, P0 ;  /* 0x0000590004097a11 */ /* 0x000fe200000f0c09 */
[----:B------:R-:W-:Y:S01]  /*11c0*/  IMAD.SHL.U32 R14, R14, 0x8, RZ ;  /* 0x000000080e0e7824 */ /* 0x000fe200078e00ff */
[----:B------:R-:W-:Y:S01]  /*11d0*/  SHF.R.S32.HI R7, RZ, 0x1f, R5 ;  /* 0x0000001fff077819 */ /* 0x000fe20000011405 */
[----:B------:R-:W-:Y:S01]  /*11e0*/  IMAD.MOV.U32 R4, RZ, RZ, 0x10 ;  /* 0x00000010ff047424 */ /* 0x000fe200078e00ff */
[----:B------:R-:W-:Y:S01]  /*11f0*/  ISETP.GE.AND P0, PT, R10, R8, PT ;  /* 0x000000080a00720c */ /* 0x000fe20003f06270 */
[----:B------:R1:W2:Y:S01]  /*1200*/  SHFL.IDX PT, R20, R16, RZ, 0x181f ;  /* 0x00181fff10147589 */ /* 0x0002a200000e0000 */
[----:B------:R-:W-:-:S03]  /*1210*/  LEA.HI R7, R7, R5, RZ, 0x3 ;  /* 0x0000000507077211 */ /* 0x000fc600078f18ff */
[----:B------:R1:W4:Y:S01]  /*1220*/  SHFL.IDX PT, R21, R9, RZ, 0x181f ;  /* 0x00181fff09157589 */ /* 0x00032200000e0000 */
[----:B------:R-:W-:-:S05]  /*1230*/  LOP3.LUT R0, R7, 0xfffffff8, RZ, 0xc0, !PT ;  /* 0xfffffff807007812 */ /* 0x000fca00078ec0ff */
[----:B------:R-:W-:Y:S01]  /*1240*/  IMAD.IADD R5, R5, 0x1, -R0 ;  /* 0x0000000105057824 */ /* 0x000fe200078e0a00 */
[----:B------:R-:W-:-:S04]  /*1250*/  IADD3 R0, R33, 0xc0, RZ ;  /* 0x000000c021007810 */ /* 0x000fc80007ffe0ff */
[----:B------:R-:W-:Y:S01]  /*1260*/  ISETP.GE.AND P5, PT, R0, c[0x0][0x198], PT ;  /* 0x0000660000007a0c */ /* 0x000fe20003fa6270 */
[----:B---3--:R3:W1:Y:S03]  /*1270*/  @P1 R2UR UR18, R3 ;  /* 0x00000000031213c2 */ /* 0x00866600000e0000 */
[----:B------:R-:W-:Y:S01]  /*1280*/  R2P PR, R5, 0x6 ;  /* 0x0000000605007804 */ /* 0x000fe20000000000 */
[----:B-1----:R-:W-:-:S04]  /*1290*/  @!UP0 UMOV UR18, UR11 ;  /* 0x0000000b00128c82 */ /* 0x002fc80008000000 */
[----:B------:R-:W-:Y:S02]  /*12a0*/  SEL R4, R4, 0xfffffff0, !P1 ;  /* 0xfffffff004047807 */ /* 0x000fe40004800000 */
[----:B---3--:R-:W-:Y:S02]  /*12b0*/  SHF.R.U32.HI R3, RZ, 0x3, R249 ;  /* 0x00000003ff037819 */ /* 0x008fe400000116f9 */
[----:B------:R-:W-:-:S04]  /*12c0*/  LOP3.LUT R249, R249, 0x38, R33, 0xf8, !PT ;  /* 0x00000038f9f97812 */ /* 0x000fc800078ef821 */
[----:B------:R-:W-:Y:S01]  /*12d0*/  LOP3.LUT R249, R249, R3, RZ, 0x3c, !PT ;  /* 0x00000003f9f97212 */ /* 0x000fe200078e3cff */
[----:B------:R-:W-:-:S03]  /*12e0*/  IMAD.MOV.U32 R3, RZ, RZ, 0x20 ;  /* 0x00000020ff037424 */ /* 0x000fc600078e00ff */
[----:B------:R-:W-:Y:S02]  /*12f0*/  LOP3.LUT R249, R249, 0xfffffe00, R14, 0xf8, !PT ;  /* 0xfffffe00f9f97812 */ /* 0x000fe400078ef80e */
[----:B------:R-:W-:Y:S01]  /*1300*/  SEL R3, R3, 0xffffffe0, !P2 ;  /* 0xffffffe003037807 */ /* 0x000fe20005000000 */
[----:B------:R-:W-:Y:S05]  /*1310*/  @P0 BRA `(.L_x_795) ;  /* 0x0000013000000947 */ /* 0x000fea0003800000 */
[----:B--2-4-:R-:W-:Y:S01]  /*1320*/  SHF.R.S32.HI R17, RZ, 0x1f, R13 ;  /* 0x0000001fff117819 */ /* 0x014fe2000001140d */
        /* <DEDUP_REMOVED lines=18> */
.L_x_795:
[----:B--2-4-:R-:W-:Y:S05]  /*1450*/  BSYNC B0 ;  /* 0x0000000000007941 */ /* 0x014fea0003800000 */
.L_x_794:
[----:B-1----:R-:W-:Y:S01]  /*1460*/  IADD3 R14, R10, 0x20, RZ ;  /* 0x000000200a0e7810 */ /* 0x002fe20007ffe0ff */
[----:B------:R1:W2:Y:S01]  /*1470*/  SHFL.IDX PT, R21, R9, 0x1, 0x181f ;  /* 0x00381f0009157f89 */ /* 0x0002a200000e0000 */
[----:B------:R-:W-:Y:S02]  /*1480*/  BSSY B0, `(.L_x_796) ;  /* 0x0000017000007945 */ /* 0x000fe40003800000 */
[----:B------:R-:W-:Y:S01]  /*1490*/  ISETP.GE.AND P0, PT, R14, R8, PT ;  /* 0x000000080e00720c */ /* 0x000fe20003f06270 */
        /* <DEDUP_REMOVED lines=21> */
.L_x_797:
[----:B------:R-:W-:Y:S05]  /*15f0*/  BSYNC B0 ;  /* 0x0000000000007941 */ /* 0x000fea0003800000 */
.L_x_796:
[----:B--2---:R-:W-:Y:S01]  /*1600*/  IADD3 R14, R10, 0x40, RZ ;  /* 0x000000400a0e7810 */ /* 0x004fe20007ffe0ff */
[----:B------:R2:W4:Y:S01]  /*1610*/  SHFL.IDX PT, R21, R9, 0x2, 0x181f ;  /* 0x00581f0009157f89 */ /* 0x00052200000e0000 */
[----:B------:R-:W-:Y:S02]  /*1620*/  BSSY B0, `(.L_x_798) ;  /* 0x0000017000007945 */ /* 0x000fe40003800000 */
[----:B------:R-:W-:Y:S01]  /*1630*/  ISETP.GE.AND P0, PT, R14, R8, PT ;  /* 0x000000080e00720c */ /* 0x000fe20003f06270 */
        /* <DEDUP_REMOVED lines=21> */
.L_x_799:
[----:B------:R-:W-:Y:S05]  /*1790*/  BSYNC B0 ;  /* 0x0000000000007941 */ /* 0x000fea0003800000 */
.L_x_798:
[----:B-12---:R-:W-:Y:S01]  /*17a0*/  SHFL.IDX PT, R16, R16, 0x3, 0x181f ;  /* 0x00781f0010107f89 */ /* 0x006fe200000e0000 */
[----:B------:R-:W-:Y:S01]  /*17b0*/  IADD3 R10, R10, 0x60, RZ ;  /* 0x000000600a0a7810 */ /* 0x000fe20007ffe0ff */
[----:B------:R-:W-:Y:S01]  /*17c0*/  UMOV UR14, 0x60 ;  /* 0x00000060000e7882 */ /* 0x000fe20000000000 */
[----:B------:R-:W-:Y:S01]  /*17d0*/  SHF.R.S32.HI R31, RZ, 0x1f, R13 ;  /* 0x0000001fff1f7819 */ /* 0x000fe2000001140d */
[----:B------:R-:W1:Y:S01]  /*17e0*/  SHFL.IDX PT, R17, R9, 0x3, 0x181f ;  /* 0x00781f0009117f89 */ /* 0x000e6200000e0000 */
[----:B------:R-:W-:Y:S01]  /*17f0*/  ISETP.GE.AND P0, PT, R10, R8, PT ;  /* 0x000000080a00720c */ /* 0x000fe20003f06270 */
[----:B------:R-:W-:Y:S01]  /*1800*/  UIMAD UR14, UR6, UR14, -0x60 ;  /* 0xffffffa0060e74a4 */ /* 0x000fe2000f8e020e */
[----:B------:R-:W-:Y:S01]  /*1810*/  SHF.R.S32.HI R29, RZ, 0x1f, R32 ;  /* 0x0000001fff1d7819 */ /* 0x000fe20000011420 */
[----:B------:R-:W-:Y:S01]  /*1820*/  IMAD.MOV.U32 R250, RZ, RZ, c[0x0][0x2b8] ;  /* 0x0000ae00fffa7624 */ /* 0x000fe200078e00ff */
[----:B------:R-:W-:Y:S01]  /*1830*/  SHF.R.S32.HI R28, RZ, 0x1f, R0 ;  /* 0x0000001fff1c7819 */ /* 0x000fe20000011400 */
[----:B------:R-:W-:Y:S01]  /*1840*/  IMAD.SHL.U32 R249, R249, 0x2, RZ ;  /* 0x00000002f9f97824 */ /* 0x000fe200078e00ff */
[----:B------:R-:W-:Y:S01]  /*1850*/  LEA.HI R31, R31, R13, RZ, 0x3 ;  /* 0x0000000d1f1f7211 */ /* 0x000fe200078f18ff */
[----:B------:R-:W-:Y:S01]  /*1860*/  USHF.R.S32.HI UR15, URZ, 0x1f, UR18 ;  /* 0x0000001f3f0f7899 */ /* 0x000fe20008011412 */
[----:B------:R-:W-:Y:S01]  /*1870*/  LEA.HI R29, R29, R32, RZ, 0x3 ;  /* 0x000000201d1d7211 */ /* 0x000fe200078f18ff */
[----:B------:R-:W-:Y:S01]  /*1880*/  ULDC.64 UR4, c[0x0][0x2b0] ;  /* 0x0000ac0000047ab9 */ /* 0x000fe20000000a00 */
[----:B------:R-:W-:Y:S01]  /*1890*/  LEA.HI R28, R28, R0, RZ, 0x3 ;  /* 0x000000001c1c7211 */ /* 0x000fe200078f18ff */
[----:B------:R-:W-:Y:S01]  /*18a0*/  UIMAD UR15, UR15, UR4, URZ ;  /* 0x000000040f0f72a4 */ /* 0x000fe2000f8e023f */
[----:B---3--:R-:W-:Y:S01]  /*18b0*/  IADD3 R14, R108, UR14, RZ ;  /* 0x0000000e6c0e7c10 */ /* 0x008fe2000fffe0ff */
[----:B------:R-:W-:Y:S01]  /*18c0*/  UIMAD.WIDE.U32 UR16, UR18, UR4, URZ ;  /* 0x00000004121072a5 */ /* 0x000fe2000f8e003f */
[----:B------:R-:W-:Y:S01]  /*18d0*/  LOP3.LUT R31, R31, 0xfffffff8, RZ, 0xc0, !PT ;  /* 0xfffffff81f1f7812 */ /* 0x000fe200078ec0ff */
[----:B------:R-:W-:Y:S01]  /*18e0*/  UIMAD UR15, UR18, UR5, UR15 ;  /* 0x00000005120f72a4 */ /* 0x000fe2000f8e020f */
[----:B------:R-:W-:Y:S01]  /*18f0*/  LOP3.LUT R29, R29, 0xfffffff8, RZ, 0xc0, !PT ;  /* 0xfffffff81d1d7812 */ /* 0x000fe200078ec0ff */
[----:B------:R-:W-:Y:S01]  /*1900*/  IMAD.MOV.U32 R251, RZ, RZ, RZ ;  /* 0x000000fffffb7224 */ /* 0x000fe200078e00ff */
[----:B------:R-:W-:Y:S01]  /*1910*/  ISETP.NE.AND P2, PT, R250, 0x1, PT ;  /* 0x00000001fa00780c */ /* 0x000fe20003f45270 */
[----:B------:R-:W-:Y:S01]  /*1920*/  UIADD3 UR15, UR17, UR15, URZ ;  /* 0x0000000f110f7290 */ /* 0x000fe2000fffe03f */
[----:B------:R-:W-:Y:S01]  /*1930*/  LOP3.LUT R28, R28, 0xfffffff8, RZ, 0xc0, !PT ;  /* 0xfffffff81c1c7812 */ /* 0x000fe200078ec0ff */
[----:B------:R-:W-:Y:S01]  /*1940*/  IMAD.SHL.U32 R247, R12, 0x40, RZ ;  /* 0x000000400cf77824 */ /* 0x000fe200078e00ff */
[C---:B------:R-:W-:Y:S01]  /*1950*/  IADD3 R252, R14.reuse, UR10, RZ ;  /* 0x0000000a0efc7c10 */ /* 0x040fe2000fffe0ff */
[----:B-1----:R-:W-:Y:S01]  /*1960*/  @!P0 IMAD.WIDE R18, R33, 0x2, R16 ;  /* 0x0000000221128825 */ /* 0x002fe200078e0210 */
[----:B------:R-:W-:Y:S01]  /*1970*/  ISETP.GE.AND P1, PT, R14, UR7, PT ;  /* 0x000000070e007c0c */ /* 0x000fe2000bf26270 */
[----:B------:R-:W-:-:S02]  /*1980*/  ULDC.64 UR4, c[0x0][0x1e8] ;  /* 0x00007a0000047ab9 */ /* 0x000fc40000000a00 */
[----:B------:R-:W-:Y:S01]  /*1990*/  @!P0 IMAD.WIDE R14, R31, 0x2, R16 ;  /* 0x000000021f0e8825 */ /* 0x000fe200078e0210 */
[----:B------:R-:W-:Y:S01]  /*19a0*/  @!PT LDS RZ, [RZ] ;  /* 0x00000000fffff984 */ /* 0x000fe20000000800 */
[----:B------:R1:W-:Y:S01]  /*19b0*/  @!P0 LDGSTS.E.BYPASS.LTC128B.128 [R249+0x1b100], [R18.64], !P4 ;  /* 0x1b10000012f98fae */ /* 0x0003e2000e101d4c */
[----:B------:R-:W-:Y:S02]  /*19c0*/  ISETP.GT.OR P1, PT, R108, 0x5f, P1 ;  /* 0x0000005f6c00780c */ /* 0x000fe40000f24670 */
[----:B------:R-:W-:Y:S01]  /*19d0*/  @P2 IMAD.HI.U32 R9, R252, c[0x0][0x2bc], RZ ;  /* 0x0000af00fc092a27 */ /* 0x000fe200078e00ff */
[----:B------:R2:W-:Y:S03]  /*19e0*/  @!P0 LDGSTS.E.BYPASS.LTC128B.128 [R249+0x1f100], [R14.64], !P3 ;  /* 0x1f1000000ef98fae */ /* 0x0005e6000d901d4c */
[----:B------:R-:W-:Y:S01]  /*19f0*/  IMAD.MOV.U32 R8, RZ, RZ, R252 ;  /* 0x000000ffff087224 */ /* 0x000fe200078e00fc */
[----:B------:R-:W-:-:S06]  /*1a00*/  @P2 SHF.R.U32.HI R8, RZ, c[0x0][0x2c0], R9 ;  /* 0x0000b000ff082a19 */ /* 0x000fcc0000011609 */
[----:B------:R-:W-:-:S04]  /*1a10*/  @!P1 IADD3 R10, P2, R8, UR16, RZ ;  /* 0x00000010080a9c10 */ /* 0x000fc8000ff5e0ff */
[----:B------:R-:W-:Y:S01]  /*1a20*/  @!P1 LEA.HI.X.SX32 R9, R8, UR15, 0x1, P2 ;  /* 0x0000000f08099c11 */ /* 0x000fe200090f0eff */
[----:B-1----:R-:W-:-:S04]  /*1a30*/  @!P0 IMAD.WIDE R18, R29, 0x2, R16 ;  /* 0x000000021d128825 */ /* 0x002fc800078e0210 */
[----:B------:R-:W-:Y:S01]  /*1a40*/  @!P0 IMAD.WIDE R16, R28, 0x2, R16 ;  /* 0x000000021c108825 */ /* 0x000fe200078e0210 */
[----:B------:R1:W-:Y:S01]  /*1a50*/  @!P0 LDGSTS.E.BYPASS.LTC128B.128 [R249+0x23100], [R18.64], !P6 ;  /* 0x2310000012f98fae */ /* 0x0003e2000f101d4c */
[----:B--2---:R-:W-:-:S03]  /*1a60*/  @!P1 LEA R14, P2, R10, c[0x0][0x2a0], 0x2 ;  /* 0x0000a8000a0e9a11 */ /* 0x004fc600078410ff */
[----:B------:R2:W-:Y:S01]  /*1a70*/  @!P0 LDGSTS.E.BYPASS.LTC128B.128 [R249+0x27100], [R16.64], !P5 ;  /* 0x2710000010f98fae */ /* 0x0005e2000e901d4c */
[----:B------:R-:W-:-:S03]  /*1a80*/  @!P1 LEA.HI.X R15, R10, c[0x0][0x2a4], R9, 0x2, P2 ;  /* 0x0000a9000a0f9a11 */ /* 0x000fc600010f1409 */
[----:B------:R-:W0:Y:S04]  /*1a90*/  LDGDEPBAR ;  /* 0x00000000000079af */ /* 0x000e280000000000 */
[----:B------:R-:W-:Y:S06]  /*1aa0*/  BAR.SYNC.DEFER_BLOCKING 0x0 ;  /* 0x0000000000007b1d */ /* 0x000fec0000010000 */
[----:B------:R3:W5:Y:S01]  /*1ab0*/  @!P1 LDG.E R251, [R14.64] ;  /* 0x0000000c0efb9981 */ /* 0x000762000c1e1900 */
[----:B------:R-:W-:Y:S01]  /*1ac0*/  IMAD.MOV R8, RZ, RZ, -R8 ;  /* 0x000000ffff087224 */ /* 0x000fe200078e0a08 */
[----:B------:R-:W-:Y:S01]  /*1ad0*/  LOP3.LUT R247, R247, 0x1c0, RZ, 0xc0, !PT ;  /* 0x000001c0f7f77812 */ /* 0x000fe200078ec0ff */
[----:B------:R-:W-:Y:S01]  /*1ae0*/  UIMAD UR18, UR8, UR4, URZ ;  /* 0x00000004081272a4 */ /* 0x000fe2000f8e023f */
[----:B------:R-:W-:Y:S01]  /*1af0*/  LOP3.LUT P1, RZ, R12, 0x2, RZ, 0xc0, !PT ;  /* 0x000000020cff7812 */ /* 0x000fe2000782c0ff */
[----:B------:R-:W-:Y:S01]  /*1b00*/  IMAD R252, R8, c[0x0][0x2b8], R252 ;  /* 0x0000ae0008fc7a24 */ /* 0x000fe200078e02fc */
[----:B------:R-:W-:Y:S01]  /*1b10*/  UIMAD.WIDE.U32 UR20, UR9, UR4, URZ ;  /* 0x00000004091472a5 */ /* 0x000fe2000f8e003f */
[----:B------:R-:W-:Y:S01]  /*1b20*/  IMAD.SHL.U32 R8, R30, 0x8, RZ ;  /* 0x000000081e087824 */ /* 0x000fe200078e00ff */
[----:B------:R-:W-:Y:S01]  /*1b30*/  UIMAD UR18, UR9, UR5, UR18 ;  /* 0x00000005091272a4 */ /* 0x000fe2000f8e0212 */
[----:B-1----:R-:W-:Y:S01]  /*1b40*/  IMAD.WIDE.U32 R18, R252, c[0x0][0x1e0], RZ ;  /* 0x00007800fc127a25 */ /* 0x002fe200078e00ff */
[----:B------:R-:W-:Y:S01]  /*1b50*/  SHF.R.S32.HI R10, RZ, 0x1f, R252 ;  /* 0x0000001fff0a7819 */ /* 0x000fe200000114fc */
[----:B------:R-:W-:Y:S01]  /*1b60*/  ULDC.64 UR4, c[0x0][0x210] ;  /* 0x0000840000047ab9 */ /* 0x000fe20000000a00 */
[----:B------:R-:W-:Y:S01]  /*1b70*/  LOP3.LUT R8, R247, 0x8, R8, 0xf8, !PT ;  /* 0x00000008f7087812 */ /* 0x000fe200078ef808 */
[----:B------:R-:W-:Y:S01]  /*1b80*/  UIADD3 UR18, UR21, UR18, URZ ;  /* 0x0000001215127290 */ /* 0x000fe2000fffe03f */
[----:B------:R-:W-:Y:S01]  /*1b90*/  SHF.R.U32.HI R247, RZ, 0x3, R247 ;  /* 0x00000003fff77819 */ /* 0x000fe200000116f7 */
[C---:B------:R-:W-:Y:S01]  /*1ba0*/  IMAD R9, R10.reuse, c[0x0][0x1e0], RZ ;  /* 0x000078000a097a24 */ /* 0x040fe200078e02ff */
[----:B------:R-:W-:Y:S01]  /*1bb0*/  UIMAD UR8, UR8, UR4, URZ ;  /* 0x00000004080872a4 */ /* 0x000fe2000f8e023f */
[----:B------:R-:W-:Y:S01]  /*1bc0*/  IMAD R10, R10, c[0x0][0x208], RZ ;  /* 0x000082000a0a7a24 */ /* 0x000fe200078e02ff */
[----:B------:R-:W-:Y:S01]  /*1bd0*/  LOP3.LUT R247, R8, R247, RZ, 0x3c, !PT ;  /* 0x000000f708f77212 */ /* 0x000fe200078e3cff */
[C---:B------:R-:W-:Y:S01]  /*1be0*/  IMAD R9, R252.reuse, c[0x0][0x1e4], R9 ;  /* 0x00007900fc097a24 */ /* 0x040fe200078e0209 */
[----:B------:R-:W-:Y:S01]  /*1bf0*/  UIMAD.WIDE.U32 UR22, UR9, UR4, URZ ;  /* 0x00000004091672a5 */ /* 0x000fe2000f8e003f */
[C---:B--2---:R-:W-:Y:S01]  /*1c00*/  IMAD.WIDE.U32 R16, R252.reuse, c[0x0][0x208], RZ ;  /* 0x00008200fc107a25 */ /* 0x044fe200078e00ff */
[----:B------:R-:W-:Y:S01]  /*1c10*/  UIMAD UR5, UR9, UR5, UR8 ;  /* 0x00000005090572a4 */ /* 0x000fe2000f8e0208 */
[----:B------:R-:W-:Y:S01]  /*1c20*/  ISETP.GE.AND P4, PT, R33, c[0x0][0x1d4], PT ;  /* 0x0000750021007a0c */ /* 0x000fe20003f86270 */
[----:B------:R-:W-:Y:S01]  /*1c30*/  UIADD3 UR4, UR6, -0x1, URZ ;  /* 0xffffffff06047890 */ /* 0x000fe2000fffe03f */
[----:B---3--:R-:W-:Y:S01]  /*1c40*/  SHF.R.S32.HI R14, RZ, 0x4, R11 ;  /* 0x00000004ff0e7819 */ /* 0x008fe2000001140b */
[----:B------:R-:W-:Y:S01]  /*1c50*/  IMAD.IADD R19, R19, 0x1, R9 ;  /* 0x0000000113137824 */ /* 0x000fe200078e0209 */
[----:B------:R-:W-:Y:S01]  /*1c60*/  UIADD3 UR5, UR23, UR5, URZ ;  /* 0x0000000517057290 */ /* 0x000fe2000fffe03f */
[----:B------:R-:W-:Y:S01]  /*1c70*/  IMAD R10, R252, c[0x0][0x20c], R10 ;  /* 0x00008300fc0a7a24 */ /* 0x000fe200078e020a */
[----:B------:R-:W-:Y:S01]  /*1c80*/  LEA.HI R11, R11, R14, RZ, 0x1 ;  /* 0x0000000e0b0b7211 */ /* 0x000fe200078f08ff */
[----:B------:R-:W-:Y:S01]  /*1c90*/  UIMAD UR4, UR4, -0x60, UR7 ;  /* 0xffffffa0040478a4 */ /* 0x000fe2000f8e0207 */
[----:B------:R-:W-:Y:S01]  /*1ca0*/  ISETP.GE.AND P3, PT, R13, c[0x0][0x1d4], PT ;  /* 0x000075000d007a0c */ /* 0x000fe20003f66270 */
[----:B------:R-:W-:Y:S01]  /*1cb0*/  IMAD.IADD R17, R17, 0x1, R10 ;  /* 0x0000000111117824 */ /* 0x000fe200078e020a */
[----:B------:R-:W-:Y:S01]  /*1cc0*/  LOP3.LUT R11, R11, 0xfffffffe, RZ, 0xc0, !PT ;  /* 0xfffffffe0b0b7812 */ /* 0x000fe200078ec0ff */
[----:B------:R-:W-:Y:S01]  /*1cd0*/  IMAD.SHL.U32 R5, R5, 0x40, RZ ;  /* 0x0000004005057824 */ /* 0x000fe200078e00ff */
[----:B------:R-:W-:Y:S01]  /*1ce0*/  ISETP.GE.AND P2, PT, R32, c[0x0][0x1d4], PT ;  /* 0x0000750020007a0c */ /* 0x000fe20003f46270 */
[----:B------:R-:W-:Y:S01]  /*1cf0*/  IMAD.SHL.U32 R7, R7, 0x40, RZ ;  /* 0x0000004007077824 */ /* 0x000fe200078e00ff */
[----:B------:R-:W-:Y:S01]  /*1d00*/  IADD3 R30, -R30, UR4, RZ ;  /* 0x000000041e1e7c10 */ /* 0x000fe2000fffe1ff */
[----:B------:R-:W-:Y:S01]  /*1d10*/  IMAD.IADD R11, R14, 0x1, -R11 ;  /* 0x000000010e0b7824 */ /* 0x000fe200078e0a0b */
[----:B------:R-:W-:Y:S01]  /*1d20*/  LEA.HI R6, R6, R2, RZ, 0x5 ;  /* 0x0000000206067211 */ /* 0x000fe200078f28ff */
[----:B------:R-:W-:Y:S01]  /*1d30*/  UISETP.GE.AND UP0, UPT, UR7, 0x61, UPT ;  /* 0x000000610700788c */ /* 0x000fe2000bf06270 */
[----:B------:R-:W-:Y:S01]  /*1d40*/  LOP3.LUT R5, R5, 0x1c0, RZ, 0xc0, !PT ;  /* 0x000001c005057812 */ /* 0x000fe200078ec0ff */
[----:B------:R-:W-:Y:S01]  /*1d50*/  IMAD R247, R11, 0x200, R247 ;  /* 0x000002000bf77824 */ /* 0x000fe200078e02f7 */
[----:B------:R-:W-:Y:S01]  /*1d60*/  LOP3.LUT R7, R7, 0xfffffe00, RZ, 0xc0, !PT ;  /* 0xfffffe0007077812 */ /* 0x000fe200078ec0ff */
[----:B------:R-:W-:-:S02]  /*1d70*/  IMAD.SHL.U32 R11, R11, 0x8, RZ ;  /* 0x000000080b0b7824 */ /* 0x000fc400078e00ff */
[----:B------:R-:W-:Y:S02]  /*1d80*/  IMAD.SHL.U32 R247, R247, 0x2, RZ ;  /* 0x00000002f7f77824 */ /* 0x000fe400078e00ff */
[----:B------:R-:W-:Y:S01]  /*1d90*/  IMAD.SHL.U32 R248, R6, 0x20, RZ ;  /* 0x0000002006f87824 */ /* 0x000fe200078e00ff */
[----:B------:R-:W-:Y:S02]  /*1da0*/  LOP3.LUT R11, R5, 0x8, R11, 0xf8, !PT ;  /* 0x00000008050b7812 */ /* 0x000fe400078ef80b */
[----:B------:R-:W-:Y:S02]  /*1db0*/  IADD3 R246, R247, 0xc120, RZ ;  /* 0x0000c120f7f67810 */ /* 0x000fe40007ffe0ff */
[----:B------:R-:W-:Y:S02]  /*1dc0*/  SHF.R.U32.HI R5, RZ, 0x3, R5 ;  /* 0x00000003ff057819 */ /* 0x000fe40000011605 */
[----:B------:R-:W-:Y:S02]  /*1dd0*/  LOP3.LUT R248, R248, 0x7ffffc00, RZ, 0xc0, !PT ;  /* 0x7ffffc00f8f87812 */ /* 0x000fe400078ec0ff */
[----:B------:R-:W-:-:S04]  /*1de0*/  LOP3.LUT R5, R11, R5, RZ, 0x3c, !PT ;  /* 0x000000050b057212 */ /* 0x000fc800078e3cff */
[CC--:B------:R-:W-:Y:S02]  /*1df0*/  IADD3 R248, R5.reuse, R7.reuse, R248 ;  /* 0x0000000705f87210 */ /* 0x0c0fe40007ffe0f8 */
[----:B------:R-:W-:-:S03]  /*1e00*/  LOP3.LUT R5, R5, R7, RZ, 0xfc, !PT ;  /* 0x0000000705057212 */ /* 0x000fc600078efcff */
[----:B------:R-:W-:-:S04]  /*1e10*/  IMAD.SHL.U32 R248, R248, 0x2, RZ ;  /* 0x00000002f8f87824 */ /* 0x000fc800078e00ff */
[--C-:B------:R-:W-:Y:S02]  /*1e20*/  IMAD R244, R4, 0x2, R248.reuse ;  /* 0x0000000204f47824 */ /* 0x100fe400078e02f8 */
[C---:B------:R-:W-:Y:S02]  /*1e30*/  IMAD R243, R3.reuse, 0x2, R248 ;  /* 0x0000000203f37824 */ /* 0x040fe400078e02f8 */
[----:B------:R-:W-:Y:S01]  /*1e40*/  IMAD R241, R3, 0x2, R244 ;  /* 0x0000000203f17824 */ /* 0x000fe200078e02f4 */
[----:B-----5:R-:W-:Y:S01]  /*1e50*/  SHF.R.S32.HI R8, RZ, 0x1f, R251 ;  /* 0x0000001fff087819 */ /* 0x020fe200000114fb */
[----:B------:R-:W-:-:S04]  /*1e60*/  IMAD.WIDE.U32 R18, R251, c[0x0][0x1f0], R18 ;  /* 0x00007c00fb127a25 */ /* 0x000fc800078e0012 */
[----:B------:R-:W-:Y:S01]  /*1e70*/  IMAD R14, R8, c[0x0][0x1f0], RZ ;  /* 0x00007c00080e7a24 */ /* 0x000fe200078e02ff */
[----:B------:R-:W-:Y:S01]  /*1e80*/  IADD3 R9, P0, R18, UR20, RZ ;  /* 0x0000001412097c10 */ /* 0x000fe2000ff1e0ff */
[----:B------:R-:W-:Y:S02]  /*1e90*/  IMAD R8, R8, c[0x0][0x218], RZ ;  /* 0x0000860008087a24 */ /* 0x000fe400078e02ff */
[C---:B------:R-:W-:Y:S02]  /*1ea0*/  IMAD R14, R251.reuse, c[0x0][0x1f4], R14 ;  /* 0x00007d00fb0e7a24 */ /* 0x040fe400078e020e */
[----:B------:R-:W-:-:S03]  /*1eb0*/  IMAD.WIDE.U32 R16, R251, c[0x0][0x218], R16 ;  /* 0x00008600fb107a25 */ /* 0x000fc600078e0010 */
[----:B------:R-:W-:Y:S01]  /*1ec0*/  IADD3.X R14, R19, UR18, R14, P0, !PT ;  /* 0x00000012130e7c10 */ /* 0x000fe200087fe40e */
[----:B------:R-:W-:Y:S01]  /*1ed0*/  IMAD R8, R251, c[0x0][0x21c], R8 ;  /* 0x00008700fb087a24 */ /* 0x000fe200078e0208 */
[----:B------:R-:W-:-:S04]  /*1ee0*/  LEA R18, P0, R9, c[0x0][0x1c8], 0x1 ;  /* 0x0000720009127a11 */ /* 0x000fc800078008ff */
[----:B------:R-:W-:Y:S01]  /*1ef0*/  LEA.HI.X R14, R9, c[0x0][0x1cc], R14, 0x1, P0 ;  /* 0x00007300090e7a11 */ /* 0x000fe200000f0c0e */
[----:B------:R-:W-:Y:S01]  /*1f00*/  SHFL.IDX PT, R20, R18, RZ, 0x181f ;  /* 0x00181fff12147589 */ /* 0x000fe200000e0000 */
[----:B------:R-:W-:Y:S01]  /*1f10*/  IADD3 R10, P0, R16, UR22, RZ ;  /* 0x00000016100a7c10 */ /* 0x000fe2000ff1e0ff */
[----:B------:R-:W-:Y:S01]  /*1f20*/  IMAD.U32 R16, RZ, RZ, UR9 ;  /* 0x00000009ff107e24 */ /* 0x000fe2000f8e00ff */
[----:B------:R-:W-:Y:S01]  /*1f30*/  IADD3 R9, R247, 0xc100, RZ ;  /* 0x0000c100f7097810 */ /* 0x000fe20007ffe0ff */
[----:B----4-:R-:W1:Y:S01]  /*1f40*/  SHFL.IDX PT, R21, R14, RZ, 0x181f ;  /* 0x00181fff0e157589 */ /* 0x010e6200000e0000 */
[----:B------:R-:W-:Y:S02]  /*1f50*/  IADD3.X R8, R17, UR5, R8, P0, !PT ;  /* 0x0000000511087c10 */ /* 0x000fe400087fe408 */
[----:B------:R-:W-:Y:S01]  /*1f60*/  LEA R34, P0, R10, c[0x0][0x1f8], 0x1 ;  /* 0x00007e000a227a11 */ /* 0x000fe200078008ff */
[----:B------:R-:W-:Y:S01]  /*1f70*/  SHFL.IDX PT, R18, R18, 0x1, 0x181f ;  /* 0x00381f0012127f89 */ /* 0x000fe200000e0000 */
[----:B------:R-:W-:Y:S01]  /*1f80*/  @P1 IADD3 R246, R9, -0x20, RZ ;  /* 0xffffffe009f61810 */ /* 0x000fe20007ffe0ff */
[----:B------:R-:W-:Y:S01]  /*1f90*/  IMAD R9, R252, c[0x0][0x1e0], RZ ;  /* 0x00007800fc097a24 */ /* 0x000fe200078e02ff */
[----:B------:R-:W-:Y:S01]  /*1fa0*/  LEA.HI.X R8, R10, c[0x0][0x1fc], R8, 0x1, P0 ;  /* 0x00007f000a087a11 */ /* 0x000fe200000f0c08 */
[----:B------:R-:W-:Y:S01]  /*1fb0*/  SHFL.IDX PT, R19, R14, 0x1, 0x181f ;  /* 0x00381f000e137f89 */ /* 0x000fe200000e0000 */
[----:B------:R-:W-:Y:S01]  /*1fc0*/  ISETP.GE.AND P0, PT, R30, 0x1, PT ;  /* 0x000000011e00780c */ /* 0x000fe20003f06270 */
[----:B------:R-:W-:Y:S01]  /*1fd0*/  IMAD R9, R251, c[0x0][0x1f0], R9 ;  /* 0x00007c00fb097a24 */ /* 0x000fe200078e0209 */
[----:B------:R-:W-:Y:S01]  /*1fe0*/  ISETP.GE.AND P1, PT, R0, c[0x0][0x1d4], PT ;  /* 0x0000750000007a0c */ /* 0x000fe20003f26270 */
[----:B------:R-:W-:Y:S01]  /*1ff0*/  SHFL.IDX PT, R17, R14, 0x2, 0x181f ;  /* 0x00581f000e117f89 */ /* 0x000fe200000e0000 */
[----:B------:R-:W-:Y:S01]  /*2000*/  IADD3 R237, R246, 0x800, RZ ;  /* 0x00000800f6ed7810 */ /* 0x000fe20007ffe0ff */
[----:B------:R-:W-:Y:S01]  /*2010*/  IMAD R16, R16, c[0x0][0x1e8], R9 ;  /* 0x00007a0010107a24 */ /* 0x000fe200078e0209 */
[C---:B------:R-:W-:Y:S01]  /*2020*/  IADD3 R236, R246.reuse, 0x1000, RZ ;  /* 0x00001000f6ec7810 */ /* 0x040fe20007ffe0ff */
[----:B------:R-:W2:Y:S01]  /*2030*/  SHFL.IDX PT, R46, R34, RZ, 0x181f ;  /* 0x00181fff222e7589 */ /* 0x000ea200000e0000 */
[----:B------:R-:W-:-:S02]  /*2040*/  IADD3 R235, R246, 0x1800, RZ ;  /* 0x00001800f6eb7810 */ /* 0x000fc40007ffe0ff */
[----:B------:R-:W-:Y:S01]  /*2050*/  LEA R16, R16, c[0x0][0x1c8], 0x1 ;  /* 0x0000720010107a11 */ /* 0x000fe200078e08ff */
[----:B------:R-:W3:Y:S01]  /*2060*/  SHFL.IDX PT, R10, R8, RZ, 0x181f ;  /* 0x00181fff080a7589 */ /* 0x000ee200000e0000 */
[C---:B------:R-:W-:Y:S02]  /*2070*/  IADD3 R234, R246.reuse, 0x2000, RZ ;  /* 0x00002000f6ea7810 */ /* 0x040fe40007ffe0ff */
[C---:B------:R-:W-:Y:S01]  /*2080*/  IADD3 R233, R246.reuse, 0x2800, RZ ;  /* 0x00002800f6e97810 */ /* 0x040fe20007ffe0ff */
[--C-:B-1----:R-:W-:Y:S01]  /*2090*/  @P0 IMAD.WIDE R36, R33, 0x2, R20.reuse ;  /* 0x0000000221240825 */ /* 0x102fe200078e0214 */
[----:B------:R-:W-:Y:S01]  /*20a0*/  SHFL.IDX PT, R16, R16, 0x2, 0x181f ;  /* 0x00581f0010107f89 */ /* 0x000fe200000e0000 */
[C---:B------:R-:W-:Y:S02]  /*20b0*/  IADD3 R231, R246.reuse, 0x3000, RZ ;  /* 0x00003000f6e77810 */ /* 0x040fe40007ffe0ff */
[----:B------:R-:W-:Y:S01]  /*20c0*/  @P0 IMAD.WIDE R26, R31, 0x2, R20 ;  /* 0x000000021f1a0825 */ /* 0x000fe200078e0214 */
[----:B------:R1:W-:Y:S01]  /*20d0*/  @P0 LDGSTS.E.BYPASS.LTC128B.128 [R249+0xc100], [R36.64], !P4 ;  /* 0x0c10000024f90fae */ /* 0x0003e2000e101d4c */
[----:B------:R-:W-:-:S02]  /*20e0*/  IADD3 R230, R246, 0x3800, RZ ;  /* 0x00003800f6e67810 */ /* 0x000fc40007ffe0ff */
[--C-:B------:R-:W-:Y:S01]  /*20f0*/  @P0 IMAD.WIDE R24, R29, 0x2, R20.reuse ;  /* 0x000000021d180825 */ /* 0x100fe200078e0214 */
[----:B------:R4:W-:Y:S01]  /*2100*/  @P0 LDGSTS.E.BYPASS.LTC128B.128 [R249+0xf100], [R26.64], !P3 ;  /* 0x0f1000001af90fae */ /* 0x0009e2000d901d4c */
[----:B------:R-:W-:Y:S02]  /*2110*/  IADD3 R229, R246, 0x4000, RZ ;  /* 0x00004000f6e57810 */ /* 0x000fe40007ffe0ff */
[----:B------:R-:W-:Y:S01]  /*2120*/  @P0 IMAD.WIDE R38, R28, 0x2, R20 ;  /* 0x000000021c260825 */ /* 0x000fe200078e0214 */
[----:B------:R5:W-:Y:S01]  /*2130*/  @P0 LDGSTS.E.BYPASS.LTC128B.128 [R249+0x12100], [R24.64], !P2 ;  /* 0x1210000018f90fae */ /* 0x000be2000d101d4c */
[----:B------:R-:W-:Y:S02]  /*2140*/  IADD3 R228, R246, 0x4800, RZ ;  /* 0x00004800f6e47810 */ /* 0x000fe40007ffe0ff */
[----:B------:R-:W-:Y:S01]  /*2150*/  IMAD.WIDE R20, R33, 0x2, RZ ;  /* 0x0000000221147825 */ /* 0x000fe200078e02ff */
[----:B------:R1:W-:Y:S01]  /*2160*/  @P0 LDGSTS.E.BYPASS.LTC128B.128 [R249+0x15100], [R38.64], !P1 ;  /* 0x1510000026f90fae */ /* 0x0003e2000c901d4c */
[----:B------:R-:W-:-:S02]  /*2170*/  ISETP.GE.AND P0, PT, R30, 0x21, PT ;  /* 0x000000211e00780c */ /* 0x000fc40003f06270 */
[----:B------:R-:W-:Y:S01]  /*2180*/  IADD3 R227, R246, 0x5000, RZ ;  /* 0x00005000f6e37810 */ /* 0x000fe20007ffe0ff */
[----:B------:R-:W1:Y:S01]  /*2190*/  SHFL.IDX PT, R22, R34, 0x1, 0x181f ;  /* 0x00381f0022167f89 */ /* 0x000e6200000e0000 */
[----:B--2---:R-:W-:Y:S02]  /*21a0*/  IADD3 R82, P5, R46, R20, RZ ;  /* 0x000000142e527210 */ /* 0x004fe40007fbe0ff */
[C---:B------:R-:W-:Y:S01]  /*21b0*/  IADD3 R226, R246.reuse, 0x5800, RZ ;  /* 0x00005800f6e27810 */ /* 0x040fe20007ffe0ff */
[----:B------:R-:W2:Y:S01]  /*21c0*/  SHFL.IDX PT, R9, R8, 0x1, 0x181f ;  /* 0x00381f0008097f89 */ /* 0x000ea200000e0000 */
[----:B------:R-:W-:Y:S01]  /*21d0*/  IADD3 R225, R246, 0x6000, RZ ;  /* 0x00006000f6e17810 */ /* 0x000fe20007ffe0ff */
[----:B---3--:R-:W-:Y:S01]  /*21e0*/  IMAD.X R83, R10, 0x1, R21, P5 ;  /* 0x000000010a537824 */ /* 0x008fe200028e0615 */
[C---:B------:R-:W-:Y:S01]  /*21f0*/  IADD3 R224, R246.reuse, 0x6800, RZ ;  /* 0x00006800f6e07810 */ /* 0x040fe20007ffe0ff */
[----:B------:R-:W3:Y:S01]  /*2200*/  SHFL.IDX PT, R34, R34, 0x2, 0x181f ;  /* 0x00581f0022227f89 */ /* 0x000ee200000e0000 */
[C---:B------:R-:W-:Y:S01]  /*2210*/  IADD3 R223, R246.reuse, 0x7000, RZ ;  /* 0x00007000f6df7810 */ /* 0x040fe20007ffe0ff */
[--C-:B------:R-:W-:Y:S01]  /*2220*/  @P0 IMAD.WIDE R14, R31, 0x2, R18.reuse ;  /* 0x000000021f0e0825 */ /* 0x100fe200078e0212 */
[C---:B------:R-:W-:Y:S01]  /*2230*/  IADD3 R222, R246.reuse, 0x7800, RZ ;  /* 0x00007800f6de7810 */ /* 0x040fe20007ffe0ff */
[----:B------:R-:W3:Y:S01]  /*2240*/  SHFL.IDX PT, R8, R8, 0x2, 0x181f ;  /* 0x00581f0008087f89 */ /* 0x000ee200000e0000 */
[C---:B------:R-:W-:Y:S01]  /*2250*/  IADD3 R221, R246.reuse, 0x8000, RZ ;  /* 0x00008000f6dd7810 */ /* 0x040fe20007ffe0ff */
[----:B----4-:R-:W-:Y:S01]  /*2260*/  @P0 IMAD.WIDE R26, R33, 0x2, R18 ;  /* 0x00000002211a0825 */ /* 0x010fe200078e0212 */
[----:B------:R-:W-:-:S02]  /*2270*/  IADD3 R220, R246, 0x8800, RZ ;  /* 0x00008800f6dc7810 */ /* 0x000fc40007ffe0ff */
[C---:B------:R-:W-:Y:S01]  /*2280*/  IADD3 R219, R246.reuse, 0x9000, RZ ;  /* 0x00009000f6db7810 */ /* 0x040fe20007ffe0ff */
[--C-:B-----5:R-:W-:Y:S01]  /*2290*/  @P0 IMAD.WIDE R24, R29, 0x2, R18.reuse ;  /* 0x000000021d180825 */ /* 0x120fe200078e0212 */
[----:B------:R4:W-:Y:S01]  /*22a0*/  @P0 LDGSTS.E.BYPASS.LTC128B.128 [R249+0xd100], [R26.64], !P4 ;  /* 0x0d1000001af90fae */ /* 0x0009e2000e101d4c */
[----:B------:R-:W-:Y:S02]  /*22b0*/  IADD3 R218, R246, 0x9800, RZ ;  /* 0x00009800f6da7810 */ /* 0x000fe40007ffe0ff */
[----:B------:R-:W-:Y:S01]  /*22c0*/  @P0 IMAD.WIDE R18, R28, 0x2, R18 ;  /* 0x000000021c120825 */ /* 0x000fe200078e0212 */
[----:B------:R5:W-:Y:S01]  /*22d0*/  @P0 LDGSTS.E.BYPASS.LTC128B.128 [R249+0x10100], [R14.64], !P3 ;  /* 0x101000000ef90fae */ /* 0x000be2000d901d4c */
[----:B-1----:R-:W-:Y:S02]  /*22e0*/  IADD3 R44, P5, R20, R22, RZ ;  /* 0x00000016142c7210 */ /* 0x002fe40007fbe0ff */
[C---:B------:R-:W-:Y:S01]  /*22f0*/  IADD3 R217, R246.reuse, 0xa000, RZ ;  /* 0x0000a000f6d97810 */ /* 0x040fe20007ffe0ff */
[----:B------:R1:W-:Y:S01]  /*2300*/  @P0 LDGSTS.E.BYPASS.LTC128B.128 [R249+0x13100], [R24.64], !P2 ;  /* 0x1310000018f90fae */ /* 0x0003e2000d101d4c */
[C---:B------:R-:W-:Y:S01]  /*2310*/  IADD3 R216, R246.reuse, 0xa800, RZ ;  /* 0x0000a800f6d87810 */ /* 0x040fe20007ffe0ff */
[----:B--2---:R-:W-:Y:S01]  /*2320*/  IMAD.X R45, R21, 0x1, R9, P5 ;  /* 0x00000001152d7824 */ /* 0x004fe200028e0609 */
[----:B------:R-:W-:Y:S01]  /*2330*/  IADD3 R183, R246, 0xb000, RZ ;  /* 0x0000b000f6b77810 */ /* 0x000fe20007ffe0ff */
[----:B------:R2:W-:Y:S01]  /*2340*/  @P0 LDGSTS.E.BYPASS.LTC128B.128 [R249+0x16100], [R18.64], !P1 ;  /* 0x1610000012f90fae */ /* 0x0005e2000c901d4c */
[----:B------:R-:W-:-:S02]  /*2350*/  ISETP.GT.AND P0, PT, R30, 0x40, PT ;  /* 0x000000401e00780c */ /* 0x000fc40003f04270 */
[----:B---3--:R-:W-:Y:S02]  /*2360*/  IADD3 R20, P5, R20, R34, RZ ;  /* 0x0000002214147210 */ /* 0x008fe40007fbe0ff */
[----:B------:R-:W-:-:S03]  /*2370*/  IADD3 R182, R246, 0xb800, RZ ;  /* 0x0000b800f6b67810 */ /* 0x000fc60007ffe0ff */
[----:B------:R-:W-:Y:S02]  /*2380*/  IMAD.X R21, R21, 0x1, R8, P5 ;  /* 0x0000000115157824 */ /* 0x000fe400028e0608 */
[----:B-----5:R-:W-:-:S04]  /*2390*/  IMAD.WIDE R14, R31, 0x2, RZ ;  /* 0x000000021f0e7825 */ /* 0x020fc800078e02ff */
[----:B-1----:R-:W-:Y:S01]  /*23a0*/  @P0 IMAD.WIDE R24, R33, 0x2, R16 ;  /* 0x0000000221180825 */ /* 0x002fe200078e0210 */
[----:B------:R-:W-:-:S03]  /*23b0*/  IADD3 R54, P5, R46, R14, RZ ;  /* 0x0000000e2e367210 */ /* 0x000fc60007fbe0ff */
[----:B--2---:R-:W-:Y:S01]  /*23c0*/  @P0 IMAD.WIDE R18, R31, 0x2, R16 ;  /* 0x000000021f120825 */ /* 0x004fe200078e0210 */
[----:B------:R1:W-:Y:S03]  /*23d0*/  @P0 LDGSTS.E.BYPASS.LTC128B.128 [R249+0xe100], [R24.64], !P4 ;  /* 0x0e10000018f90fae */ /* 0x0003e6000e101d4c */
[----:B------:R-:W-:Y:S01]  /*23e0*/  IMAD.X R55, R10, 0x1, R15, P5 ;  /* 0x000000010a377824 */ /* 0x000fe200028e060f */
[----:B------:R2:W-:Y:S01]  /*23f0*/  @P0 LDGSTS.E.BYPASS.LTC128B.128 [R249+0x11100], [R18.64], !P3 ;  /* 0x1110000012f90fae */ /* 0x0005e2000d901d4c */
[----:B------:R-:W-:-:S05]  /*2400*/  IADD3 R42, P5, R14, R22, RZ ;  /* 0x000000160e2a7210 */ /* 0x000fca0007fbe0ff */
[----:B------:R-:W-:Y:S01]  /*2410*/  IMAD.X R43, R15, 0x1, R9, P5 ;  /* 0x000000010f2b7824 */ /* 0x000fe200028e0609 */
[----:B------:R-:W-:-:S05]  /*2420*/  IADD3 R14, P5, R14, R34, RZ ;  /* 0x000000220e0e7210 */ /* 0x000fca0007fbe0ff */
[----:B------:R-:W-:Y:S02]  /*2430*/  IMAD.X R15, R15, 0x1, R8, P5 ;  /* 0x000000010f0f7824 */ /* 0x000fe400028e0608 */
[----:B-1----:R-:W-:-:S04]  /*2440*/  @P0 IMAD.WIDE R24, R29, 0x2, R16 ;  /* 0x000000021d180825 */ /* 0x002fc800078e0210 */
[----:B------:R-:W-:Y:S01]  /*2450*/  @P0 IMAD.WIDE R16, R28, 0x2, R16 ;  /* 0x000000021c100825 */ /* 0x000fe200078e0210 */
[----:B------:R4:W-:Y:S03]  /*2460*/  @P0 LDGSTS.E.BYPASS.LTC128B.128 [R249+0x14100], [R24.64], !P2 ;  /* 0x1410000018f90fae */ /* 0x0009e6000d101d4c */
[----:B--2---:R-:W-:Y:S01]  /*2470*/  IMAD.WIDE R18, R29, 0x2, RZ ;  /* 0x000000021d127825 */ /* 0x004fe200078e02ff */
[----:B------:R1:W-:Y:S04]  /*2480*/  @P0 LDGSTS.E.BYPASS.LTC128B.128 [R249+0x17100], [R16.64], !P1 ;  /* 0x1710000010f90fae */ /* 0x0003e8000c901d4c */
[----:B------:R-:W0:Y:S01]  /*2490*/  LDGDEPBAR ;  /* 0x00000000000079af */ /* 0x000e220000000000 */
[----:B------:R-:W-:-:S02]  /*24a0*/  IADD3 R52, P0, R46, R18, RZ ;  /* 0x000000122e347210 */ /* 0x000fc40007f1e0ff */
[----:B------:R-:W-:-:S03]  /*24b0*/  IADD3 R40, P5, R18, R22, RZ ;  /* 0x0000001612287210 */ /* 0x000fc60007fbe0ff */
[----:B------:R-:W-:Y:S01]  /*24c0*/  IMAD.X R53, R10, 0x1, R19, P0 ;  /* 0x000000010a357824 */ /* 0x000fe200000e0613 */
[----:B------:R-:W-:Y:S01]  /*24d0*/  IADD3 R80, P0, R18, R34, RZ ;  /* 0x0000002212507210 */ /* 0x000fe20007f1e0ff */
[----:B------:R-:W-:-:S04]  /*24e0*/  IMAD.X R41, R19, 0x1, R9, P5 ;  /* 0x0000000113297824 */ /* 0x000fc800028e0609 */
[----:B------:R-:W-:Y:S02]  /*24f0*/  IMAD.X R81, R19, 0x1, R8, P0 ;  /* 0x0000000113517824 */ /* 0x000fe400000e0608 */
[----:B-1----:R-:W-:Y:S01]  /*2500*/  IMAD.WIDE R16, R28, 0x2, RZ ;  /* 0x000000021c107825 */ /* 0x002fe200078e02ff */
[----:B------:R-:W-:-:S04]  /*2510*/  DEPBAR.LE SB0, 0x1 ;  /* 0x000080400000791a */ /* 0x000fc80000000000 */
[----:B------:R-:W-:-:S04]  /*2520*/  DEPBAR.LE SB0, 0x0 ;  /* 0x000080000000791a */ /* 0x000fc80000000000 */
[----:B------:R-:W-:Y:S01]  /*2530*/  BAR.SYNC.DEFER_BLOCKING 0x0 ;  /* 0x0000000000007b1d */ /* 0x000fe20000010000 */
[----:B------:R-:W-:Y:S02]  /*2540*/  IADD3 R46, P6, R46, R16, RZ ;  /* 0x000000102e2e7210 */ /* 0x000fe40007fde0ff */
[C---:B------:R-:W-:Y:S02]  /*2550*/  IADD3 R34, P0, R16.reuse, R34, RZ ;  /* 0x0000002210227210 */ /* 0x040fe40007f1e0ff */
[----:B------:R-:W-:Y:S01]  /*2560*/  IADD3 R22, P5, R16, R22, RZ ;  /* 0x0000001610167210 */ /* 0x000fe20007fbe0ff */
[----:B------:R-:W-:Y:S01]  /*2570*/  IMAD.X R47, R10, 0x1, R17, P6 ;  /* 0x000000010a2f7824 */ /* 0x000fe200030e0611 */
[----:B------:R-:W-:Y:S01]  /*2580*/  ISETP.GE.AND P6, PT, R33, c[0x0][0x1d4], PT ;  /* 0x0000750021007a0c */ /* 0x000fe20003fc6270 */
[C---:B------:R-:W-:Y:S02]  /*2590*/  IMAD.X R35, R17.reuse, 0x1, R8, P0 ;  /* 0x0000000111237824 */ /* 0x040fe400000e0608 */
[----:B------:R-:W-:Y:S01]  /*25a0*/  IMAD.X R23, R17, 0x1, R9, P5 ;  /* 0x0000000111177824 */ /* 0x000fe200028e0609 */
[----:B------:R-:W-:-:S02]  /*25b0*/  ISETP.LT.OR P0, PT, R30, 0x1, P6 ;  /* 0x000000011e00780c */ /* 0x000fc40003701670 */
[----:B------:R-:W-:Y:S02]  /*25c0*/  ISETP.GE.AND P5, PT, R13, c[0x0][0x1d4], PT ;  /* 0x000075000d007a0c */ /* 0x000fe40003fa6270 */
[----:B------:R-:W-:Y:S01]  /*25d0*/  ISETP.GE.AND P6, PT, R32, c[0x0][0x1d4], PT ;  /* 0x0000750020007a0c */ /* 0x000fe20003fc6270 */
[----:B------:R-:W-:Y:S04]  /*25e0*/  LDSM.16.M88.4 R64, [R248+0x18100] ;  /* 0x01810000f840783b */ /* 0x000fe80000000200 */
[----:B------:R-:W-:Y:S04]  /*25f0*/  LDSM.16.M88.4 R96, [R244+0x18100] ;  /* 0x01810000f460783b */ /* 0x000fe80000000200 */
[----:B------:R-:W-:Y:S04]  /*2600*/  LDSM.16.M88.4 R48, [R247+0xc100] ;  /* 0x00c10000f730783b */ /* 0x000fe80000000200 */
[----:B------:R-:W-:Y:S04]  /*2610*/  LDSM.16.M88.4 R36, [R247+0xc900] ;  /* 0x00c90000f724783b */ /* 0x000fe80000000200 */
[----:B------:R-:W-:Y:S04]  /*2620*/  LDSM.16.M88.4 R208, [R247+0xd100] ;  /* 0x00d10000f7d0783b */ /* 0x000fe80000000200 */
[----:B----4-:R-:W1:Y:S04]  /*2630*/  LDSM.16.M88.4 R24, [R247+0xd900] ;  /* 0x00d90000f718783b */ /* 0x010e680000000200 */
[----:B------:R-:W-:Y:S04]  /*2640*/  LDSM.16.M88.4 R16, [R247+0xe100] ;  /* 0x00e10000f710783b */ /* 0x000fe80000000200 */
[----:B------:R-:W-:Y:S04]  /*2650*/  LDSM.16.M88.4 R76, [R247+0xe900] ;  /* 0x00e90000f74c783b */ /* 0x000fe80000000200 */
[----:B------:R-:W-:Y:S04]  /*2660*/  LDSM.16.M88.4 R68, [R246] ;  /* 0x00000000f644783b */ /* 0x000fe80000000200 */
[----:B------:R-:W-:Y:S04]  /*2670*/  LDSM.16.M88.4 R8, [R246+0x800] ;  /* 0x00080000f608783b */ /* 0x000fe80000000200 */
[----:B------:R-:W-:Y:S04]  /*2680*/  LDSM.16.M88.4 R72, [R246+0x1000] ;  /* 0x00100000f648783b */ /* 0x000fe80000000200 */
[----:B------:R-:W2:Y:S04]  /*2690*/  LDSM.16.M88.4 R56, [R246+0x1800] ;  /* 0x00180000f638783b */ /* 0x000ea80000000200 */
[----:B------:R-:W3:Y:S04]  /*26a0*/  LDSM.16.M88.4 R60, [R246+0x2000] ;  /* 0x00200000f63c783b */ /* 0x000ee80000000200 */
[----:B------:R-:W-:Y:S04]  /*26b0*/  LDSM.16.M88.4 R100, [R246+0x2800] ;  /* 0x00280000f664783b */ /* 0x000fe80000000200 */
[----:B------:R-:W-:Y:S01]  /*26c0*/  @!PT LDS RZ, [RZ] ;  /* 0x00000000fffff984 */ /* 0x000fe20000000800 */
[----:B------:R-:W-:Y:S01]  /*26d0*/  @!PT LDS RZ, [RZ] ;  /* 0x00000000fffff984 */ /* 0x000fe20000000800 */
[----:B------:R-:W-:Y:S01]  /*26e0*/  @!PT LDS RZ, [RZ] ;  /* 0x00000000fffff984 */ /* 0x000fe20000000800 */
[----:B------:R4:W-:Y:S01]  /*26f0*/  LDGSTS.E.BYPASS.LTC128B.128 [R249+0x100], [R82.64], !P0 ;  /* 0x0010000052f97fae */ /* 0x0009e2000c101d4c */
[C---:B------:R-:W-:Y:S01]  /*2700*/  ISETP.LT.OR P0, PT, R30.reuse, 0x1, P5 ;  /* 0x000000011e00780c */ /* 0x040fe20002f01670 */
[C---:B-1----:R-:W-:Y:S08]  /*2710*/  HMMA.16816.F32.BF16 R200, R64.reuse, R24, RZ ;  /* 0x0000001840c8723c */ /* 0x042ff000000418ff */
[----:B------:R-:W-:Y:S04]  /*2720*/  HMMA.16816.F32.BF16 R24, R64, R26, RZ ;  /* 0x0000001a4018723c */ /* 0x000fe800000418ff */
[----:B------:R1:W-:Y:S01]  /*2730*/  LDGSTS.E.BYPASS.LTC128B.128 [R249+0x3100], [R54.64], !P0 ;  /* 0x0310000036f97fae */ /* 0x0003e2000c101d4c */
[----:B------:R-:W-:-:S02]  /*2740*/  ISETP.LT.OR P0, PT, R30, 0x1, P6 ;  /* 0x000000011e00780c */ /* 0x000fc40003701670 */
[----:B------:R-:W-:Y:S01]  /*2750*/  ISETP.GE.AND P6, PT, R0, c[0x0][0x1d4], PT ;  /* 0x0000750000007a0c */ /* 0x000fe20003fc6270 */
[----:B------:R-:W-:-:S10]  /*2760*/  IMAD.MOV.U32 R0, RZ, RZ, 0x40 ;  /* 0x00000040ff007424 */ /* 0x000fd400078e00ff */
[----:B------:R1:W-:Y:S01]  /*2770*/  LDGSTS.E.BYPASS.LTC128B.128 [R249+0x6100], [R52.64], !P0 ;  /* 0x0610000034f97fae */ /* 0x0003e2000c101d4c */
[----:B------:R-:W-:Y:S01]  /*2780*/  ISETP.LT.OR P0, PT, R30, 0x1, P6 ;  /* 0x000000011e00780c */ /* 0x000fe20003701670 */
[C---:B--2---:R-:W-:Y:S08]  /*2790*/  HMMA.16816.F32.BF16 R200, R96.reuse, R56, R200 ;  /* 0x0000003860c8723c */ /* 0x044ff000000418c8 */
[----:B------:R-:W-:Y:S04]  /*27a0*/  HMMA.16816.F32.BF16 R24, R96, R58, R24 ;  /* 0x0000003a6018723c */ /* 0x000fe80000041818 */
[----:B------:R2:W-:Y:S01]  /*27b0*/  LDGSTS.E.BYPASS.LTC128B.128 [R249+0x9100], [R46.64], !P0 ;  /* 0x091000002ef97fae */ /* 0x0005e2000c101d4c */
[----:B------:R-:W-:-:S04]  /*27c0*/  ISETP.GE.AND P0, PT, R33, c[0x0][0x1d4], PT ;  /* 0x0000750021007a0c */ /* 0x000fc80003f06270 */
[C---:B------:R-:W-:Y:S01]  /*27d0*/  ISETP.LT.OR P0, PT, R30.reuse, 0x21, P0 ;  /* 0x000000211e00780c */ /* 0x040fe20000701670 */
[C---:B-1----:R-:W-:Y:S11]  /*27e0*/  HMMA.16816.F32.BF16 R52, R64.reuse, R48, RZ ;  /* 0x000000304034723c */ /* 0x042ff600000418ff */
[----:B------:R-:W-:Y:S01]  /*27f0*/  @!UPT UIADD3 URZ, URZ, URZ, URZ ;  /* 0x0000003f3f3ff290 */ /* 0x000fe2000fffe03f */
[----:B------:R2:W-:Y:S01]  /*2800*/  LDGSTS.E.BYPASS.LTC128B.128 [R249+0x1100], [R44.64], !P0 ;  /* 0x011000002cf97fae */ /* 0x0005e2000c101d4c */
[----:B------:R-:W-:Y:S01]  /*2810*/  ISETP.LT.OR P0, PT, R30, 0x21, P5 ;  /* 0x000000211e00780c */ /* 0x000fe20002f01670 */
[----:B------:R-:W-:Y:S11]  /*2820*/  HMMA.16816.F32.BF16 R48, R64, R50, RZ ;  /* 0x000000324030723c */ /* 0x000ff600000418ff */
[----:B------:R-:W-:Y:S01]  /*2830*/  @!UPT UIADD3 URZ, URZ, URZ, URZ ;  /* 0x0000003f3f3ff290 */ /* 0x000fe2000fffe03f */
[----:B------:R1:W-:Y:S01]  /*2840*/  LDGSTS.E.BYPASS.LTC128B.128 [R249+0x4100], [R42.64], !P0 ;  /* 0x041000002af97fae */ /* 0x0003e2000c101d4c */
[----:B------:R-:W-:-:S04]  /*2850*/  ISETP.GE.AND P0, PT, R32, c[0x0][0x1d4], PT ;  /* 0x0000750020007a0c */ /* 0x000fc80003f06270 */
[C---:B------:R-:W-:Y:S01]  /*2860*/  ISETP.LT.OR P0, PT, R30.reuse, 0x21, P0 ;  /* 0x000000211e00780c */ /* 0x040fe20000701670 */
[----:B------:R-:W-:Y:S08]  /*2870*/  HMMA.16816.F32.BF16 R52, R96, R68, R52 ;  /* 0x000000446034723c */ /* 0x000ff00000041834 */
[----:B--2---:R-:W-:Y:S04]  /*2880*/  HMMA.16816.F32.BF16 R44, R64, R36, RZ ;  /* 0x00000024402c723c */ /* 0x004fe800000418ff */
[----:B------:R1:W-:Y:S01]  /*2890*/  LDGSTS.E.BYPASS.LTC128B.128 [R249+0x7100], [R40.64], !P0 ;  /* 0x0710000028f97fae */ /* 0x0003e2000c101d4c */
[----:B------:R-:W-:-:S03]  /*28a0*/  ISETP.LT.OR P0, PT, R30, 0x21, P6 ;  /* 0x000000211e00780c */ /* 0x000fc60003701670 */
[----:B------:R-:W-:Y:S08]  /*28b0*/  HMMA.16816.F32.BF16 R36, R64, R38, RZ ;  /* 0x000000264024723c */ /* 0x000ff000000418ff */
[----:B------:R-:W-:Y:S02]  /*28c0*/  HMMA.16816.F32.BF16 R48, R96, R70, R48 ;  /* 0x000000466030723c */ /* 0x000fe40000041830 */
[----:B------:R2:W-:Y:S01]  /*28d0*/  LDGSTS.E.BYPASS.LTC128B.128 [R249+0xa100], [R22.64], !P0 ;  /* 0x0a10000016f97fae */ /* 0x0005e2000c101d4c */
[----:B------:R-:W-:-:S04]  /*28e0*/  ISETP.GE.AND P0, PT, R33, c[0x0][0x1d4], PT ;  /* 0x0000750021007a0c */ /* 0x000fc80003f06270 */
[C---:B------:R-:W-:Y:S01]  /*28f0*/  ISETP.LT.OR P0, PT, R30.reuse, 0x41, P0 ;  /* 0x000000411e00780c */ /* 0x040fe20000701670 */
[C---:B------:R-:W-:Y:S08]  /*2900*/  HMMA.16816.F32.BF16 R44, R96.reuse, R8, R44 ;  /* 0x00000008602c723c */ /* 0x040ff0000004182c */
[----:B------:R-:W-:Y:S04]  /*2910*/  HMMA.16816.F32.BF16 R36, R96, R10, R36 ;  /* 0x0000000a6024723c */ /* 0x000fe80000041824 */
[----:B------:R2:W-:Y:S01]  /*2920*/  LDGSTS.E.BYPASS.LTC128B.128 [R249+0x2100], [R20.64], !P0 ;  /* 0x0210000014f97fae */ /* 0x0005e2000c101d4c */
[----:B------:R-:W-:-:S02]  /*2930*/  ISETP.LT.OR P0, PT, R30, 0x41, P5 ;  /* 0x000000411e00780c */ /* 0x000fc40002f01670 */
[----:B------:R-:W-:Y:S01]  /*2940*/  ISETP.GE.AND P5, PT, R32, c[0x0][0x1d4], PT ;  /* 0x0000750020007a0c */ /* 0x000fe20003fa6270 */
[----:B-1----:R-:W-:Y:S01]  /*2950*/  HMMA.16816.F32.BF16 R40, R64, R208, RZ ;  /* 0x000000d04028723c */ /* 0x002fe200000418ff */
[----:B------:R-:W-:Y:S02]  /*2960*/  SHF.R.S32.HI R32, RZ, 0x1f, R29 ;  /* 0x0000001fff207819 */ /* 0x000fe4000001141d */
[----:B------:R-:W-:-:S05]  /*2970*/  ISETP.LT.OR P5, PT, R30, 0x41, P5 ;  /* 0x000000411e00780c */ /* 0x000fca0002fa1670 */
[----:B------:R-:W-:Y:S02]  /*2980*/  HMMA.16816.F32.BF16 R208, R64, R210, RZ ;  /* 0x000000d240d0723c */ /* 0x000fe400000418ff */
[----:B------:R1:W-:Y:S01]  /*2990*/  LDGSTS.E.BYPASS.LTC128B.128 [R249+0x5100], [R14.64], !P0 ;  /* 0x051000000ef97fae */ /* 0x0003e2000c101d4c */
[----:B------:R-:W-:-:S04]  /*29a0*/  LOP3.LUT P0, RZ, R12, 0x4, RZ, 0xc0, !PT ;  /* 0x000000040cff7812 */ /* 0x000fc8000780c0ff */
[----:B------:R-:W-:Y:S01]  /*29b0*/  SEL R0, R0, 0xffffffc0, !P0 ;  /* 0xffffffc000007807 */ /* 0x000fe20004000000 */
[----:B------:R4:W-:Y:S01]  /*29c0*/  LDGSTS.E.BYPASS.LTC128B.128 [R249+0x8100], [R80.64], !P5 ;  /* 0x0810000050f97fae */ /* 0x0009e2000e901d4c */
[----:B------:R-:W-:Y:S02]  /*29d0*/  ISETP.LT.OR P0, PT, R30, 0x41, P6 ;  /* 0x000000411e00780c */ /* 0x000fe40003701670 */
[----:B------:R-:W-:Y:S01]  /*29e0*/  ISETP.GT.AND P5, PT, R108, 0x5f, PT ;  /* 0x0000005f6c00780c */ /* 0x000fe20003fa4270 */
[----:B------:R-:W-:Y:S01]  /*29f0*/  IMAD.IADD R242, R247, 0x1, R0 ;  /* 0x00000001f7f27824 */ /* 0x000fe200078e0200 */
[----:B------:R-:W-:Y:S01]  /*2a00*/  SHF.R.S32.HI R30, RZ, 0x1f, R28 ;  /* 0x0000001fff1e7819 */ /* 0x000fe2000001141c */
[----:B------:R-:W-:Y:S01]  /*2a10*/  IMAD.IADD R232, R0, 0x1, R246 ;  /* 0x0000000100e87824 */ /* 0x000fe200078e02f6 */
[----:B--2---:R-:W-:Y:S01]  /*2a20*/  HMMA.16816.F32.BF16 R20, R64, R16, RZ ;  /* 0x000000104014723c */ /* 0x004fe200000418ff */
[----:B------:R-:W-:-:S06]  /*2a30*/  IADD3 R0, R249, 0x100, RZ ;  /* 0x00000100f9007810 */ /* 0x000fcc0007ffe0ff */
[----:B------:R2:W-:Y:S01]  /*2a40*/  LDGSTS.E.BYPASS.LTC128B.128 [R249+0xb100], [R34.64], !P0 ;  /* 0x0b10000022f97fae */ /* 0x0005e2000c101d4c */
[C---:B------:R-:W-:Y:S01]  /*2a50*/  HMMA.16816.F32.BF16 R16, R64.reuse, R18, RZ ;  /* 0x000000124010723c */ /* 0x040fe200000418ff */
[----:B------:R-:W-:Y:S02]  /*2a60*/  PLOP3.LUT P0, PT, PT, PT, UP0, 0x40, 0x0 ;  /* 0x000000000000781c */ /* 0x000fe40003f0e808 */
[----:B------:R-:W-:Y:S04]  /*2a70*/  LDSM.16.M88.4 R8, [R243+0x18100] ;  /* 0x01810000f308783b */ /* 0x000fe80000000200 */
[----:B------:R-:W5:Y:S01]  /*2a80*/  LDSM.16.M88.4 R68, [R242+0xc100] ;  /* 0x00c10000f244783b */ /* 0x000f620000000200 */
[C---:B-1----:R-:W-:Y:S03]  /*2a90*/  HMMA.16816.F32.BF16 R12, R64.reuse, R76, RZ ;  /* 0x0000004c400c723c */ /* 0x042fe600000418ff */
[----:B------:R-:W1:Y:S04]  /*2aa0*/  LDSM.16.M88.4 R56, [R242+0xd100] ;  /* 0x00d10000f238783b */ /* 0x000e680000000200 */
[----:B------:R-:W-:Y:S01]  /*2ab0*/  LDSM.16.M88.4 R92, [R242+0xd900] ;  /* 0x00d90000f25c783b */ /* 0x000fe20000000200 */
[----:B------:R-:W-:Y:S03]  /*2ac0*/  HMMA.16816.F32.BF16 R64, R64, R78, RZ ;  /* 0x0000004e4040723c */ /* 0x000fe600000418ff */
[----:B------:R-:W1:Y:S04]  /*2ad0*/  LDSM.16.M88.4 R76, [R242+0xc900] ;  /* 0x00c90000f24c783b */ /* 0x000e680000000200 */
[----:B------:R-:W1:Y:S01]  /*2ae0*/  LDSM.16.M88.4 R88, [R242+0xe100] ;  /* 0x00e10000f258783b */ /* 0x000e620000000200 */
[----:B------:R-:W-:Y:S01]  /*2af0*/  HMMA.16816.F32.BF16 R40, R96, R72, R40 ;  /* 0x000000486028723c */ /* 0x000fe20000041828 */
[----:B--2---:R-:W-:-:S02]  /*2b00*/  SHF.R.S32.HI R35, RZ, 0x1f, R33 ;  /* 0x0000001fff237819 */ /* 0x004fc40000011421 */
[----:B------:R-:W2:Y:S01]  /*2b10*/  LDSM.16.M88.4 R84, [R242+0xe900] ;  /* 0x00e90000f254783b */ /* 0x000ea20000000200 */
[----:B------:R-:W-:-:S03]  /*2b20*/  SHF.R.S32.HI R34, RZ, 0x1f, R31 ;  /* 0x0000001fff227819 */ /* 0x000fc6000001141f */
[----:B----4-:R-:W-:Y:S01]  /*2b30*/  LDSM.16.M88.4 R80, [R232+0x800] ;  /* 0x00080000e850783b */ /* 0x010fe20000000200 */
[C---:B------:R-:W-:Y:S03]  /*2b40*/  HMMA.16816.F32.BF16 R208, R96.reuse, R74, R208 ;  /* 0x0000004a60d0723c */ /* 0x040fe600000418d0 */
[----:B------:R-:W-:Y:S04]  /*2b50*/  LDSM.16.M88.4 R72, [R241+0x18100] ;  /* 0x01810000f148783b */ /* 0x000fe80000000200 */
[----:B------:R-:W-:Y:S01]  /*2b60*/  LDSM.16.M88.4 R104, [R242+0x15900] ;  /* 0x01590000f268783b */ /* 0x000fe20000000200 */
[C---:B---3--:R-:W-:Y:S03]  /*2b70*/  HMMA.16816.F32.BF16 R20, R96.reuse, R60, R20 ;  /* 0x0000003c6014723c */ /* 0x048fe60000041814 */
[----:B------:R-:W0:Y:S05]  /*2b80*/  LDGDEPBAR ;  /* 0x00000000000079af */ /* 0x000e2a0000000000 */
[----:B------:R-:W-:Y:S01]  /*2b90*/  HMMA.16816.F32.BF16 R16, R96, R62, R16 ;  /* 0x0000003e6010723c */ /* 0x000fe20000041810 */
[----:B------:R-:W3:Y:S07]  /*2ba0*/  LDSM.16.M88.4 R60, [R232] ;  /* 0x00000000e83c783b */ /* 0x000eee0000000200 */
[C---:B-----5:R-:W-:Y:S08]  /*2bb0*/  HMMA.16816.F32.BF16 R52, R8.reuse, R68, R52 ;  /* 0x000000440834723c */ /* 0x060ff00000041834 */
[----:B------:R-:W-:Y:S01]  /*2bc0*/  HMMA.16816.F32.BF16 R48, R8, R70, R48 ;  /* 0x000000460830723c */ /* 0x000fe20000041830 */
[----:B------:R-:W4:Y:S07]  /*2bd0*/  LDSM.16.M88.4 R68, [R232+0x1000] ;  /* 0x00100000e844783b */ /* 0x000f2e0000000200 */
        /* <DEDUP_REMOVED lines=16> */
[C---:B--2---:R-:W-:Y:S08]  /*2ce0*/  HMMA.16816.F32.BF16 R12, R8.reuse, R84, R12 ;  /* 0x00000054080c723c */ /* 0x044ff0000004180c */
[----:B------:R-:W-:Y:S01]  /*2cf0*/  HMMA.16816.F32.BF16 R8, R8, R86, R64 ;  /* 0x000000560808723c */ /* 0x000fe20000041840 */
[----:B------:R-:W-:Y:S04]  /*2d00*/  LDSM.16.M88.4 R64, [R248+0x1c100] ;  /* 0x01c10000f840783b */ /* 0x000fe80000000200 */
[----:B------:R-:W-:Y:S03]  /*2d10*/  LDSM.16.M88.4 R84, [R247+0x11100] ;  /* 0x01110000f754783b */ /* 0x000fe60000000200 */
[C---:B---3--:R-:W-:Y:S08]  /*2d20*/  HMMA.16816.F32.BF16 R52, R72.reuse, R60, R52 ;  /* 0x0000003c4834723c */ /* 0x048ff00000041834 */
[C---:B------:R-:W-:Y:S01]  /*2d30*/  HMMA.16816.F32.BF16 R48, R72.reuse, R62, R48 ;  /* 0x0000003e4830723c */ /* 0x040fe20000041830 */
[----:B------:R-:W2:Y:S07]  /*2d40*/  LDSM.16.M88.4 R60, [R247+0xf100] ;  /* 0x00f10000f73c783b */ /* 0x000eae0000000200 */
[C---:B----4-:R-:W-:Y:S08]  /*2d50*/  HMMA.16816.F32.BF16 R40, R72.reuse, R68, R40 ;  /* 0x000000444828723c */ /* 0x050ff00000041828 */
[C---:B------:R-:W-:Y:S01]  /*2d60*/  HMMA.16816.F32.BF16 R208, R72.reuse, R70, R208 ;  /* 0x0000004648d0723c */ /* 0x040fe200000418d0 */
[----:B------:R-:W3:Y:S07]  /*2d70*/  LDSM.16.M88.4 R68, [R247+0xf900] ;  /* 0x00f90000f744783b */ /* 0x000eee0000000200 */
[C---:B------:R-:W-:Y:S08]  /*2d80*/  HMMA.16816.F32.BF16 R44, R72.reuse, R80, R44 ;  /* 0x00000050482c723c */ /* 0x040ff0000004182c */
[C---:B------:R-:W-:Y:S01]  /*2d90*/  HMMA.16816.F32.BF16 R36, R72.reuse, R82, R36 ;  /* 0x000000524824723c */ /* 0x040fe20000041824 */
[----:B------:R-:W4:Y:S07]  /*2da0*/  LDSM.16.M88.4 R80, [R247+0x11900] ;  /* 0x01190000f750783b */ /* 0x000f2e0000000200 */
[C---:B-1----:R-:W-:Y:S08]  /*2db0*/  HMMA.16816.F32.BF16 R200, R72.reuse, R76, R200 ;  /* 0x0000004c48c8723c */ /* 0x042ff000000418c8 */
        /* <DEDUP_REMOVED lines=12> */
[C---:B---3--:R-:W-:Y:S08]  /*2e80*/  HMMA.16816.F32.BF16 R44, R64.reuse, R68, R44 ;  /* 0x00000044402c723c */ /* 0x048ff0000004182c */
[C---:B------:R-:W-:Y:S01]  /*2e90*/  HMMA.16816.F32.BF16 R36, R64.reuse, R70, R36 ;  /* 0x000000464024723c */ /* 0x040fe20000041824 */
[----:B------:R-:W3:Y:S07]  /*2ea0*/  LDSM.16.M88.4 R68, [R246+0x4800] ;  /* 0x00480000f644783b */ /* 0x000eee0000000200 */
        /* <DEDUP_REMOVED lines=10> */
[----:B------:R-:W-:Y:S01]  /*2f50*/  HMMA.16816.F32.BF16 R8, R64, R82, R8 ;  /* 0x000000524008723c */ /* 0x000fe20000041808 */
[----:B------:R-:W4:Y:S04]  /*2f60*/  LDSM.16.M88.4 R64, [R246+0x5000] ;  /* 0x00500000f640783b */ /* 0x000f280000000200 */
        /* <DEDUP_REMOVED lines=10> */
[C---:B---3--:R-:W-:Y:S08]  /*3010*/  HMMA.16816.F32.BF16 R200, R56.reuse, R68, R200 ;  /* 0x0000004438c8723c */ /* 0x048ff000000418c8 */
[C---:B------:R-:W-:Y:S01]  /*3020*/  HMMA.16816.F32.BF16 R24, R56.reuse, R70, R24 ;  /* 0x000000463818723c */ /* 0x040fe20000041818 */
[----:B------:R-:W-:Y:S07]  /*3030*/  LDSM.16.M88.4 R68, [R232+0x3000] ;  /* 0x00300000e844783b */ /* 0x000fee0000000200 */
[C---:B----4-:R-:W-:Y:S08]  /*3040*/  HMMA.16816.F32.BF16 R20, R56.reuse, R64, R20 ;  /* 0x000000403814723c */ /* 0x050ff00000041814 */
[----:B------:R-:W-:Y:S01]  /*3050*/  HMMA.16816.F32.BF16 R16, R56, R66, R16 ;  /* 0x000000423810723c */ /* 0x000fe20000041810 */
[----:B------:R-:W3:Y:S07]  /*3060*/  LDSM.16.M88.4 R64, [R241+0x1c100] ;  /* 0x01c10000f140783b */ /* 0x000eee0000000200 */
[C---:B-1----:R-:W-:Y:S08]  /*3070*/  HMMA.16816.F32.BF16 R52, R72.reuse, R92, R52 ;  /* 0x0000005c4834723c */ /* 0x042ff00000041834 */
[----:B------:R-:W-:Y:S01]  /*3080*/  HMMA.16816.F32.BF16 R48, R72, R94, R48 ;  /* 0x0000005e4830723c */ /* 0x000fe20000041830 */
        /* <DEDUP_REMOVED lines=12> */
[----:B------:R-:W-:Y:S01]  /*3150*/  HMMA.16816.F32.BF16 R208, R72, R86, R208 ;  /* 0x0000005648d0723c */ /* 0x000fe200000418d0 */
[----:B------:R-:W-:Y:S07]  /*3160*/  LDSM.16.M88.4 R84, [R232+0x5800] ;  /* 0x00580000e854783b */ /* 0x000fee0000000200 */
[C---:B---3--:R-:W-:Y:S08]  /*3170*/  HMMA.16816.F32.BF16 R52, R64.reuse, R68, R52 ;  /* 0x000000444034723c */ /* 0x048ff00000041834 */
[----:B------:R-:W-:Y:S01]  /*3180*/  HMMA.16816.F32.BF16 R48, R64, R70, R48 ;  /* 0x000000464030723c */ /* 0x000fe20000041830 */
[----:B------:R-:W3:Y:S07]  /*3190*/  LDSM.16.M88.4 R68, [R232+0x5000] ;  /* 0x00500000e844783b */ /* 0x000eee0000000200 */
[C---:B------:R-:W-:Y:S08]  /*31a0*/  HMMA.16816.F32.BF16 R12, R72.reuse, R76, R12 ;  /* 0x0000004c480c723c */ /* 0x040ff0000004180c */
[C---:B------:R-:W-:Y:S01]  /*31b0*/  HMMA.16816.F32.BF16 R8, R72.reuse, R78, R8 ;  /* 0x0000004e4808723c */ /* 0x040fe20000041808 */
[----:B------:R-:W4:Y:S07]  /*31c0*/  LDSM.16.M88.4 R76, [R232+0x4800] ;  /* 0x00480000e84c783b */ /* 0x000f2e0000000200 */
[C---:B------:R-:W-:Y:S08]  /*31d0*/  HMMA.16816.F32.BF16 R200, R72.reuse, R80, R200 ;  /* 0x0000005048c8723c */ /* 0x040ff000000418c8 */
[----:B------:R-:W-:Y:S01]  /*31e0*/  HMMA.16816.F32.BF16 R24, R72, R82, R24 ;  /* 0x000000524818723c */ /* 0x000fe20000041818 */
[----:B------:R-:W-:Y:S04]  /*31f0*/  LDSM.16.M88.4 R72, [R247+0x12100] ;  /* 0x01210000f748783b */ /* 0x000fe80000000200 */
[----:B------:R-:W-:Y:S03]  /*3200*/  LDSM.16.M88.4 R80, [R247+0x13100] ;  /* 0x01310000f750783b */ /* 0x000fe60000000200 */
        /* <DEDUP_REMOVED lines=10> */
[C---:B------:R-:W-:Y:S01]  /*32b0*/  HMMA.16816.F32.BF16 R24, R64.reuse, R78, R24 ;  /* 0x0000004e4018723c */ /* 0x040fe20000041818 */
[----:B------:R-:W-:Y:S07]  /*32c0*/  LDSM.16.M88.4 R76, [R247+0x14100] ;  /* 0x01410000f74c783b */ /* 0x000fee0000000200 */
[C---:B------:R-:W-:Y:S08]  /*32d0*/  HMMA.16816.F32.BF16 R12, R64.reuse, R84, R12 ;  /* 0x00000054400c723c */ /* 0x040ff0000004180c */
[----:B------:R-:W-:Y:S01]  /*32e0*/  HMMA.16816.F32.BF16 R8, R64, R86, R8 ;  /* 0x000000564008723c */ /* 0x000fe20000041808 */
[----:B------:R-:W4:Y:S04]  /*32f0*/  LDSM.16.M88.4 R64, [R247+0x14900] ;  /* 0x01490000f740783b */ /* 0x000f280000000200 */
[----:B------:R-:W-:Y:S03]  /*3300*/  LDSM.16.M88.4 R84, [R242+0x12100] ;  /* 0x01210000f254783b */ /* 0x000fe60000000200 */
        /* <DEDUP_REMOVED lines=9> */
[C---:B------:R-:W-:Y:S08]  /*33a0*/  HMMA.16816.F32.BF16 R40, R56.reuse, R80, R40 ;  /* 0x000000503828723c */ /* 0x040ff00000041828 */
[C---:B------:R-:W-:Y:S01]  /*33b0*/  HMMA.16816.F32.BF16 R208, R56.reuse, R82, R208 ;  /* 0x0000005238d0723c */ /* 0x040fe200000418d0 */
[----:B------:R-:W-:Y:S07]  /*33c0*/  LDSM.16.M88.4 R80, [R242+0x12900] ;  /* 0x01290000f250783b */ /* 0x000fee0000000200 */
[C---:B----4-:R-:W-:Y:S08]  /*33d0*/  HMMA.16816.F32.BF16 R12, R56.reuse, R64, R12 ;  /* 0x00000040380c723c */ /* 0x050ff0000004180c */
[C---:B------:R-:W-:Y:S01]  /*33e0*/  HMMA.16816.F32.BF16 R8, R56.reuse, R66, R8 ;  /* 0x000000423808723c */ /* 0x040fe20000041808 */
[----:B------:R-:W3:Y:S07]  /*33f0*/  LDSM.16.M88.4 R64, [R246+0x8800] ;  /* 0x00880000f640783b */ /* 0x000eee0000000200 */
[C---:B------:R-:W-:Y:S08]  /*3400*/  HMMA.16816.F32.BF16 R20, R56.reuse, R76, R20 ;  /* 0x0000004c3814723c */ /* 0x040ff00000041814 */
[----:B------:R-:W-:Y:S01]  /*3410*/  HMMA.16816.F32.BF16 R16, R56, R78, R16 ;  /* 0x0000004e3810723c */ /* 0x000fe20000041810 */
[----:B------:R-:W4:Y:S04]  /*3420*/  LDSM.16.M88.4 R56, [R243+0x20100] ;  /* 0x02010000f338783b */ /* 0x000f280000000200 */
[----:B------:R-:W5:Y:S03]  /*3430*/  LDSM.16.M88.4 R76, [R242+0x13100] ;  /* 0x01310000f24c783b */ /* 0x000f660000000200 */
        /* <DEDUP_REMOVED lines=15> */
[C---:B---3--:R-:W-:Y:S08]  /*3530*/  HMMA.16816.F32.BF16 R12, R60.reuse, R64, R12 ;  /* 0x000000403c0c723c */ /* 0x048ff0000004180c */
[----:B------:R-:W-:Y:S01]  /*3540*/  HMMA.16816.F32.BF16 R8, R60, R66, R8 ;  /* 0x000000423c08723c */ /* 0x000fe20000041808 */
[----:B------:R-:W-:Y:S04]  /*3550*/  LDSM.16.M88.4 R60, [R241+0x20100] ;  /* 0x02010000f13c783b */ /* 0x000fe80000000200 */
[----:B------:R-:W3:Y:S03]  /*3560*/  LDSM.16.M88.4 R64, [R232+0x6000] ;  /* 0x00600000e840783b */ /* 0x000ee60000000200 */
[C---:B----4-:R-:W-:Y:S08]  /*3570*/  HMMA.16816.F32.BF16 R52, R56.reuse, R84, R52 ;  /* 0x000000543834723c */ /* 0x050ff00000041834 */
[C---:B------:R-:W-:Y:S01]  /*3580*/  HMMA.16816.F32.BF16 R48, R56.reuse, R86, R48 ;  /* 0x000000563830723c */ /* 0x040fe20000041830 */
[----:B------:R-:W4:Y:S07]  /*3590*/  LDSM.16.M88.4 R84, [R232+0x7000] ;  /* 0x00700000e854783b */ /* 0x000f2e0000000200 */
[C---:B------:R-:W-:Y:S08]  /*35a0*/  HMMA.16816.F32.BF16 R44, R56.reuse, R80, R44 ;  /* 0x00000050382c723c */ /* 0x040ff0000004182c */
[C---:B------:R-:W-:Y:S01]  /*35b0*/  HMMA.16816.F32.BF16 R36, R56.reuse, R82, R36 ;  /* 0x000000523824723c */ /* 0x040fe20000041824 */
[----:B------:R-:W3:Y:S07]  /*35c0*/  LDSM.16.M88.4 R80, [R232+0x7800] ;  /* 0x00780000e850783b */ /* 0x000eee0000000200 */
[C---:B-----5:R-:W-:Y:S08]  /*35d0*/  HMMA.16816.F32.BF16 R40, R56.reuse, R76, R40 ;  /* 0x0000004c3828723c */ /* 0x060ff00000041828 */
[C---:B------:R-:W-:Y:S01]  /*35e0*/  HMMA.16816.F32.BF16 R208, R56.reuse, R78, R208 ;  /* 0x0000004e38d0723c */ /* 0x040fe200000418d0 */
[----:B------:R-:W5:Y:S07]  /*35f0*/  LDSM.16.M88.4 R76, [R232+0x8000] ;  /* 0x00800000e84c783b */ /* 0x000f6e0000000200 */
[C---:B-1----:R-:W-:Y:S08]  /*3600*/  HMMA.16816.F32.BF16 R200, R56.reuse, R72, R200 ;  /* 0x0000004838c8723c */ /* 0x042ff000000418c8 */
[C---:B------:R-:W-:Y:S01]  /*3610*/  HMMA.16816.F32.BF16 R24, R56.reuse, R74, R24 ;  /* 0x0000004a3818723c */ /* 0x040fe20000041818 */
[----:B------:R-:W1:Y:S07]  /*3620*/  LDSM.16.M88.4 R72, [R232+0x8800] ;  /* 0x00880000e848783b */ /* 0x000e6e0000000200 */
[C---:B--2---:R-:W-:Y:S08]  /*3630*/  HMMA.16816.F32.BF16 R20, R56.reuse, R68, R20 ;  /* 0x000000443814723c */ /* 0x044ff00000041814 */
[C---:B------:R-:W-:Y:S01]  /*3640*/  HMMA.16816.F32.BF16 R16, R56.reuse, R70, R16 ;  /* 0x000000463810723c */ /* 0x040fe20000041810 */
[----:B------:R-:W-:Y:S07]  /*3650*/  LDSM.16.M88.4 R68, [R247+0x15100] ;  /* 0x01510000f744783b */ /* 0x000fee0000000200 */
[C---:B------:R-:W-:Y:S08]  /*3660*/  HMMA.16816.F32.BF16 R12, R56.reuse, R96, R12 ;  /* 0x00000060380c723c */ /* 0x040ff0000004180c */
[----:B------:R-:W-:Y:S01]  /*3670*/  HMMA.16816.F32.BF16 R8, R56, R98, R8 ;  /* 0x000000623808723c */ /* 0x000fe20000041808 */
[----:B------:R-:W2:Y:S04]  /*3680*/  LDSM.16.M88.4 R56, [R247+0x15900] ;  /* 0x01590000f738783b */ /* 0x000ea80000000200 */
[----:B------:R-:W-:Y:S03]  /*3690*/  LDSM.16.M88.4 R96, [R247+0x17900] ;  /* 0x01790000f760783b */ /* 0x000fe60000000200 */
[C---:B---3--:R-:W-:Y:S08]  /*36a0*/  HMMA.16816.F32.BF16 R52, R60.reuse, R64, R52 ;  /* 0x000000403c34723c */ /* 0x048ff00000041834 */
[C---:B------:R-:W-:Y:S01]  /*36b0*/  HMMA.16816.F32.BF16 R48, R60.reuse, R66, R48 ;  /* 0x000000423c30723c */ /* 0x040fe20000041830 */
[----:B------:R-:W3:Y:S07]  /*36c0*/  LDSM.16.M88.4 R64, [R247+0x16100] ;  /* 0x01610000f740783b */ /* 0x000eee0000000200 */
[C---:B------:R-:W-:Y:S08]  /*36d0*/  HMMA.16816.F32.BF16 R44, R60.reuse, R88, R44 ;  /* 0x000000583c2c723c */ /* 0x040ff0000004182c */
[C---:B------:R-:W-:Y:S01]  /*36e0*/  HMMA.16816.F32.BF16 R36, R60.reuse, R90, R36 ;  /* 0x0000005a3c24723c */ /* 0x040fe20000041824 */
[----:B------:R-:W-:Y:S07]  /*36f0*/  LDSM.16.M88.4 R88, [R246+0x9000] ;  /* 0x00900000f658783b */ /* 0x000fee0000000200 */
[C---:B----4-:R-:W-:Y:S08]  /*3700*/  HMMA.16816.F32.BF16 R40, R60.reuse, R84, R40 ;  /* 0x000000543c28723c */ /* 0x050ff00000041828 */
[C---:B------:R-:W-:Y:S01]  /*3710*/  HMMA.16816.F32.BF16 R208, R60.reuse, R86, R208 ;  /* 0x000000563cd0723c */ /* 0x040fe200000418d0 */
[----:B------:R-:W-:Y:S07]  /*3720*/  LDSM.16.M88.4 R84, [R243+0x24100] ;  /* 0x02410000f354783b */ /* 0x000fee0000000200 */
[C---:B------:R-:W-:Y:S08]  /*3730*/  HMMA.16816.F32.BF16 R200, R60.reuse, R80, R200 ;  /* 0x000000503cc8723c */ /* 0x040ff000000418c8 */
[C---:B------:R-:W-:Y:S01]  /*3740*/  HMMA.16816.F32.BF16 R24, R60.reuse, R82, R24 ;  /* 0x000000523c18723c */ /* 0x040fe20000041818 */
[----:B------:R-:W-:Y:S07]  /*3750*/  LDSM.16.M88.4 R80, [R246+0x9800] ;  /* 0x00980000f650783b */ /* 0x000fee0000000200 */
[C---:B-----5:R-:W-:Y:S08]  /*3760*/  HMMA.16816.F32.BF16 R20, R60.reuse, R76, R20 ;  /* 0x0000004c3c14723c */ /* 0x060ff00000041814 */
[C---:B------:R-:W-:Y:S01]  /*3770*/  HMMA.16816.F32.BF16 R16, R60.reuse, R78, R16 ;  /* 0x0000004e3c10723c */ /* 0x040fe20000041810 */
[----:B------:R-:W-:Y:S07]  /*3780*/  LDSM.16.M88.4 R76, [R246+0xa000] ;  /* 0x00a00000f64c783b */ /* 0x000fee0000000200 */
[C---:B-1----:R-:W-:Y:S08]  /*3790*/  HMMA.16816.F32.BF16 R12, R60.reuse, R72, R12 ;  /* 0x000000483c0c723c */ /* 0x042ff0000004180c */
        /* <DEDUP_REMOVED lines=8> */
[----:B------:R-:W4:Y:S07]  /*3820*/  LDSM.16.M88.4 R68, [R246+0xb000] ;  /* 0x00b00000f644783b */ /* 0x000f2e0000000200 */
        /* <DEDUP_REMOVED lines=8> */
[----:B------:R-:W5:Y:S07]  /*38b0*/  LDSM.16.M88.4 R100, [R242+0x16100] ;  /* 0x01610000f264783b */ /* 0x000f6e0000000200 */
[C---:B------:R-:W-:Y:S08]  /*38c0*/  HMMA.16816.F32.BF16 R12, R92.reuse, R96, R12 ;  /* 0x000000605c0c723c */ /* 0x040ff0000004180c */
[----:B------:R-:W-:Y:S01]  /*38d0*/  HMMA.16816.F32.BF16 R8, R92, R98, R8 ;  /* 0x000000625c08723c */ /* 0x000fe20000041808 */
[----:B------:R-:W1:Y:S04]  /*38e0*/  LDSM.16.M88.4 R96, [R242+0x16900] ;  /* 0x01690000f260783b */ /* 0x000e680000000200 */
[----:B------:R-:W1:Y:S03]  /*38f0*/  LDSM.16.M88.4 R92, [R242+0x17100] ;  /* 0x01710000f25c783b */ /* 0x000e660000000200 */
        /* <DEDUP_REMOVED lines=18> */
[----:B------:R-:W4:Y:S03]  /*3a20*/  LDSM.16.M88.4 R64, [R232+0xb000] ;  /* 0x00b00000e840783b */ /* 0x000f260000000200 */
[C---:B-1----:R-:W-:Y:S08]  /*3a30*/  HMMA.16816.F32.BF16 R52, R84.reuse, R60, R52 ;  /* 0x0000003c5434723c */ /* 0x042ff00000041834 */
[----:B------:R-:W-:Y:S01]  /*3a40*/  HMMA.16816.F32.BF16 R48, R84, R62, R48 ;  /* 0x0000003e5430723c */ /* 0x000fe20000041830 */
[----:B------:R-:W1:Y:S01]  /*3a50*/  LDSM.16.M88.4 R60, [R232+0xb800] ;  /* 0x00b80000e83c783b */ /* 0x000e620000000200 */
[----:B------:R-:W-:-:S06]  /*3a60*/  DEPBAR.LE SB0, 0x0 ;  /* 0x000080000000791a */ /* 0x000fcc0000000000 */
[C---:B------:R-:W-:Y:S08]  /*3a70*/  HMMA.16816.F32.BF16 R44, R84.reuse, R104, R44 ;  /* 0x00000068542c723c */ /* 0x040ff0000004182c */
[C---:B------:R-:W-:Y:S08]  /*3a80*/  HMMA.16816.F32.BF16 R36, R84.reuse, R106, R36 ;  /* 0x0000006a5424723c */ /* 0x040ff00000041824 */
[C---:B-----5:R-:W-:Y:S08]  /*3a90*/  HMMA.16816.F32.BF16 R40, R84.reuse, R100, R40 ;  /* 0x000000645428723c */ /* 0x060ff00000041828 */
[C---:B------:R-:W-:Y:S08]  /*3aa0*/  HMMA.16816.F32.BF16 R208, R84.reuse, R102, R208 ;  /* 0x0000006654d0723c */ /* 0x040ff000000418d0 */
[C---:B------:R-:W-:Y:S08]  /*3ab0*/  HMMA.16816.F32.BF16 R200, R84.reuse, R96, R200 ;  /* 0x0000006054c8723c */ /* 0x040ff000000418c8 */
[C---:B------:R-:W-:Y:S08]  /*3ac0*/  HMMA.16816.F32.BF16 R24, R84.reuse, R98, R24 ;  /* 0x000000625418723c */ /* 0x040ff00000041818 */
[C---:B------:R-:W-:Y:S08]  /*3ad0*/  HMMA.16816.F32.BF16 R20, R84.reuse, R92, R20 ;  /* 0x0000005c5414723c */ /* 0x040ff00000041814 */
[C---:B------:R-:W-:Y:S08]  /*3ae0*/  HMMA.16816.F32.BF16 R16, R84.reuse, R94, R16 ;  /* 0x0000005e5410723c */ /* 0x040ff00000041810 */
[C---:B--2---:R-:W-:Y:S08]  /*3af0*/  HMMA.16816.F32.BF16 R12, R84.reuse, R88, R12 ;  /* 0x00000058540c723c */ /* 0x044ff0000004180c */
[----:B------:R-:W-:Y:S08]  /*3b00*/  HMMA.16816.F32.BF16 R8, R84, R90, R8 ;  /* 0x0000005a5408723c */ /* 0x000ff00000041808 */
        /* <DEDUP_REMOVED lines=12> */
[----:B------:R-:W-:Y:S06]  /*3bd0*/  BAR.SYNC.DEFER_BLOCKING 0x0 ;  /* 0x0000000000007b1d */ /* 0x000fec0000010000 */
[----:B------:R-:W-:Y:S05]  /*3be0*/  @P0 BRA `(.L_x_800) ;  /* 0x000005e000000947 */ /* 0x000fea0003800000 */
[----:B------:R-:W-:Y:S01]  /*3bf0*/  IMAD.U32 R0, RZ, RZ, UR14 ;  /* 0x0000000eff007e24 */ /* 0x000fe2000f8e00ff */
        /* <DEDUP_REMOVED lines=19> */
[----:B------:R-:W-:Y:S02]  /*3d30*/  IADD3 R74, -R59, 0x10, RZ ;  /* 0x000000103b4a7810 */ /* 0x000fe40007ffe1ff */
[----:B------:R-:W-:-:S02]  /*3d40*/  SHF.R.S32.HI R0, RZ, 0x1f, R252 ;  /* 0x0000001fff007819 */ /* 0x000fc400000114fc */
[----:B------:R-:W-:Y:S02]  /*3d50*/  LOP3.LUT R76, R76, 0xf, RZ, 0xc0, !PT ;  /* 0x0000000f4c4c7812 */ /* 0x000fe400078ec0ff */
[----:B------:R-:W-:Y:S01]  /*3d60*/  SHF.L.U64.HI R64, R33, 0x1, R35 ;  /* 0x0000000121407819 */ /* 0x000fe20000010223 */
[----:B------:R-:W-:Y:S01]  /*3d70*/  IMAD R0, R0, c[0x0][0x1e0], RZ ;  /* 0x0000780000007a24 */ /* 0x000fe200078e02ff */
[----:B------:R-:W-:Y:S02]  /*3d80*/  LOP3.LUT R74, R74, 0xf, RZ, 0xc0, !PT ;  /* 0x0000000f4a4a7812 */ /* 0x000fe400078ec0ff */
[----:B------:R-:W-:Y:S01]  /*3d90*/  SEL R69, RZ, 0x10, P1 ;  /* 0x00000010ff457807 */ /* 0x000fe20000800000 */
[----:B------:R-:W-:Y:S01]  /*3da0*/  IMAD R0, R252, c[0x0][0x1e4], R0 ;  /* 0x00007900fc007a24 */ /* 0x000fe200078e0200 */
[----:B------:R-:W-:Y:S02]  /*3db0*/  SHF.L.U64.HI R61, R31, 0x1, R34 ;  /* 0x000000011f3d7819 */ /* 0x000fe40000010222 */
[----:B------:R-:W-:-:S02]  /*3dc0*/  IADD3 R70, -R69, 0x10, RZ ;  /* 0x0000001045467810 */ /* 0x000fc40007ffe1ff */
[----:B------:R-:W-:Y:S01]  /*3dd0*/  SHF.L.U64.HI R58, R29, 0x1, R32 ;  /* 0x000000011d3a7819 */ /* 0x000fe20000010220 */
[----:B-1----:R-:W-:Y:S01]  /*3de0*/  IMAD.WIDE.U32 R56, R252, c[0x0][0x1e0], RZ ;  /* 0x00007800fc387a25 */ /* 0x002fe200078e00ff */
[----:B------:R-:W-:Y:S02]  /*3df0*/  LOP3.LUT R70, R70, 0xf, RZ, 0xc0, !PT ;  /* 0x0000000f46467812 */ /* 0x000fe400078ec0ff */
[----:B------:R-:W-:Y:S01]  /*3e00*/  SHF.L.U64.HI R7, R28, 0x1, R30 ;  /* 0x000000011c077819 */ /* 0x000fe2000001021e */
[----:B------:R-:W-:Y:S01]  /*3e10*/  IMAD.IADD R57, R57, 0x1, R0 ;  /* 0x0000000139397824 */ /* 0x000fe200078e0200 */
[----:B--2---:R-:W-:-:S03]  /*3e20*/  SHF.R.S32.HI R0, RZ, 0x1f, R251 ;  /* 0x0000001fff007819 */ /* 0x004fc600000114fb */
[----:B------:R-:W-:-:S04]  /*3e30*/  IMAD.WIDE.U32 R56, R251, c[0x0][0x1f0], R56 ;  /* 0x00007c00fb387a25 */ /* 0x000fc800078e0038 */
[----:B------:R-:W-:Y:S01]  /*3e40*/  IMAD R0, R0, c[0x0][0x1f0], RZ ;  /* 0x00007c0000007a24 */ /* 0x000fe200078e02ff */
[----:B------:R-:W-:Y:S02]  /*3e50*/  IADD3 R65, P0, R56, UR20, RZ ;  /* 0x0000001438417c10 */ /* 0x000fe4000ff1e0ff */
[----:B------:R-:W-:Y:S01]  /*3e60*/  SEL R56, RZ, 0x10, P2 ;  /* 0x00000010ff387807 */ /* 0x000fe20001000000 */
[----:B------:R-:W-:-:S03]  /*3e70*/  IMAD R0, R251, c[0x0][0x1f4], R0 ;  /* 0x00007d00fb007a24 */ /* 0x000fc600078e0200 */
[----:B------:R-:W-:Y:S02]  /*3e80*/  IADD3 R72, -R56, 0x10, RZ ;  /* 0x0000001038487810 */ /* 0x000fe40007ffe1ff */
[----:B------:R-:W-:Y:S01]  /*3e90*/  IADD3.X R0, R57, UR18, R0, P0, !PT ;  /* 0x0000001239007c10 */ /* 0x000fe200087fe400 */
[----:B------:R-:W-:Y:S01]  /*3ea0*/  IMAD.SHL.U32 R57, R29, 0x2, RZ ;  /* 0x000000021d397824 */ /* 0x000fe200078e00ff */
[C---:B------:R-:W-:Y:S02]  /*3eb0*/  LEA R66, P0, R65.reuse, c[0x0][0x1c8], 0x1 ;  /* 0x0000720041427a11 */ /* 0x040fe400078008ff */
[----:B------:R-:W-:Y:S02]  /*3ec0*/  LOP3.LUT R72, R72, 0xf, RZ, 0xc0, !PT ;  /* 0x0000000f48487812 */ /* 0x000fe400078ec0ff */
[----:B------:R-:W-:Y:S01]  /*3ed0*/  LEA.HI.X R65, R65, c[0x0][0x1cc], R0, 0x1, P0 ;  /* 0x0000730041417a11 */ /* 0x000fe200000f0c00 */
[----:B------:R-:W1:Y:S01]  /*3ee0*/  SHFL.IDX PT, R71, R66, 0x2, 0x181f ;  /* 0x00581f0042477f89 */ /* 0x000e6200000e0000 */
[----:B------:R-:W-:-:S03]  /*3ef0*/  IMAD.SHL.U32 R0, R28, 0x2, RZ ;  /* 0x000000021c007824 */ /* 0x000fc600078e00ff */
[----:B------:R-:W2:Y:S04]  /*3f00*/  SHFL.IDX PT, R67, R65, 0x2, 0x181f ;  /* 0x00581f0041437f89 */ /* 0x000ea800000e0000 */
[----:B------:R-:W-:Y:S04]  /*3f10*/  SHFL.IDX PT, R68, R65, RZ, 0x181f ;  /* 0x00181fff41447589 */ /* 0x000fe800000e0000 */
[----:B------:R-:W-:Y:S01]  /*3f20*/  SHFL.IDX PT, R65, R65, 0x1, 0x181f ;  /* 0x00381f0041417f89 */ /* 0x000fe200000e0000 */
        /* <DEDUP_REMOVED lines=8> */
[----:B------:R-:W1:Y:S04]  /*3fb0*/  SHFL.IDX PT, R67, R66, RZ, 0x181f ;  /* 0x00181fff42437589 */ /* 0x000e6800000e0000 */
[----:B------:R-:W2:Y:S01]  /*3fc0*/  SHFL.IDX PT, R66, R66, 0x1, 0x181f ;  /* 0x00381f0042427f89 */ /* 0x000ea200000e0000 */
[----:B-1----:R-:W-:-:S05]  /*3fd0*/  IADD3 R82, P0, R67, R63, RZ ;  /* 0x0000003f43527210 */ /* 0x002fca0007f1e0ff */
[----:B------:R-:W-:Y:S01]  /*3fe0*/  IMAD.X R83, R68, 0x1, R64, P0 ;  /* 0x0000000144537824 */ /* 0x000fe200000e0640 */
        /* <DEDUP_REMOVED lines=9> */
[----:B--2---:R-:W-:-:S04]  /*4080*/  IADD3 R86, P0, R66, R63, RZ ;  /* 0x0000003f42567210 */ /* 0x004fc80007f1e0ff */
        /* <DEDUP_REMOVED lines=20> */
.L_x_800:
[----:B------:R-:W-:Y:S01]  /*41d0*/  LOP3.LUT R6, R6, 0xffffffe0, RZ, 0xc0, !PT ;  /* 0xffffffe006067812 */ /* 0x000fe200078ec0ff */
[----:B------:R-:W-:Y:S01]  /*41e0*/  IMAD.SHL.U32 R245, R5, 0x2, RZ ;  /* 0x0000000205f57824 */ /* 0x000fe200078e00ff */
[----:B------:R-:W0:Y:S03]  /*41f0*/  LDGDEPBAR ;  /* 0x00000000000079af */ /* 0x000e260000000000 */
[----:B------:R-:W-:Y:S01]  /*4200*/  IMAD.IADD R6, R2, 0x1, -R6 ;  /* 0x0000000102067824 */ /* 0x000fe200078e0a06 */
[----:B------:R-:W-:Y:S01]  /*4210*/  LDSM.16.MT88.4 R172, [R245+0x100] ;  /* 0x00010000f5ac783b */ /* 0x000fe20000004200 */
[----:B------:R-:W-:Y:S02]  /*4220*/  IMAD.U32 R2, RZ, RZ, UR4 ;  /* 0x00000004ff027e24 */ /* 0x000fe4000f8e00ff */
[--C-:B------:R-:W-:Y:S01]  /*4230*/  IMAD R240, R4, 0x2, R245.reuse ;  /* 0x0000000204f07824 */ /* 0x100fe200078e02f5 */
[----:B------:R-:W-:Y:S01]  /*4240*/  SHF.R.S32.HI R0, RZ, 0x1f, R6 ;  /* 0x0000001fff007819 */ /* 0x000fe20000011406 */
[C---:B------:R-:W-:Y:S01]  /*4250*/  IMAD R239, R3.reuse, 0x2, R245 ;  /* 0x0000000203ef7824 */ /* 0x040fe200078e02f5 */
[----:B-1----:R-:W-:Y:S01]  /*4260*/  LDSM.16.MT88.4 R80, [R245+0x3100] ;  /* 0x00310000f550783b */ /* 0x002fe20000004200 */
[----:B------:R-:W-:Y:S01]  /*4270*/  IMAD R238, R3, 0x2, R240 ;  /* 0x0000000203ee7824 */ /* 0x000fe200078e02f0 */
        /* <DEDUP_REMOVED lines=33> */
[----:B------:R-:W-:-:S04]  /*4490*/  ISETP.GT.AND P0, PT, R2, 0x11, PT ;  /* 0x000000110200780c */ /* 0x000fc80003f04270 */
[----:B------:R-:W-:Y:S02]  /*44a0*/  FSEL R47, R47, -INF , P0 ;  /* 0xff8000002f2f7808 */ /* 0x000fe40000000000 */
[----:B------:R-:W-:Y:S02]  /*44b0*/  FSEL R45, R45, -INF , P0 ;  /* 0xff8000002d2d7808 */ /* 0x000fe40000000000 */
        /* <DEDUP_REMOVED lines=28> */
[----:B------:R-:W-:-:S04]  /*4680*/  ISETP.GT.AND P0, PT, R2, 0x38, PT ;  /* 0x000000380200780c */ /* 0x000fc80003f04270 */
[----:B------:R-:W-:Y:S02]  /*4690*/  FSEL R202, R26, -INF , P0 ;  /* 0xff8000001aca7808 */ /* 0x000fe40000000000 */
[----:B------:R-:W-:Y:S02]  /*46a0*/  FMNMX.FTZ R26, R45, R41, !PT ;  /* 0x000000292d1a7209 */ /* 0x000fe40007810000 */
[----:B------:R-:W-:Y:S02]  /*46b0*/  FSEL R197, R24, -INF , P0 ;  /* 0xff80000018c57808 */ /* 0x000fe40000000000 */
[----:B------:R-:W-:Y:S02]  /*46c0*/  FMNMX.FTZ R24, R36, R26, !PT ;  /* 0x0000001a24187209 */ /* 0x000fe40007810000 */
[----:B------:R-:W-:Y:S02]  /*46d0*/  ISETP.GT.AND P0, PT, R2, 0x39, PT ;  /* 0x000000390200780c */ /* 0x000fe40003f04270 */
[----:B------:R-:W-:-:S02]  /*46e0*/  FMNMX.FTZ R24, R37, R24, !PT ;  /* 0x0000001825187209 */ /* 0x000fc40007810000 */
[----:B------:R-:W-:Y:S02]  /*46f0*/  FSEL R201, R27, -INF , P0 ;  /* 0xff8000001bc97808 */ /* 0x000fe40000000000 */
[----:B------:R-:W-:Y:S02]  /*4700*/  FSEL R195, R25, -INF , P0 ;  /* 0xff80000019c37808 */ /* 0x000fe40000000000 */
[----:B------:R-:W-:Y:S02]  /*4710*/  ISETP.GT.AND P0, PT, R2, 0x40, PT ;  /* 0x000000400200780c */ /* 0x000fe40003f04270 */
[----:B------:R-:W-:Y:S02]  /*4720*/  FMNMX.FTZ R24, R44, R24, !PT ;  /* 0x000000182c187209 */ /* 0x000fe40007810000 */
[----:B------:R-:W-:Y:S02]  /*4730*/  FSEL R210, R22, -INF , P0 ;  /* 0xff80000016d27808 */ /* 0x000fe40000000000 */
[----:B------:R-:W-:-:S02]  /*4740*/  FMNMX.FTZ R22, R40, R24, !PT ;  /* 0x0000001828167209 */ /* 0x000fc40007810000 */
[----:B------:R-:W-:Y:S02]  /*4750*/  FSEL R209, R20, -INF , P0 ;  /* 0xff80000014d17808 */ /* 0x000fe40000000000 */
[C---:B------:R-:W-:Y:S02]  /*4760*/  ISETP.GT.AND P0, PT, R2.reuse, 0x41, PT ;  /* 0x000000410200780c */ /* 0x040fe40003f04270 */
[----:B------:R-:W-:Y:S02]  /*4770*/  FMNMX.FTZ R22, R215, R22, !PT ;  /* 0x00000016d7167209 */ /* 0x000fe40007810000 */
[----:B------:R-:W-:Y:S02]  /*4780*/  FSEL R208, R23, -INF , P0 ;  /* 0xff80000017d07808 */ /* 0x000fe40000000000 */
[----:B------:R-:W-:Y:S02]  /*4790*/  FSEL R207, R21, -INF , P0 ;  /* 0xff80000015cf7808 */ /* 0x000fe40000000000 */
[----:B------:R-:W-:-:S02]  /*47a0*/  ISETP.GT.AND P0, PT, R2, 0x48, PT ;  /* 0x000000480200780c */ /* 0x000fc40003f04270 */
[----:B------:R-:W-:Y:S02]  /*47b0*/  FMNMX.FTZ R20, R54, R55, !PT ;  /* 0x0000003736147209 */ /* 0x000fe40007810000 */
[----:B------:R-:W-:Y:S02]  /*47c0*/  FMNMX.FTZ R21, R214, R22, !PT ;  /* 0x00000016d6157209 */ /* 0x000fe40007810000 */
[----:B------:R-:W-:Y:S02]  /*47d0*/  FSEL R206, R18, -INF , P0 ;  /* 0xff80000012ce7808 */ /* 0x000fe40000000000 */
[----:B------:R-:W-:Y:S02]  /*47e0*/  FMNMX.FTZ R20, R52, R20, !PT ;  /* 0x0000001434147209 */ /* 0x000fe40007810000 */
[----:B------:R-:W-:Y:S02]  /*47f0*/  FMNMX.FTZ R18, R200, R21, !PT ;  /* 0x00000015c8127209 */ /* 0x000fe40007810000 */
[----:B------:R-:W-:-:S02]  /*4800*/  FSEL R205, R16, -INF , P0 ;  /* 0xff80000010cd7808 */ /* 0x000fc40000000000 */
[----:B------:R-:W-:Y:S02]  /*4810*/  FMNMX.FTZ R16, R7, R20, !PT ;  /* 0x0000001407107209 */ /* 0x000fe40007810000 */
[----:B------:R-:W-:Y:S01]  /*4820*/  FMNMX.FTZ R18, R198, R18, !PT ;  /* 0x00000012c6127209 */ /* 0x000fe20007810000 */
[----:B------:R-:W-:Y:S01]  /*4830*/  LDSM.16.MT88.4 R20, [R238+0x900] ;  /* 0x00090000ee14783b */ /* 0x000fe20000004200 */
[----:B------:R-:W-:Y:S02]  /*4840*/  ISETP.GT.AND P0, PT, R2, 0x49, PT ;  /* 0x000000490200780c */ /* 0x000fe40003f04270 */
        /* <DEDUP_REMOVED lines=8> */
[----:B------:R-:W-:-:S02]  /*48d0*/  FMNMX.FTZ R16, R38, R16, !PT ;  /* 0x0000001026107209 */ /* 0x000fc40007810000 */
[----:B------:R-:W-:Y:S02]  /*48e0*/  FMNMX.FTZ R14, R209, R17, !PT ;  /* 0x00000011d10e7209 */ /* 0x000fe40007810000 */
[----:B------:R-:W-:Y:S02]  /*48f0*/  FSEL R193, R12, -INF , P0 ;  /* 0xff8000000cc17808 */ /* 0x000fe40000000000 */
[----:B------:R-:W-:Y:S02]  /*4900*/  FMNMX.FTZ R12, R39, R16, !PT ;  /* 0x00000010270c7209 */ /* 0x000fe40007810000 */
[----:B------:R-:W-:Y:S01]  /*4910*/  FMNMX.FTZ R14, R207, R14, !PT ;  /* 0x0000000ecf0e7209 */ /* 0x000fe20007810000 */
[----:B------:R-:W-:Y:S01]  /*4920*/  LDSM.16.MT88.4 R16, [R245+0x3900] ;  /* 0x00390000f510783b */ /* 0x000fe20000004200 */
[----:B------:R-:W-:Y:S02]  /*4930*/  ISETP.GT.AND P0, PT, R2, 0x51, PT ;  /* 0x000000510200780c */ /* 0x000fe40003f04270 */
        /* <DEDUP_REMOVED lines=8> */
[----:B------:R-:W-:Y:S02]  /*49c0*/  FMNMX.FTZ R12, R212, R12, !PT ;  /* 0x0000000cd40c7209 */ /* 0x000fe40007810000 */
[----:B------:R-:W-:Y:S02]  /*49d0*/  FMNMX.FTZ R10, R193, R13, !PT ;  /* 0x0000000dc10a7209 */ /* 0x000fe40007810000 */
[----:B------:R-:W-:Y:S02]  /*49e0*/  FSEL R191, R8, -INF , P0 ;  /* 0xff80000008bf7808 */ /* 0x000fe40000000000 */
[----:B------:R-:W-:Y:S02]  /*49f0*/  ISETP.GT.AND P0, PT, R2, 0x59, PT ;  /* 0x000000590200780c */ /* 0x000fe40003f04270 */
[----:B------:R-:W-:-:S02]  /*4a00*/  FMNMX.FTZ R12, R211, R12, !PT ;  /* 0x0000000cd30c7209 */ /* 0x000fc40007810000 */
[----:B------:R-:W-:Y:S02]  /*4a10*/  FMNMX.FTZ R10, R192, R10, !PT ;  /* 0x0000000ac00a7209 */ /* 0x000fe40007810000 */
[----:B------:R-:W-:Y:S02]  /*4a20*/  FSEL R190, R9, -INF , P0 ;  /* 0xff80000009be7808 */ /* 0x000fe40000000000 */
[----:B------:R-:W-:Y:S02]  /*4a30*/  FMNMX.FTZ R8, R199, R12, !PT ;  /* 0x0000000cc7087209 */ /* 0x000fe40007810000 */
[----:B------:R-:W-:Y:S01]  /*4a40*/  FMNMX.FTZ R2, R191, R10, !PT ;  /* 0x0000000abf027209 */ /* 0x000fe20007810000 */
[----:B------:R-:W-:Y:S01]  /*4a50*/  LDSM.16.MT88.4 R12, [R245+0x900] ;  /* 0x00090000f50c783b */ /* 0x000fe20000004200 */
[----:B------:R-:W-:Y:S02]  /*4a60*/  FMNMX.FTZ R8, R196, R8, !PT ;  /* 0x00000008c4087209 */ /* 0x000fe40007810000 */
[----:B------:R-:W-:-:S02]  /*4a70*/  FMNMX.FTZ R2, R190, R2, !PT ;  /* 0x00000002be027209 */ /* 0x000fc40007810000 */
[----:B------:R-:W-:Y:S02]  /*4a80*/  FMNMX.FTZ R8, R202, R8, !PT ;  /* 0x00000008ca087209 */ /* 0x000fe40007810000 */
[----:B------:R-:W-:Y:S01]  /*4a90*/  FSEL R24, R11, -INF , P0 ;  /* 0xff8000000b187808 */ /* 0x000fe20000000000 */
[----:B------:R-:W1:Y:S01]  /*4aa0*/  SHFL.BFLY PT, R9, R2, 0x2, 0x1f ;  /* 0x0c401f0002097f89 */ /* 0x000e6200000e0000 */
[----:B------:R-:W-:-:S04]  /*4ab0*/  FMNMX.FTZ R8, R201, R8, !PT ;  /* 0x00000008c9087209 */ /* 0x000fc80007810000 */
        /* <DEDUP_REMOVED lines=8> */
[----:B------:R-:W-:-:S04]  /*4b40*/  FMNMX.FTZ R8, R25, R8, !PT ;  /* 0x0000000819087209 */ /* 0x000fc80007810000 */
[----:B------:R-:W-:-:S05]  /*4b50*/  FMNMX.FTZ R8, R24, R8, !PT ;  /* 0x0000000818087209 */ /* 0x000fca0007810000 */
[----:B------:R-:W2:Y:S01]  /*4b60*/  SHFL.BFLY PT, R9, R8, 0x2, 0x1f ;  /* 0x0c401f0008097f89 */ /* 0x000ea200000e0000 */
[----:B-1----:R-:W-:-:S04]  /*4b70*/  FMNMX.FTZ R2, R2, R10, !PT ;  /* 0x0000000a02027209 */ /* 0x002fc80007810000 */
[C---:B------:R-:W-:Y:S01]  /*4b80*/  FSETP.NEU.FTZ.AND P0, PT, R2.reuse, -INF , PT ;  /* 0xff8000000200780b */ /* 0x040fe20003f1d000 */
[----:B------:R-:W-:-:S05]  /*4b90*/  FMUL.FTZ R194, R2, c[0x0][0x2d0] ;  /* 0x0000b40002c27a20 */ /* 0x000fca0000410000 */
[----:B------:R-:W-:Y:S02]  /*4ba0*/  FSEL R194, R194, RZ, P0 ;  /* 0x000000ffc2c27208 */ /* 0x000fe40000000000 */
[----:B--2---:R-:W-:-:S03]  /*4bb0*/  FMNMX.FTZ R8, R8, R9, !PT ;  /* 0x0000000908087209 */ /* 0x004fc60007810000 */
[--C-:B------:R-:W-:Y:S02]  /*4bc0*/  FFMA.FTZ R187, R0, c[0x0][0x2d0], -R194.reuse ;  /* 0x0000b40000bb7a23 */ /* 0x100fe400000108c2 */
[----:B------:R-:W1:Y:S01]  /*4bd0*/  SHFL.BFLY PT, R0, R8, 0x1, 0x1f ;  /* 0x0c201f0008007f89 */ /* 0x000e6200000e0000 */
[--C-:B------:R-:W-:Y:S02]  /*4be0*/  FFMA.FTZ R27, R53, c[0x0][0x2d0], -R194.reuse ;  /* 0x0000b400351b7a23 */ /* 0x100fe400000108c2 */
[--C-:B------:R-:W-:Y:S01]  /*4bf0*/  FFMA.FTZ R184, R48, c[0x0][0x2d0], -R194.reuse ;  /* 0x0000b40030b87a23 */ /* 0x100fe200000108c2 */
[----:B------:R-:W-:Y:S01]  /*4c00*/  MUFU.EX2 R187, R187 ;  /* 0x000000bb00bb7308 */ /* 0x000fe20000000800 */
[--C-:B------:R-:W-:Y:S02]  /*4c10*/  FFMA.FTZ R51, R49, c[0x0][0x2d0], -R194.reuse ;  /* 0x0000b40031337a23 */ /* 0x100fe400000108c2 */
[--C-:B------:R-:W-:Y:S02]  /*4c20*/  FFMA.FTZ R50, R46, c[0x0][0x2d0], -R194.reuse ;  /* 0x0000b4002e327a23 */ /* 0x100fe400000108c2 */
[----:B------:R-:W-:-:S02]  /*4c30*/  FFMA.FTZ R46, R45, c[0x0][0x2d0], -R194 ;  /* 0x0000b4002d2e7a23 */ /* 0x000fc400000108c2 */
[--C-:B------:R-:W-:Y:S01]  /*4c40*/  FFMA.FTZ R45, R36, c[0x0][0x2d0], -R194.reuse ;  /* 0x0000b400242d7a23 */ /* 0x100fe200000108c2 */
[----:B------:R-:W2:Y:S01]  /*4c50*/  MUFU.EX2 R27, R27 ;  /* 0x0000001b001b7308 */ /* 0x000ea20000000800 */
[--C-:B------:R-:W-:Y:S02]  /*4c60*/  FFMA.FTZ R41, R37, c[0x0][0x2d0], -R194.reuse ;  /* 0x0000b40025297a23 */ /* 0x100fe400000108c2 */
[--C-:B------:R-:W-:Y:S02]  /*4c70*/  FFMA.FTZ R44, R44, c[0x0][0x2d0], -R194.reuse ;  /* 0x0000b4002c2c7a23 */ /* 0x100fe400000108c2 */
[--C-:B------:R-:W-:Y:S02]  /*4c80*/  FFMA.FTZ R40, R40, c[0x0][0x2d0], -R194.reuse ;  /* 0x0000b40028287a23 */ /* 0x100fe400000108c2 */
[--C-:B------:R-:W-:Y:S01]  /*4c90*/  FFMA.FTZ R200, R200, c[0x0][0x2d0], -R194.reuse ;  /* 0x0000b400c8c87a23 */ /* 0x100fe200000108c2 */
[----:B------:R-:W-:Y:S01]  /*4ca0*/  MUFU.EX2 R184, R184 ;  /* 0x000000b800b87308 */ /* 0x000fe20000000800 */
[----:B------:R-:W-:-:S02]  /*4cb0*/  FFMA.FTZ R198, R198, c[0x0][0x2d0], -R194 ;  /* 0x0000b400c6c67a23 */ /* 0x000fc400000108c2 */
[--C-:B------:R-:W-:Y:S01]  /*4cc0*/  FFMA.FTZ R197, R197, c[0x0][0x2d0], -R194.reuse ;  /* 0x0000b400c5c57a23 */ /* 0x100fe200000108c2 */
[----:B-1----:R-:W-:Y:S01]  /*4cd0*/  FMNMX.FTZ R0, R0, R8, !PT ;  /* 0x0000000800007209 */ /* 0x002fe20007810000 */
[--C-:B------:R-:W-:Y:S01]  /*4ce0*/  FFMA.FTZ R195, R195, c[0x0][0x2d0], -R194.reuse ;  /* 0x0000b400c3c37a23 */ /* 0x100fe200000108c2 */
[----:B------:R-:W1:Y:S01]  /*4cf0*/  LDSM.16.MT88.4 R8, [R240+0x900] ;  /* 0x00090000f008783b */ /* 0x000e620000004200 */
[--C-:B------:R-:W-:Y:S01]  /*4d00*/  FFMA.FTZ R209, R209, c[0x0][0x2d0], -R194.reuse ;  /* 0x0000b400d1d17a23 */ /* 0x100fe200000108c2 */
[C---:B------:R-:W-:Y:S01]  /*4d10*/  FSETP.NEU.FTZ.AND P0, PT, R0.reuse, -INF , PT ;  /* 0xff8000000000780b */ /* 0x040fe20003f1d000 */
[----:B------:R-:W-:Y:S01]  /*4d20*/  FMUL.FTZ R26, R0, c[0x0][0x2d0] ;  /* 0x0000b400001a7a20 */ /* 0x000fe20000410000 */
[----:B------:R-:W3:Y:S01]  /*4d30*/  MUFU.EX2 R51, R51 ;  /* 0x0000003300337308 */ /* 0x000ee20000000800 */
[----:B--2---:R-:W-:Y:S01]  /*4d40*/  F2FP.BF16.PACK_AB R164, R27, R187 ;  /* 0x000000bb1ba4723e */ /* 0x004fe200000010ff */
[--C-:B------:R-:W-:Y:S02]  /*4d50*/  FFMA.FTZ R207, R207, c[0x0][0x2d0], -R194.reuse ;  /* 0x0000b400cfcf7a23 */ /* 0x100fe400000108c2 */
[----:B------:R-:W-:Y:S01]  /*4d60*/  FSEL R26, R26, RZ, P0 ;  /* 0x000000ff1a1a7208 */ /* 0x000fe20000000000 */
[--C-:B------:R-:W-:Y:S01]  /*4d70*/  FFMA.FTZ R205, R205, c[0x0][0x2d0], -R194.reuse ;  /* 0x0000b400cdcd7a23 */ /* 0x100fe200000108c2 */
[----:B------:R-:W-:Y:S01]  /*4d80*/  PLOP3.LUT P0, PT, PT, PT, UP0, 0x40, 0x0 ;  /* 0x000000000000781c */ /* 0x000fe20003f0e808 */
[----:B------:R-:W-:Y:S01]  /*4d90*/  FFMA.FTZ R204, R204, c[0x0][0x2d0], -R194 ;  /* 0x0000b400cccc7a23 */ /* 0x000fe200000108c2 */
[----:B------:R-:W-:Y:S01]  /*4da0*/  MUFU.EX2 R50, R50 ;  /* 0x0000003200327308 */ /* 0x000fe20000000800 */
[----:B------:R-:W-:-:S02]  /*4db0*/  FFMA.FTZ R186, R54, c[0x0][0x2d0], -R26 ;  /* 0x0000b40036ba7a23 */ /* 0x000fc4000001081a */
[--C-:B------:R-:W-:Y:S02]  /*4dc0*/  FFMA.FTZ R185, R55, c[0x0][0x2d0], -R26.reuse ;  /* 0x0000b40037b97a23 */ /* 0x100fe4000001081a */
[--C-:B------:R-:W-:Y:S02]  /*4dd0*/  FFMA.FTZ R181, R52, c[0x0][0x2d0], -R26.reuse ;  /* 0x0000b40034b57a23 */ /* 0x100fe4000001081a */
[--C-:B------:R-:W-:Y:S01]  /*4de0*/  FFMA.FTZ R180, R7, c[0x0][0x2d0], -R26.reuse ;  /* 0x0000b40007b47a23 */ /* 0x100fe2000001081a */
[----:B------:R-:W-:Y:S01]  /*4df0*/  MUFU.EX2 R186, R186 ;  /* 0x000000ba00ba7308 */ /* 0x000fe20000000800 */
[----:B---3--:R-:W-:Y:S01]  /*4e00*/  F2FP.BF16.PACK_AB R166, R51, R184 ;  /* 0x000000b833a6723e */ /* 0x008fe200000010ff */
[--C-:B------:R-:W-:Y:S02]  /*4e10*/  FFMA.FTZ R48, R47, c[0x0][0x2d0], -R26.reuse ;  /* 0x0000b4002f307a23 */ /* 0x100fe4000001081a */
[--C-:B------:R-:W-:Y:S02]  /*4e20*/  FFMA.FTZ R49, R6, c[0x0][0x2d0], -R26.reuse ;  /* 0x0000b40006317a23 */ /* 0x100fe4000001081a */
[----:B------:R-:W-:-:S02]  /*4e30*/  FFMA.FTZ R47, R38, c[0x0][0x2d0], -R26 ;  /* 0x0000b400262f7a23 */ /* 0x000fc4000001081a */
[----:B------:R-:W2:Y:S01]  /*4e40*/  MUFU.EX2 R185, R185 ;  /* 0x000000b900b97308 */ /* 0x000ea20000000800 */
[--C-:B------:R-:W-:Y:S02]  /*4e50*/  FFMA.FTZ R43, R39, c[0x0][0x2d0], -R26.reuse ;  /* 0x0000b400272b7a23 */ /* 0x100fe4000001081a */
[----:B------:R-:W-:Y:S01]  /*4e60*/  LDSM.16.MT88.4 R36, [R239+0x900] ;  /* 0x00090000ef24783b */ /* 0x000fe20000004200 */
[--C-:B------:R-:W-:Y:S02]  /*4e70*/  FFMA.FTZ R42, R42, c[0x0][0x2d0], -R26.reuse ;  /* 0x0000b4002a2a7a23 */ /* 0x100fe4000001081a */
[--C-:B------:R-:W-:Y:S02]  /*4e80*/  FFMA.FTZ R3, R211, c[0x0][0x2d0], -R26.reuse ;  /* 0x0000b400d3037a23 */ /* 0x100fe4000001081a */
[----:B------:R-:W-:Y:S01]  /*4e90*/  MUFU.EX2 R181, R181 ;  /* 0x000000b500b57308 */ /* 0x000fe20000000800 */
[--C-:B------:R-:W-:Y:S02]  /*4ea0*/  FFMA.FTZ R199, R199, c[0x0][0x2d0], -R26.reuse ;  /* 0x0000b400c7c77a23 */ /* 0x100fe4000001081a */
[----:B------:R-:W-:-:S02]  /*4eb0*/  FFMA.FTZ R196, R196, c[0x0][0x2d0], -R26 ;  /* 0x0000b400c4c47a23 */ /* 0x000fc4000001081a */
[--C-:B------:R-:W-:Y:S02]  /*4ec0*/  FFMA.FTZ R202, R202, c[0x0][0x2d0], -R26.reuse ;  /* 0x0000b400caca7a23 */ /* 0x100fe4000001081a */
[--C-:B------:R-:W-:Y:S01]  /*4ed0*/  FFMA.FTZ R201, R201, c[0x0][0x2d0], -R26.reuse ;  /* 0x0000b400c9c97a23 */ /* 0x100fe2000001081a */
[----:B------:R-:W3:Y:S01]  /*4ee0*/  MUFU.EX2 R180, R180 ;  /* 0x000000b400b47308 */ /* 0x000ee20000000800 */
[----:B--2---:R-:W-:Y:S01]  /*4ef0*/  F2FP.BF16.PACK_AB R165, R185, R186 ;  /* 0x000000bab9a5723e */ /* 0x004fe200000010ff */
[--C-:B------:R-:W-:Y:S02]  /*4f00*/  FFMA.FTZ R210, R210, c[0x0][0x2d0], -R26.reuse ;  /* 0x0000b400d2d27a23 */ /* 0x100fe4000001081a */
[--C-:B------:R-:W-:Y:S02]  /*4f10*/  FFMA.FTZ R208, R208, c[0x0][0x2d0], -R26.reuse ;  /* 0x0000b400d0d07a23 */ /* 0x100fe4000001081a */
[--C-:B------:R-:W-:Y:S02]  /*4f20*/  FFMA.FTZ R206, R206, c[0x0][0x2d0], -R26.reuse ;  /* 0x0000b400cece7a23 */ /* 0x100fe4000001081a */
[----:B------:R-:W2:Y:S01]  /*4f30*/  MUFU.EX2 R46, R46 ;  /* 0x0000002e002e7308 */ /* 0x000ea20000000800 */
[----:B------:R-:W-:-:S02]  /*4f40*/  FFMA.FTZ R203, R203, c[0x0][0x2d0], -R26 ;  /* 0x0000b400cbcb7a23 */ /* 0x000fc4000001081a */
[--C-:B------:R-:W-:Y:S02]  /*4f50*/  FFMA.FTZ R193, R193, c[0x0][0x2d0], -R194.reuse ;  /* 0x0000b400c1c17a23 */ /* 0x100fe400000108c2 */
[--C-:B------:R-:W-:Y:S02]  /*4f60*/  FFMA.FTZ R192, R192, c[0x0][0x2d0], -R194.reuse ;  /* 0x0000b400c0c07a23 */ /* 0x100fe400000108c2 */
[--C-:B------:R-:W-:Y:S01]  /*4f70*/  FFMA.FTZ R191, R191, c[0x0][0x2d0], -R194.reuse ;  /* 0x0000b400bfbf7a23 */ /* 0x100fe200000108c2 */
[----:B---3--:R-:W-:Y:S01]  /*4f80*/  F2FP.BF16.PACK_AB R167, R180, R181 ;  /* 0x000000b5b4a7723e */ /* 0x008fe200000010ff */
[----:B------:R-:W-:Y:S01]  /*4f90*/  MUFU.EX2 R45, R45 ;  /* 0x0000002d002d7308 */ /* 0x000fe20000000800 */
[----:B------:R-:W-:Y:S02]  /*4fa0*/  FFMA.FTZ R190, R190, c[0x0][0x2d0], -R194 ;  /* 0x0000b400bebe7a23 */ /* 0x000fe400000108c2 */
[--C-:B------:R-:W-:Y:S02]  /*4fb0*/  FFMA.FTZ R189, R189, c[0x0][0x2d0], -R26.reuse ;  /* 0x0000b400bdbd7a23 */ /* 0x100fe4000001081a */
[--C-:B------:R-:W-:Y:S01]  /*4fc0*/  FFMA.FTZ R188, R188, c[0x0][0x2d0], -R26.reuse ;  /* 0x0000b400bcbc7a23 */ /* 0x100fe2000001081a */
[----:B------:R-:W-:Y:S01]  /*4fd0*/  HMMA.16816.F32.BF16 R176, R164, R172, RZ ;  /* 0x000000aca4b0723c */ /* 0x000fe200000418ff */
[----:B--2---:R-:W-:Y:S01]  /*4fe0*/  F2FP.BF16.PACK_AB R4, R46, R50 ;  /* 0x000000322e04723e */ /* 0x004fe200000010ff */
[----:B------:R-:W2:Y:S01]  /*4ff0*/  MUFU.EX2 R41, R41 ;  /* 0x0000002900297308 */ /* 0x000ea20000000800 */
[----:B------:R-:W-:-:S02]  /*5000*/  FFMA.FTZ R211, R24, c[0x0][0x2d0], -R26 ;  /* 0x0000b40018d37a23 */ /* 0x000fc4000001081a */
[----:B------:R-:W-:Y:S02]  /*5010*/  FADD.FTZ R185, R186, R185 ;  /* 0x000000b9bab97221 */ /* 0x000fe40000010000 */
[----:B------:R-:W-:Y:S01]  /*5020*/  FADD.FTZ R187, R187, R27 ;  /* 0x0000001bbbbb7221 */ /* 0x000fe20000010000 */
[C---:B------:R-:W-:Y:S01]  /*5030*/  HMMA.16816.F32.BF16 R172, R164.reuse, R174, RZ ;  /* 0x000000aea4ac723c */ /* 0x040fe200000418ff */
[----:B------:R-:W-:Y:S01]  /*5040*/  FADD.FTZ R185, R181, R185 ;  /* 0x000000b9b5b97221 */ /* 0x000fe20000010000 */
[----:B------:R-:W3:Y:S01]  /*5050*/  MUFU.EX2 R49, R49 ;  /* 0x0000003100317308 */ /* 0x000ee20000000800 */
[----:B------:R-:W-:Y:S02]  /*5060*/  FADD.FTZ R187, R184, R187 ;  /* 0x000000bbb8bb7221 */ /* 0x000fe40000010000 */
[----:B------:R-:W-:Y:S02]  /*5070*/  FADD.FTZ R180, R180, R185 ;  /* 0x000000b9b4b47221 */ /* 0x000fe40000010000 */
[----:B------:R-:W-:Y:S01]  /*5080*/  FADD.FTZ R187, R51, R187 ;  /* 0x000000bb33bb7221 */ /* 0x000fe20000010000 */
[----:B------:R-:W-:Y:S02]  /*5090*/  HMMA.16816.F32.BF16 R52, R164, R56, RZ ;  /* 0x00000038a434723c */ /* 0x000fe400000418ff */
[----:B------:R-:W4:Y:S01]  /*50a0*/  MUFU.EX2 R48, R48 ;  /* 0x0000003000307308 */ /* 0x000f220000000800 */
[----:B--2---:R-:W-:Y:S01]  /*50b0*/  F2FP.BF16.PACK_AB R6, R41, R45 ;  /* 0x0000002d2906723e */ /* 0x004fe200000010ff */
[----:B------:R-:W-:-:S04]  /*50c0*/  FADD.FTZ R50, R50, R187 ;  /* 0x000000bb32327221 */ /* 0x000fc80000010000 */
[----:B------:R-:W-:Y:S01]  /*50d0*/  HMMA.16816.F32.BF16 R56, R164, R58, RZ ;  /* 0x0000003aa438723c */ /* 0x000fe200000418ff */
[----:B------:R-:W-:Y:S01]  /*50e0*/  FADD.FTZ R50, R46, R50 ;  /* 0x000000322e327221 */ /* 0x000fe20000010000 */
[----:B------:R-:W-:Y:S01]  /*50f0*/  MUFU.EX2 R47, R47 ;  /* 0x0000002f002f7308 */ /* 0x000fe20000000800 */
[----:B---3--:R-:W-:Y:S02]  /*5100*/  FADD.FTZ R180, R49, R180 ;  /* 0x000000b431b47221 */ /* 0x008fe40000010000 */
[----:B------:R-:W-:-:S03]  /*5110*/  FADD.FTZ R45, R45, R50 ;  /* 0x000000322d2d7221 */ /* 0x000fc60000010000 */
[----:B------:R-:W-:Y:S01]  /*5120*/  HMMA.16816.F32.BF16 R84, R164, R88, RZ ;  /* 0x00000058a454723c */ /* 0x000fe200000418ff */
[----:B------:R-:W-:Y:S01]  /*5130*/  FADD.FTZ R45, R41, R45 ;  /* 0x0000002d292d7221 */ /* 0x000fe20000010000 */
[----:B------:R-:W2:Y:S01]  /*5140*/  MUFU.EX2 R43, R43 ;  /* 0x0000002b002b7308 */ /* 0x000ea20000000800 */
[C---:B----4-:R-:W-:Y:S01]  /*5150*/  F2FP.BF16.PACK_AB R5, R48.reuse, R49 ;  /* 0x000000313005723e */ /* 0x050fe200000010ff */
[----:B------:R-:W-:-:S04]  /*5160*/  FADD.FTZ R180, R48, R180 ;  /* 0x000000b430b47221 */ /* 0x000fc80000010000 */
[C---:B------:R-:W-:Y:S02]  /*5170*/  HMMA.16816.F32.BF16 R88, R164.reuse, R90, RZ ;  /* 0x0000005aa458723c */ /* 0x040fe400000418ff */
[----:B------:R-:W-:Y:S06]  /*5180*/  MUFU.EX2 R44, R44 ;  /* 0x0000002c002c7308 */ /* 0x000fec0000000800 */
[----:B------:R-:W-:Y:S01]  /*5190*/  HMMA.16816.F32.BF16 R68, R164, R72, RZ ;  /* 0x00000048a444723c */ /* 0x000fe200000418ff */
[----:B--2---:R-:W-:Y:S01]  /*51a0*/  F2FP.BF16.PACK_AB R7, R43, R47 ;  /* 0x0000002f2b07723e */ /* 0x004fe200000010ff */
[----:B------:R-:W2:Y:S01]  /*51b0*/  MUFU.EX2 R40, R40 ;  /* 0x0000002800287308 */ /* 0x000ea20000000800 */
[----:B------:R-:W-:-:S05]  /*51c0*/  FADD.FTZ R47, R47, R180 ;  /* 0x000000b42f2f7221 */ /* 0x000fca0000010000 */
[----:B------:R-:W-:Y:S01]  /*51d0*/  HMMA.16816.F32.BF16 R76, R164, R80, RZ ;  /* 0x00000050a44c723c */ /* 0x000fe200000418ff */
[----:B------:R-:W-:Y:S01]  /*51e0*/  FADD.FTZ R47, R43, R47 ;  /* 0x0000002f2b2f7221 */ /* 0x000fe20000010000 */
[----:B------:R-:W-:Y:S06]  /*51f0*/  MUFU.EX2 R42, R42 ;  /* 0x0000002a002a7308 */ /* 0x000fec0000000800 */
[C---:B------:R-:W-:Y:S02]  /*5200*/  HMMA.16816.F32.BF16 R176, R4.reuse, R12, R176 ;  /* 0x0000000c04b0723c */ /* 0x040fe400000418b0 */
[----:B------:R-:W-:Y:S06]  /*5210*/  MUFU.EX2 R3, R3 ;  /* 0x0000000300037308 */ /* 0x000fec0000000800 */
[C---:B------:R-:W-:Y:S01]  /*5220*/  HMMA.16816.F32.BF16 R172, R4.reuse, R14, R172 ;  /* 0x0000000e04ac723c */ /* 0x040fe200000418ac */
[----:B------:R-:W3:Y:S01]  /*5230*/  LDSM.16.MT88.4 R12, [R240+0x3900] ;  /* 0x00390000f00c783b */ /* 0x000ee20000004200 */
[----:B------:R-:W-:Y:S06]  /*5240*/  MUFU.EX2 R200, R200 ;  /* 0x000000c800c87308 */ /* 0x000fec0000000800 */
[C---:B-1----:R-:W-:Y:S02]  /*5250*/  HMMA.16816.F32.BF16 R52, R4.reuse, R8, R52 ;  /* 0x000000080434723c */ /* 0x042fe40000041834 */
[----:B------:R-:W-:Y:S06]  /*5260*/  MUFU.EX2 R198, R198 ;  /* 0x000000c600c67308 */ /* 0x000fec0000000800 */
[----:B------:R-:W-:Y:S01]  /*5270*/  HMMA.16816.F32.BF16 R56, R4, R10, R56 ;  /* 0x0000000a0438723c */ /* 0x000fe20000041838 */
[----:B------:R-:W1:Y:S01]  /*5280*/  LDSM.16.MT88.4 R8, [R239+0x3900] ;  /* 0x00390000ef08783b */ /* 0x000e620000004200 */
[----:B------:R-:W-:Y:S06]  /*5290*/  MUFU.EX2 R197, R197 ;  /* 0x000000c500c57308 */ /* 0x000fec0000000800 */
[C---:B------:R-:W-:Y:S02]  /*52a0*/  HMMA.16816.F32.BF16 R92, R164.reuse, R96, RZ ;  /* 0x00000060a45c723c */ /* 0x040fe400000418ff */
[----:B------:R-:W-:Y:S06]  /*52b0*/  MUFU.EX2 R195, R195 ;  /* 0x000000c300c37308 */ /* 0x000fec0000000800 */
[C---:B------:R-:W-:Y:S02]  /*52c0*/  HMMA.16816.F32.BF16 R72, R164.reuse, R74, RZ ;  /* 0x0000004aa448723c */ /* 0x040fe400000418ff */
[----:B------:R-:W-:Y:S06]  /*52d0*/  MUFU.EX2 R199, R199 ;  /* 0x000000c700c77308 */ /* 0x000fec0000000800 */
[----:B------:R-:W-:Y:S02]  /*52e0*/  HMMA.16816.F32.BF16 R80, R164, R82, RZ ;  /* 0x00000052a450723c */ /* 0x000fe400000418ff */
[----:B------:R-:W-:Y:S06]  /*52f0*/  MUFU.EX2 R196, R196 ;  /* 0x000000c400c47308 */ /* 0x000fec0000000800 */
[C---:B---3--:R-:W-:Y:S02]  /*5300*/  HMMA.16816.F32.BF16 R84, R4.reuse, R12, R84 ;  /* 0x0000000c0454723c */ /* 0x048fe40000041854 */
[----:B------:R-:W-:Y:S06]  /*5310*/  MUFU.EX2 R202, R202 ;  /* 0x000000ca00ca7308 */ /* 0x000fec0000000800 */
[----:B------:R-:W-:Y:S01]  /*5320*/  HMMA.16816.F32.BF16 R88, R4, R14, R88 ;  /* 0x0000000e0458723c */ /* 0x000fe20000041858 */
[----:B------:R-:W3:Y:S01]  /*5330*/  LDSM.16.MT88.4 R12, [R239+0x6900] ;  /* 0x00690000ef0c783b */ /* 0x000ee20000004200 */
[----:B------:R-:W-:Y:S06]  /*5340*/  MUFU.EX2 R201, R201 ;  /* 0x000000c900c97308 */ /* 0x000fec0000000800 */
[C---:B------:R-:W-:Y:S02]  /*5350*/  HMMA.16816.F32.BF16 R96, R164.reuse, R98, RZ ;  /* 0x00000062a460723c */ /* 0x040fe400000418ff */
        /* <DEDUP_REMOVED lines=16> */
[----:B------:R-:W4:Y:S01]  /*5460*/  LDSM.16.MT88.4 R20, [R245+0x6900] ;  /* 0x00690000f514783b */ /* 0x000f220000004200 */
[----:B------:R-:W-:Y:S06]  /*5470*/  MUFU.EX2 R193, R193 ;  /* 0x000000c100c17308 */ /* 0x000fec0000000800 */
[C---:B------:R-:W-:Y:S02]  /*5480*/  HMMA.16816.F32.BF16 R76, R4.reuse, R16, R76 ;  /* 0x00000010044c723c */ /* 0x040fe4000004184c */
[----:B------:R-:W-:Y:S06]  /*5490*/  MUFU.EX2 R192, R192 ;  /* 0x000000c000c07308 */ /* 0x000fec0000000800 */
[C---:B------:R-:W-:Y:S01]  /*54a0*/  HMMA.16816.F32.BF16 R80, R4.reuse, R18, R80 ;  /* 0x000000120450723c */ /* 0x040fe20000041850 */
[----:B------:R-:W5:Y:S01]  /*54b0*/  LDSM.16.MT88.4 R16, [R240+0x6900] ;  /* 0x00690000f010783b */ /* 0x000f620000004200 */
[----:B------:R-:W-:Y:S06]  /*54c0*/  MUFU.EX2 R191, R191 ;  /* 0x000000bf00bf7308 */ /* 0x000fec0000000800 */
[C---:B-1----:R-:W-:Y:S02]  /*54d0*/  HMMA.16816.F32.BF16 R92, R4.reuse, R8, R92 ;  /* 0x00000008045c723c */ /* 0x042fe4000004185c */
[----:B------:R-:W-:Y:S06]  /*54e0*/  MUFU.EX2 R190, R190 ;  /* 0x000000be00be7308 */ /* 0x000fec0000000800 */
[C---:B------:R-:W-:Y:S01]  /*54f0*/  HMMA.16816.F32.BF16 R96, R4.reuse, R10, R96 ;  /* 0x0000000a0460723c */ /* 0x040fe20000041860 */
[----:B------:R-:W1:Y:S01]  /*5500*/  LDSM.16.MT88.4 R8, [R238+0x6900] ;  /* 0x00690000ee08783b */ /* 0x000e620000004200 */
[----:B------:R-:W-:Y:S06]  /*5510*/  MUFU.EX2 R189, R189 ;  /* 0x000000bd00bd7308 */ /* 0x000fec0000000800 */
[C---:B---3--:R-:W-:Y:S02]  /*5520*/  HMMA.16816.F32.BF16 R124, R4.reuse, R12, R124 ;  /* 0x0000000c047c723c */ /* 0x048fe4000004187c */
[----:B------:R-:W-:Y:S06]  /*5530*/  MUFU.EX2 R188, R188 ;  /* 0x000000bc00bc7308 */ /* 0x000fec0000000800 */
[C---:B------:R-:W-:Y:S01]  /*5540*/  HMMA.16816.F32.BF16 R128, R4.reuse, R14, R128 ;  /* 0x0000000e0480723c */ /* 0x040fe20000041880 */
[----:B------:R-:W3:Y:S01]  /*5550*/  LDSM.16.MT88.4 R12, [R239+0x9900] ;  /* 0x00990000ef0c783b */ /* 0x000ee20000004200 */
[----:B------:R-:W-:Y:S06]  /*5560*/  MUFU.EX2 R211, R211 ;  /* 0x000000d300d37308 */ /* 0x000fec0000000800 */
[C---:B------:R-:W-:Y:S08]  /*5570*/  HMMA.16816.F32.BF16 R100, R4.reuse, R108, R100 ;  /* 0x0000006c0464723c */ /* 0x040ff00000041864 */
[C---:B------:R-:W-:Y:S08]  /*5580*/  HMMA.16816.F32.BF16 R104, R4.reuse, R110, R104 ;  /* 0x0000006e0468723c */ /* 0x040ff00000041868 */
[C---:B------:R-:W-:Y:S08]  /*5590*/  HMMA.16816.F32.BF16 R60, R4.reuse, R36, R60 ;  /* 0x00000024043c723c */ /* 0x040ff0000004183c */
[----:B------:R-:W-:Y:S01]  /*55a0*/  HMMA.16816.F32.BF16 R64, R4, R38, R64 ;  /* 0x000000260440723c */ /* 0x000fe20000041840 */
[----:B------:R-:W1:Y:S07]  /*55b0*/  LDSM.16.MT88.4 R36, [R238+0x9100] ;  /* 0x00910000ee24783b */ /* 0x000e6e0000004200 */
[C---:B------:R-:W-:Y:S08]  /*55c0*/  HMMA.16816.F32.BF16 R108, R164.reuse, R112, RZ ;  /* 0x00000070a46c723c */ /* 0x040ff000000418ff */
[C---:B------:R-:W-:Y:S08]  /*55d0*/  HMMA.16816.F32.BF16 R116, R164.reuse, R120, RZ ;  /* 0x00000078a474723c */ /* 0x040ff000000418ff */
[C---:B------:R-:W-:Y:S08]  /*55e0*/  HMMA.16816.F32.BF16 R132, R164.reuse, R136, RZ ;  /* 0x00000088a484723c */ /* 0x040ff000000418ff */
[C---:B------:R-:W-:Y:S08]  /*55f0*/  HMMA.16816.F32.BF16 R112, R164.reuse, R114, RZ ;  /* 0x00000072a470723c */ /* 0x040ff000000418ff */
[C---:B------:R-:W-:Y:S08]  /*5600*/  HMMA.16816.F32.BF16 R120, R164.reuse, R122, RZ ;  /* 0x0000007aa478723c */ /* 0x040ff000000418ff */
[C---:B------:R-:W-:Y:S08]  /*5610*/  HMMA.16816.F32.BF16 R136, R164.reuse, R138, RZ ;  /* 0x0000008aa488723c */ /* 0x040ff000000418ff */
[C---:B------:R-:W-:Y:S08]  /*5620*/  HMMA.16816.F32.BF16 R152, R164.reuse, R156, RZ ;  /* 0x0000009ca498723c */ /* 0x040ff000000418ff */
[----:B------:R-:W-:Y:S08]  /*5630*/  HMMA.16816.F32.BF16 R156, R164, R158, RZ ;  /* 0x0000009ea49c723c */ /* 0x000ff000000418ff */
[C---:B----4-:R-:W-:Y:S08]  /*5640*/  HMMA.16816.F32.BF16 R108, R4.reuse, R20, R108 ;  /* 0x00000014046c723c */ /* 0x050ff0000004186c */
[C---:B------:R-:W-:Y:S01]  /*5650*/  HMMA.16816.F32.BF16 R112, R4.reuse, R22, R112 ;  /* 0x000000160470723c */ /* 0x040fe20000041870 */
[----:B------:R-:W4:Y:S07]  /*5660*/  LDSM.16.MT88.4 R20, [R245+0x9900] ;  /* 0x00990000f514783b */ /* 0x000f2e0000004200 */
[C---:B-----5:R-:W-:Y:S08]  /*5670*/  HMMA.16816.F32.BF16 R116, R4.reuse, R16, R116 ;  /* 0x000000100474723c */ /* 0x060ff00000041874 */
[C---:B------:R-:W-:Y:S01]  /*5680*/  HMMA.16816.F32.BF16 R120, R4.reuse, R18, R120 ;  /* 0x000000120478723c */ /* 0x040fe20000041878 */
[----:B------:R-:W5:Y:S07]  /*5690*/  LDSM.16.MT88.4 R16, [R240+0x9900] ;  /* 0x00990000f010783b */ /* 0x000f6e0000004200 */
[C---:B-1----:R-:W-:Y:S08]  /*56a0*/  HMMA.16816.F32.BF16 R132, R4.reuse, R8, R132 ;  /* 0x000000080484723c */ /* 0x042ff00000041884 */
[C---:B------:R-:W-:Y:S01]  /*56b0*/  HMMA.16816.F32.BF16 R136, R4.reuse, R10, R136 ;  /* 0x0000000a0488723c */ /* 0x040fe20000041888 */
[----:B------:R-:W1:Y:S07]  /*56c0*/  LDSM.16.MT88.4 R8, [R238+0x9900] ;  /* 0x00990000ee08783b */ /* 0x000e6e0000004200 */
[C---:B---3--:R-:W-:Y:S08]  /*56d0*/  HMMA.16816.F32.BF16 R152, R4.reuse, R12, R152 ;  /* 0x0000000c0498723c */ /* 0x048ff00000041898 */
[----:B------:R-:W-:Y:S01]  /*56e0*/  HMMA.16816.F32.BF16 R156, R4, R14, R156 ;  /* 0x0000000e049c723c */ /* 0x000fe2000004189c */
[----:B------:R-:W3:Y:S07]  /*56f0*/  LDSM.16.MT88.4 R12, [R239+0x1100] ;  /* 0x00110000ef0c783b */ /* 0x000eee0000004200 */
[C---:B------:R-:W-:Y:S08]  /*5700*/  HMMA.16816.F32.BF16 R140, R164.reuse, R144, RZ ;  /* 0x00000090a48c723c */ /* 0x040ff000000418ff */
[C---:B------:R-:W-:Y:S08]  /*5710*/  HMMA.16816.F32.BF16 R148, R164.reuse, R168, RZ ;  /* 0x000000a8a494723c */ /* 0x040ff000000418ff */
[C---:B------:R-:W-:Y:S08]  /*5720*/  HMMA.16816.F32.BF16 R144, R164.reuse, R146, RZ ;  /* 0x00000092a490723c */ /* 0x040ff000000418ff */
[C---:B------:R-:W-:Y:S08]  /*5730*/  HMMA.16816.F32.BF16 R168, R164.reuse, R170, RZ ;  /* 0x000000aaa4a8723c */ /* 0x040ff000000418ff */
[C---:B------:R-:W-:Y:S07]  /*5740*/  HMMA.16816.F32.BF16 R160, R164.reuse, R36, RZ ;  /* 0x00000024a4a0723c */ /* 0x040fee00000418ff */
[----:B------:R-:W-:Y:S01]  /*5750*/  FFMA.FTZ R36, R214, c[0x0][0x2d0], -R194 ;  /* 0x0000b400d6247a23 */ /* 0x000fe200000108c2 */
[----:B------:R-:W-:Y:S01]  /*5760*/  HMMA.16816.F32.BF16 R164, R164, R38, RZ ;  /* 0x00000026a4a4723c */ /* 0x000fe200000418ff */
[----:B------:R-:W-:-:S04]  /*5770*/  FFMA.FTZ R37, R212, c[0x0][0x2d0], -R26 ;  /* 0x0000b400d4257a23 */ /* 0x000fc8000001081a */
[----:B------:R-:W-:Y:S02]  /*5780*/  MUFU.EX2 R36, R36 ;  /* 0x0000002400247308 */ /* 0x000fe40000000800 */
[----:B------:R-:W-:Y:S01]  /*5790*/  FFMA.FTZ R39, R215, c[0x0][0x2d0], -R194 ;  /* 0x0000b400d7277a23 */ /* 0x000fe200000108c2 */
[C---:B----4-:R-:W-:Y:S01]  /*57a0*/  HMMA.16816.F32.BF16 R140, R4.reuse, R20, R140 ;  /* 0x00000014048c723c */ /* 0x050fe2000004188c */
[--C-:B------:R-:W-:Y:S02]  /*57b0*/  FFMA.FTZ R38, R213, c[0x0][0x2d0], -R26.reuse ;  /* 0x0000b400d5267a23 */ /* 0x100fe4000001081a */
[----:B------:R-:W-:Y:S02]  /*57c0*/  FFMA.FTZ R194, R25, c[0x0][0x2d0], -R26 ;  /* 0x0000b40019c27a23 */ /* 0x000fe4000001081a */
[----:B------:R-:W4:Y:S01]  /*57d0*/  MUFU.EX2 R39, R39 ;  /* 0x0000002700277308 */ /* 0x000f220000000800 */
[----:B------:R-:W-:Y:S02]  /*57e0*/  LDSM.16.MT88.4 R24, [R239+0x2900] ;  /* 0x00290000ef18783b */ /* 0x000fe40000004200 */
[C---:B------:R-:W-:Y:S02]  /*57f0*/  HMMA.16816.F32.BF16 R144, R4.reuse, R22, R144 ;  /* 0x000000160490723c */ /* 0x040fe40000041890 */
[----:B------:R-:W3:Y:S03]  /*5800*/  LDSM.16.MT88.4 R20, [R245+0x1100] ;  /* 0x00110000f514783b */ /* 0x000ee60000004200 */
[----:B------:R-:W1:Y:S03]  /*5810*/  MUFU.EX2 R38, R38 ;  /* 0x0000002600267308 */ /* 0x000e660000000800 */
[C---:B-----5:R-:W-:Y:S05]  /*5820*/  HMMA.16816.F32.BF16 R148, R4.reuse, R16, R148 ;  /* 0x000000100494723c */ /* 0x060fea0000041894 */
[----:B------:R-:W5:Y:S03]  /*5830*/  MUFU.EX2 R37, R37 ;  /* 0x0000002500257308 */ /* 0x000f660000000800 */
[C---:B------:R-:W-:Y:S01]  /*5840*/  HMMA.16816.F32.BF16 R168, R4.reuse, R18, R168 ;  /* 0x0000001204a8723c */ /* 0x040fe200000418a8 */
[----:B------:R-:W3:Y:S04]  /*5850*/  LDSM.16.MT88.4 R16, [R240+0x1100] ;  /* 0x00110000f010783b */ /* 0x000ee80000004200 */
[----:B------:R-:W2:Y:S03]  /*5860*/  MUFU.EX2 R194, R194 ;  /* 0x000000c200c27308 */ /* 0x000ea60000000800 */
[C---:B-1----:R-:W-:Y:S08]  /*5870*/  HMMA.16816.F32.BF16 R160, R4.reuse, R8, R160 ;  /* 0x0000000804a0723c */ /* 0x042ff000000418a0 */
[----:B------:R-:W-:Y:S01]  /*5880*/  HMMA.16816.F32.BF16 R164, R4, R10, R164 ;  /* 0x0000000a04a4723c */ /* 0x000fe200000418a4 */
[----:B------:R-:W1:Y:S06]  /*5890*/  LDSM.16.MT88.4 R8, [R238+0x1100] ;  /* 0x00110000ee08783b */ /* 0x000e6c0000004200 */
[----:B--2---:R-:W-:Y:S01]  /*58a0*/  F2FP.BF16.PACK_AB R4, R40, R44 ;  /* 0x0000002c2804723e */ /* 0x004fe200000010ff */
[----:B------:R-:W-:Y:S01]  /*58b0*/  FADD.FTZ R44, R44, R45 ;  /* 0x0000002d2c2c7221 */ /* 0x000fe20000010000 */
[----:B----4-:R-:W-:-:S02]  /*58c0*/  F2FP.BF16.PACK_AB R6, R36, R39 ;  /* 0x000000272406723e */ /* 0x010fc400000010ff */
[----:B------:R-:W-:Y:S01]  /*58d0*/  F2FP.BF16.PACK_AB R5, R38, R42 ;  /* 0x0000002a2605723e */ /* 0x000fe200000010ff */
[----:B------:R-:W-:Y:S01]  /*58e0*/  FADD.FTZ R42, R42, R47 ;  /* 0x0000002f2a2a7221 */ /* 0x000fe20000010000 */
[----:B-----5:R-:W-:Y:S01]  /*58f0*/  F2FP.BF16.PACK_AB R7, R3, R37 ;  /* 0x000000250307723e */ /* 0x020fe200000010ff */
[----:B------:R-:W-:Y:S02]  /*5900*/  FADD.FTZ R44, R40, R44 ;  /* 0x0000002c282c7221 */ /* 0x000fe40000010000 */
[----:B------:R-:W-:Y:S02]  /*5910*/  FADD.FTZ R42, R38, R42 ;  /* 0x0000002a262a7221 */ /* 0x000fe40000010000 */
[----:B------:R-:W-:Y:S02]  /*5920*/  FADD.FTZ R39, R39, R44 ;  /* 0x0000002c27277221 */ /* 0x000fe40000010000 */
[----:B---3--:R-:W-:Y:S01]  /*5930*/  HMMA.16816.F32.BF16 R60, R4, R12, R60 ;  /* 0x0000000c043c723c */ /* 0x008fe2000004183c */
[----:B------:R-:W-:-:S02]  /*5940*/  FADD.FTZ R37, R37, R42 ;  /* 0x0000002a25257221 */ /* 0x000fc40000010000 */
[----:B------:R-:W-:Y:S02]  /*5950*/  FADD.FTZ R39, R36, R39 ;  /* 0x0000002724277221 */ /* 0x000fe40000010000 */
[----:B------:R-:W-:-:S03]  /*5960*/  FADD.FTZ R37, R3, R37 ;  /* 0x0000002503257221 */ /* 0x000fc60000010000 */
        /* <DEDUP_REMOVED lines=56> */
[----:B--2---:R-:W-:Y:S01]  /*5cf0*/  HMMA.16816.F32.BF16 R60, R4, R12, R60 ;  /* 0x0000000c043c723c */ /* 0x004fe2000004183c */
[----:B------:R-:W-:-:S02]  /*5d00*/  FADD.FTZ R202, R202, R199 ;  /* 0x000000c7caca7221 */ /* 0x000fc40000010000 */
[----:B------:R-:W-:Y:S02]  /*5d10*/  FADD.FTZ R197, R195, R197 ;  /* 0x000000c5c3c57221 */ /* 0x000fe40000010000 */
[----:B------:R-:W-:-:S03]  /*5d20*/  FADD.FTZ R202, R201, R202 ;  /* 0x000000cac9ca7221 */ /* 0x000fc60000010000 */
        /* <DEDUP_REMOVED lines=40> */
[----:B------:R-:W-:Y:S07]  /*5fb0*/  LDSM.16.MT88.4 R20, [R238+0x2100] ;  /* 0x00210000ee14783b */ /* 0x000fee0000004200 */
[C---:B----4-:R-:W-:Y:S08]  /*5fc0*/  HMMA.16816.F32.BF16 R148, R4.reuse, R16, R148 ;  /* 0x000000100494723c */ /* 0x050ff00000041894 */
[C---:B------:R-:W-:Y:S01]  /*5fd0*/  HMMA.16816.F32.BF16 R168, R4.reuse, R18, R168 ;  /* 0x0000001204a8723c */ /* 0x040fe200000418a8 */
[----:B------:R-:W3:Y:S07]  /*5fe0*/  LDSM.16.MT88.4 R16, [R245+0x2100] ;  /* 0x00210000f510783b */ /* 0x000eee0000004200 */
        /* <DEDUP_REMOVED lines=15> */
[----:B------:R-:W-:Y:S02]  /*60e0*/  FADD.FTZ R206, R203, R206 ;  /* 0x000000cecbce7221 */ /* 0x000fe40000010000 */
[----:B------:R-:W-:Y:S01]  /*60f0*/  FADD.FTZ R205, R193, R205 ;  /* 0x000000cdc1cd7221 */ /* 0x000fe20000010000 */
[----:B------:R-:W-:Y:S01]  /*6100*/  HMMA.16816.F32.BF16 R56, R4, R14, R56 ;  /* 0x0000000e0438723c */ /* 0x000fe20000041838 */
[----:B------:R-:W2:Y:S01]  /*6110*/  LDSM.16.MT88.4 R12, [R240+0x5100] ;  /* 0x00510000f00c783b */ /* 0x000ea20000004200 */
[----:B------:R-:W-:Y:S02]  /*6120*/  FADD.FTZ R206, R189, R206 ;  /* 0x000000cebdce7221 */ /* 0x000fe40000010000 */
[----:B------:R-:W-:Y:S02]  /*6130*/  FADD.FTZ R205, R192, R205 ;  /* 0x000000cdc0cd7221 */ /* 0x000fe40000010000 */
[----:B------:R-:W-:-:S02]  /*6140*/  FADD.FTZ R206, R188, R206 ;  /* 0x000000cebcce7221 */ /* 0x000fc40000010000 */
[----:B---3--:R-:W-:Y:S01]  /*6150*/  HMMA.16816.F32.BF16 R176, R4, R16, R176 ;  /* 0x0000001004b0723c */ /* 0x008fe200000418b0 */
[----:B------:R-:W-:Y:S02]  /*6160*/  FADD.FTZ R205, R191, R205 ;  /* 0x000000cdbfcd7221 */ /* 0x000fe40000010000 */
[----:B------:R-:W-:-:S04]  /*6170*/  FADD.FTZ R206, R194, R206 ;  /* 0x000000cec2ce7221 */ /* 0x000fc80000010000 */
[----:B------:R-:W-:Y:S01]  /*6180*/  FADD.FTZ R3, R211, R206 ;  /* 0x000000ced3037221 */ /* 0x000fe20000010000 */
[C---:B------:R-:W-:Y:S01]  /*6190*/  HMMA.16816.F32.BF16 R172, R4.reuse, R18, R172 ;  /* 0x0000001204ac723c */ /* 0x040fe200000418ac */
[----:B------:R-:W3:Y:S04]  /*61a0*/  LDSM.16.MT88.4 R16, [R245+0x5100] ;  /* 0x00510000f510783b */ /* 0x000ee80000004200 */
[----:B------:R-:W-:Y:S03]  /*61b0*/  STL [R1+0x24], R3 ;  /* 0x0000240301007387 */ /* 0x000fe60000100800 */
[C---:B-1----:R-:W-:Y:S08]  /*61c0*/  HMMA.16816.F32.BF16 R60, R4.reuse, R8, R60 ;  /* 0x00000008043c723c */ /* 0x042ff0000004183c */
[C---:B------:R-:W-:Y:S01]  /*61d0*/  HMMA.16816.F32.BF16 R64, R4.reuse, R10, R64 ;  /* 0x0000000a0440723c */ /* 0x040fe20000041840 */
[----:B------:R-:W1:Y:S07]  /*61e0*/  LDSM.16.MT88.4 R8, [R239+0x5100] ;  /* 0x00510000ef08783b */ /* 0x000e6e0000004200 */
[C---:B------:R-:W-:Y:S08]  /*61f0*/  HMMA.16816.F32.BF16 R68, R4.reuse, R20, R68 ;  /* 0x000000140444723c */ /* 0x040ff00000041844 */
        /* <DEDUP_REMOVED lines=9> */
[C---:B------:R-:W-:Y:S01]  /*6290*/  HMMA.16816.F32.BF16 R72, R4.reuse, R22, R72 ;  /* 0x000000160448723c */ /* 0x040fe20000041848 */
[----:B------:R-:W4:Y:S07]  /*62a0*/  LDSM.16.MT88.4 R20, [R238+0x5100] ;  /* 0x00510000ee14783b */ /* 0x000f2e0000004200 */
        /* <DEDUP_REMOVED lines=9> */
[C---:B----4-:R-:W-:Y:S08]  /*6340*/  HMMA.16816.F32.BF16 R100, R4.reuse, R20, R100 ;  /* 0x000000140464723c */ /* 0x050ff00000041864 */
[C---:B--2---:R-:W-:Y:S08]  /*6350*/  HMMA.16816.F32.BF16 R148, R4.reuse, R12, R148 ;  /* 0x0000000c0494723c */ /* 0x044ff00000041894 */
[C---:B------:R-:W-:Y:S01]  /*6360*/  HMMA.16816.F32.BF16 R168, R4.reuse, R14, R168 ;  /* 0x0000000e04a8723c */ /* 0x040fe200000418a8 */
[----:B------:R-:W2:Y:S07]  /*6370*/  LDSM.16.MT88.4 R12, [R238+0xb100] ;  /* 0x00b10000ee0c783b */ /* 0x000eae0000004200 */
        /* <DEDUP_REMOVED lines=8> */
[C---:B--2---:R-:W-:Y:S08]  /*6400*/  HMMA.16816.F32.BF16 R160, R4.reuse, R12, R160 ;  /* 0x0000000c04a0723c */ /* 0x044ff000000418a0 */
[C---:B------:R-:W-:Y:S01]  /*6410*/  HMMA.16816.F32.BF16 R164, R4.reuse, R14, R164 ;  /* 0x0000000e04a4723c */ /* 0x040fe200000418a4 */
[----:B------:R-:W2:Y:S07]  /*6420*/  LDSM.16.MT88.4 R12, [R245+0x2900] ;  /* 0x00290000f50c783b */ /* 0x000eae0000004200 */
[C---:B----4-:R-:W-:Y:S08]  /*6430*/  HMMA.16816.F32.BF16 R132, R4.reuse, R20, R132 ;  /* 0x000000140484723c */ /* 0x050ff00000041884 */
[----:B------:R-:W-:Y:S01]  /*6440*/  HMMA.16816.F32.BF16 R136, R4, R22, R136 ;  /* 0x000000160488723c */ /* 0x000fe20000041888 */
[----:B------:R-:W-:Y:S06]  /*6450*/  LDSM.16.MT88.4 R20, [R238+0x2900] ;  /* 0x00290000ee14783b */ /* 0x000fec0000004200 */
[----:B------:R-:W-:-:S02]  /*6460*/  F2FP.BF16.PACK_AB R4, R192, R193 ;  /* 0x000000c1c004723e */ /* 0x000fc400000010ff */
[----:B------:R-:W-:Y:S02]  /*6470*/  F2FP.BF16.PACK_AB R6, R190, R191 ;  /* 0x000000bfbe06723e */ /* 0x000fe400000010ff */
[----:B------:R-:W-:Y:S02]  /*6480*/  F2FP.BF16.PACK_AB R5, R188, R189 ;  /* 0x000000bdbc05723e */ /* 0x000fe400000010ff */
[----:B------:R-:W-:-:S07]  /*6490*/  F2FP.BF16.PACK_AB R7, R211, R194 ;  /* 0x000000c2d307723e */ /* 0x000fce00000010ff */
[C---:B-1----:R-:W-:Y:S08]  /*64a0*/  HMMA.16816.F32.BF16 R52, R4.reuse, R8, R52 ;  /* 0x000000080434723c */ /* 0x042ff00000041834 */
[C---:B--2---:R-:W-:Y:S08]  /*64b0*/  HMMA.16816.F32.BF16 R176, R4.reuse, R12, R176 ;  /* 0x0000000c04b0723c */ /* 0x044ff000000418b0 */
[C---:B------:R-:W-:Y:S01]  /*64c0*/  HMMA.16816.F32.BF16 R172, R4.reuse, R14, R172 ;  /* 0x0000000e04ac723c */ /* 0x040fe200000418ac */
[----:B------:R-:W1:Y:S07]  /*64d0*/  LDSM.16.MT88.4 R12, [R240+0x5900] ;  /* 0x00590000f00c783b */ /* 0x000e6e0000004200 */
[C---:B------:R-:W-:Y:S01]  /*64e0*/  HMMA.16816.F32.BF16 R56, R4.reuse, R10, R56 ;  /* 0x0000000a0438723c */ /* 0x040fe20000041838 */
[----:B------:R-:W2:Y:S07]  /*64f0*/  LDSM.16.MT88.4 R8, [R239+0x5900] ;  /* 0x00590000ef08783b */ /* 0x000eae0000004200 */
[C---:B------:R-:W-:Y:S08]  /*6500*/  HMMA.16816.F32.BF16 R76, R4.reuse, R16, R76 ;  /* 0x00000010044c723c */ /* 0x040ff0000004184c */
        /* <DEDUP_REMOVED lines=27> */
[C---:B------:R-:W-:Y:S08]  /*66c0*/  HMMA.16816.F32.BF16 R104, R4.reuse, R26, R104 ;  /* 0x0000001a0468723c */ /* 0x040ff00000041868 */
[C---:B----4-:R-:W-:Y:S08]  /*66d0*/  HMMA.16816.F32.BF16 R108, R4.reuse, R20, R108 ;  /* 0x00000014046c723c */ /* 0x050ff0000004186c */
[C---:B------:R-:W-:Y:S08]  /*66e0*/  HMMA.16816.F32.BF16 R112, R4.reuse, R22, R112 ;  /* 0x000000160470723c */ /* 0x040ff00000041870 */
[C---:B-1----:R-:W-:Y:S08]  /*66f0*/  HMMA.16816.F32.BF16 R148, R4.reuse, R12, R148 ;  /* 0x0000000c0494723c */ /* 0x042ff00000041894 */
[C---:B------:R-:W-:Y:S08]  /*6700*/  HMMA.16816.F32.BF16 R168, R4.reuse, R14, R168 ;  /* 0x0000000e04a8723c */ /* 0x040ff000000418a8 */
[C---:B--2---:R-:W-:Y:S08]  /*6710*/  HMMA.16816.F32.BF16 R152, R4.reuse, R8, R152 ;  /* 0x000000080498723c */ /* 0x044ff00000041898 */
[C---:B------:R-:W-:Y:S08]  /*6720*/  HMMA.16816.F32.BF16 R156, R4.reuse, R10, R156 ;  /* 0x0000000a049c723c */ /* 0x040ff0000004189c */
[C---:B---3--:R-:W-:Y:S08]  /*6730*/  HMMA.16816.F32.BF16 R160, R4.reuse, R16, R160 ;  /* 0x0000001004a0723c */ /* 0x048ff000000418a0 */
[----:B------:R-:W-:Y:S07]  /*6740*/  HMMA.16816.F32.BF16 R164, R4, R18, R164 ;  /* 0x0000001204a4723c */ /* 0x000fee00000418a4 */
[----:B------:R-:W-:-:S05]  /*6750*/  FADD.FTZ R4, R190, R205 ;  /* 0x000000cdbe047221 */ /* 0x000fca0000010000 */
[----:B------:R1:W-:Y:S01]  /*6760*/  STL [R1+0x28], R4 ;  /* 0x0000280401007387 */ /* 0x0003e20000100800 */
[----:B------:R-:W-:Y:S05]  /*6770*/  @P0 BRA `(.L_x_801) ;  /* 0x0000483000000947 */ /* 0x000fea0003800000 */
[C---:B------:R-:W-:Y:S01]  /*6780*/  SHF.L.U64.HI R3, R33.reuse, 0x1, R35 ;  /* 0x0000000121037819 */ /* 0x040fe20000010223 */
[----:B------:R-:W-:Y:S01]  /*6790*/  IMAD.SHL.U32 R5, R33, 0x2, RZ ;  /* 0x0000000221057824 */ /* 0x000fe200078e00ff */
[----:B-1----:R-:W-:Y:S01]  /*67a0*/  SHF.L.U64.HI R4, R31, 0x1, R34 ;  /* 0x000000011f047819 */ /* 0x002fe20000010222 */
[----:B------:R-:W-:Y:S01]  /*67b0*/  IMAD.MOV.U32 R180, RZ, RZ, R2 ;  /* 0x000000ffffb47224 */ /* 0x000fe200078e0002 */
[----:B------:R-:W-:Y:S01]  /*67c0*/  SHF.L.U64.HI R2, R28, 0x1, R30 ;  /* 0x000000011c027819 */ /* 0x000fe2000001021e */
[----:B------:R1:W-:Y:S01]  /*67d0*/  STL [R1+0x20], R3 ;  /* 0x0000200301007387 */ /* 0x0003e20000100800 */
[----:B------:R-:W-:-:S03]  /*67e0*/  UIADD3 UR6, UR6, -0x2, URZ ;  /* 0xfffffffe06067890 */ /* 0x000fc6000fffe03f */
[----:B------:R2:W-:Y:S04]  /*67f0*/  STL [R1+0x1c], R5 ;  /* 0x00001c0501007387 */ /* 0x0005e80000100800 */
[----:B------:R3:W-:Y:S01]  /*6800*/  STL [R1+0x18], R4 ;  /* 0x0000180401007387 */ /* 0x0007e20000100800 */
[----:B-1----:R-:W-:Y:S01]  /*6810*/  IMAD.SHL.U32 R3, R31, 0x2, RZ ;  /* 0x000000021f037824 */ /* 0x002fe200078e00ff */
[----:B--2---:R-:W-:-:S04]  /*6820*/  SHF.L.U64.HI R5, R29, 0x1, R32 ;  /* 0x000000011d057819 */ /* 0x004fc80000010220 */
[----:B------:R1:W-:Y:S01]  /*6830*/  STL [R1+0x14], R3 ;  /* 0x0000140301007387 */ /* 0x0003e20000100800 */
[----:B---3--:R-:W-:-:S03]  /*6840*/  IMAD.SHL.U32 R4, R29, 0x2, RZ ;  /* 0x000000021d047824 */ /* 0x008fc600078e00ff */
[----:B------:R2:W-:Y:S04]  /*6850*/  STL [R1+0x10], R5 ;  /* 0x0000100501007387 */ /* 0x0005e80000100800 */
[----:B------:R2:W-:Y:S01]  /*6860*/  STL [R1+0xc], R4 ;  /* 0x00000c0401007387 */ /* 0x0005e20000100800 */
[----:B-1----:R-:W-:Y:S02]  /*6870*/  MOV R3, R0 ;  /* 0x0000000000037202 */ /* 0x002fe40000000f00 */
[----:B------:R-:W-:-:S05]  /*6880*/  SHF.L.U32 R0, R28, 0x1, RZ ;  /* 0x000000011c007819 */ /* 0x000fca00000006ff */
[----:B------:R2:W-:Y:S04]  /*6890*/  STL [R1+0x4], R0 ;  /* 0x0000040001007387 */ /* 0x0005e80000100800 */
[----:B------:R2:W-:Y:S01]  /*68a0*/  STL [R1+0x8], R2 ;  /* 0x0000080201007387 */ /* 0x0005e20000100800 */
[----:B------:R-:W-:Y:S05]  /*68b0*/  BRA `(.L_x_802) ;  /* 0x0000050000007947 */ /* 0x000fea0003800000 */
.L_x_804:
[----:B------:R-:W2:Y:S01]  /*68c0*/  LDL R0, [R1] ;  /* 0x0000000001007983 */ /* 0x000ea20000100800 */
[----:B------:R-:W-:Y:S01]  /*68d0*/  UIMAD UR4, UR6, 0x60, UR10 ;  /* 0x00000060060478a4 */ /* 0x000fe2000f8e020a */
[----:B------:R-:W-:Y:S01]  /*68e0*/  ISETP.NE.AND P6, PT, R250, 0x1, PT ;  /* 0x00000001fa00780c */ /* 0x000fe20003fc5270 */
[----:B------:R-:W-:Y:S01]  /*68f0*/  IMAD.MOV.U32 R251, RZ, RZ, RZ ;  /* 0x000000fffffb7224 */ /* 0x000fe200078e00ff */
        /* <DEDUP_REMOVED lines=11> */
[----:B------:R-:W-:Y:S01]  /*69b0*/  IMAD.MOV.U32 R0, RZ, RZ, R252 ;  /* 0x000000ffff007224 */ /* 0x000fe200078e00fc */
        /* <DEDUP_REMOVED lines=22> */
[----:B------:R-:W4:Y:S04]  /*6b20*/  SHFL.IDX PT, R186, R0, RZ, 0x181f ;  /* 0x00181fff00ba7589 */ /* 0x000f2800000e0000 */
[----:B------:R-:W1:Y:S04]  /*6b30*/  SHFL.IDX PT, R181, R2, 0x1, 0x181f ;  /* 0x00381f0002b57f89 */ /* 0x000e6800000e0000 */
[----:B------:R-:W2:Y:S04]  /*6b40*/  SHFL.IDX PT, R184, R0, 0x1, 0x181f ;  /* 0x00381f0000b87f89 */ /* 0x000ea800000e0000 */
[----:B------:R-:W1:Y:S04]  /*6b50*/  SHFL.IDX PT, R2, R2, 0x2, 0x181f ;  /* 0x00581f0002027f89 */ /* 0x000e6800000e0000 */
[----:B------:R-:W1:Y:S01]  /*6b60*/  SHFL.IDX PT, R0, R0, 0x2, 0x181f ;  /* 0x00581f0000007f89 */ /* 0x000e6200000e0000 */
[C---:B---3--:R-:W-:Y:S05]  /*6b70*/  IADD3 R192, P0, R185.reuse, R204, RZ ;  /* 0x000000ccb9c07210 */ /* 0x048fea0007f1e0ff */
[C---:B----4-:R-:W-:Y:S01]  /*6b80*/  IMAD.X R193, R186.reuse, 0x1, R205, P0 ;  /* 0x00000001bac17824 */ /* 0x050fe200000e06cd */
[C---:B-----5:R-:W-:Y:S04]  /*6b90*/  IADD3 R190, P0, R185.reuse, R202, RZ ;  /* 0x000000cab9be7210 */ /* 0x060fe80007f1e0ff */
[----:B------:R3:W-:Y:S01]  /*6ba0*/  LDGSTS.E.BYPASS.LTC128B.128 [R249+0xc100], [R192.64], !P4 ;  /* 0x0c100000c0f97fae */ /* 0x0007e2000e101d4c */
[C---:B------:R-:W-:Y:S01]  /*6bb0*/  IMAD.X R191, R186.reuse, 0x1, R203, P0 ;  /* 0x00000001babf7824 */ /* 0x040fe200000e06cb */
[C---:B------:R-:W-:Y:S04]  /*6bc0*/  IADD3 R188, P0, R185.reuse, R214, RZ ;  /* 0x000000d6b9bc7210 */ /* 0x040fe80007f1e0ff */
[----:B------:R4:W-:Y:S01]  /*6bd0*/  LDGSTS.E.BYPASS.LTC128B.128 [R249+0xf100], [R190.64], !P3 ;  /* 0x0f100000bef97fae */ /* 0x0009e2000d901d4c */
[C---:B------:R-:W-:Y:S01]  /*6be0*/  IMAD.X R189, R186.reuse, 0x1, R215, P0 ;  /* 0x00000001babd7824 */ /* 0x040fe200000e06d7 */
[----:B------:R-:W-:Y:S04]  /*6bf0*/  IADD3 R194, P0, R185, R212, RZ ;  /* 0x000000d4b9c27210 */ /* 0x000fe80007f1e0ff */
[----:B------:R5:W-:Y:S01]  /*6c00*/  LDGSTS.E.BYPASS.LTC128B.128 [R249+0x12100], [R188.64], !P2 ;  /* 0x12100000bcf97fae */ /* 0x000be2000d101d4c */
[----:B------:R-:W-:Y:S01]  /*6c10*/  IMAD.X R195, R186, 0x1, R213, P0 ;  /* 0x00000001bac37824 */ /* 0x000fe200000e06d5 */
[C---:B-1----:R-:W-:Y:S04]  /*6c20*/  IADD3 R186, P0, R181.reuse, R204, RZ ;  /* 0x000000ccb5ba7210 */ /* 0x042fe80007f1e0ff */
[----:B------:R3:W-:Y:S01]  /*6c30*/  LDGSTS.E.BYPASS.LTC128B.128 [R249+0x15100], [R194.64], !P1 ;  /* 0x15100000c2f97fae */ /* 0x0007e2000c901d4c */
[C---:B--2---:R-:W-:Y:S01]  /*6c40*/  IMAD.X R187, R184.reuse, 0x1, R205, P0 ;  /* 0x00000001b8bb7824 */ /* 0x044fe200000e06cd */
[C---:B------:R-:W-:Y:S04]  /*6c50*/  IADD3 R198, P0, R181.reuse, R202, RZ ;  /* 0x000000cab5c67210 */ /* 0x040fe80007f1e0ff */
        /* <DEDUP_REMOVED lines=8> */
[----:B------:R-:W-:Y:S04]  /*6ce0*/  IADD3 R184, P0, R2, R204, RZ ;  /* 0x000000cc02b87210 */ /* 0x000fe80007f1e0ff */
[----:B------:R3:W-:Y:S01]  /*6cf0*/  LDGSTS.E.BYPASS.LTC128B.128 [R249+0x16100], [R200.64], !P1 ;  /* 0x16100000c8f97fae */ /* 0x0007e2000c901d4c */
[----:B------:R-:W-:Y:S01]  /*6d00*/  IMAD.X R185, R0, 0x1, R205, P0 ;  /* 0x0000000100b97824 */ /* 0x000fe200000e06cd */
[----:B----4-:R-:W-:Y:S04]  /*6d10*/  IADD3 R190, P0, R2, R202, RZ ;  /* 0x000000ca02be7210 */ /* 0x010fe80007f1e0ff */
[----:B------:R3:W-:Y:S01]  /*6d20*/  LDGSTS.E.BYPASS.LTC128B.128 [R249+0xe100], [R184.64], !P4 ;  /* 0x0e100000b8f97fae */ /* 0x0007e2000e101d4c */
[----:B------:R-:W-:Y:S01]  /*6d30*/  IMAD.X R191, R0, 0x1, R203, P0 ;  /* 0x0000000100bf7824 */ /* 0x000fe200000e06cb */
[----:B-----5:R-:W-:Y:S04]  /*6d40*/  IADD3 R188, P0, R2, R214, RZ ;  /* 0x000000d602bc7210 */ /* 0x020fe80007f1e0ff */
[----:B------:R3:W-:Y:S01]  /*6d50*/  LDGSTS.E.BYPASS.LTC128B.128 [R249+0x11100], [R190.64], !P3 ;  /* 0x11100000bef97fae */ /* 0x0007e2000d901d4c */
[----:B------:R-:W-:Y:S01]  /*6d60*/  IMAD.X R189, R0, 0x1, R215, P0 ;  /* 0x0000000100bd7824 */ /* 0x000fe200000e06d7 */
[----:B-1----:R-:W-:Y:S04]  /*6d70*/  IADD3 R186, P0, R2, R212, RZ ;  /* 0x000000d402ba7210 */ /* 0x002fe80007f1e0ff */
[----:B------:R3:W-:Y:S01]  /*6d80*/  LDGSTS.E.BYPASS.LTC128B.128 [R249+0x14100], [R188.64], !P2 ;  /* 0x14100000bcf97fae */ /* 0x0007e2000d101d4c */
[----:B------:R-:W-:Y:S05]  /*6d90*/  IMAD.X R187, R0, 0x1, R213, P0 ;  /* 0x0000000100bb7824 */ /* 0x000fea00000e06d5 */
[----:B------:R3:W-:Y:S01]  /*6da0*/  LDGSTS.E.BYPASS.LTC128B.128 [R249+0x17100], [R186.64], !P1 ;  /* 0x17100000baf97fae */ /* 0x0007e2000c901d4c */
[----:B------:R-:W-:-:S05]  /*6db0*/  BRA `(.L_x_803) ;  /* 0x0000185000007947 */ /* 0x000fca0003800000 */
.L_x_802:
[----:B------:R1:W-:Y:S01]  /*6dc0*/  STL [R1+0x40], R56 ;  /* 0x0000403801007387 */ /* 0x0003e20000100800 */
[----:B--2---:R-:W-:Y:S01]  /*6dd0*/  SHF.R.S32.HI R0, RZ, 0x1f, R252 ;  /* 0x0000001fff007819 */ /* 0x004fe200000114fc */
[----:B------:R-:W-:Y:S01]  /*6de0*/  IMAD.WIDE.U32 R4, R252, c[0x0][0x208], RZ ;  /* 0x00008200fc047a25 */ /* 0x000fe200078e00ff */
[----:B------:R-:W-:Y:S01]  /*6df0*/  SHF.R.S32.HI R2, RZ, 0x1f, R251 ;  /* 0x0000001fff027819 */ /* 0x000fe200000114fb */
[----:B------:R-:W-:Y:S04]  /*6e00*/  DEPBAR.LE SB0, 0x0 ;  /* 0x000080000000791a */ /* 0x000fe80000000000 */
[----:B------:R-:W-:Y:S01]  /*6e10*/  IMAD R0, R0, c[0x0][0x208], RZ ;  /* 0x0000820000007a24 */ /* 0x000fe200078e02ff */
[----:B------:R-:W-:Y:S01]  /*6e20*/  BAR.SYNC.DEFER_BLOCKING 0x0 ;  /* 0x0000000000007b1d */ /* 0x000fe20000010000 */
[----:B------:R-:W-:Y:S01]  /*6e30*/  IMAD R2, R2, c[0x0][0x218], RZ ;  /* 0x0000860002027a24 */ /* 0x000fe200078e02ff */
[----:B------:R-:W-:Y:S01]  /*6e40*/  IADD3 R181, R249, 0x100, RZ ;  /* 0x00000100f9b57810 */ /* 0x000fe20007ffe0ff */
[----:B------:R-:W-:Y:S01]  /*6e50*/  IMAD R0, R252, c[0x0][0x20c], R0 ;  /* 0x00008300fc007a24 */ /* 0x000fe200078e0200 */
[----:B------:R-:W-:Y:S01]  /*6e60*/  UISETP.GE.AND UP0, UPT, UR6, 0x1, UPT ;  /* 0x000000010600788c */ /* 0x000fe2000bf06270 */
[----:B------:R-:W-:Y:S02]  /*6e70*/  IMAD R2, R251, c[0x0][0x21c], R2 ;  /* 0x00008700fb027a24 */ /* 0x000fe400078e0202 */
[----:B------:R-:W-:Y:S04]  /*6e80*/  IMAD.IADD R5, R5, 0x1, R0 ;  /* 0x0000000105057824 */ /* 0x000fe800078e0200 */
[----:B------:R-:W-:Y:S05]  /*6e90*/  IMAD.WIDE.U32 R4, R251, c[0x0][0x218], R4 ;  /* 0x00008600fb047a25 */ /* 0x000fea00078e0004 */
[----:B------:R-:W-:Y:S04]  /*6ea0*/  IADD3 R0, P0, R4, UR22, RZ ;  /* 0x0000001604007c10 */ /* 0x000fe8000ff1e0ff */
[----:B------:R-:W-:Y:S02]  /*6eb0*/  IADD3.X R4, R5, UR5, R2, P0, !PT ;  /* 0x0000000505047c10 */ /* 0x000fe400087fe402 */
[C---:B------:R-:W-:Y:S01]  /*6ec0*/  LEA R2, P0, R0.reuse, c[0x0][0x1f8], 0x1 ;  /* 0x00007e0000027a11 */ /* 0x040fe200078008ff */
[----:B------:R-:W-:Y:S03]  /*6ed0*/  LDSM.16.M88.4 R48, [R248+0x18100] ;  /* 0x01810000f830783b */ /* 0x000fe60000000200 */
[----:B------:R-:W-:Y:S01]  /*6ee0*/  LEA.HI.X R0, R0, c[0x0][0x1fc], R4, 0x1, P0 ;  /* 0x00007f0000007a11 */ /* 0x000fe200000f0c04 */
[----:B-1----:R-:W2:Y:S04]  /*6ef0*/  LDL R56, [R1+0x1c] ;  /* 0x00001c0001387983 */ /* 0x002ea80000100800 */
[----:B------:R1:W-:Y:S04]  /*6f00*/  STL [R1+0x3c], R55 ;  /* 0x00003c3701007387 */ /* 0x0003e80000100800 */
[----:B------:R-:W3:Y:S04]  /*6f10*/  LDL R29, [R1+0x14] ;  /* 0x00001400011d7983 */ /* 0x000ee80000100800 */
[----:B------:R-:W-:Y:S04]  /*6f20*/  SHFL.IDX PT, R44, R2, RZ, 0x181f ;  /* 0x00181fff022c7589 */ /* 0x000fe800000e0000 */
[----:B------:R-:W-:Y:S04]  /*6f30*/  SHFL.IDX PT, R20, R0, RZ, 0x181f ;  /* 0x00181fff00147589 */ /* 0x000fe800000e0000 */
[----:B------:R-:W4:Y:S04]  /*6f40*/  LDSM.16.M88.4 R8, [R247+0xc100] ;  /* 0x00c10000f708783b */ /* 0x000f280000000200 */
[----:B------:R-:W4:Y:S04]  /*6f50*/  LDSM.16.M88.4 R16, [R247+0xc900] ;  /* 0x00c90000f710783b */ /* 0x000f280000000200 */
[----:B------:R-:W-:Y:S04]  /*6f60*/  LDSM.16.M88.4 R24, [R247+0xd100] ;  /* 0x00d10000f718783b */ /* 0x000fe80000000200 */
[----:B-1----:R-:W3:Y:S04]  /*6f70*/  LDL R55, [R1+0x20] ;  /* 0x0000200001377983 */ /* 0x002ee80000100800 */
[----:B------:R1:W-:Y:S04]  /*6f80*/  STL [R1+0x38], R54 ;  /* 0x0000383601007387 */ /* 0x0003e80000100800 */
[----:B------:R-:W-:Y:S04]  /*6f90*/  LDSM.16.M88.4 R32, [R247+0xd900] ;  /* 0x00d90000f720783b */ /* 0x000fe80000000200 */
[----:B------:R-:W-:Y:S04]  /*6fa0*/  LDSM.16.M88.4 R40, [R247+0xe100] ;  /* 0x00e10000f728783b */ /* 0x000fe80000000200 */
[----:B------:R-:W-:Y:S04]  /*6fb0*/  LDSM.16.M88.4 R184, [R247+0xe900] ;  /* 0x00e90000f7b8783b */ /* 0x000fe80000000200 */
[----:B------:R-:W-:Y:S04]  /*6fc0*/  LDSM.16.M88.4 R188, [R244+0x18100] ;  /* 0x01810000f4bc783b */ /* 0x000fe80000000200 */
[----:B------:R-:W-:Y:S01]  /*6fd0*/  LDSM.16.M88.4 R192, [R246] ;  /* 0x00000000f6c0783b */ /* 0x000fe20000000200 */
[C---:B----4-:R-:W-:Y:S03]  /*6fe0*/  HMMA.16816.F32.BF16 R4, R48.reuse, R8, RZ ;  /* 0x000000083004723c */ /* 0x050fe600000418ff */
[----:B-1----:R-:W4:Y:S04]  /*6ff0*/  LDL R54, [R1+0x18] ;  /* 0x0000180001367983 */ /* 0x002f280000100800 */
[----:B------:R1:W-:Y:S01]  /*7000*/  STL [R1+0x34], R53 ;  /* 0x0000343501007387 */ /* 0x0003e20000100800 */
[C---:B------:R-:W-:Y:S03]  /*7010*/  HMMA.16816.F32.BF16 R8, R48.reuse, R10, RZ ;  /* 0x0000000a3008723c */ /* 0x040fe600000418ff */
[----:B------:R-:W-:Y:S04]  /*7020*/  LDSM.16.M88.4 R196, [R237] ;  /* 0x00000000edc4783b */ /* 0x000fe80000000200 */
[----:B------:R-:W-:Y:S01]  /*7030*/  LDSM.16.M88.4 R200, [R236] ;  /* 0x00000000ecc8783b */ /* 0x000fe20000000200 */
[C---:B------:R-:W-:Y:S03]  /*7040*/  HMMA.16816.F32.BF16 R12, R48.reuse, R16, RZ ;  /* 0x00000010300c723c */ /* 0x040fe600000418ff */
[----:B------:R-:W-:Y:S04]  /*7050*/  LDSM.16.M88.4 R204, [R235] ;  /* 0x00000000ebcc783b */ /* 0x000fe80000000200 */
[----:B------:R-:W-:Y:S01]  /*7060*/  LDSM.16.M88.4 R208, [R234] ;  /* 0x00000000ead0783b */ /* 0x000fe20000000200 */
[C---:B------:R-:W-:Y:S03]  /*7070*/  HMMA.16816.F32.BF16 R16, R48.reuse, R18, RZ ;  /* 0x000000123010723c */ /* 0x040fe600000418ff */
[----:B------:R-:W-:Y:S04]  /*7080*/  LDSM.16.M88.4 R212, [R233] ;  /* 0x00000000e9d4783b */ /* 0x000fe80000000200 */
[----:B------:R-:W2:Y:S04]  /*7090*/  SHFL.IDX PT, R38, R2, 0x1, 0x181f ;  /* 0x00381f0002267f89 */ /* 0x000ea800000e0000 */
[----:B-1----:R-:W4:Y:S04]  /*70a0*/  LDL R53, [R1+0xc] ;  /* 0x00000c0001357983 */ /* 0x002f280000100800 */
[----:B------:R1:W-:Y:S04]  /*70b0*/  STL [R1+0x30], R52 ;  /* 0x0000303401007387 */ /* 0x0003e80000100800 */
[----:B------:R-:W2:Y:S04]  /*70c0*/  SHFL.IDX PT, R28, R0, 0x1, 0x181f ;  /* 0x00381f00001c7f89 */ /* 0x000ea800000e0000 */
[----:B------:R-:W2:Y:S04]  /*70d0*/  SHFL.IDX PT, R2, R2, 0x2, 0x181f ;  /* 0x00581f0002027f89 */ /* 0x000ea800000e0000 */
[----:B------:R-:W2:Y:S04]  /*70e0*/  SHFL.IDX PT, R0, R0, 0x2, 0x181f ;  /* 0x00581f0000007f89 */ /* 0x000ea800000e0000 */
[----:B-1----:R-:W4:Y:S04]  /*70f0*/  LDL R52, [R1+0x10] ;  /* 0x0000100001347983 */ /* 0x002f280000100800 */
[----:B------:R1:W-:Y:S04]  /*7100*/  STL [R1+0x2c], R3 ;  /* 0x00002c0301007387 */ /* 0x0003e80000100800 */
[----:B------:R-:W4:Y:S04]  /*7110*/  LDL R250, [R1+0x8] ;  /* 0x0000080001fa7983 */ /* 0x000f280000100800 */
[----:B-1----:R-:W4:Y:S01]  /*7120*/  LDL R3, [R1+0x4] ;  /* 0x0000040001037983 */ /* 0x002f220000100800 */
[-C--:B--2---:R-:W-:Y:S05]  /*7130*/  IADD3 R30, P0, R44, R56.reuse, RZ ;  /* 0x000000382c1e7210 */ /* 0x084fea0007f1e0ff */
[--C-:B---3--:R-:W-:Y:S01]  /*7140*/  IMAD.X R31, R20, 0x1, R55.reuse, P0 ;  /* 0x00000001141f7824 */ /* 0x108fe200000e0637 */
[----:B------:R-:W-:Y:S04]  /*7150*/  IADD3 R22, P0, R44, R29, RZ ;  /* 0x0000001d2c167210 */ /* 0x000fe80007f1e0ff */
[----:B------:R1:W-:Y:S01]  /*7160*/  LDGSTS.E.BYPASS.LTC128B.128 [R181], [R30.64], !P4 ;  /* 0x000000001eb57fae */ /* 0x0003e2000e101d4c */
[----:B----4-:R-:W-:Y:S05]  /*7170*/  IMAD.X R23, R20, 0x1, R54, P0 ;  /* 0x0000000114177824 */ /* 0x010fea00000e0636 */
[----:B------:R2:W-:Y:S01]  /*7180*/  LDGSTS.E.BYPASS.LTC128B.128 [R181+0x3000], [R22.64], !P3 ;  /* 0x0300000016b57fae */ /* 0x0005e2000d901d4c */
[----:B------:R-:W-:Y:S05]  /*7190*/  IADD3 R36, P0, R44, R53, RZ ;  /* 0x000000352c247210 */ /* 0x000fea0007f1e0ff */
[----:B------:R-:W-:Y:S05]  /*71a0*/  IMAD.X R37, R20, 0x1, R52, P0 ;  /* 0x0000000114257824 */ /* 0x000fea00000e0634 */
[----:B------:R3:W-:Y:S01]  /*71b0*/  LDGSTS.E.BYPASS.LTC128B.128 [R181+0x6000], [R36.64], !P2 ;  /* 0x0600000024b57fae */ /* 0x0007e2000d101d4c */
[----:B------:R-:W-:Y:S05]  /*71c0*/  IADD3 R44, P0, R44, R3, RZ ;  /* 0x000000032c2c7210 */ /* 0x000fea0007f1e0ff */
[----:B------:R-:W-:Y:S01]  /*71d0*/  IMAD.X R45, R20, 0x1, R250, P0 ;  /* 0x00000001142d7824 */ /* 0x000fe200000e06fa */
[-C--:B------:R-:W-:Y:S01]  /*71e0*/  IADD3 R46, P0, R38, R56.reuse, RZ ;  /* 0x00000038262e7210 */ /* 0x080fe20007f1e0ff */
[C---:B--2---:R-:W-:Y:S03]  /*71f0*/  HMMA.16816.F32.BF16 R20, R48.reuse, R24, RZ ;  /* 0x000000183014723c */ /* 0x044fe600000418ff */
[----:B------:R2:W-:Y:S01]  /*7200*/  LDGSTS.E.BYPASS.LTC128B.128 [R181+0x9000], [R44.64], !P1 ;  /* 0x090000002cb57fae */ /* 0x0005e2000c901d4c */
[--C-:B------:R-:W-:Y:S01]  /*7210*/  IMAD.X R47, R28, 0x1, R55.reuse, P0 ;  /* 0x000000011c2f7824 */ /* 0x100fe200000e0637 */
[----:B-1----:R-:W-:Y:S03]  /*7220*/  IADD3 R30, P0, R38, R29, RZ ;  /* 0x0000001d261e7210 */ /* 0x002fe60007f1e0ff */
[C---:B------:R-:W-:Y:S01]  /*7230*/  HMMA.16816.F32.BF16 R24, R48.reuse, R26, RZ ;  /* 0x0000001a3018723c */ /* 0x040fe200000418ff */
[----:B------:R1:W-:Y:S03]  /*7240*/  LDGSTS.E.BYPASS.LTC128B.128 [R181+0x1000], [R46.64], !P4 ;  /* 0x010000002eb57fae */ /* 0x0003e6000e101d4c */
[----:B------:R-:W-:Y:S01]  /*7250*/  IMAD.X R31, R28, 0x1, R54, P0 ;  /* 0x000000011c1f7824 */ /* 0x000fe200000e0636 */
[----:B---3--:R-:W-:Y:S04]  /*7260*/  IADD3 R36, P0, R38, R53, RZ ;  /* 0x0000003526247210 */ /* 0x008fe80007f1e0ff */
[----:B------:R3:W-:Y:S03]  /*7270*/  LDGSTS.E.BYPASS.LTC128B.128 [R181+0x4000], [R30.64], !P3 ;  /* 0x040000001eb57fae */ /* 0x0007e6000d901d4c */
[----:B------:R-:W-:Y:S01]  /*7280*/  IMAD.X R37, R28, 0x1, R52, P0 ;  /* 0x000000011c257824 */ /* 0x000fe200000e0634 */
[----:B------:R-:W-:Y:S04]  /*7290*/  IADD3 R38, P0, R38, R3, RZ ;  /* 0x0000000326267210 */ /* 0x000fe80007f1e0ff */
[----:B------:R4:W-:Y:S01]  /*72a0*/  LDGSTS.E.BYPASS.LTC128B.128 [R181+0x7000], [R36.64], !P2 ;  /* 0x0700000024b57fae */ /* 0x0009e2000d101d4c */
[----:B------:R-:W-:Y:S01]  /*72b0*/  IMAD.X R39, R28, 0x1, R250, P0 ;  /* 0x000000011c277824 */ /* 0x000fe200000e06fa */
[----:B--2---:R-:W-:Y:S04]  /*72c0*/  IADD3 R44, P0, R2, R56, RZ ;  /* 0x00000038022c7210 */ /* 0x004fe80007f1e0ff */
[----:B------:R2:W-:Y:S01]  /*72d0*/  LDGSTS.E.BYPASS.LTC128B.128 [R181+0xa000], [R38.64], !P1 ;  /* 0x0a00000026b57fae */ /* 0x0005e2000c901d4c */
[----:B------:R-:W-:Y:S03]  /*72e0*/  IMAD.X R45, R0, 0x1, R55, P0 ;  /* 0x00000001002d7824 */ /* 0x000fe600000e0637 */
[----:B------:R1:W5:Y:S04]  /*72f0*/  LDL.LU R56, [R1+0x40] ;  /* 0x0000400001387983 */ /* 0x0003680000300800 */
[----:B------:R1:W-:Y:S04]  /*7300*/  LDGSTS.E.BYPASS.LTC128B.128 [R181+0x2000], [R44.64], !P4 ;  /* 0x020000002cb57fae */ /* 0x0003e8000e101d4c */
[----:B------:R1:W5:Y:S01]  /*7310*/  LDL.LU R55, [R1+0x3c] ;  /* 0x00003c0001377983 */ /* 0x0003620000300800 */
[----:B----4-:R-:W-:Y:S02]  /*7320*/  IADD3 R36, P0, R2, R29, RZ ;  /* 0x0000001d02247210 */ /* 0x010fe40007f1e0ff */
[C---:B---3--:R-:W-:Y:S03]  /*7330*/  HMMA.16816.F32.BF16 R28, R48.reuse, R32, RZ ;  /* 0x00000020301c723c */ /* 0x048fe600000418ff */
[----:B------:R-:W-:Y:S01]  /*7340*/  IMAD.X R37, R0, 0x1, R54, P0 ;  /* 0x0000000100257824 */ /* 0x000fe200000e0636 */
[----:B--2---:R-:W-:Y:S01]  /*7350*/  IADD3 R38, P0, R2, R53, RZ ;  /* 0x0000003502267210 */ /* 0x004fe20007f1e0ff */
[----:B------:R2:W5:Y:S03]  /*7360*/  LDL.LU R54, [R1+0x38] ;  /* 0x0000380001367983 */ /* 0x0005660000300800 */
[C---:B------:R-:W-:Y:S01]  /*7370*/  HMMA.16816.F32.BF16 R32, R48.reuse, R34, RZ ;  /* 0x000000223020723c */ /* 0x040fe200000418ff */
[----:B------:R-:W-:Y:S01]  /*7380*/  IMAD.X R39, R0, 0x1, R52, P0 ;  /* 0x0000000100277824 */ /* 0x000fe200000e0634 */
[----:B------:R3:W-:Y:S02]  /*7390*/  LDGSTS.E.BYPASS.LTC128B.128 [R181+0x5000], [R36.64], !P3 ;  /* 0x0500000024b57fae */ /* 0x0007e4000d901d4c */
[----:B-1----:R-:W-:Y:S02]  /*73a0*/  IADD3 R44, P0, R2, R3, RZ ;  /* 0x00000003022c7210 */ /* 0x002fe40007f1e0ff */
[----:B------:R3:W-:Y:S04]  /*73b0*/  LDGSTS.E.BYPASS.LTC128B.128 [R181+0x8000], [R38.64], !P2 ;  /* 0x0800000026b57fae */ /* 0x0007e8000d101d4c */
[----:B------:R2:W5:Y:S02]  /*73c0*/  LDL.LU R53, [R1+0x34] ;  /* 0x0000340001357983 */ /* 0x0005640000300800 */
[----:B------:R-:W-:Y:S01]  /*73d0*/  IMAD.X R45, R0, 0x1, R250, P0 ;  /* 0x00000001002d7824 */ /* 0x000fe200000e06fa */
[----:B------:R-:W-:Y:S01]  /*73e0*/  PLOP3.LUT P0, PT, PT, PT, UP0, 0x80, 0x0 ;  /* 0x000000000000781c */ /* 0x000fe20003f0f008 */
[----:B------:R2:W5:Y:S01]  /*73f0*/  LDL.LU R52, [R1+0x30] ;  /* 0x0000300001347983 */ /* 0x0005620000300800 */
[----:B------:R-:W-:Y:S03]  /*7400*/  IMAD.MOV.U32 R250, RZ, RZ, c[0x0][0x2b8] ;  /* 0x0000ae00fffa7624 */ /* 0x000fe600078e00ff */
[----:B------:R1:W-:Y:S04]  /*7410*/  LDGSTS.E.BYPASS.LTC128B.128 [R181+0xb000], [R44.64], !P1 ;  /* 0x0b0000002cb57fae */ /* 0x0003e8000c901d4c */
[----:B------:R-:W0:Y:S04]  /*7420*/  LDGDEPBAR ;  /* 0x00000000000079af */ /* 0x000e280000000000 */
[----:B------:R2:W5:Y:S01]  /*7430*/  LDL.LU R3, [R1+0x2c] ;  /* 0x00002c0001037983 */ /* 0x0005620000300800 */
[C---:B---3--:R-:W-:Y:S08]  /*7440*/  HMMA.16816.F32.BF16 R36, R48.reuse, R40, RZ ;  /* 0x000000283024723c */ /* 0x048ff000000418ff */
[C---:B------:R-:W-:Y:S08]  /*7450*/  HMMA.16816.F32.BF16 R40, R48.reuse, R42, RZ ;  /* 0x0000002a3028723c */ /* 0x040ff000000418ff */
[C---:B-1----:R-:W-:Y:S08]  /*7460*/  HMMA.16816.F32.BF16 R44, R48.reuse, R184, RZ ;  /* 0x000000b8302c723c */ /* 0x042ff000000418ff */
[----:B------:R-:W-:Y:S01]  /*7470*/  HMMA.16816.F32.BF16 R48, R48, R186, RZ ;  /* 0x000000ba3030723c */ /* 0x000fe200000418ff */
[----:B------:R-:W-:Y:S07]  /*7480*/  LDSM.16.M88.4 R184, [R243+0x18100] ;  /* 0x01810000f3b8783b */ /* 0x000fee0000000200 */
[C---:B------:R-:W-:Y:S08]  /*7490*/  HMMA.16816.F32.BF16 R4, R188.reuse, R192, R4 ;  /* 0x000000c0bc04723c */ /* 0x040ff00000041804 */
[C---:B------:R-:W-:Y:S01]  /*74a0*/  HMMA.16816.F32.BF16 R8, R188.reuse, R194, R8 ;  /* 0x000000c2bc08723c */ /* 0x040fe20000041808 */
[----:B------:R-:W1:Y:S07]  /*74b0*/  LDSM.16.M88.4 R192, [R242+0xc100] ;  /* 0x00c10000f2c0783b */ /* 0x000e6e0000000200 */
        /* <DEDUP_REMOVED lines=8> */
[----:B------:R-:W2:Y:S07]  /*7540*/  LDSM.16.M88.4 R204, [R242+0xd900] ;  /* 0x00d90000f2cc783b */ /* 0x000eae0000000200 */
[C---:B------:R-:W-:Y:S08]  /*7550*/  HMMA.16816.F32.BF16 R36, R188.reuse, R208, R36 ;  /* 0x000000d0bc24723c */ /* 0x040ff00000041824 */
[C---:B------:R-:W-:Y:S01]  /*7560*/  HMMA.16816.F32.BF16 R40, R188.reuse, R210, R40 ;  /* 0x000000d2bc28723c */ /* 0x040fe20000041828 */
[----:B------:R-:W-:Y:S07]  /*7570*/  LDSM.16.M88.4 R208, [R242+0xe900] ;  /* 0x00e90000f2d0783b */ /* 0x000fee0000000200 */
[C---:B------:R-:W-:Y:S08]  /*7580*/  HMMA.16816.F32.BF16 R44, R188.reuse, R212, R44 ;  /* 0x000000d4bc2c723c */ /* 0x040ff0000004182c */
[----:B------:R-:W-:Y:S01]  /*7590*/  HMMA.16816.F32.BF16 R48, R188, R214, R48 ;  /* 0x000000d6bc30723c */ /* 0x000fe20000041830 */
[----:B------:R-:W2:Y:S07]  /*75a0*/  LDSM.16.M88.4 R188, [R242+0xe100] ;  /* 0x00e10000f2bc783b */ /* 0x000eae0000000200 */
[C---:B-1----:R-:W-:Y:S08]  /*75b0*/  HMMA.16816.F32.BF16 R4, R184.reuse, R192, R4 ;  /* 0x000000c0b804723c */ /* 0x042ff00000041804 */
[C---:B------:R-:W-:Y:S01]  /*75c0*/  HMMA.16816.F32.BF16 R8, R184.reuse, R194, R8 ;  /* 0x000000c2b808723c */ /* 0x040fe20000041808 */
[----:B------:R-:W-:Y:S07]  /*75d0*/  LDSM.16.M88.4 R192, [R232] ;  /* 0x00000000e8c0783b */ /* 0x000fee0000000200 */
[C---:B---3--:R-:W-:Y:S08]  /*75e0*/  HMMA.16816.F32.BF16 R12, R184.reuse, R196, R12 ;  /* 0x000000c4b80c723c */ /* 0x048ff0000004180c */
[C---:B------:R-:W-:Y:S01]  /*75f0*/  HMMA.16816.F32.BF16 R16, R184.reuse, R198, R16 ;  /* 0x000000c6b810723c */ /* 0x040fe20000041810 */
[----:B------:R-:W-:Y:S07]  /*7600*/  LDSM.16.M88.4 R196, [R232+0x800] ;  /* 0x00080000e8c4783b */ /* 0x000fee0000000200 */
[C---:B----4-:R-:W-:Y:S08]  /*7610*/  HMMA.16816.F32.BF16 R20, R184.reuse, R200, R20 ;  /* 0x000000c8b814723c */ /* 0x050ff00000041814 */
[C---:B------:R-:W-:Y:S01]  /*7620*/  HMMA.16816.F32.BF16 R24, R184.reuse, R202, R24 ;  /* 0x000000cab818723c */ /* 0x040fe20000041818 */
[----:B------:R-:W-:Y:S07]  /*7630*/  LDSM.16.M88.4 R200, [R232+0x1000] ;  /* 0x00100000e8c8783b */ /* 0x000fee0000000200 */
[C---:B--2---:R-:W-:Y:S08]  /*7640*/  HMMA.16816.F32.BF16 R28, R184.reuse, R204, R28 ;  /* 0x000000ccb81c723c */ /* 0x044ff0000004181c */
[C---:B------:R-:W-:Y:S01]  /*7650*/  HMMA.16816.F32.BF16 R32, R184.reuse, R206, R32 ;  /* 0x000000ceb820723c */ /* 0x040fe20000041820 */
[----:B------:R-:W-:Y:S07]  /*7660*/  LDSM.16.M88.4 R204, [R232+0x1800] ;  /* 0x00180000e8cc783b */ /* 0x000fee0000000200 */
[C---:B------:R-:W-:Y:S08]  /*7670*/  HMMA.16816.F32.BF16 R36, R184.reuse, R188, R36 ;  /* 0x000000bcb824723c */ /* 0x040ff00000041824 */
[C---:B------:R-:W-:Y:S01]  /*7680*/  HMMA.16816.F32.BF16 R40, R184.reuse, R190, R40 ;  /* 0x000000beb828723c */ /* 0x040fe20000041828 */
[----:B------:R-:W1:Y:S07]  /*7690*/  LDSM.16.M88.4 R188, [R241+0x18100] ;  /* 0x01810000f1bc783b */ /* 0x000e6e0000000200 */
        /* <DEDUP_REMOVED lines=246> */
[----:B-----5:R-:W-:-:S07]  /*8600*/  @P0 BRA `(.L_x_804) ;  /* 0xffffe2b000000947 */ /* 0x020fce000383ffff */
.L_x_803:
[----:B---3--:R-:W-:Y:S01]  /*8610*/  FMNMX.FTZ R184, R4, R180, !PT ;  /* 0x000000b404b87209 */ /* 0x008fe20007810000 */
        /* <DEDUP_REMOVED lines=51> */
[----:B------:R-:W-:Y:S01]  /*8950*/  SHFL.BFLY PT, R2, R184, 0x2, 0x1f ;  /* 0x0c401f00b8027f89 */ /* 0x000fe200000e0000 */
[----:B------:R-:W-:Y:S07]  /*8960*/  UIADD3 UR6, UR6, -0x1, URZ ;  /* 0xffffffff06067890 */ /* 0x000fee000fffe03f */
[----:B------:R-:W1:Y:S02]  /*8970*/  SHFL.BFLY PT, R0, R181, 0x2, 0x1f ;  /* 0x0c401f00b5007f89 */ /* 0x000e6400000e0000 */
[----:B-1----:R-:W-:Y:S02]  /*8980*/  FMNMX.FTZ R181, R181, R0, !PT ;  /* 0x00000000b5b57209 */ /* 0x002fe40007810000 */
[----:B------:R-:W-:Y:S04]  /*8990*/  FMNMX.FTZ R184, R184, R2, !PT ;  /* 0x00000002b8b87209 */ /* 0x000fe80007810000 */
[----:B------:R-:W1:Y:S08]  /*89a0*/  SHFL.BFLY PT, R0, R181, 0x1, 0x1f ;  /* 0x0c201f00b5007f89 */ /* 0x000e7000000e0000 */
[----:B------:R-:W2:Y:S01]  /*89b0*/  SHFL.BFLY PT, R2, R184, 0x1, 0x1f ;  /* 0x0c201f00b8027f89 */ /* 0x000ea200000e0000 */
[----:B-1----:R-:W-:Y:S05]  /*89c0*/  FMNMX.FTZ R0, R0, R181, !PT ;  /* 0x000000b500007209 */ /* 0x002fea0007810000 */
[C---:B------:R-:W-:Y:S02]  /*89d0*/  FMUL.FTZ R204, R0.reuse, c[0x0][0x2d0] ;  /* 0x0000b40000cc7a20 */ /* 0x040fe40000410000 */
[----:B------:R-:W-:Y:S01]  /*89e0*/  FADD.FTZ R3, -R0, R3 ;  /* 0x0000000300037221 */ /* 0x000fe20000010100 */
[----:B--2---:R-:W-:Y:S01]  /*89f0*/  FMNMX.FTZ R2, R184, R2, !PT ;  /* 0x00000002b8027209 */ /* 0x004fe20007810000 */
[--C-:B------:R-:W-:Y:S01]  /*8a00*/  FFMA.FTZ R197, R10, c[0x0][0x2d0], -R204.reuse ;  /* 0x0000b4000ac57a23 */ /* 0x100fe200000108cc */
[----:B------:R-:W1:Y:S01]  /*8a10*/  LDSM.16.MT88.4 R184, [R245+0x100] ;  /* 0x00010000f5b8783b */ /* 0x000e620000004200 */
[----:B------:R-:W-:Y:S02]  /*8a20*/  FFMA.FTZ R181, R11, c[0x0][0x2d0], -R204 ;  /* 0x0000b4000bb57a23 */ /* 0x000fe400000108cc */
[C---:B------:R-:W-:Y:S02]  /*8a30*/  FMUL.FTZ R205, R2.reuse, c[0x0][0x2d0] ;  /* 0x0000b40002cd7a20 */ /* 0x040fe40000410000 */
[----:B------:R-:W-:Y:S01]  /*8a40*/  FADD.FTZ R180, -R2, R180 ;  /* 0x000000b402b47221 */ /* 0x000fe20000010100 */
[----:B------:R-:W-:Y:S01]  /*8a50*/  MUFU.EX2 R197, R197 ;  /* 0x000000c500c57308 */ /* 0x000fe20000000800 */
[--C-:B------:R-:W-:Y:S02]  /*8a60*/  FFMA.FTZ R198, R8, c[0x0][0x2d0], -R205.reuse ;  /* 0x0000b40008c67a23 */ /* 0x100fe400000108cd */
[--C-:B------:R-:W-:Y:S02]  /*8a70*/  FFMA.FTZ R196, R9, c[0x0][0x2d0], -R205.reuse ;  /* 0x0000b40009c47a23 */ /* 0x100fe400000108cd */
[----:B------:R-:W-:Y:S02]  /*8a80*/  FMUL.FTZ R180, R180, c[0x0][0x2d0] ;  /* 0x0000b400b4b47a20 */ /* 0x000fe40000410000 */
[----:B------:R-:W-:Y:S02]  /*8a90*/  FMUL.FTZ R3, R3, c[0x0][0x2d0] ;  /* 0x0000b40003037a20 */ /* 0x000fe40000410000 */
[--C-:B------:R-:W-:Y:S01]  /*8aa0*/  FFMA.FTZ R203, R4, c[0x0][0x2d0], -R205.reuse ;  /* 0x0000b40004cb7a23 */ /* 0x100fe200000108cd */
[----:B------:R-:W-:Y:S01]  /*8ab0*/  MUFU.EX2 R198, R198 ;  /* 0x000000c600c67308 */ /* 0x000fe20000000800 */
[--C-:B------:R-:W-:Y:S02]  /*8ac0*/  FFMA.FTZ R200, R5, c[0x0][0x2d0], -R205.reuse ;  /* 0x0000b40005c87a23 */ /* 0x100fe400000108cd */
[--C-:B------:R-:W-:Y:S02]  /*8ad0*/  FFMA.FTZ R201, R6, c[0x0][0x2d0], -R204.reuse ;  /* 0x0000b40006c97a23 */ /* 0x100fe400000108cc */
[--C-:B------:R-:W-:Y:S02]  /*8ae0*/  FFMA.FTZ R199, R7, c[0x0][0x2d0], -R204.reuse ;  /* 0x0000b40007c77a23 */ /* 0x100fe400000108cc */
[--C-:B------:R-:W-:Y:S02]  /*8af0*/  FFMA.FTZ R206, R25, c[0x0][0x2d0], -R205.reuse ;  /* 0x0000b40019ce7a23 */ /* 0x100fe400000108cd */
[--C-:B------:R-:W-:Y:S01]  /*8b00*/  FFMA.FTZ R207, R26, c[0x0][0x2d0], -R204.reuse ;  /* 0x0000b4001acf7a23 */ /* 0x100fe200000108cc */
[----:B------:R-:W2:Y:S01]  /*8b10*/  MUFU.EX2 R180, R180 ;  /* 0x000000b400b47308 */ /* 0x000ea20000000800 */
[--C-:B------:R-:W-:Y:S02]  /*8b20*/  FFMA.FTZ R208, R27, c[0x0][0x2d0], -R204.reuse ;  /* 0x0000b4001bd07a23 */ /* 0x100fe400000108cc */
[--C-:B------:R-:W-:Y:S02]  /*8b30*/  FFMA.FTZ R209, R28, c[0x0][0x2d0], -R205.reuse ;  /* 0x0000b4001cd17a23 */ /* 0x100fe400000108cd */
[--C-:B------:R-:W-:Y:S02]  /*8b40*/  FFMA.FTZ R210, R29, c[0x0][0x2d0], -R205.reuse ;  /* 0x0000b4001dd27a23 */ /* 0x100fe400000108cd */
[--C-:B------:R-:W-:Y:S02]  /*8b50*/  FFMA.FTZ R211, R30, c[0x0][0x2d0], -R204.reuse ;  /* 0x0000b4001ed37a23 */ /* 0x100fe400000108cc */
[--C-:B------:R-:W-:Y:S01]  /*8b60*/  FFMA.FTZ R212, R31, c[0x0][0x2d0], -R204.reuse ;  /* 0x0000b4001fd47a23 */ /* 0x100fe200000108cc */
[----:B------:R-:W3:Y:S01]  /*8b70*/  MUFU.EX2 R3, R3 ;  /* 0x0000000300037308 */ /* 0x000ee20000000800 */
[----:B------:R-:W-:Y:S01]  /*8b80*/  LDSM.16.MT88.4 R28, [R238+0xa100] ;  /* 0x00a10000ee1c783b */ /* 0x000fe20000004200 */
[--C-:B------:R-:W-:Y:S02]  /*8b90*/  FFMA.FTZ R35, R35, c[0x0][0x2d0], -R204.reuse ;  /* 0x0000b40023237a23 */ /* 0x100fe400000108cc */
[--C-:B------:R-:W-:Y:S02]  /*8ba0*/  FFMA.FTZ R213, R32, c[0x0][0x2d0], -R205.reuse ;  /* 0x0000b40020d57a23 */ /* 0x100fe400000108cd */
[--C-:B------:R-:W-:Y:S02]  /*8bb0*/  FFMA.FTZ R214, R33, c[0x0][0x2d0], -R205.reuse ;  /* 0x0000b40021d67a23 */ /* 0x100fe400000108cd */
[--C-:B------:R-:W-:Y:S02]  /*8bc0*/  FFMA.FTZ R215, R34, c[0x0][0x2d0], -R204.reuse ;  /* 0x0000b40022d77a23 */ /* 0x100fe400000108cc */
[----:B------:R-:W-:Y:S01]  /*8bd0*/  MUFU.EX2 R203, R203 ;  /* 0x000000cb00cb7308 */ /* 0x000fe20000000800 */
[--C-:B------:R-:W-:Y:S02]  /*8be0*/  FFMA.FTZ R43, R43, c[0x0][0x2d0], -R204.reuse ;  /* 0x0000b4002b2b7a23 */ /* 0x100fe400000108cc */
[--C-:B------:R-:W-:Y:S02]  /*8bf0*/  FFMA.FTZ R36, R36, c[0x0][0x2d0], -R205.reuse ;  /* 0x0000b40024247a23 */ /* 0x100fe400000108cd */
[C---:B--2---:R-:W-:Y:S02]  /*8c00*/  FMUL.FTZ R4, R180.reuse, R176 ;  /* 0x000000b0b4047220 */ /* 0x044fe40000410000 */
[C---:B------:R-:W-:Y:S02]  /*8c10*/  FMUL.FTZ R5, R180.reuse, R177 ;  /* 0x000000b1b4057220 */ /* 0x040fe40000410000 */
[C---:B------:R-:W-:Y:S01]  /*8c20*/  FMUL.FTZ R8, R180.reuse, R172 ;  /* 0x000000acb4087220 */ /* 0x040fe20000410000 */
[----:B------:R-:W2:Y:S01]  /*8c30*/  MUFU.EX2 R200, R200 ;  /* 0x000000c800c87308 */ /* 0x000ea20000000800 */
[C---:B------:R-:W-:Y:S02]  /*8c40*/  FMUL.FTZ R9, R180.reuse, R173 ;  /* 0x000000adb4097220 */ /* 0x040fe40000410000 */
[C---:B------:R-:W-:Y:S02]  /*8c50*/  FMUL.FTZ R52, R180.reuse, R52 ;  /* 0x00000034b4347220 */ /* 0x040fe40000410000 */
[C---:B---3--:R-:W-:Y:S02]  /*8c60*/  FMUL.FTZ R6, R3.reuse, R178 ;  /* 0x000000b203067220 */ /* 0x048fe40000410000 */
[C---:B------:R-:W-:Y:S02]  /*8c70*/  FMUL.FTZ R7, R3.reuse, R179 ;  /* 0x000000b303077220 */ /* 0x040fe40000410000 */
[C---:B------:R-:W-:Y:S01]  /*8c80*/  FMUL.FTZ R10, R3.reuse, R174 ;  /* 0x000000ae030a7220 */ /* 0x040fe20000410000 */
[----:B------:R-:W3:Y:S01]  /*8c90*/  MUFU.EX2 R196, R196 ;  /* 0x000000c400c47308 */ /* 0x000ee20000000800 */
[C---:B------:R-:W-:Y:S02]  /*8ca0*/  FMUL.FTZ R11, R3.reuse, R175 ;  /* 0x000000af030b7220 */ /* 0x040fe40000410000 */
[----:B------:R-:W4:Y:S01]  /*8cb0*/  LDSM.16.MT88.4 R172, [R238+0x100] ;  /* 0x00010000eeac783b */ /* 0x000f220000004200 */
[C---:B------:R-:W-:Y:S02]  /*8cc0*/  FMUL.FTZ R53, R180.reuse, R53 ;  /* 0x00000035b4357220 */ /* 0x040fe40000410000 */
[C---:B------:R-:W-:Y:S02]  /*8cd0*/  FMUL.FTZ R54, R3.reuse, R54 ;  /* 0x0000003603367220 */ /* 0x040fe40000410000 */
[C---:B------:R-:W-:Y:S02]  /*8ce0*/  FMUL.FTZ R55, R3.reuse, R55 ;  /* 0x0000003703377220 */ /* 0x040fe40000410000 */
[----:B------:R-:W-:Y:S01]  /*8cf0*/  MUFU.EX2 R201, R201 ;  /* 0x000000c900c97308 */ /* 0x000fe20000000800 */
[C---:B------:R-:W-:Y:S02]  /*8d00*/  FMUL.FTZ R56, R180.reuse, R56 ;  /* 0x00000038b4387220 */ /* 0x040fe40000410000 */
[----:B------:R-:W-:Y:S01]  /*8d10*/  FMUL.FTZ R57, R180, R57 ;  /* 0x00000039b4397220 */ /* 0x000fe20000410000 */
[----:B--2---:R-:W-:Y:S01]  /*8d20*/  F2FP.BF16.PACK_AB R176, R200, R203 ;  /* 0x000000cbc8b0723e */ /* 0x004fe200000010ff */
[C---:B------:R-:W-:Y:S02]  /*8d30*/  FMUL.FTZ R58, R3.reuse, R58 ;  /* 0x0000003a033a7220 */ /* 0x040fe40000410000 */
[C---:B------:R-:W-:Y:S02]  /*8d40*/  FMUL.FTZ R59, R3.reuse, R59 ;  /* 0x0000003b033b7220 */ /* 0x040fe40000410000 */
[C---:B------:R-:W-:Y:S01]  /*8d50*/  FMUL.FTZ R60, R180.reuse, R60 ;  /* 0x0000003cb43c7220 */ /* 0x040fe20000410000 */
[----:B------:R-:W2:Y:S01]  /*8d60*/  MUFU.EX2 R199, R199 ;  /* 0x000000c700c77308 */ /* 0x000ea20000000800 */
[----:B------:R-:W-:Y:S02]  /*8d70*/  FMUL.FTZ R61, R180, R61 ;  /* 0x0000003db43d7220 */ /* 0x000fe40000410000 */
[C---:B------:R-:W-:Y:S01]  /*8d80*/  FMUL.FTZ R62, R3.reuse, R62 ;  /* 0x0000003e033e7220 */ /* 0x040fe20000410000 */
[----:B---3--:R-:W-:Y:S01]  /*8d90*/  F2FP.BF16.PACK_AB R178, R196, R198 ;  /* 0x000000c6c4b2723e */ /* 0x008fe200000010ff */
[C---:B------:R-:W-:Y:S02]  /*8da0*/  FMUL.FTZ R63, R3.reuse, R63 ;  /* 0x0000003f033f7220 */ /* 0x040fe40000410000 */
[C---:B------:R-:W-:Y:S02]  /*8db0*/  FMUL.FTZ R64, R180.reuse, R64 ;  /* 0x00000040b4407220 */ /* 0x040fe40000410000 */
[C---:B------:R-:W-:Y:S01]  /*8dc0*/  FMUL.FTZ R65, R180.reuse, R65 ;  /* 0x00000041b4417220 */ /* 0x040fe20000410000 */
[----:B------:R-:W3:Y:S01]  /*8dd0*/  MUFU.EX2 R181, R181 ;  /* 0x000000b500b57308 */ /* 0x000ee20000000800 */
        /* <DEDUP_REMOVED lines=8> */
[----:B--2---:R-:W-:Y:S01]  /*8e60*/  F2FP.BF16.PACK_AB R177, R199, R201 ;  /* 0x000000c9c7b1723e */ /* 0x004fe200000010ff */
[C---:B------:R-:W-:Y:S02]  /*8e70*/  FMUL.FTZ R73, R180.reuse, R73 ;  /* 0x00000049b4497220 */ /* 0x040fe40000410000 */
[C---:B------:R-:W-:Y:S02]  /*8e80*/  FMUL.FTZ R74, R3.reuse, R74 ;  /* 0x0000004a034a7220 */ /* 0x040fe40000410000 */
[----:B------:R-:W-:Y:S01]  /*8e90*/  FMUL.FTZ R75, R3, R75 ;  /* 0x0000004b034b7220 */ /* 0x000fe20000410000 */
[----:B------:R-:W-:Y:S01]  /*8ea0*/  MUFU.EX2 R206, R206 ;  /* 0x000000ce00ce7308 */ /* 0x000fe20000000800 */
[C---:B------:R-:W-:Y:S02]  /*8eb0*/  FMUL.FTZ R76, R180.reuse, R76 ;  /* 0x0000004cb44c7220 */ /* 0x040fe40000410000 */
[----:B------:R-:W-:Y:S01]  /*8ec0*/  FMUL.FTZ R77, R180, R77 ;  /* 0x0000004db44d7220 */ /* 0x000fe20000410000 */
[----:B---3--:R-:W-:Y:S01]  /*8ed0*/  F2FP.BF16.PACK_AB R179, R181, R197 ;  /* 0x000000c5b5b3723e */ /* 0x008fe200000010ff */
[--C-:B------:R-:W-:Y:S02]  /*8ee0*/  FFMA.FTZ R37, R37, c[0x0][0x2d0], -R205.reuse ;  /* 0x0000b40025257a23 */ /* 0x100fe400000108cd */
[--C-:B------:R-:W-:Y:S02]  /*8ef0*/  FFMA.FTZ R38, R38, c[0x0][0x2d0], -R204.reuse ;  /* 0x0000b40026267a23 */ /* 0x100fe400000108cc */
[--C-:B------:R-:W-:Y:S01]  /*8f00*/  FFMA.FTZ R39, R39, c[0x0][0x2d0], -R204.reuse ;  /* 0x0000b40027277a23 */ /* 0x100fe200000108cc */
[----:B------:R-:W-:Y:S01]  /*8f10*/  MUFU.EX2 R207, R207 ;  /* 0x000000cf00cf7308 */ /* 0x000fe20000000800 */
        /* <DEDUP_REMOVED lines=8> */
[C---:B------:R-:W-:Y:S04]  /*8fa0*/  HMMA.16816.F32.BF16 R52, R176.reuse, R188, R52 ;  /* 0x000000bcb034723c */ /* 0x040fe80000041834 */
[C---:B------:R-:W-:Y:S01]  /*8fb0*/  FMUL.FTZ R82, R3.reuse, R82 ;  /* 0x0000005203527220 */ /* 0x040fe20000410000 */
[----:B------:R-:W-:Y:S01]  /*8fc0*/  MUFU.EX2 R209, R209 ;  /* 0x000000d100d17308 */ /* 0x000fe20000000800 */
[C---:B------:R-:W-:Y:S02]  /*8fd0*/  FMUL.FTZ R83, R3.reuse, R83 ;  /* 0x0000005303537220 */ /* 0x040fe40000410000 */
[C---:B------:R-:W-:Y:S01]  /*8fe0*/  HMMA.16816.F32.BF16 R56, R176.reuse, R190, R56 ;  /* 0x000000beb038723c */ /* 0x040fe20000041838 */
[----:B------:R-:W2:Y:S03]  /*8ff0*/  LDSM.16.MT88.4 R188, [R240+0x3100] ;  /* 0x00310000f0bc783b */ /* 0x000ea60000004200 */
[C---:B------:R-:W-:Y:S02]  /*9000*/  FMUL.FTZ R84, R180.reuse, R84 ;  /* 0x00000054b4547220 */ /* 0x040fe40000410000 */
[C---:B------:R-:W-:Y:S01]  /*9010*/  FMUL.FTZ R85, R180.reuse, R85 ;  /* 0x00000055b4557220 */ /* 0x040fe20000410000 */
[----:B------:R-:W-:Y:S01]  /*9020*/  MUFU.EX2 R210, R210 ;  /* 0x000000d200d27308 */ /* 0x000fe20000000800 */
[C---:B------:R-:W-:Y:S04]  /*9030*/  HMMA.16816.F32.BF16 R60, R176.reuse, R192, R60 ;  /* 0x000000c0b03c723c */ /* 0x040fe8000004183c */
[C---:B------:R-:W-:Y:S02]  /*9040*/  FMUL.FTZ R86, R3.reuse, R86 ;  /* 0x0000005603567220 */ /* 0x040fe40000410000 */
[C---:B------:R-:W-:Y:S02]  /*9050*/  FMUL.FTZ R87, R3.reuse, R87 ;  /* 0x0000005703577220 */ /* 0x040fe40000410000 */
[C---:B------:R-:W-:Y:S01]  /*9060*/  HMMA.16816.F32.BF16 R64, R176.reuse, R194, R64 ;  /* 0x000000c2b040723c */ /* 0x040fe20000041840 */
[----:B------:R-:W-:Y:S03]  /*9070*/  MUFU.EX2 R211, R211 ;  /* 0x000000d300d37308 */ /* 0x000fe60000000800 */
[C---:B------:R-:W-:Y:S02]  /*9080*/  FMUL.FTZ R88, R180.reuse, R88 ;  /* 0x00000058b4587220 */ /* 0x040fe40000410000 */
[C---:B------:R-:W-:Y:S02]  /*9090*/  FMUL.FTZ R89, R180.reuse, R89 ;  /* 0x00000059b4597220 */ /* 0x040fe40000410000 */
[C---:B----4-:R-:W-:Y:S03]  /*90a0*/  HMMA.16816.F32.BF16 R68, R176.reuse, R172, R68 ;  /* 0x000000acb044723c */ /* 0x050fe60000041844 */
[----:B------:R-:W-:Y:S01]  /*90b0*/  MUFU.EX2 R212, R212 ;  /* 0x000000d400d47308 */ /* 0x000fe20000000800 */
[C---:B------:R-:W-:Y:S02]  /*90c0*/  FMUL.FTZ R90, R3.reuse, R90 ;  /* 0x0000005a035a7220 */ /* 0x040fe40000410000 */
[C---:B------:R-:W-:Y:S02]  /*90d0*/  FMUL.FTZ R91, R3.reuse, R91 ;  /* 0x0000005b035b7220 */ /* 0x040fe40000410000 */
[C---:B------:R-:W-:Y:S01]  /*90e0*/  HMMA.16816.F32.BF16 R72, R176.reuse, R174, R72 ;  /* 0x000000aeb048723c */ /* 0x040fe20000041848 */
[----:B------:R-:W3:Y:S03]  /*90f0*/  LDSM.16.MT88.4 R172, [R239+0x3100] ;  /* 0x00310000efac783b */ /* 0x000ee60000004200 */
[C---:B------:R-:W-:Y:S01]  /*9100*/  FMUL.FTZ R92, R180.reuse, R92 ;  /* 0x0000005cb45c7220 */ /* 0x040fe20000410000 */
[----:B------:R-:W-:Y:S01]  /*9110*/  MUFU.EX2 R213, R213 ;  /* 0x000000d500d57308 */ /* 0x000fe20000000800 */
[C---:B------:R-:W-:Y:S02]  /*9120*/  FMUL.FTZ R93, R180.reuse, R93 ;  /* 0x0000005db45d7220 */ /* 0x040fe40000410000 */
[C---:B-1----:R-:W-:Y:S04]  /*9130*/  HMMA.16816.F32.BF16 R76, R176.reuse, R184, R76 ;  /* 0x000000b8b04c723c */ /* 0x042fe8000004184c */
[C---:B------:R-:W-:Y:S02]  /*9140*/  FMUL.FTZ R94, R3.reuse, R94 ;  /* 0x0000005e035e7220 */ /* 0x040fe40000410000 */
[C---:B------:R-:W-:Y:S01]  /*9150*/  FMUL.FTZ R95, R3.reuse, R95 ;  /* 0x0000005f035f7220 */ /* 0x040fe20000410000 */
[----:B------:R-:W-:Y:S01]  /*9160*/  MUFU.EX2 R214, R214 ;  /* 0x000000d600d67308 */ /* 0x000fe20000000800 */
        /* <DEDUP_REMOVED lines=12> */
[C---:B---3--:R-:W-:Y:S03]  /*9230*/  HMMA.16816.F32.BF16 R92, R176.reuse, R172, R92 ;  /* 0x000000acb05c723c */ /* 0x048fe6000004185c */
[C---:B------:R-:W-:Y:S02]  /*9240*/  FMUL.FTZ R103, R3.reuse, R103 ;  /* 0x0000006703677220 */ /* 0x040fe40000410000 */
[C---:B------:R-:W-:Y:S02]  /*9250*/  FMUL.FTZ R104, R180.reuse, R104 ;  /* 0x00000068b4687220 */ /* 0x040fe40000410000 */
[C---:B------:R-:W-:Y:S01]  /*9260*/  FMUL.FTZ R105, R180.reuse, R105 ;  /* 0x00000069b4697220 */ /* 0x040fe20000410000 */
[C---:B------:R-:W-:Y:S01]  /*9270*/  HMMA.16816.F32.BF16 R96, R176.reuse, R174, R96 ;  /* 0x000000aeb060723c */ /* 0x040fe20000041860 */
[----:B------:R-:W3:Y:S03]  /*9280*/  LDSM.16.MT88.4 R172, [R240+0x6100] ;  /* 0x00610000f0ac783b */ /* 0x000ee60000004200 */
        /* <DEDUP_REMOVED lines=9> */
[C---:B------:R-:W-:Y:S04]  /*9320*/  FMUL.FTZ R112, R180.reuse, R112 ;  /* 0x00000070b4707220 */ /* 0x040fe80000410000 */
[C---:B------:R-:W-:Y:S01]  /*9330*/  FMUL.FTZ R113, R180.reuse, R113 ;  /* 0x00000071b4717220 */ /* 0x040fe20000410000 */
        /* <DEDUP_REMOVED lines=48> */
[----:B------:R-:W-:Y:S03]  /*9640*/  FMUL.FTZ R149, R180, R149 ;  /* 0x00000095b4957220 */ /* 0x000fe60000410000 */
[C---:B------:R-:W-:Y:S01]  /*9650*/  HMMA.16816.F32.BF16 R144, R176.reuse, R174, R144 ;  /* 0x000000aeb090723c */ /* 0x040fe20000041890 */
[----:B------:R-:W-:Y:S02]  /*9660*/  LDSM.16.MT88.4 R172, [R245+0x900] ;  /* 0x00090000f5ac783b */ /* 0x000fe40000004200 */
[C---:B------:R-:W-:Y:S02]  /*9670*/  FMUL.FTZ R150, R3.reuse, R150 ;  /* 0x0000009603967220 */ /* 0x040fe40000410000 */
[----:B------:R-:W-:Y:S02]  /*9680*/  FMUL.FTZ R151, R3, R151 ;  /* 0x0000009703977220 */ /* 0x000fe40000410000 */
[--C-:B------:R-:W-:Y:S02]  /*9690*/  FFMA.FTZ R192, R12, c[0x0][0x2d0], -R205.reuse ;  /* 0x0000b4000cc07a23 */ /* 0x100fe400000108cd */
[C---:B------:R-:W-:Y:S03]  /*96a0*/  FMUL.FTZ R12, R180.reuse, R168 ;  /* 0x000000a8b40c7220 */ /* 0x040fe60000410000 */
[C---:B-1----:R-:W-:Y:S01]  /*96b0*/  HMMA.16816.F32.BF16 R148, R176.reuse, R184, R148 ;  /* 0x000000b8b094723c */ /* 0x042fe20000041894 */
[----:B------:R-:W-:Y:S02]  /*96c0*/  MUFU.EX2 R192, R192 ;  /* 0x000000c000c07308 */ /* 0x000fe40000000800 */
[--C-:B------:R-:W-:Y:S02]  /*96d0*/  FFMA.FTZ R193, R13, c[0x0][0x2d0], -R205.reuse ;  /* 0x0000b4000dc17a23 */ /* 0x100fe400000108cd */
[----:B------:R-:W-:Y:S02]  /*96e0*/  FMUL.FTZ R13, R180, R169 ;  /* 0x000000a9b40d7220 */ /* 0x000fe40000410000 */
[--C-:B------:R-:W-:Y:S02]  /*96f0*/  FFMA.FTZ R194, R14, c[0x0][0x2d0], -R204.reuse ;  /* 0x0000b4000ec27a23 */ /* 0x100fe400000108cc */
[----:B------:R-:W-:Y:S02]  /*9700*/  FMUL.FTZ R14, R3, R170 ;  /* 0x000000aa030e7220 */ /* 0x000fe40000410000 */
[----:B------:R-:W1:Y:S01]  /*9710*/  MUFU.EX2 R193, R193 ;  /* 0x000000c100c17308 */ /* 0x000e620000000800 */
[--C-:B------:R-:W-:Y:S02]  /*9720*/  FFMA.FTZ R195, R15, c[0x0][0x2d0], -R204.reuse ;  /* 0x0000b4000fc37a23 */ /* 0x100fe400000108cc */
[C---:B------:R-:W-:Y:S02]  /*9730*/  FMUL.FTZ R15, R3.reuse, R171 ;  /* 0x000000ab030f7220 */ /* 0x040fe40000410000 */
[----:B------:R-:W3:Y:S01]  /*9740*/  LDSM.16.MT88.4 R168, [R238+0x9100] ;  /* 0x00910000eea8783b */ /* 0x000ee20000004200 */
[C---:B------:R-:W-:Y:S02]  /*9750*/  FMUL.FTZ R152, R180.reuse, R152 ;  /* 0x00000098b4987220 */ /* 0x040fe40000410000 */
[C---:B------:R-:W-:Y:S02]  /*9760*/  FMUL.FTZ R153, R180.reuse, R153 ;  /* 0x00000099b4997220 */ /* 0x040fe40000410000 */
[C---:B------:R-:W-:Y:S01]  /*9770*/  HMMA.16816.F32.BF16 R12, R176.reuse, R186, R12 ;  /* 0x000000bab00c723c */ /* 0x040fe2000004180c */
[----:B------:R-:W-:Y:S02]  /*9780*/  MUFU.EX2 R194, R194 ;  /* 0x000000c200c27308 */ /* 0x000fe40000000800 */
[C---:B------:R-:W-:Y:S01]  /*9790*/  FMUL.FTZ R154, R3.reuse, R154 ;  /* 0x0000009a039a7220 */ /* 0x040fe20000410000 */
[----:B------:R-:W4:Y:S01]  /*97a0*/  LDSM.16.MT88.4 R184, [R240+0x900] ;  /* 0x00090000f0b8783b */ /* 0x000f220000004200 */
[C---:B------:R-:W-:Y:S02]  /*97b0*/  FMUL.FTZ R155, R3.reuse, R155 ;  /* 0x0000009b039b7220 */ /* 0x040fe40000410000 */
[C---:B------:R-:W-:Y:S02]  /*97c0*/  FMUL.FTZ R156, R180.reuse, R156 ;  /* 0x0000009cb49c7220 */ /* 0x040fe40000410000 */
[C---:B------:R-:W-:Y:S02]  /*97d0*/  FMUL.FTZ R157, R180.reuse, R157 ;  /* 0x0000009db49d7220 */ /* 0x040fe40000410000 */
[----:B------:R-:W5:Y:S01]  /*97e0*/  MUFU.EX2 R195, R195 ;  /* 0x000000c300c37308 */ /* 0x000f620000000800 */
[C---:B--2---:R-:W-:Y:S03]  /*97f0*/  HMMA.16816.F32.BF16 R152, R176.reuse, R188, R152 ;  /* 0x000000bcb098723c */ /* 0x044fe60000041898 */
[C---:B------:R-:W-:Y:S02]  /*9800*/  FMUL.FTZ R158, R3.reuse, R158 ;  /* 0x0000009e039e7220 */ /* 0x040fe40000410000 */
[----:B------:R-:W-:Y:S02]  /*9810*/  FMUL.FTZ R159, R3, R159 ;  /* 0x0000009f039f7220 */ /* 0x000fe40000410000 */
[C---:B------:R-:W-:Y:S02]  /*9820*/  FMUL.FTZ R160, R180.reuse, R160 ;  /* 0x000000a0b4a07220 */ /* 0x040fe40000410000 */
[----:B------:R-:W-:Y:S03]  /*9830*/  FMUL.FTZ R161, R180, R161 ;  /* 0x000000a1b4a17220 */ /* 0x000fe60000410000 */
[C---:B------:R-:W-:Y:S03]  /*9840*/  HMMA.16816.F32.BF16 R156, R176.reuse, R190, R156 ;  /* 0x000000beb09c723c */ /* 0x040fe6000004189c */
[--C-:B------:R-:W-:Y:S02]  /*9850*/  FFMA.FTZ R17, R17, c[0x0][0x2d0], -R205.reuse ;  /* 0x0000b40011117a23 */ /* 0x100fe400000108cd */
[--C-:B------:R-:W-:Y:S02]  /*9860*/  FFMA.FTZ R202, R16, c[0x0][0x2d0], -R205.reuse ;  /* 0x0000b40010ca7a23 */ /* 0x100fe400000108cd */
[----:B------:R2:W-:Y:S01]  /*9870*/  MUFU.EX2 R188, R17 ;  /* 0x0000001100bc7308 */ /* 0x0005e20000000800 */
[--C-:B------:R-:W-:Y:S04]  /*9880*/  FFMA.FTZ R189, R18, c[0x0][0x2d0], -R204.reuse ;  /* 0x0000b40012bd7a23 */ /* 0x100fe800000108cc */
[--C-:B------:R-:W-:Y:S02]  /*9890*/  FFMA.FTZ R190, R19, c[0x0][0x2d0], -R204.reuse ;  /* 0x0000b40013be7a23 */ /* 0x100fe400000108cc */
[C---:B------:R-:W-:Y:S02]  /*98a0*/  FMUL.FTZ R162, R3.reuse, R162 ;  /* 0x000000a203a27220 */ /* 0x040fe40000410000 */
[----:B------:R-:W-:Y:S01]  /*98b0*/  FMUL.FTZ R163, R3, R163 ;  /* 0x000000a303a37220 */ /* 0x000fe20000410000 */
[----:B------:R-:W4:Y:S01]  /*98c0*/  MUFU.EX2 R202, R202 ;  /* 0x000000ca00ca7308 */ /* 0x000f220000000800 */
[----:B------:R-:W-:Y:S01]  /*98d0*/  FMUL.FTZ R16, R180, R164 ;  /* 0x000000a4b4107220 */ /* 0x000fe20000410000 */
[----:B-1----:R-:W-:Y:S01]  /*98e0*/  F2FP.BF16.PACK_AB R164, R193, R192 ;  /* 0x000000c0c1a4723e */ /* 0x002fe200000010ff */
[C---:B------:R-:W-:Y:S02]  /*98f0*/  FMUL.FTZ R18, R3.reuse, R166 ;  /* 0x000000a603127220 */ /* 0x040fe40000410000 */
[----:B------:R-:W-:Y:S01]  /*9900*/  FMUL.FTZ R19, R3, R167 ;  /* 0x000000a703137220 */ /* 0x000fe20000410000 */
[C---:B---3--:R-:W-:Y:S03]  /*9910*/  HMMA.16816.F32.BF16 R160, R176.reuse, R168, R160 ;  /* 0x000000a8b0a0723c */ /* 0x048fe600000418a0 */
[--C-:B------:R-:W-:Y:S01]  /*9920*/  FFMA.FTZ R41, R41, c[0x0][0x2d0], -R205.reuse ;  /* 0x0000b40029297a23 */ /* 0x100fe200000108cd */
[----:B------:R-:W-:Y:S01]  /*9930*/  MUFU.EX2 R189, R189 ;  /* 0x000000bd00bd7308 */ /* 0x000fe20000000800 */
[--C-:B------:R-:W-:Y:S02]  /*9940*/  FFMA.FTZ R42, R42, c[0x0][0x2d0], -R204.reuse ;  /* 0x0000b4002a2a7a23 */ /* 0x100fe400000108cc */
[--C-:B------:R-:W-:Y:S02]  /*9950*/  FFMA.FTZ R40, R40, c[0x0][0x2d0], -R205.reuse ;  /* 0x0000b40028287a23 */ /* 0x100fe400000108cd */
[----:B--2---:R-:W-:Y:S03]  /*9960*/  FMUL.FTZ R17, R180, R165 ;  /* 0x000000a5b4117220 */ /* 0x004fe60000410000 */
[----:B-----5:R-:W-:Y:S01]  /*9970*/  F2FP.BF16.PACK_AB R165, R195, R194 ;  /* 0x000000c2c3a5723e */ /* 0x020fe200000010ff */
[--C-:B------:R-:W-:Y:S01]  /*9980*/  FFMA.FTZ R45, R45, c[0x0][0x2d0], -R205.reuse ;  /* 0x0000b4002d2d7a23 */ /* 0x100fe200000108cd */
[----:B------:R-:W1:Y:S01]  /*9990*/  MUFU.EX2 R190, R190 ;  /* 0x000000be00be7308 */ /* 0x000e620000000800 */
[--C-:B------:R-:W-:Y:S01]  /*99a0*/  FFMA.FTZ R191, R23, c[0x0][0x2d0], -R204.reuse ;  /* 0x0000b40017bf7a23 */ /* 0x100fe200000108cc */
[----:B------:R-:W-:Y:S01]  /*99b0*/  HMMA.16816.F32.BF16 R16, R176, R170, R16 ;  /* 0x000000aab010723c */ /* 0x000fe20000041810 */
[----:B------:R-:W2:Y:S02]  /*99c0*/  LDSM.16.MT88.4 R168, [R239+0x900] ;  /* 0x00090000efa8783b */ /* 0x000ea40000004200 */
[----:B----4-:R-:W-:Y:S01]  /*99d0*/  F2FP.BF16.PACK_AB R166, R188, R202 ;  /* 0x000000cabca6723e */ /* 0x010fe200000010ff */
[--C-:B------:R-:W-:Y:S01]  /*99e0*/  FFMA.FTZ R46, R46, c[0x0][0x2d0], -R204.reuse ;  /* 0x0000b4002e2e7a23 */ /* 0x100fe200000108cc */
[----:B------:R-:W-:Y:S01]  /*99f0*/  F2FP.BF16.PACK_AB R23, R208, R207 ;  /* 0x000000cfd017723e */ /* 0x000fe200000010ff */
[--C-:B------:R-:W-:Y:S02]  /*9a00*/  FFMA.FTZ R50, R50, c[0x0][0x2d0], -R204.reuse ;  /* 0x0000b40032327a23 */ /* 0x100fe400000108cc */
[----:B------:R-:W-:Y:S01]  /*9a10*/  MUFU.EX2 R191, R191 ;  /* 0x000000bf00bf7308 */ /* 0x000fe20000000800 */
[----:B------:R-:W-:Y:S09]  /*9a20*/  LDSM.16.MT88.4 R176, [R245+0x3900] ;  /* 0x00390000f5b0783b */ /* 0x000ff20000004200 */
[----:B------:R-:W-:Y:S01]  /*9a30*/  MUFU.EX2 R46, R46 ;  /* 0x0000002e002e7308 */ /* 0x000fe20000000800 */
[----:B-1----:R-:W-:Y:S09]  /*9a40*/  F2FP.BF16.PACK_AB R167, R190, R189 ;  /* 0x000000bdbea7723e */ /* 0x002ff200000010ff */
[----:B------:R-:W-:Y:S01]  /*9a50*/  MUFU.EX2 R50, R50 ;  /* 0x0000003200327308 */ /* 0x000fe20000000800 */
[C---:B------:R-:W-:Y:S08]  /*9a60*/  HMMA.16816.F32.BF16 R4, R164.reuse, R172, R4 ;  /* 0x000000aca404723c */ /* 0x040ff00000041804 */
[C---:B------:R-:W-:Y:S01]  /*9a70*/  HMMA.16816.F32.BF16 R8, R164.reuse, R174, R8 ;  /* 0x000000aea408723c */ /* 0x040fe20000041808 */
[----:B------:R-:W1:Y:S07]  /*9a80*/  LDSM.16.MT88.4 R172, [R238+0x900] ;  /* 0x00090000eeac783b */ /* 0x000e6e0000004200 */
[C---:B------:R-:W-:Y:S07]  /*9a90*/  HMMA.16816.F32.BF16 R52, R164.reuse, R184, R52 ;  /* 0x000000b8a434723c */ /* 0x040fee0000041834 */
[--C-:B------:R-:W-:Y:S01]  /*9aa0*/  FFMA.FTZ R184, R20, c[0x0][0x2d0], -R205.reuse ;  /* 0x0000b40014b87a23 */ /* 0x100fe200000108cd */
[C---:B------:R-:W-:Y:S04]  /*9ab0*/  HMMA.16816.F32.BF16 R56, R164.reuse, R186, R56 ;  /* 0x000000baa438723c */ /* 0x040fe80000041838 */
[--C-:B------:R-:W-:Y:S01]  /*9ac0*/  FFMA.FTZ R185, R21, c[0x0][0x2d0], -R205.reuse ;  /* 0x0000b40015b97a23 */ /* 0x100fe200000108cd */
[----:B------:R-:W-:Y:S02]  /*9ad0*/  MUFU.EX2 R184, R184 ;  /* 0x000000b800b87308 */ /* 0x000fe40000000800 */
[--C-:B------:R-:W-:Y:S01]  /*9ae0*/  FFMA.FTZ R186, R24, c[0x0][0x2d0], -R205.reuse ;  /* 0x0000b40018ba7a23 */ /* 0x100fe200000108cd */
[C---:B--2---:R-:W-:Y:S01]  /*9af0*/  HMMA.16816.F32.BF16 R60, R164.reuse, R168, R60 ;  /* 0x000000a8a43c723c */ /* 0x044fe2000004183c */
[----:B------:R-:W-:Y:S03]  /*9b00*/  LDSM.16.MT88.4 R24, [R240+0x1100] ;  /* 0x00110000f018783b */ /* 0x000fe60000004200 */
[--C-:B------:R-:W-:Y:S03]  /*9b10*/  FFMA.FTZ R187, R22, c[0x0][0x2d0], -R204.reuse ;  /* 0x0000b40016bb7a23 */ /* 0x100fe600000108cc */
[----:B------:R-:W2:Y:S01]  /*9b20*/  MUFU.EX2 R185, R185 ;  /* 0x000000b900b97308 */ /* 0x000ea20000000800 */
[C---:B------:R-:W-:Y:S01]  /*9b30*/  HMMA.16816.F32.BF16 R64, R164.reuse, R170, R64 ;  /* 0x000000aaa440723c */ /* 0x040fe20000041840 */
[----:B------:R-:W3:Y:S07]  /*9b40*/  LDSM.16.MT88.4 R168, [R240+0x3900] ;  /* 0x00390000f0a8783b */ /* 0x000eee0000004200 */
[C---:B-1----:R-:W-:Y:S01]  /*9b50*/  HMMA.16816.F32.BF16 R68, R164.reuse, R172, R68 ;  /* 0x000000aca444723c */ /* 0x042fe20000041844 */
[----:B------:R-:W1:Y:S07]  /*9b60*/  MUFU.EX2 R187, R187 ;  /* 0x000000bb00bb7308 */ /* 0x000e6e0000000800 */
[C---:B------:R-:W-:Y:S01]  /*9b70*/  HMMA.16816.F32.BF16 R72, R164.reuse, R174, R72 ;  /* 0x000000aea448723c */ /* 0x040fe20000041848 */
[----:B------:R-:W4:Y:S02]  /*9b80*/  LDSM.16.MT88.4 R172, [R239+0x3900] ;  /* 0x00390000efac783b */ /* 0x000f240000004200 */
[----:B------:R-:W5:Y:S01]  /*9b90*/  MUFU.EX2 R186, R186 ;  /* 0x000000ba00ba7308 */ /* 0x000f620000000800 */
[----:B--2---:R-:W-:Y:S04]  /*9ba0*/  F2FP.BF16.PACK_AB R20, R185, R184 ;  /* 0x000000b8b914723e */ /* 0x004fe800000010ff */
[C---:B------:R-:W-:Y:S08]  /*9bb0*/  HMMA.16816.F32.BF16 R76, R164.reuse, R176, R76 ;  /* 0x000000b0a44c723c */ /* 0x040ff0000004184c */
[C---:B------:R-:W-:Y:S01]  /*9bc0*/  HMMA.16816.F32.BF16 R80, R164.reuse, R178, R80 ;  /* 0x000000b2a450723c */ /* 0x040fe20000041850 */
[----:B------:R-:W2:Y:S03]  /*9bd0*/  LDSM.16.MT88.4 R176, [R238+0x3900] ;  /* 0x00390000eeb0783b */ /* 0x000ea60000004200 */
[----:B-1----:R-:W-:Y:S04]  /*9be0*/  F2FP.BF16.PACK_AB R21, R191, R187 ;  /* 0x000000bbbf15723e */ /* 0x002fe800000010ff */
[C---:B---3--:R-:W-:Y:S04]  /*9bf0*/  HMMA.16816.F32.BF16 R84, R164.reuse, R168, R84 ;  /* 0x000000a8a454723c */ /* 0x048fe80000041854 */
[----:B-----5:R-:W-:Y:S04]  /*9c00*/  F2FP.BF16.PACK_AB R22, R206, R186 ;  /* 0x000000bace16723e */ /* 0x020fe800000010ff */
[C---:B------:R-:W-:Y:S01]  /*9c10*/  HMMA.16816.F32.BF16 R88, R164.reuse, R170, R88 ;  /* 0x000000aaa458723c */ /* 0x040fe20000041858 */
[----:B------:R-:W1:Y:S07]  /*9c20*/  LDSM.16.MT88.4 R168, [R245+0x6900] ;  /* 0x00690000f5a8783b */ /* 0x000e6e0000004200 */
[C---:B----4-:R-:W-:Y:S08]  /*9c30*/  HMMA.16816.F32.BF16 R92, R164.reuse, R172, R92 ;  /* 0x000000aca45c723c */ /* 0x050ff0000004185c */
        /* <DEDUP_REMOVED lines=25> */
[----:B------:R-:W-:Y:S07]  /*9dd0*/  LDSM.16.MT88.4 R168, [R238+0x1100] ;  /* 0x00110000eea8783b */ /* 0x000fee0000004200 */
[C---:B---3--:R-:W-:Y:S01]  /*9de0*/  HMMA.16816.F32.BF16 R160, R164.reuse, R172, R160 ;  /* 0x000000aca4a0723c */ /* 0x048fe200000418a0 */
[----:B------:R-:W3:Y:S01]  /*9df0*/  LDL.LU R172, [R1+0x28] ;  /* 0x0000280001ac7983 */ /* 0x000ee20000300800 */
[----:B------:R1:W-:Y:S06]  /*9e00*/  MUFU.EX2 R173, R42 ;  /* 0x0000002a00ad7308 */ /* 0x0003ec0000000800 */
[----:B------:R-:W-:Y:S01]  /*9e10*/  HMMA.16816.F32.BF16 R16, R164, R174, R16 ;  /* 0x000000aea410723c */ /* 0x000fe20000041810 */
[----:B------:R-:W4:Y:S03]  /*9e20*/  LDSM.16.MT88.4 R164, [R239+0x1100] ;  /* 0x00110000efa4783b */ /* 0x000f260000004200 */
[----:B------:R5:W5:Y:S04]  /*9e30*/  MUFU.EX2 R175, R41 ;  /* 0x0000002900af7308 */ /* 0x000b680000000800 */
[C---:B--2---:R-:W-:Y:S06]  /*9e40*/  HMMA.16816.F32.BF16 R4, R20.reuse, R176, R4 ;  /* 0x000000b01404723c */ /* 0x044fec0000041804 */
[----:B------:R-:W-:Y:S02]  /*9e50*/  MUFU.EX2 R177, R36 ;  /* 0x0000002400b17308 */ /* 0x000fe40000000800 */
[C---:B------:R-:W-:Y:S04]  /*9e60*/  HMMA.16816.F32.BF16 R8, R20.reuse, R178, R8 ;  /* 0x000000b21408723c */ /* 0x040fe80000041808 */
[--C-:B-1----:R-:W-:Y:S02]  /*9e70*/  FFMA.FTZ R42, R47, c[0x0][0x2d0], -R204.reuse ;  /* 0x0000b4002f2a7a23 */ /* 0x102fe400000108cc */
[----:B------:R-:W-:Y:S02]  /*9e80*/  FFMA.FTZ R204, R51, c[0x0][0x2d0], -R204 ;  /* 0x0000b40033cc7a23 */ /* 0x000fe400000108cc */
[C---:B------:R-:W-:Y:S01]  /*9e90*/  HMMA.16816.F32.BF16 R52, R20.reuse, R24, R52 ;  /* 0x000000181434723c */ /* 0x040fe20000041834 */
[----:B------:R-:W-:Y:S03]  /*9ea0*/  MUFU.EX2 R179, R37 ;  /* 0x0000002500b37308 */ /* 0x000fe60000000800 */
[--C-:B-----5:R-:W-:Y:S01]  /*9eb0*/  FFMA.FTZ R41, R44, c[0x0][0x2d0], -R205.reuse ;  /* 0x0000b4002c297a23 */ /* 0x120fe200000108cd */
[----:B------:R-:W-:Y:S03]  /*9ec0*/  MOV R51, R175 ;  /* 0x000000af00337202 */ /* 0x000fe60000000f00 */
[C---:B------:R-:W-:Y:S01]  /*9ed0*/  HMMA.16816.F32.BF16 R56, R20.reuse, R26, R56 ;  /* 0x0000001a1438723c */ /* 0x040fe20000041838 */
[----:B------:R-:W1:Y:S02]  /*9ee0*/  LDSM.16.MT88.4 R24, [R245+0x4100] ;  /* 0x00410000f518783b */ /* 0x000e640000004200 */
[----:B------:R2:W-:Y:S05]  /*9ef0*/  MUFU.EX2 R44, R43 ;  /* 0x0000002b002c7308 */ /* 0x0005ea0000000800 */
[C---:B----4-:R-:W-:Y:S05]  /*9f00*/  HMMA.16816.F32.BF16 R60, R20.reuse, R164, R60 ;  /* 0x000000a4143c723c */ /* 0x050fea000004183c */
[----:B------:R-:W-:Y:S03]  /*9f10*/  MUFU.EX2 R176, R38 ;  /* 0x0000002600b07308 */ /* 0x000fe60000000800 */
[C---:B------:R-:W-:Y:S01]  /*9f20*/  HMMA.16816.F32.BF16 R64, R20.reuse, R166, R64 ;  /* 0x000000a61440723c */ /* 0x040fe20000041840 */
[----:B------:R-:W4:Y:S06]  /*9f30*/  LDSM.16.MT88.4 R164, [R240+0x4100] ;  /* 0x00410000f0a4783b */ /* 0x000f2c0000004200 */
[----:B------:R5:W-:Y:S01]  /*9f40*/  MUFU.EX2 R178, R39 ;  /* 0x0000002700b27308 */ /* 0x000be20000000800 */
[C---:B------:R-:W-:Y:S01]  /*9f50*/  HMMA.16816.F32.BF16 R68, R20.reuse, R168, R68 ;  /* 0x000000a81444723c */ /* 0x040fe20000041844 */
[----:B--2---:R-:W2:Y:S07]  /*9f60*/  LDL.LU R43, [R1+0x24] ;  /* 0x00002400012b7983 */ /* 0x004eae0000300800 */
[C---:B------:R-:W-:Y:S01]  /*9f70*/  HMMA.16816.F32.BF16 R72, R20.reuse, R170, R72 ;  /* 0x000000aa1448723c */ /* 0x040fe20000041848 */
[----:B------:R-:W4:Y:S01]  /*9f80*/  LDSM.16.MT88.4 R168, [R239+0x4100] ;  /* 0x00410000efa8783b */ /* 0x000f220000004200 */
[----:B------:R-:W-:Y:S06]  /*9f90*/  MUFU.EX2 R47, R45 ;  /* 0x0000002d002f7308 */ /* 0x000fec0000000800 */
[C---:B-1----:R-:W-:Y:S04]  /*9fa0*/  HMMA.16816.F32.BF16 R76, R20.reuse, R24, R76 ;  /* 0x00000018144c723c */ /* 0x042fe8000004184c */
[----:B------:R-:W1:Y:S01]  /*9fb0*/  MUFU.EX2 R45, R42 ;  /* 0x0000002a002d7308 */ /* 0x000e620000000800 */
[----:B-----5:R-:W-:Y:S03]  /*9fc0*/  LDSM.16.MT88.4 R36, [R239+0x2100] ;  /* 0x00210000ef24783b */ /* 0x020fe60000004200 */
[C---:B------:R-:W-:Y:S05]  /*9fd0*/  HMMA.16816.F32.BF16 R80, R20.reuse, R26, R80 ;  /* 0x0000001a1450723c */ /* 0x040fea0000041850 */
[----:B------:R-:W5:Y:S01]  /*9fe0*/  LDSM.16.MT88.4 R24, [R238+0x4100] ;  /* 0x00410000ee18783b */ /* 0x000f620000004200 */
[----:B------:R-:W1:Y:S02]  /*9ff0*/  MUFU.EX2 R204, R204 ;  /* 0x000000cc00cc7308 */ /* 0x000e640000000800 */
[C---:B----4-:R-:W-:Y:S08]  /*a000*/  HMMA.16816.F32.BF16 R84, R20.reuse, R164, R84 ;  /* 0x000000a41454723c */ /* 0x050ff00000041854 */
[C---:B------:R-:W-:Y:S01]  /*a010*/  HMMA.16816.F32.BF16 R88, R20.reuse, R166, R88 ;  /* 0x000000a61458723c */ /* 0x040fe20000041858 */
[----:B------:R-:W4:Y:S07]  /*a020*/  LDSM.16.MT88.4 R164, [R245+0x7100] ;  /* 0x00710000f5a4783b */ /* 0x000f2e0000004200 */
[C---:B------:R-:W-:Y:S08]  /*a030*/  HMMA.16816.F32.BF16 R92, R20.reuse, R168, R92 ;  /* 0x000000a8145c723c */ /* 0x040ff0000004185c */
[C---:B------:R-:W-:Y:S01]  /*a040*/  HMMA.16816.F32.BF16 R96, R20.reuse, R170, R96 ;  /* 0x000000aa1460723c */ /* 0x040fe20000041860 */
[----:B------:R-:W1:Y:S07]  /*a050*/  LDSM.16.MT88.4 R168, [R240+0x7100] ;  /* 0x00710000f0a8783b */ /* 0x000e6e0000004200 */
[C---:B-----5:R-:W-:Y:S08]  /*a060*/  HMMA.16816.F32.BF16 R100, R20.reuse, R24, R100 ;  /* 0x000000181464723c */ /* 0x060ff00000041864 */
[C---:B------:R-:W-:Y:S01]  /*a070*/  HMMA.16816.F32.BF16 R104, R20.reuse, R26, R104 ;  /* 0x0000001a1468723c */ /* 0x040fe20000041868 */
[----:B------:R-:W5:Y:S07]  /*a080*/  LDSM.16.MT88.4 R24, [R239+0x7100] ;  /* 0x00710000ef18783b */ /* 0x000f6e0000004200 */
[C---:B----4-:R-:W-:Y:S08]  /*a090*/  HMMA.16816.F32.BF16 R108, R20.reuse, R164, R108 ;  /* 0x000000a4146c723c */ /* 0x050ff0000004186c */
[C---:B------:R-:W-:Y:S01]  /*a0a0*/  HMMA.16816.F32.BF16 R112, R20.reuse, R166, R112 ;  /* 0x000000a61470723c */ /* 0x040fe20000041870 */
[----:B------:R-:W4:Y:S07]  /*a0b0*/  LDSM.16.MT88.4 R164, [R238+0x7100] ;  /* 0x00710000eea4783b */ /* 0x000f2e0000004200 */
[C---:B-1----:R-:W-:Y:S08]  /*a0c0*/  HMMA.16816.F32.BF16 R116, R20.reuse, R168, R116 ;  /* 0x000000a81474723c */ /* 0x042ff00000041874 */
        /* <DEDUP_REMOVED lines=8> */
[C---:B-1----:R-:W-:Y:S01]  /*a150*/  HMMA.16816.F32.BF16 R140, R20.reuse, R168, R140 ;  /* 0x000000a8148c723c */ /* 0x042fe2000004188c */
[----:B------:R1:W-:Y:S07]  /*a160*/  MUFU.EX2 R169, R35 ;  /* 0x0000002300a97308 */ /* 0x0003ee0000000800 */
[C---:B------:R-:W-:Y:S03]  /*a170*/  HMMA.16816.F32.BF16 R144, R20.reuse, R170, R144 ;  /* 0x000000aa1490723c */ /* 0x040fe60000041890 */
[----:B------:R1:W-:Y:S05]  /*a180*/  MUFU.EX2 R168, R40 ;  /* 0x0000002800a87308 */ /* 0x0003ea0000000800 */
[C---:B-----5:R-:W-:Y:S08]  /*a190*/  HMMA.16816.F32.BF16 R148, R20.reuse, R24, R148 ;  /* 0x000000181494723c */ /* 0x060ff00000041894 */
[C---:B------:R-:W-:Y:S01]  /*a1a0*/  HMMA.16816.F32.BF16 R12, R20.reuse, R26, R12 ;  /* 0x0000001a140c723c */ /* 0x040fe2000004180c */
[----:B------:R-:W5:Y:S07]  /*a1b0*/  LDSM.16.MT88.4 R24, [R245+0x1900] ;  /* 0x00190000f518783b */ /* 0x000f6e0000004200 */
[C---:B----4-:R-:W-:Y:S01]  /*a1c0*/  HMMA.16816.F32.BF16 R152, R20.reuse, R164, R152 ;  /* 0x000000a41498723c */ /* 0x050fe20000041898 */
[----:B-1----:R-:W1:Y:S03]  /*a1d0*/  LDSM.16.MT88.4 R32, [R240+0x1900] ;  /* 0x00190000f020783b */ /* 0x002e660000004200 */
[--C-:B------:R-:W-:Y:S02]  /*a1e0*/  FFMA.FTZ R40, R48, c[0x0][0x2d0], -R205.reuse ;  /* 0x0000b40030287a23 */ /* 0x100fe400000108cd */
[----:B------:R-:W4:Y:S01]  /*a1f0*/  MUFU.EX2 R48, R41 ;  /* 0x0000002900307308 */ /* 0x000f220000000800 */
[----:B------:R-:W-:Y:S01]  /*a200*/  FFMA.FTZ R205, R49, c[0x0][0x2d0], -R205 ;  /* 0x0000b40031cd7a23 */ /* 0x000fe200000108cd */
[C---:B------:R-:W-:Y:S04]  /*a210*/  HMMA.16816.F32.BF16 R156, R20.reuse, R166, R156 ;  /* 0x000000a6149c723c */ /* 0x040fe8000004189c */
[----:B------:R-:W-:Y:S03]  /*a220*/  F2FP.BF16.PACK_AB R165, R45, R46 ;  /* 0x0000002e2da5723e */ /* 0x000fe600000010ff */
[----:B------:R-:W-:Y:S01]  /*a230*/  F2FP.BF16.PACK_AB R167, R204, R50 ;  /* 0x00000032cca7723e */ /* 0x000fe200000010ff */
[C---:B------:R-:W-:Y:S01]  /*a240*/  HMMA.16816.F32.BF16 R160, R20.reuse, R28, R160 ;  /* 0x0000001c14a0723c */ /* 0x040fe200000418a0 */
[----:B------:R-:W-:Y:S07]  /*a250*/  MUFU.EX2 R49, R40 ;  /* 0x0000002800317308 */ /* 0x000fee0000000800 */
[----:B------:R-:W-:Y:S01]  /*a260*/  HMMA.16816.F32.BF16 R16, R20, R30, R16 ;  /* 0x0000001e1410723c */ /* 0x000fe20000041810 */
[----:B------:R-:W1:Y:S02]  /*a270*/  LDSM.16.MT88.4 R28, [R239+0x1900] ;  /* 0x00190000ef1c783b */ /* 0x000e640000004200 */
[----:B------:R-:W3:Y:S01]  /*a280*/  MUFU.EX2 R205, R205 ;  /* 0x000000cd00cd7308 */ /* 0x000ee20000000800 */
[----:B----4-:R-:W-:Y:S03]  /*a290*/  F2FP.BF16.PACK_AB R164, R47, R48 ;  /* 0x000000302fa4723e */ /* 0x010fe600000010ff */
[----:B------:R-:W-:Y:S02]  /*a2a0*/  F2FP.BF16.PACK_AB R23, R169, R215 ;  /* 0x000000d7a917723e */ /* 0x000fe400000010ff */
[----:B------:R-:W-:Y:S03]  /*a2b0*/  F2FP.BF16.PACK_AB R20, R210, R209 ;  /* 0x000000d1d214723e */ /* 0x000fe600000010ff */
[----:B------:R-:W-:Y:S02]  /*a2c0*/  F2FP.BF16.PACK_AB R21, R212, R211 ;  /* 0x000000d3d415723e */ /* 0x000fe400000010ff */
[----:B------:R-:W-:Y:S07]  /*a2d0*/  F2FP.BF16.PACK_AB R22, R214, R213 ;  /* 0x000000d5d616723e */ /* 0x000fee00000010ff */
[C---:B-----5:R-:W-:Y:S03]  /*a2e0*/  HMMA.16816.F32.BF16 R4, R20.reuse, R24, R4 ;  /* 0x000000181404723c */ /* 0x060fe60000041804 */
[----:B---3--:R-:W-:Y:S01]  /*a2f0*/  F2FP.BF16.PACK_AB R166, R205, R49 ;  /* 0x00000031cda6723e */ /* 0x008fe200000010ff */
[----:B------:R-:W-:Y:S01]  /*a300*/  FFMA.FTZ R203, R180, R172, R203 ;  /* 0x000000acb4cb7223 */ /* 0x000fe200000100cb */
[----:B------:R-:W-:Y:S03]  /*a310*/  MOV R180, R173 ;  /* 0x000000ad00b47202 */ /* 0x000fe60000000f00 */
[C---:B------:R-:W-:Y:S01]  /*a320*/  HMMA.16816.F32.BF16 R8, R20.reuse, R26, R8 ;  /* 0x0000001a1408723c */ /* 0x040fe20000041808 */
[----:B------:R-:W3:Y:S03]  /*a330*/  LDSM.16.MT88.4 R24, [R238+0x1900] ;  /* 0x00190000ee18783b */ /* 0x000ee60000004200 */
[----:B------:R-:W-:Y:S01]  /*a340*/  FADD.FTZ R203, R200, R203 ;  /* 0x000000cbc8cb7221 */ /* 0x000fe20000010000 */
[----:B------:R-:W-:Y:S03]  /*a350*/  MOV R200, R168 ;  /* 0x000000a800c87202 */ /* 0x000fe60000000f00 */
[C---:B-1----:R-:W-:Y:S01]  /*a360*/  HMMA.16816.F32.BF16 R52, R20.reuse, R32, R52 ;  /* 0x000000201434723c */ /* 0x042fe20000041834 */
[----:B------:R-:W-:Y:S03]  /*a370*/  LDSM.16.MT88.4 R172, [R245+0x2900] ;  /* 0x00290000f5ac783b */ /* 0x000fe60000004200 */
[----:B------:R-:W-:Y:S01]  /*a380*/  FADD.FTZ R198, R198, R203 ;  /* 0x000000cbc6c67221 */ /* 0x000fe20000010000 */
[----:B------:R-:W-:Y:S03]  /*a390*/  MOV R203, R179 ;  /* 0x000000b300cb7202 */ /* 0x000fe60000000f00 */
[C---:B------:R-:W-:Y:S01]  /*a3a0*/  HMMA.16816.F32.BF16 R56, R20.reuse, R34, R56 ;  /* 0x000000221438723c */ /* 0x040fe20000041838 */
[----:B------:R-:W1:Y:S03]  /*a3b0*/  LDSM.16.MT88.4 R32, [R245+0x4900] ;  /* 0x00490000f520783b */ /* 0x000e660000004200 */
[----:B------:R-:W-:Y:S01]  /*a3c0*/  FADD.FTZ R196, R196, R198 ;  /* 0x000000c6c4c47221 */ /* 0x000fe20000010000 */
[----:B------:R-:W-:Y:S03]  /*a3d0*/  MOV R198, R177 ;  /* 0x000000b100c67202 */ /* 0x000fe60000000f00 */
[C---:B------:R-:W-:Y:S04]  /*a3e0*/  HMMA.16816.F32.BF16 R60, R20.reuse, R28, R60 ;  /* 0x0000001c143c723c */ /* 0x040fe8000004183c */
[----:B------:R-:W-:Y:S04]  /*a3f0*/  FADD.FTZ R196, R192, R196 ;  /* 0x000000c4c0c47221 */ /* 0x000fe80000010000 */
[C---:B------:R-:W-:Y:S01]  /*a400*/  HMMA.16816.F32.BF16 R64, R20.reuse, R30, R64 ;  /* 0x0000001e1440723c */ /* 0x040fe20000041840 */
[----:B------:R-:W4:Y:S03]  /*a410*/  LDSM.16.MT88.4 R28, [R240+0x4900] ;  /* 0x00490000f01c783b */ /* 0x000f260000004200 */
        /* <DEDUP_REMOVED lines=8> */
[C---:B-1----:R-:W-:Y:S04]  /*a4a0*/  HMMA.16816.F32.BF16 R76, R20.reuse, R32, R76 ;  /* 0x00000020144c723c */ /* 0x042fe8000004184c */
[----:B------:R-:W-:Y:S02]  /*a4b0*/  FADD.FTZ R185, R186, R185 ;  /* 0x000000b9bab97221 */ /* 0x000fe40000010000 */
[----:B--2---:R-:W-:Y:S02]  /*a4c0*/  FFMA.FTZ R201, R3, R43, R201 ;  /* 0x0000002b03c97223 */ /* 0x004fe400000100c9 */
[C---:B------:R-:W-:Y:S01]  /*a4d0*/  HMMA.16816.F32.BF16 R80, R20.reuse, R34, R80 ;  /* 0x000000221450723c */ /* 0x040fe20000041850 */
[----:B------:R-:W1:Y:S03]  /*a4e0*/  LDSM.16.MT88.4 R32, [R238+0x4900] ;  /* 0x00490000ee20783b */ /* 0x000e660000004200 */
[----:B------:R-:W-:Y:S01]  /*a4f0*/  FADD.FTZ R201, R199, R201 ;  /* 0x000000c9c7c97221 */ /* 0x000fe20000010000 */
[----:B------:R-:W-:Y:S01]  /*a500*/  MOV R199, R178 ;  /* 0x000000b200c77202 */ /* 0x000fe20000000f00 */
[----:B------:R-:W-:Y:S02]  /*a510*/  FADD.FTZ R206, R206, R185 ;  /* 0x000000b9cece7221 */ /* 0x000fe40000010000 */
[C---:B----4-:R-:W-:Y:S01]  /*a520*/  HMMA.16816.F32.BF16 R84, R20.reuse, R28, R84 ;  /* 0x0000001c1454723c */ /* 0x050fe20000041854 */
[----:B------:R-:W-:Y:S03]  /*a530*/  LDSM.16.MT88.4 R40, [R245+0x5900] ;  /* 0x00590000f528783b */ /* 0x000fe60000004200 */
[----:B------:R-:W-:Y:S01]  /*a540*/  FADD.FTZ R197, R197, R201 ;  /* 0x000000c9c5c57221 */ /* 0x000fe20000010000 */
[-C--:B------:R-:W-:Y:S01]  /*a550*/  MOV R201, R176.reuse ;  /* 0x000000b000c97202 */ /* 0x080fe20000000f00 */
[----:B------:R-:W-:Y:S02]  /*a560*/  FADD.FTZ R206, R209, R206 ;  /* 0x000000ced1ce7221 */ /* 0x000fe40000010000 */
[C---:B------:R-:W-:Y:S01]  /*a570*/  HMMA.16816.F32.BF16 R88, R20.reuse, R30, R88 ;  /* 0x0000001e1458723c */ /* 0x040fe20000041858 */
[----:B------:R-:W2:Y:S03]  /*a580*/  LDSM.16.MT88.4 R28, [R245+0x7900] ;  /* 0x00790000f51c783b */ /* 0x000ea60000004200 */
[----:B------:R-:W-:Y:S02]  /*a590*/  FADD.FTZ R210, R210, R206 ;  /* 0x000000ced2d27221 */ /* 0x000fe40000010000 */
[----:B------:R-:W-:Y:S02]  /*a5a0*/  FADD.FTZ R197, R181, R197 ;  /* 0x000000c5b5c57221 */ /* 0x000fe40000010000 */
[----:B------:R-:W-:Y:S01]  /*a5b0*/  FADD.FTZ R210, R213, R210 ;  /* 0x000000d2d5d27221 */ /* 0x000fe20000010000 */
[C---:B---3--:R-:W-:Y:S03]  /*a5c0*/  HMMA.16816.F32.BF16 R92, R20.reuse, R24, R92 ;  /* 0x00000018145c723c */ /* 0x048fe6000004185c */
[----:B------:R-:W-:Y:S02]  /*a5d0*/  FADD.FTZ R214, R214, R210 ;  /* 0x000000d2d6d67221 */ /* 0x000fe40000010000 */
[----:B------:R-:W-:Y:S02]  /*a5e0*/  FADD.FTZ R197, R194, R197 ;  /* 0x000000c5c2c57221 */ /* 0x000fe40000010000 */
[----:B------:R-:W-:Y:S01]  /*a5f0*/  FADD.FTZ R214, R198, R214 ;  /* 0x000000d6c6d67221 */ /* 0x000fe20000010000 */
[C---:B------:R-:W-:Y:S01]  /*a600*/  HMMA.16816.F32.BF16 R96, R20.reuse, R26, R96 ;  /* 0x0000001a1460723c */ /* 0x040fe20000041860 */
[----:B------:R-:W3:Y:S03]  /*a610*/  LDSM.16.MT88.4 R24, [R240+0x7900] ;  /* 0x00790000f018783b */ /* 0x000ee60000004200 */
[----:B------:R-:W-:Y:S04]  /*a620*/  FADD.FTZ R195, R195, R197 ;  /* 0x000000c5c3c37221 */ /* 0x000fe80000010000 */
[C---:B-1----:R-:W-:Y:S04]  /*a630*/  HMMA.16816.F32.BF16 R100, R20.reuse, R32, R100 ;  /* 0x000000201464723c */ /* 0x042fe80000041864 */
[----:B------:R-:W-:Y:S04]  /*a640*/  FADD.FTZ R195, R189, R195 ;  /* 0x000000c3bdc37221 */ /* 0x000fe80000010000 */
[C---:B------:R-:W-:Y:S01]  /*a650*/  HMMA.16816.F32.BF16 R104, R20.reuse, R34, R104 ;  /* 0x000000221468723c */ /* 0x040fe20000041868 */
[----:B------:R-:W1:Y:S03]  /*a660*/  LDSM.16.MT88.4 R32, [R239+0x7900] ;  /* 0x00790000ef20783b */ /* 0x000e660000004200 */
[----:B------:R-:W-:Y:S04]  /*a670*/  FADD.FTZ R190, R190, R195 ;  /* 0x000000c3bebe7221 */ /* 0x000fe80000010000 */
[C---:B--2---:R-:W-:Y:S04]  /*a680*/  HMMA.16816.F32.BF16 R108, R20.reuse, R28, R108 ;  /* 0x0000001c146c723c */ /* 0x044fe8000004186c */
[----:B------:R-:W-:Y:S04]  /*a690*/  FADD.FTZ R190, R187, R190 ;  /* 0x000000bebbbe7221 */ /* 0x000fe80000010000 */
[C---:B------:R-:W-:Y:S01]  /*a6a0*/  HMMA.16816.F32.BF16 R112, R20.reuse, R30, R112 ;  /* 0x0000001e1470723c */ /* 0x040fe20000041870 */
[----:B------:R-:W2:Y:S03]  /*a6b0*/  LDSM.16.MT88.4 R28, [R238+0x7900] ;  /* 0x00790000ee1c783b */ /* 0x000ea60000004200 */
        /* <DEDUP_REMOVED lines=9> */
[----:B------:R-:W-:Y:S04]  /*a750*/  FADD.FTZ R3, R215, R212 ;  /* 0x000000d4d7037221 */ /* 0x000fe80000010000 */
        /* <DEDUP_REMOVED lines=15> */
[----:B------:R-:W-:Y:S01]  /*a850*/  HMMA.16816.F32.BF16 R16, R20, R26, R16 ;  /* 0x0000001a1410723c */ /* 0x000fe20000041810 */
[----:B------:R-:W3:Y:S06]  /*a860*/  LDSM.16.MT88.4 R24, [R238+0x2100] ;  /* 0x00210000ee18783b */ /* 0x000eec0000004200 */
[----:B------:R-:W-:Y:S02]  /*a870*/  F2FP.BF16.PACK_AB R20, R179, R177 ;  /* 0x000000b1b314723e */ /* 0x000fe400000010ff */
[----:B------:R-:W-:Y:S03]  /*a880*/  F2FP.BF16.PACK_AB R21, R178, R176 ;  /* 0x000000b0b215723e */ /* 0x000fe600000010ff */
[----:B------:R-:W-:Y:S02]  /*a890*/  F2FP.BF16.PACK_AB R22, R51, R168 ;  /* 0x000000a83316723e */ /* 0x000fe400000010ff */
[----:B------:R-:W-:Y:S07]  /*a8a0*/  F2FP.BF16.PACK_AB R23, R44, R180 ;  /* 0x000000b42c17723e */ /* 0x000fee00000010ff */
[C---:B-1----:R-:W-:Y:S08]  /*a8b0*/  HMMA.16816.F32.BF16 R4, R20.reuse, R32, R4 ;  /* 0x000000201404723c */ /* 0x042ff00000041804 */
[C---:B------:R-:W-:Y:S01]  /*a8c0*/  HMMA.16816.F32.BF16 R8, R20.reuse, R34, R8 ;  /* 0x000000221408723c */ /* 0x040fe20000041808 */
[----:B------:R-:W-:Y:S07]  /*a8d0*/  LDSM.16.MT88.4 R32, [R240+0x5100] ;  /* 0x00510000f020783b */ /* 0x000fee0000004200 */
[C---:B--2---:R-:W-:Y:S08]  /*a8e0*/  HMMA.16816.F32.BF16 R52, R20.reuse, R28, R52 ;  /* 0x0000001c1434723c */ /* 0x044ff00000041834 */
[C---:B------:R-:W-:Y:S01]  /*a8f0*/  HMMA.16816.F32.BF16 R56, R20.reuse, R30, R56 ;  /* 0x0000001e1438723c */ /* 0x040fe20000041838 */
[----:B------:R-:W1:Y:S07]  /*a900*/  LDSM.16.MT88.4 R28, [R245+0x5100] ;  /* 0x00510000f51c783b */ /* 0x000e6e0000004200 */
[C---:B------:R-:W-:Y:S08]  /*a910*/  HMMA.16816.F32.BF16 R60, R20.reuse, R36, R60 ;  /* 0x00000024143c723c */ /* 0x040ff0000004183c */
        /* <DEDUP_REMOVED lines=39> */
[----:B------:R-:W-:Y:S01]  /*ab90*/  HMMA.16816.F32.BF16 R16, R20, R26, R16 ;  /* 0x0000001a1410723c */ /* 0x000fe20000041810 */
[----:B------:R-:W3:Y:S07]  /*aba0*/  LDSM.16.MT88.4 R20, [R240+0x5900] ;  /* 0x00590000f014783b */ /* 0x000eee0000004200 */
[C---:B------:R-:W-:Y:S01]  /*abb0*/  HMMA.16816.F32.BF16 R176, R164.reuse, R172, R4 ;  /* 0x000000aca4b0723c */ /* 0x040fe20000041804 */
[----:B------:R-:W5:Y:S07]  /*abc0*/  LDSM.16.MT88.4 R4, [R239+0x5900] ;  /* 0x00590000ef04783b */ /* 0x000f6e0000004200 */
[C---:B------:R-:W-:Y:S01]  /*abd0*/  HMMA.16816.F32.BF16 R172, R164.reuse, R174, R8 ;  /* 0x000000aea4ac723c */ /* 0x040fe20000041808 */
[----:B------:R-:W3:Y:S07]  /*abe0*/  LDSM.16.MT88.4 R8, [R238+0x5900] ;  /* 0x00590000ee08783b */ /* 0x000eee0000004200 */
[C---:B-1----:R-:W-:Y:S01]  /*abf0*/  HMMA.16816.F32.BF16 R52, R164.reuse, R28, R52 ;  /* 0x0000001ca434723c */ /* 0x042fe20000041834 */
[----:B------:R-:W1:Y:S07]  /*ac00*/  LDSM.16.MT88.4 R24, [R245+0x8900] ;  /* 0x00890000f518783b */ /* 0x000e6e0000004200 */
[C---:B------:R-:W-:Y:S01]  /*ac10*/  HMMA.16816.F32.BF16 R56, R164.reuse, R30, R56 ;  /* 0x0000001ea438723c */ /* 0x040fe20000041838 */
[----:B------:R-:W1:Y:S07]  /*ac20*/  LDSM.16.MT88.4 R28, [R240+0x8900] ;  /* 0x00890000f01c783b */ /* 0x000e6e0000004200 */
[C---:B----4-:R-:W-:Y:S08]  /*ac30*/  HMMA.16816.F32.BF16 R60, R164.reuse, R32, R60 ;  /* 0x00000020a43c723c */ /* 0x050ff0000004183c */
[C---:B------:R-:W-:Y:S01]  /*ac40*/  HMMA.16816.F32.BF16 R64, R164.reuse, R34, R64 ;  /* 0x00000022a440723c */ /* 0x040fe20000041840 */
[----:B------:R-:W4:Y:S07]  /*ac50*/  LDSM.16.MT88.4 R32, [R239+0x8900] ;  /* 0x00890000ef20783b */ /* 0x000f2e0000004200 */
[C---:B--2---:R-:W-:Y:S07]  /*ac60*/  HMMA.16816.F32.BF16 R68, R164.reuse, R36, R68 ;  /* 0x00000024a444723c */ /* 0x044fee0000041844 */
[----:B------:R-:W-:Y:S01]  /*ac70*/  MOV R37, R169 ;  /* 0x000000a900257202 */ /* 0x000fe20000000f00 */
[C---:B------:R-:W-:Y:S01]  /*ac80*/  HMMA.16816.F32.BF16 R72, R164.reuse, R38, R72 ;  /* 0x00000026a448723c */ /* 0x040fe20000041848 */
[----:B------:R-:W-:Y:S03]  /*ac90*/  LDSM.16.MT88.4 R168, [R240+0xb900] ;  /* 0x00b90000f0a8783b */ /* 0x000fe60000004200 */
[----:B------:R-:W-:Y:S04]  /*aca0*/  FADD.FTZ R3, R37, R3 ;  /* 0x0000000325037221 */ /* 0x000fe80000010000 */
[C---:B------:R-:W-:Y:S08]  /*acb0*/  HMMA.16816.F32.BF16 R76, R164.reuse, R40, R76 ;  /* 0x00000028a44c723c */ /* 0x040ff0000004184c */
[C---:B------:R-:W-:Y:S08]  /*acc0*/  HMMA.16816.F32.BF16 R80, R164.reuse, R42, R80 ;  /* 0x0000002aa450723c */ /* 0x040ff00000041850 */
[C---:B---3--:R-:W-:Y:S08]  /*acd0*/  HMMA.16816.F32.BF16 R84, R164.reuse, R20, R84 ;  /* 0x00000014a454723c */ /* 0x048ff00000041854 */
[C---:B------:R-:W-:Y:S01]  /*ace0*/  HMMA.16816.F32.BF16 R88, R164.reuse, R22, R88 ;  /* 0x00000016a458723c */ /* 0x040fe20000041858 */
[----:B------:R-:W2:Y:S07]  /*acf0*/  LDSM.16.MT88.4 R20, [R238+0x8900] ;  /* 0x00890000ee14783b */ /* 0x000eae0000004200 */
[C---:B-----5:R-:W-:Y:S08]  /*ad00*/  HMMA.16816.F32.BF16 R92, R164.reuse, R4, R92 ;  /* 0x00000004a45c723c */ /* 0x060ff0000004185c */
[C---:B------:R-:W-:Y:S01]  /*ad10*/  HMMA.16816.F32.BF16 R96, R164.reuse, R6, R96 ;  /* 0x00000006a460723c */ /* 0x040fe20000041860 */
[----:B------:R-:W3:Y:S07]  /*ad20*/  LDSM.16.MT88.4 R4, [R245+0xb900] ;  /* 0x00b90000f504783b */ /* 0x000eee0000004200 */
[C---:B------:R-:W-:Y:S08]  /*ad30*/  HMMA.16816.F32.BF16 R100, R164.reuse, R8, R100 ;  /* 0x00000008a464723c */ /* 0x040ff00000041864 */
[C---:B------:R-:W-:Y:S01]  /*ad40*/  HMMA.16816.F32.BF16 R104, R164.reuse, R10, R104 ;  /* 0x0000000aa468723c */ /* 0x040fe20000041868 */
[----:B------:R-:W5:Y:S07]  /*ad50*/  LDSM.16.MT88.4 R8, [R239+0xb900] ;  /* 0x00b90000ef08783b */ /* 0x000f6e0000004200 */
[C---:B-1----:R-:W-:Y:S08]  /*ad60*/  HMMA.16816.F32.BF16 R108, R164.reuse, R24, R108 ;  /* 0x00000018a46c723c */ /* 0x042ff0000004186c */
[C---:B------:R-:W-:Y:S08]  /*ad70*/  HMMA.16816.F32.BF16 R112, R164.reuse, R26, R112 ;  /* 0x0000001aa470723c */ /* 0x040ff00000041870 */
[C---:B------:R-:W-:Y:S08]  /*ad80*/  HMMA.16816.F32.BF16 R116, R164.reuse, R28, R116 ;  /* 0x0000001ca474723c */ /* 0x040ff00000041874 */
[C---:B------:R-:W-:Y:S08]  /*ad90*/  HMMA.16816.F32.BF16 R120, R164.reuse, R30, R120 ;  /* 0x0000001ea478723c */ /* 0x040ff00000041878 */
[C---:B----4-:R-:W-:Y:S08]  /*ada0*/  HMMA.16816.F32.BF16 R124, R164.reuse, R32, R124 ;  /* 0x00000020a47c723c */ /* 0x050ff0000004187c */
[C---:B------:R-:W-:Y:S08]  /*adb0*/  HMMA.16816.F32.BF16 R128, R164.reuse, R34, R128 ;  /* 0x00000022a480723c */ /* 0x040ff00000041880 */
[C---:B--2---:R-:W-:Y:S08]  /*adc0*/  HMMA.16816.F32.BF16 R132, R164.reuse, R20, R132 ;  /* 0x00000014a484723c */ /* 0x044ff00000041884 */
[C---:B------:R-:W-:Y:S08]  /*add0*/  HMMA.16816.F32.BF16 R136, R164.reuse, R22, R136 ;  /* 0x00000016a488723c */ /* 0x040ff00000041888 */
[C---:B---3--:R-:W-:Y:S08]  /*ade0*/  HMMA.16816.F32.BF16 R140, R164.reuse, R4, R140 ;  /* 0x00000004a48c723c */ /* 0x048ff0000004188c */
[C---:B------:R-:W-:Y:S01]  /*adf0*/  HMMA.16816.F32.BF16 R144, R164.reuse, R6, R144 ;  /* 0x00000006a490723c */ /* 0x040fe20000041890 */
[----:B------:R-:W1:Y:S07]  /*ae00*/  LDSM.16.MT88.4 R4, [R238+0xb900] ;  /* 0x00b90000ee04783b */ /* 0x000e6e0000004200 */
[C---:B------:R-:W-:Y:S08]  /*ae10*/  HMMA.16816.F32.BF16 R148, R164.reuse, R168, R148 ;  /* 0x000000a8a494723c */ /* 0x040ff00000041894 */
[C---:B------:R-:W-:Y:S08]  /*ae20*/  HMMA.16816.F32.BF16 R168, R164.reuse, R170, R12 ;  /* 0x000000aaa4a8723c */ /* 0x040ff0000004180c */
[C---:B-----5:R-:W-:Y:S07]  /*ae30*/  HMMA.16816.F32.BF16 R152, R164.reuse, R8, R152 ;  /* 0x00000008a498723c */ /* 0x060fee0000041898 */
[----:B------:R-:W-:Y:S01]  /*ae40*/  FADD.FTZ R8, R201, R3 ;  /* 0x00000003c9087221 */ /* 0x000fe20000010000 */
[C---:B------:R-:W-:Y:S04]  /*ae50*/  HMMA.16816.F32.BF16 R156, R164.reuse, R10, R156 ;  /* 0x0000000aa49c723c */ /* 0x040fe8000004189c */
[----:B------:R-:W-:Y:S02]  /*ae60*/  FADD.FTZ R3, R203, R214 ;  /* 0x000000d6cb037221 */ /* 0x000fe40000010000 */
[----:B------:R-:W-:Y:S02]  /*ae70*/  FADD.FTZ R8, R199, R8 ;  /* 0x00000008c7087221 */ /* 0x000fe40000010000 */
[----:B------:R-:W-:Y:S01]  /*ae80*/  FADD.FTZ R3, R200, R3 ;  /* 0x00000003c8037221 */ /* 0x000fe20000010000 */
[C---:B-1----:R-:W-:Y:S03]  /*ae90*/  HMMA.16816.F32.BF16 R160, R164.reuse, R4, R160 ;  /* 0x00000004a4a0723c */ /* 0x042fe600000418a0 */
[----:B------:R-:W-:Y:S02]  /*aea0*/  FADD.FTZ R3, R51, R3 ;  /* 0x0000000333037221 */ /* 0x000fe40000010000 */
[----:B------:R-:W-:Y:S01]  /*aeb0*/  FADD.FTZ R8, R180, R8 ;  /* 0x00000008b4087221 */ /* 0x000fe20000010000 */
[----:B------:R-:W-:Y:S01]  /*aec0*/  MOV R180, R2 ;  /* 0x0000000200b47202 */ /* 0x000fe20000000f00 */
[----:B------:R-:W-:Y:S01]  /*aed0*/  FADD.FTZ R3, R48, R3 ;  /* 0x0000000330037221 */ /* 0x000fe20000010000 */
[----:B------:R-:W-:Y:S04]  /*aee0*/  HMMA.16816.F32.BF16 R164, R164, R6, R16 ;  /* 0x00000006a4a4723c */ /* 0x000fe80000041810 */
[----:B------:R-:W-:Y:S02]  /*aef0*/  FADD.FTZ R44, R44, R8 ;  /* 0x000000082c2c7221 */ /* 0x000fe40000010000 */
[----:B------:R-:W-:Y:S02]  /*af00*/  FADD.FTZ R3, R47, R3 ;  /* 0x000000032f037221 */ /* 0x000fe40000010000 */
[----:B------:R-:W-:Y:S04]  /*af10*/  FADD.FTZ R44, R46, R44 ;  /* 0x0000002c2e2c7221 */ /* 0x000fe80000010000 */
[----:B------:R-:W-:Y:S02]  /*af20*/  FADD.FTZ R3, R49, R3 ;  /* 0x0000000331037221 */ /* 0x000fe40000010000 */
[----:B------:R-:W-:Y:S02]  /*af30*/  FADD.FTZ R44, R45, R44 ;  /* 0x0000002c2d2c7221 */ /* 0x000fe40000010000 */
[----:B------:R-:W-:Y:S02]  /*af40*/  FADD.FTZ R3, R205, R3 ;  /* 0x00000003cd037221 */ /* 0x000fe40000010000 */
[----:B------:R-:W-:Y:S03]  /*af50*/  FADD.FTZ R44, R50, R44 ;  /* 0x0000002c322c7221 */ /* 0x000fe60000010000 */
[----:B------:R1:W-:Y:S01]  /*af60*/  STL [R1+0x28], R3 ;  /* 0x0000280301007387 */ /* 0x0003e20000100800 */
[----:B------:R-:W-:Y:S05]  /*af70*/  FADD.FTZ R4, R204, R44 ;  /* 0x0000002ccc047221 */ /* 0x000fea0000010000 */
[----:B------:R2:W-:Y:S01]  /*af80*/  STL [R1+0x24], R4 ;  /* 0x0000240401007387 */ /* 0x0005e20000100800 */
[----:B-1----:R-:W-:Y:S01]  /*af90*/  MOV R3, R0 ;  /* 0x0000000000037202 */ /* 0x002fe20000000f00 */
[----:B--2---:R-:W-:-:S05]  /*afa0*/  @P0 BRA `(.L_x_802) ;  /* 0xffffbe1000000947 */ /* 0x004fca000383ffff */
.L_x_801:
[----:B------:R-:W2:Y:S04]  /*afb0*/  LDL.LU R5, [R1+0x28] ;  /* 0x0000280001057983 */ /* 0x000ea80000300800 */
[----:B------:R-:W3:Y:S01]  /*afc0*/  LDL.LU R7, [R1+0x24] ;  /* 0x0000240001077983 */ /* 0x000ee20000300800 */
[----:B------:R-:W-:-:S02]  /*afd0*/  MOV R8, 0xff800000 ;  /* 0xff80000000087802 */ /* 0x000fc40000000f00 */
[----:B------:R-:W-:Y:S01]  /*afe0*/  PLOP3.LUT P2, PT, PT, PT, PT, 0x8, 0x0 ;  /* 0x000000000000781c */ /* 0x000fe20003f4e170 */
[----:B--2---:R-:W2:Y:S04]  /*aff0*/  SHFL.BFLY PT, R6, R5, 0x2, 0x1f ;  /* 0x0c401f0005067f89 */ /* 0x004ea800000e0000 */
[----:B-1-3--:R-:W1:Y:S01]  /*b000*/  SHFL.BFLY PT, R4, R7, 0x2, 0x1f ;  /* 0x0c401f0007047f89 */ /* 0x00ae6200000e0000 */
[----:B--2---:R-:W-:Y:S02]  /*b010*/  FADD.FTZ R6, R6, R5 ;  /* 0x0000000506067221 */ /* 0x004fe40000010000 */
[----:B-1----:R-:W-:-:S03]  /*b020*/  FADD.FTZ R4, R4, R7 ;  /* 0x0000000704047221 */ /* 0x002fc60000010000 */
[----:B------:R-:W1:Y:S01]  /*b030*/  SHFL.BFLY PT, R5, R6, 0x1, 0x1f ;  /* 0x0c201f0006057f89 */ /* 0x000e6200000e0000 */
[----:B------:R-:W-:-:S03]  /*b040*/  MOV R7, 0xff800000 ;  /* 0xff80000000077802 */ /* 0x000fc60000000f00 */
        /* <DEDUP_REMOVED lines=8> */
[----:B------:R-:W-:-:S03]  /*b0d0*/  @P1 MOV R10, 0x3f317218 ;  /* 0x3f317218000a1802 */ /* 0x000fc60000000f00 */
[----:B------:R-:W-:Y:S02]  /*b0e0*/  @P0 MOV R9, 0x3f317218 ;  /* 0x3f31721800090802 */ /* 0x000fe40000000f00 */
        /* <DEDUP_REMOVED lines=134> */
[----:B------:R-:W-:Y:S02]  /*b950*/  FMUL.FTZ R4, R4, R167 ;  /* 0x000000a704047220 */ /* 0x000fe40000410000 */
[----:B------:R-:W-:Y:S02]  /*b960*/  @P1 FFMA.FTZ R7, R10, R2, R6 ;  /* 0x000000020a071223 */ /* 0x000fe40000010006 */
[----:B------:R-:W-:-:S02]  /*b970*/  @P0 FFMA.FTZ R8, R9, R0, R3 ;  /* 0x0000000009080223 */ /* 0x000fc40000010003 */
.L_x_793:
[----:B------:R-:W-:Y:S01]  /*b980*/  USHF.R.S32.HI UR8, URZ, 0x1f, UR9 ;  /* 0x0000001f3f087899 */ /* 0x000fe20008011409 */
[----:B------:R-:W-:Y:S05]  /*b990*/  @P2 BRA `(.L_x_805) ;  /* 0x00001be000002947 */ /* 0x000fea0003800000 */
[----:B-----5:R-:W1:Y:S01]  /*b9a0*/  S2R R0, SR_TID.X ;  /* 0x0000000000007919 */ /* 0x020e620000002100 */
        /* <DEDUP_REMOVED lines=58> */
[----:B------:R-:W-:-:S02]  /*bd50*/  SEL R12, R12, 0xffffffc0, !P2 ;  /* 0xffffffc00c0c7807 */ /* 0x000fc40005000000 */
[----:B------:R-:W-:Y:S02]  /*bd60*/  F2FP.BF16.PACK_AB R88, R89, R88 ;  /* 0x000000585958723e */ /* 0x000fe400000010ff */
        /* <DEDUP_REMOVED lines=8> */
[----:B------:R-:W-:-:S02]  /*bdf0*/  F2FP.BF16.PACK_AB R96, R97, R96 ;  /* 0x000000606160723e */ /* 0x000fc400000010ff */
[----:B------:R-:W-:Y:S01]  /*be00*/  STS [R11+0x480], R178 ;  /* 0x000480b20b007388 */ /* 0x000fe20000000800 */
[----:B------:R-:W-:Y:S02]  /*be10*/  F2FP.BF16.PACK_AB R98, R99, R98 ;  /* 0x000000626362723e */ /* 0x000fe400000010ff */
        /* <DEDUP_REMOVED lines=95> */
[----:B------:R-:W-:Y:S04]  /*c410*/  STS [R16+0xc480], R162 ;  /* 0x00c480a210007388 */ /* 0x000fe80000000800 */
[----:B------:R-:W-:Y:S04]  /*c420*/  STS [R12+0xc000], R164 ;  /* 0x00c000a40c007388 */ /* 0x000fe80000000800 */
[----:B------:R3:W-:Y:S01]  /*c430*/  STS [R12+0xc400], R4 ;  /* 0x00c400040c007388 */ /* 0x0007e20000000800 */
[----:B-1----:R-:W-:-:S02]  /*c440*/  IMAD.U32 R14, RZ, RZ, UR4 ;  /* 0x00000004ff0e7e24 */ /* 0x002fc4000f8e00ff */
[----:B--2---:R-:W-:Y:S01]  /*c450*/  IMAD.U32 R15, RZ, RZ, UR5 ;  /* 0x00000005ff0f7e24 */ /* 0x004fe2000f8e00ff */
[----:B------:R-:W-:Y:S06]  /*c460*/  BAR.SYNC.DEFER_BLOCKING 0x1, 0x100 ;  /* 0x0044000000007b1d */ /* 0x000fec0000010000 */
[----:B------:R-:W-:Y:S02]  /*c470*/  ULDC.64 UR4, c[0x0][0x508] ;  /* 0x0001420000047ab9 */ /* 0x000fe40000000a00 */
[----:B------:R-:W-:Y:S01]  /*c480*/  UISETP.NE.U32.AND UP0, UPT, URZ, UR4, UPT ;  /* 0x000000043f00728c */ /* 0x000fe2000bf05070 */
[----:B------:R-:W2:Y:S03]  /*c490*/  @P0 LDG.E R5, [R14.64] ;  /* 0x0000000c0e050981 */ /* 0x000ea6000c1e1900 */
[----:B------:R-:W-:Y:S01]  /*c4a0*/  UISETP.NE.AND.EX UP0, UPT, URZ, UR5, UPT, UP0 ;  /* 0x000000053f00728c */ /* 0x000fe2000bf05300 */
[----:B---3--:R-:W-:-:S02]  /*c4b0*/  IMAD.MOV.U32 R4, RZ, RZ, c[0x0][0x388] ;  /* 0x0000e200ff047624 */ /* 0x008fc400078e00ff */
        /* <DEDUP_REMOVED lines=14> */
[----:B-----5:R1:W2:Y:S04]  /*c5a0*/  LDG.E R4, [R14.64] ;  /* 0x0000000c0e047981 */ /* 0x0202a8000c1e1900 */
[----:B-1----:R-:W2:Y:S02]  /*c5b0*/  LDG.E R14, [R14.64+0x4] ;  /* 0x0000040c0e0e7981 */ /* 0x002ea4000c1e1900 */
[----:B--2---:R-:W-:Y:S02]  /*c5c0*/  IADD3 R4, -R4, R14, RZ ;  /* 0x0000000e04047210 */ /* 0x004fe40007ffe1ff */
.L_x_806:
[----:B-1----:R-:W-:Y:S01]  /*c5d0*/  SHF.R.S32.HI R9, RZ, 0x1f, R10 ;  /* 0x0000001fff097819 */ /* 0x002fe2000001140a */
[----:B------:R-:W1:Y:S01]  /*c5e0*/  S2R R73, SR_CTAID.X ;  /* 0x0000000000497919 */ /* 0x000e620000002500 */
[----:B------:R-:W-:Y:S01]  /*c5f0*/  LOP3.LUT R5, R6, 0xffffffe0, RZ, 0xc0, !PT ;  /* 0xffffffe006057812 */ /* 0x000fe200078ec0ff */
[----:B------:R-:W-:Y:S01]  /*c600*/  IMAD.MOV.U32 R6, RZ, RZ, c[0x0][0x4e8] ;  /* 0x00013a00ff067624 */ /* 0x000fe200078e00ff */
[----:B------:R-:W-:Y:S01]  /*c610*/  LEA.HI R9, R9, R10, RZ, 0x3 ;  /* 0x0000000a09097211 */ /* 0x000fe200078f18ff */
[----:B------:R-:W-:Y:S01]  /*c620*/  ULDC.64 UR4, c[0x0][0x3a0] ;  /* 0x0000e80000047ab9 */ /* 0x000fe20000000a00 */
[----:B------:R-:W-:Y:S01]  /*c630*/  BSSY B0, `(.L_x_807) ;  /* 0x0000097000007945 */ /* 0x000fe20003800000 */
[----:B------:R-:W-:Y:S01]  /*c640*/  IMAD.IADD R5, R0, 0x1, -R5 ;  /* 0x0000000100057824 */ /* 0x000fe200078e0a05 */
[----:B------:R-:W-:Y:S01]  /*c650*/  LOP3.LUT R9, R9, 0xffffff8, RZ, 0xc0, !PT ;  /* 0x0ffffff809097812 */ /* 0x000fe200078ec0ff */
[----:B------:R-:W-:Y:S01]  /*c660*/  UMOV UR15, UR17 ;  /* 0x00000011000f7c82 */ /* 0x000fe20008000000 */
[----:B------:R-:W-:Y:S01]  /*c670*/  ISETP.NE.AND P1, PT, R6, 0x1, PT ;  /* 0x000000010600780c */ /* 0x000fe20003f25270 */
        /* <DEDUP_REMOVED lines=16> */
[----:B------:R-:W-:Y:S01]  /*c780*/  LEA.HI R3, R2, R0, RZ, 0x3 ;  /* 0x0000000002037211 */ /* 0x000fe200078f18ff */
[----:B------:R-:W-:Y:S01]  /*c790*/  USEL UR16, UR16, URZ, !UP1 ;  /* 0x0000003f10107287 */ /* 0x000fe2000c800000 */
[--C-:B------:R-:W-:Y:S01]  /*c7a0*/  IMAD R9, R9, 0x8, R6.reuse ;  /* 0x0000000809097824 */ /* 0x100fe200078e0206 */
[----:B------:R-:W-:Y:S01]  /*c7b0*/  UIMAD.WIDE.U32 UR14, UR9, UR6, UR14 ;  /* 0x00000006090e72a5 */ /* 0x000fe2000f8e000e */
[----:B------:R-:W-:Y:S01]  /*c7c0*/  LOP3.LUT R10, R3, 0xfffffff8, RZ, 0xc0, !PT ;  /* 0xfffffff8030a7812 */ /* 0x000fe200078ec0ff */
[----:B------:R-:W-:Y:S01]  /*c7d0*/  UIMAD UR10, UR9, UR7, UR10 ;  /* 0x00000007090a72a4 */ /* 0x000fe2000f8e020a */
[----:B------:R-:W-:Y:S01]  /*c7e0*/  SHF.R.S32.HI R3, RZ, 0x3, R3 ;  /* 0x00000003ff037819 */ /* 0x000fe20000011403 */
[----:B------:R-:W-:Y:S01]  /*c7f0*/  USEL UR11, UR11, URZ, !UP1 ;  /* 0x0000003f0b0b7287 */ /* 0x000fe2000c800000 */
[C---:B-1----:R-:W-:Y:S01]  /*c800*/  LEA R9, R73.reuse, R9, 0x7 ;  /* 0x0000000949097211 */ /* 0x042fe200078e38ff */
[----:B------:R-:W-:Y:S01]  /*c810*/  ULDC.64 UR6, c[0x0][0x498] ;  /* 0x0001260000067ab9 */ /* 0x000fe20000000a00 */
[----:B------:R-:W-:Y:S01]  /*c820*/  IMAD R6, R73, 0x80, R6 ;  /* 0x0000008049067824 */ /* 0x000fe200078e0206 */
[----:B------:R-:W-:Y:S01]  /*c830*/  UIMAD UR20, UR16, UR6, URZ ;  /* 0x00000006101472a4 */ /* 0x000fe2000f8e023f */
[----:B------:R-:W-:Y:S01]  /*c840*/  IMAD.SHL.U32 R12, R3, 0x40, RZ ;  /* 0x00000040030c7824 */ /* 0x000fe200078e00ff */
[----:B------:R-:W-:Y:S01]  /*c850*/  UIADD3 UR15, UR15, UR10, URZ ;  /* 0x0000000a0f0f7290 */ /* 0x000fe2000fffe03f */
[----:B------:R-:W-:Y:S01]  /*c860*/  @P1 IMAD.HI.U32 R5, R9, c[0x0][0x4ec], RZ ;  /* 0x00013b0009051a27 */ /* 0x000fe200078e00ff */
[----:B------:R-:W-:-:S02]  /*c870*/  UIMAD UR7, UR11, UR7, UR20 ;  /* 0x000000070b0772a4 */ /* 0x000fc4000f8e0214 */
[----:B------:R-:W-:Y:S01]  /*c880*/  UIMAD.WIDE.U32 UR14, UR11, UR6, UR14 ;  /* 0x000000060b0e72a5 */ /* 0x000fe2000f8e000e */
[----:B------:R-:W-:Y:S01]  /*c890*/  IMAD.MOV.U32 R16, RZ, RZ, R9 ;  /* 0x000000ffff107224 */ /* 0x000fe200078e0009 */
[----:B------:R-:W-:Y:S01]  /*c8a0*/  @P1 SHF.R.U32.HI R16, RZ, c[0x0][0x4f0], R5 ;  /* 0x00013c00ff101a19 */ /* 0x000fe20000011605 */
[----:B------:R-:W-:Y:S01]  /*c8b0*/  ULDC.64 UR4, c[0x0][0x3e8] ;  /* 0x0000fa0000047ab9 */ /* 0x000fe20000000a00 */
[----:B------:R-:W-:Y:S01]  /*c8c0*/  LEA.HI R5, R2, R0, RZ, 0x6 ;  /* 0x0000000002057211 */ /* 0x000fe200078f30ff */
[----:B------:R-:W-:Y:S01]  /*c8d0*/  IMAD.IADD R0, R0, 0x1, -R10 ;  /* 0x0000000100007824 */ /* 0x000fe200078e0a0a */
[--C-:B------:R-:W-:Y:S01]  /*c8e0*/  SHF.R.S32.HI R10, RZ, 0x1f, R16.reuse ;  /* 0x0000001fff0a7819 */ /* 0x100fe20000011410 */
[----:B------:R-:W-:Y:S01]  /*c8f0*/  IMAD.MOV R2, RZ, RZ, -R16 ;  /* 0x000000ffff027224 */ /* 0x000fe200078e0a10 */
[----:B------:R-:W-:Y:S01]  /*c900*/  IADD3 R16, P0, R16, UR14, RZ ;  /* 0x0000000e10107c10 */ /* 0x000fe2000ff1e0ff */
[----:B------:R-:W-:Y:S01]  /*c910*/  UIMAD UR8, UR8, UR4, URZ ;  /* 0x00000004080872a4 */ /* 0x000fe2000f8e023f */
[----:B------:R-:W-:Y:S01]  /*c920*/  LOP3.LUT R12, R12, 0x1c0, RZ, 0xc0, !PT ;  /* 0x000001c00c0c7812 */ /* 0x000fe200078ec0ff */
[----:B------:R-:W-:Y:S01]  /*c930*/  IMAD R9, R2, c[0x0][0x4e8], R9 ;  /* 0x00013a0002097a24 */ /* 0x000fe200078e0209 */
[----:B------:R-:W-:Y:S01]  /*c940*/  UIADD3 UR19, UR19, UR17, URZ ;  /* 0x0000001113137290 */ /* 0x000fe2000fffe03f */
[----:B------:R-:W-:Y:S01]  /*c950*/  IMAD.U32 R2, RZ, RZ, UR7 ;  /* 0x00000007ff027e24 */ /* 0x000fe2000f8e00ff */
[----:B------:R-:W-:Y:S01]  /*c960*/  UIMAD UR5, UR9, UR5, UR8 ;  /* 0x00000005090572a4 */ /* 0x000fe2000f8e0208 */
[----:B------:R-:W-:Y:S01]  /*c970*/  IMAD.SHL.U32 R5, R5, 0x8, RZ ;  /* 0x0000000805057824 */ /* 0x000fe200078e00ff */
[----:B------:R-:W-:Y:S01]  /*c980*/  SHF.R.S32.HI R11, RZ, 0x1f, R9 ;  /* 0x0000001fff0b7819 */ /* 0x000fe20000011409 */
[----:B------:R-:W-:Y:S01]  /*c990*/  UIMAD.WIDE.U32 UR18, UR9, UR4, UR18 ;  /* 0x00000004091272a5 */ /* 0x000fe2000f8e0012 */
[----:B------:R-:W-:Y:S01]  /*c9a0*/  IADD3.X R17, R10, UR15, R2, P0, !PT ;  /* 0x0000000f0a117c10 */ /* 0x000fe200087fe402 */
[----:B------:R-:W-:Y:S01]  /*c9b0*/  ULDC.64 UR6, c[0x0][0x3f0] ;  /* 0x0000fc0000067ab9 */ /* 0x000fe20000000a00 */
[----:B------:R-:W-:Y:S01]  /*c9c0*/  LEA R2, R0, R3, 0x5 ;  /* 0x0000000300027211 */ /* 0x000fe200078e28ff */
[----:B------:R-:W-:Y:S01]  /*c9d0*/  IMAD R11, R11, c[0x0][0x488], RZ ;  /* 0x000122000b0b7a24 */ /* 0x000fe200078e02ff */
[----:B------:R-:W-:Y:S01]  /*c9e0*/  UIMAD UR16, UR16, UR6, URZ ;  /* 0x00000006101072a4 */ /* 0x000fe2000f8e023f */
[----:B------:R-:W-:Y:S01]  /*c9f0*/  IMAD.WIDE.U32 R16, R9, c[0x0][0x488], R16 ;  /* 0x0001220009107a25 */ /* 0x000fe200078e0010 */
[----:B------:R-:W-:-:S02]  /*ca00*/  UIADD3 UR19, UR19, UR5, URZ ;  /* 0x0000000513137290 */ /* 0x000fc4000fffe03f */
[----:B------:R-:W-:Y:S01]  /*ca10*/  UIMAD UR7, UR11, UR7, UR16 ;  /* 0x000000070b0772a4 */ /* 0x000fe2000f8e0210 */
[----:B------:R-:W-:Y:S01]  /*ca20*/  IMAD R11, R9, c[0x0][0x48c], R11 ;  /* 0x00012300090b7a24 */ /* 0x000fe200078e020b */
[----:B------:R-:W-:Y:S01]  /*ca30*/  LEA R10, P0, R16, c[0x0][0x450], 0x2 ;  /* 0x00011400100a7a11 */ /* 0x000fe200078010ff */
[----:B------:R-:W-:Y:S01]  /*ca40*/  IMAD R2, R73, 0x80, R2 ;  /* 0x0000008049027824 */ /* 0x000fe200078e0202 */
[----:B------:R-:W-:Y:S01]  /*ca50*/  SHF.R.U32.HI R9, RZ, 0x3, R12 ;  /* 0x00000003ff097819 */ /* 0x000fe2000001160c */
[----:B------:R-:W-:Y:S01]  /*ca60*/  IMAD.SHL.U32 R0, R0, 0x8, RZ ;  /* 0x0000000800007824 */ /* 0x000fe200078e00ff */
[----:B------:R-:W-:Y:S01]  /*ca70*/  UIMAD.WIDE.U32 UR18, UR11, UR6, UR18 ;  /* 0x000000060b1272a5 */ /* 0x000fe2000f8e0012 */
[----:B------:R-:W-:Y:S02]  /*ca80*/  IMAD.IADD R11, R17, 0x1, R11 ;  /* 0x00000001110b7824 */ /* 0x000fe400078e020b */
[----:B------:R-:W-:Y:S01]  /*ca90*/  @P1 IMAD.HI.U32 R13, R2, c[0x0][0x4ec], RZ ;  /* 0x00013b00020d1a27 */ /* 0x000fe200078e00ff */
[----:B------:R-:W-:Y:S01]  /*caa0*/  LOP3.LUT R12, R12, 0x38, R0, 0xf8, !PT ;  /* 0x000000380c0c7812 */ /* 0x000fe200078ef800 */
[----:B------:R-:W-:Y:S01]  /*cab0*/  UIADD3 UR7, UR19, UR7, URZ ;  /* 0x0000000713077290 */ /* 0x000fe2000fffe03f */
[----:B------:R-:W-:Y:S01]  /*cac0*/  LEA.HI.X R11, R16, c[0x0][0x454], R11, 0x2, P0 ;  /* 0x00011500100b7a11 */ /* 0x000fe200000f140b */
[----:B------:R-:W-:Y:S01]  /*cad0*/  IMAD.MOV.U32 R14, RZ, RZ, R2 ;  /* 0x000000ffff0e7224 */ /* 0x000fe200078e0002 */
[----:B------:R-:W-:Y:S01]  /*cae0*/  @P1 SHF.R.U32.HI R14, RZ, c[0x0][0x4f0], R13 ;  /* 0x00013c00ff0e1a19 */ /* 0x000fe2000001160d */
[----:B------:R-:W-:Y:S01]  /*caf0*/  IMAD.U32 R19, RZ, RZ, UR19 ;  /* 0x00000013ff137e24 */ /* 0x000fe2000f8e00ff */
[----:B------:R-:W-:Y:S01]  /*cb00*/  LOP3.LUT R9, R12, R9, RZ, 0x3c, !PT ;  /* 0x000000090c097212 */ /* 0x000fe200078e3cff */
[----:B------:R-:W-:Y:S01]  /*cb10*/  SHFL.IDX PT, R13, R11, RZ, 0x1c1f ;  /* 0x001c1fff0b0d7589 */ /* 0x000fe200000e0000 */
[--C-:B------:R-:W-:Y:S01]  /*cb20*/  SHF.R.S32.HI R16, RZ, 0x1f, R14.reuse ;  /* 0x0000001fff107819 */ /* 0x100fe2000001140e */
[----:B------:R-:W-:Y:S01]  /*cb30*/  IMAD.MOV R15, RZ, RZ, -R14 ;  /* 0x000000ffff0f7224 */ /* 0x000fe200078e0a0e */
[----:B------:R-:W-:Y:S01]  /*cb40*/  MOV R18, UR18 ;  /* 0x0000001200127c02 */ /* 0x000fe20008000f00 */
[----:B------:R-:W1:Y:S01]  /*cb50*/  SHFL.IDX PT, R12, R10, RZ, 0x1c1f ;  /* 0x001c1fff0a0c7589 */ /* 0x000e6200000e0000 */
[----:B------:R-:W-:Y:S01]  /*cb60*/  IMAD.U32 R19, RZ, RZ, UR7 ;  /* 0x00000007ff137e24 */ /* 0x000fe2000f8e00ff */
[----:B------:R-:W-:Y:S01]  /*cb70*/  LOP3.LUT R5, R9, 0x7ffffe00, R5, 0xf8, !PT ;  /* 0x7ffffe0009057812 */ /* 0x000fe200078ef805 */
[----:B------:R-:W-:Y:S01]  /*cb80*/  IMAD R15, R15, c[0x0][0x4e8], R2 ;  /* 0x00013a000f0f7a24 */ /* 0x000fe200078e0202 */
[----:B------:R-:W-:Y:S01]  /*cb90*/  SHFL.IDX PT, R10, R10, 0x1, 0x1c1f ;  /* 0x003c1f000a0a7f89 */ /* 0x000fe200000e0000 */
[----:B-----5:R-:W-:Y:S01]  /*cba0*/  IMAD R2, R4, c[0x0][0x4e8], RZ ;  /* 0x00013a0004027a24 */ /* 0x020fe200078e02ff */
[----:B------:R-:W-:Y:S01]  /*cbb0*/  IADD3 R4, R6, 0x8, RZ ;  /* 0x0000000806047810 */ /* 0x000fe20007ffe0ff */
[----:B------:R-:W-:Y:S01]  /*cbc0*/  IMAD R16, R16, c[0x0][0x3e0], RZ ;  /* 0x0000f80010107a24 */ /* 0x000fe200078e02ff */
[----:B------:R-:W2:Y:S01]  /*cbd0*/  SHFL.IDX PT, R11, R11, 0x1, 0x1c1f ;  /* 0x003c1f000b0b7f89 */ /* 0x000ea200000e0000 */
[----:B------:R-:W-:Y:S01]  /*cbe0*/  IMAD.WIDE.U32 R18, R14, c[0x0][0x3e0], R18 ;  /* 0x0000f8000e127a25 */ /* 0x000fe200078e0012 */
[----:B------:R-:W-:-:S02]  /*cbf0*/  ISETP.GE.OR P1, PT, R6, R2, P2 ;  /* 0x000000020600720c */ /* 0x000fc40001726670 */
[----:B------:R-:W-:Y:S01]  /*cc00*/  ISETP.GE.OR P0, PT, R4, R2, P2 ;  /* 0x000000020400720c */ /* 0x000fe20001706670 */
[----:B------:R-:W-:Y:S01]  /*cc10*/  IMAD R16, R14, c[0x0][0x3e4], R16 ;  /* 0x0000f9000e107a24 */ /* 0x000fe200078e0210 */
[----:B------:R-:W-:Y:S01]  /*cc20*/  SHF.R.S32.HI R6, RZ, 0x1f, R15 ;  /* 0x0000001fff067819 */ /* 0x000fe2000001140f */
[----:B------:R-:W-:-:S03]  /*cc30*/  IMAD R73, R73, 0x80, R3 ;  /* 0x0000008049497824 */ /* 0x000fc600078e0203 */
[----:B------:R-:W-:Y:S01]  /*cc40*/  IADD3 R19, R19, R16, RZ ;  /* 0x0000001013137210 */ /* 0x000fe20007ffe0ff */
[----:B------:R-:W-:Y:S02]  /*cc50*/  IMAD R6, R6, c[0x0][0x3d8], RZ ;  /* 0x0000f60006067a24 */ /* 0x000fe400078e02ff */
[----:B------:R-:W-:Y:S02]  /*cc60*/  IMAD.SHL.U32 R16, R5, 0x2, RZ ;  /* 0x0000000205107824 */ /* 0x000fe400078e00ff */
[C---:B------:R-:W-:Y:S01]  /*cc70*/  IMAD R17, R15.reuse, c[0x0][0x3dc], R6 ;  /* 0x0000f7000f117a24 */ /* 0x040fe200078e0206 */
[----:B-1----:R1:W-:Y:S01]  /*cc80*/  @!P1 ST.E [R12.64], R7 ;  /* 0x000000070c009985 */ /* 0x0023e2000c10190c */
[----:B------:R-:W-:-:S04]  /*cc90*/  IMAD.WIDE.U32 R74, R15, c[0x0][0x3d8], R18 ;  /* 0x0000f6000f4a7a25 */ /* 0x000fc800078e0012 */
[----:B------:R-:W-:Y:S01]  /*cca0*/  IMAD.IADD R17, R75, 0x1, R17 ;  /* 0x000000014b117824 */ /* 0x000fe200078e0211 */
[----:B--2---:R1:W-:Y:S01]  /*ccb0*/  @!P0 ST.E [R10.64], R8 ;  /* 0x000000080a008985 */ /* 0x0043e2000c10190c */
        /* <DEDUP_REMOVED lines=27> */
[----:B-1----:R-:W1:Y:S01]  /*ce70*/  LDS.128 R16, [R16+0xc080] ;  /* 0x00c0800010107984 */ /* 0x002e620000000c00 */
[----:B------:R-:W-:-:S07]  /*ce80*/  ISETP.GE.AND P3, PT, R0, c[0x0][0x3c8], PT ;  /* 0x0000f20000007a0c */ /* 0x000fce0003f66270 */
[----:B------:R-:W-:Y:S02]  /*ce90*/  @!P2 SHF.R.S32.HI R71, RZ, 0x1f, R72 ;  /* 0x0000001fff47a819 */ /* 0x000fe40000011448 */
[----:B------:R-:W-:Y:S02]  /*cea0*/  @!P1 SHF.R.S32.HI R69, RZ, 0x1f, R70 ;  /* 0x0000001fff459819 */ /* 0x000fe40000011446 */
[----:B------:R-:W-:Y:S02]  /*ceb0*/  @!P0 SHF.R.S32.HI R3, RZ, 0x1f, R68 ;  /* 0x0000001fff038819 */ /* 0x000fe40000011444 */
[----:B------:R-:W-:Y:S01]  /*cec0*/  @!P2 LEA.HI R71, R71, R72, RZ, 0x3 ;  /* 0x000000484747a211 */ /* 0x000fe200078f18ff */
[----:B------:R-:W-:Y:S01]  /*ced0*/  @!P3 IMAD.WIDE R78, R0, 0x2, R76 ;  /* 0x00000002004eb825 */ /* 0x000fe200078e024c */
[----:B------:R-:W-:Y:S02]  /*cee0*/  @!P1 LEA.HI R69, R69, R70, RZ, 0x3 ;  /* 0x0000004645459211 */ /* 0x000fe400078f18ff */
[----:B------:R-:W-:-:S02]  /*cef0*/  @!P0 LEA.HI R3, R3, R68, RZ, 0x3 ;  /* 0x0000004403038211 */ /* 0x000fc400078f18ff */
[----:B------:R-:W-:Y:S02]  /*cf00*/  @!P2 LOP3.LUT R71, R71, 0xfffffff8, RZ, 0xc0, !PT ;  /* 0xfffffff84747a812 */ /* 0x000fe400078ec0ff */
[----:B------:R-:W-:Y:S02]  /*cf10*/  @!P1 LOP3.LUT R69, R69, 0xfffffff8, RZ, 0xc0, !PT ;  /* 0xfffffff845459812 */ /* 0x000fe400078ec0ff */
[----:B------:R-:W-:Y:S01]  /*cf20*/  @!P0 LOP3.LUT R3, R3, 0xfffffff8, RZ, 0xc0, !PT ;  /* 0xfffffff803038812 */ /* 0x000fe200078ec0ff */
[--C-:B------:R-:W-:Y:S01]  /*cf30*/  @!P2 IMAD.WIDE R70, R71, 0x2, R76.reuse ;  /* 0x000000024746a825 */ /* 0x100fe200078e024c */
[----:B--2---:R2:W-:Y:S03]  /*cf40*/  @!P3 ST.E.128 [R78.64], R64 ;  /* 0x000000404e00b985 */ /* 0x0045e6000c101d0c */
[--C-:B------:R-:W-:Y:S01]  /*cf50*/  @!P1 IMAD.WIDE R68, R69, 0x2, R76.reuse ;  /* 0x0000000245449825 */ /* 0x100fe200078e024c */
[----:B---3--:R2:W-:Y:S03]  /*cf60*/  @!P2 ST.E.128 [R70.64], R48 ;  /* 0x000000304600a985 */ /* 0x0085e6000c101d0c */
[----:B------:R-:W-:Y:S01]  /*cf70*/  @!P0 IMAD.WIDE R76, R3, 0x2, R76 ;  /* 0x00000002034c8825 */ /* 0x000fe200078e024c */
[----:B----4-:R2:W-:Y:S04]  /*cf80*/  @!P1 ST.E.128 [R68.64], R32 ;  /* 0x0000002044009985 */ /* 0x0105e8000c101d0c */
[----:B-1----:R2:W-:Y:S02]  /*cf90*/  @!P0 ST.E.128 [R76.64], R16 ;  /* 0x000000104c008985 */ /* 0x0025e4000c101d0c */
.L_x_808:
[----:B--234-:R-:W-:Y:S05]  /*cfa0*/  BSYNC B0 ;  /* 0x0000000000007941 */ /* 0x01cfea0003800000 */
.L_x_807:
[----:B------:R-:W-:Y:S01]  /*cfb0*/  IADD3 R3, R73, 0x20, RZ ;  /* 0x0000002049037810 */ /* 0x000fe20007ffe0ff */
[----:B------:R2:W3:Y:S01]  /*cfc0*/  SHFL.IDX PT, R35, R74, 0x1, 0x181f ;  /* 0x00381f004a237f89 */ /* 0x0004e200000e0000 */
[----:B------:R-:W-:Y:S02]  /*cfd0*/  BSSY B0, `(.L_x_809) ;  /* 0x000001c000007945 */ /* 0x000fe40003800000 */
[----:B------:R-:W-:Y:S01]  /*cfe0*/  ISETP.GE.AND P0, PT, R3, R2, PT ;  /* 0x000000020300720c */ /* 0x000fe20003f06270 */
[----:B------:R2:W4:-:S12]  /*cff0*/  SHFL.IDX PT, R34, R75, 0x1, 0x181f ;  /* 0x00381f004b227f89 */ /* 0x00051800000e0000 */
[----:B------:R-:W-:Y:S05]  /*d000*/  @P0 BRA `(.L_x_810) ;  /* 0x0000018000000947 */ /* 0x000fea0003800000 */
[C---:B------:R-:W-:Y:S02]  /*d010*/  IADD3 R32, R0.reuse, 0x40, RZ ;  /* 0x0000004000207810 */ /* 0x040fe40007ffe0ff */
[C---:B------:R-:W-:Y:S02]  /*d020*/  IADD3 R18, R0.reuse, 0x80, RZ ;  /* 0x0000008000127810 */ /* 0x040fe40007ffe0ff */
[----:B-1----:R-:W-:Y:S02]  /*d030*/  IADD3 R16, R0, 0xc0, RZ ;  /* 0x000000c000107810 */ /* 0x002fe40007ffe0ff */
        /* <DEDUP_REMOVED lines=21> */
.L_x_810:
[----:B------:R-:W-:Y:S05]  /*d190*/  BSYNC B0 ;  /* 0x0000000000007941 */ /* 0x000fea0003800000 */
.L_x_809:
[----:B------:R-:W-:Y:S01]  /*d1a0*/  IADD3 R3, R73, 0x40, RZ ;  /* 0x0000004049037810 */ /* 0x000fe20007ffe0ff */
[----:B-1----:R1:W2:Y:S01]  /*d1b0*/  SHFL.IDX PT, R19, R74, 0x2, 0x181f ;  /* 0x00581f004a137f89 */ /* 0x0022a200000e0000 */
[----:B------:R-:W-:Y:S02]  /*d1c0*/  BSSY B0, `(.L_x_811) ;  /* 0x000001c000007945 */ /* 0x000fe40003800000 */
[----:B------:R-:W-:Y:S01]  /*d1d0*/  ISETP.GE.AND P0, PT, R3, R2, PT ;  /* 0x000000020300720c */ /* 0x000fe20003f06270 */
[----:B------:R1:W4:-:S12]  /*d1e0*/  SHFL.IDX PT, R18, R75, 0x2, 0x181f ;  /* 0x00581f004b127f89 */ /* 0x00031800000e0000 */
        /* <DEDUP_REMOVED lines=12> */
[----:B--2-4-:R-:W-:Y:S01]  /*d2b0*/  @!P3 IMAD.WIDE R16, R0, 0x2, R18 ;  /* 0x000000020010b825 */ /* 0x014fe200078e0212 */
        /* <DEDUP_REMOVED lines=12> */
.L_x_812:
[----:B------:R-:W-:Y:S05]  /*d380*/  BSYNC B0 ;  /* 0x0000000000007941 */ /* 0x000fea0003800000 */
.L_x_811:
[----:B------:R-:W-:Y:S01]  /*d390*/  IADD3 R73, R73, 0x60, RZ ;  /* 0x0000006049497810 */ /* 0x000fe20007ffe0ff */
[----:B--2---:R2:W1:Y:S03]  /*d3a0*/  SHFL.IDX PT, R11, R74, 0x3, 0x181f ;  /* 0x00781f004a0b7f89 */ /* 0x00446600000e0000 */
[----:B------:R-:W-:Y:S01]  /*d3b0*/  ISETP.GE.AND P0, PT, R73, R2, PT ;  /* 0x000000024900720c */ /* 0x000fe20003f06270 */
[----:B------:R2:W4:-:S12]  /*d3c0*/  SHFL.IDX PT, R10, R75, 0x3, 0x181f ;  /* 0x00781f004b0a7f89 */ /* 0x00051800000e0000 */
[----:B------:R-:W-:Y:S05]  /*d3d0*/  @P0 EXIT ;  /* 0x000000000000094d */ /* 0x000fea0003800000 */
[C---:B------:R-:W-:Y:S02]  /*d3e0*/  IADD3 R9, R0.reuse, 0x40, RZ ;  /* 0x0000004000097810 */ /* 0x040fe40007ffe0ff */
[C---:B------:R-:W-:Y:S02]  /*d3f0*/  IADD3 R3, R0.reuse, 0x80, RZ ;  /* 0x0000008000037810 */ /* 0x040fe40007ffe0ff */
        /* <DEDUP_REMOVED lines=10> */
[----:B------:R-:W-:Y:S02]  /*d4a0*/  @!P2 ST.E.128 [R12.64], R52 ;  /* 0x000000340c00a985 */ /* 0x000fe4000c101d0c */
[----:B------:R-:W-:-:S04]  /*d4b0*/  @!P1 IMAD.WIDE R8, R8, 0x2, R10 ;  /* 0x0000000208089825 */ /* 0x000fc800078e020a */
[----:B------:R-:W-:Y:S01]  /*d4c0*/  @!P0 IMAD.WIDE R2, R2, 0x2, R10 ;  /* 0x0000000202028825 */ /* 0x000fe200078e020a */
[----:B------:R-:W-:Y:S04]  /*d4d0*/  @!P1 ST.E.128 [R8.64], R36 ;  /* 0x0000002408009985 */ /* 0x000fe8000c101d0c */
[----:B------:R1:W-:Y:S02]  /*d4e0*/  @!P0 ST.E.128 [R2.64], R20 ;  /* 0x0000001402008985 */ /* 0x0003e4000c101d0c */
[----:B-1----:R-:W-:-:S04]  /*d4f0*/  IADD3 R2, R0, 0xc0, RZ ;  /* 0x000000c000027810 */ /* 0x002fc80007ffe0ff */
        /* <DEDUP_REMOVED lines=8> */
.L_x_805:
        /* <DEDUP_REMOVED lines=10> */
[----:B-----5:R-:W2:Y:S01]  /*d620*/  @P0 LDG.E R0, [R6.64] ;  /* 0x0000000c06000981 */ /* 0x020ea2000c1e1900 */
        /* <DEDUP_REMOVED lines=20> */
.L_x_813:
        /* <DEDUP_REMOVED lines=43> */
.L_x_815:
[----:B------:R-:W-:Y:S05]  /*da20*/  BSYNC B0 ;  /* 0x0000000000007941 */ /* 0x000fea0003800000 */
.L_x_814:
        /* <DEDUP_REMOVED lines=20> */
[----:B------:R-:W-:Y:S01]  /*db70*/  UIMAD UR7, UR9, UR5, UR7 ;  /* 0x00000005090772a4 */ /* 0x000fe2000f8e0207 */
[C---:B-1----:R-:W-:Y:S02]  /*db80*/  IMAD R4, R0.reuse, 0x80, R4 ;  /* 0x0000008000047824 */ /* 0x042fe400078e0204 */
[----:B------:R-:W-:Y:S01]  /*db90*/  IMAD R3, R0, 0x80, R3 ;  /* 0x0000008000037824 */ /* 0x000fe200078e0203 */
[----:B------:R-:W-:Y:S01]  /*dba0*/  ULDC.64 UR4, c[0x0][0x3f0] ;  /* 0x0000fc0000047ab9 */ /* 0x000fe20000000a00 */
[----:B------:R-:W-:Y:S01]  /*dbb0*/  IADD3 R8, R9, 0x40, RZ ;  /* 0x0000004009087810 */ /* 0x000fe20007ffe0ff */
[----:B------:R-:W-:Y:S01]  /*dbc0*/  UIMAD UR6, UR6, UR4, URZ ;  /* 0x00000004060672a4 */ /* 0x000fe2000f8e023f */
[----:B------:R-:W-:Y:S01]  /*dbd0*/  @P0 IMAD.HI.U32 R2, R3, c[0x0][0x4ec], RZ ;  /* 0x00013b0003020a27 */ /* 0x000fe200078e00ff */
[----:B------:R-:W-:-:S02]  /*dbe0*/  UIADD3 UR17, UR7, UR17, URZ ;  /* 0x0000001107117290 */ /* 0x000fc4000fffe03f */
        /* <DEDUP_REMOVED lines=49> */
.L_x_817:
[----:B------:R-:W-:Y:S05]  /*df00*/  BSYNC B0 ;  /* 0x0000000000007941 */ /* 0x000fea0003800000 */
.L_x_816:
[----:B------:R-:W-:Y:S01]  /*df10*/  IADD3 R0, R4, 0x20, RZ ;  /* 0x0000002004007810 */ /* 0x000fe20007ffe0ff */
[----:B--23--:R2:W3:Y:S01]  /*df20*/  SHFL.IDX PT, R13, R10, 0x1, 0x181f ;  /* 0x00381f000a0d7f89 */ /* 0x00c4e200000e0000 */
        /* <DEDUP_REMOVED lines=25> */
.L_x_819:
[----:B------:R-:W-:Y:S05]  /*e0c0*/  BSYNC B0 ;  /* 0x0000000000007941 */ /* 0x000fea0003800000 */
.L_x_818:
[----:B------:R-:W-:Y:S01]  /*e0d0*/  IADD3 R0, R4, 0x40, RZ ;  /* 0x0000004004007810 */ /* 0x000fe20007ffe0ff */
[----:B---3--:R3:W1:Y:S01]  /*e0e0*/  SHFL.IDX PT, R13, R10, 0x2, 0x181f ;  /* 0x00581f000a0d7f89 */ /* 0x00866200000e0000 */
        /* <DEDUP_REMOVED lines=25> */
.L_x_821:
[----:B------:R-:W-:Y:S05]  /*e280*/  BSYNC B0 ;  /* 0x0000000000007941 */ /* 0x000fea0003800000 */
.L_x_820:
        /* <DEDUP_REMOVED lines=28> */
.L_x_822:
        /* <DEDUP_REMOVED lines=11> */
.L_x_1780:


//--------------------- .text._ZN7cutlass13device_kernelIN5flash19enable_sm80_to_sm89INS1_16FlashAttnFwdSm80INS1_25CollectiveMainloopFwdSm80ILi8ELi1ELb0EN4cute5tupleIJNS5_1CILi128EEENS7_ILi48EEENS7_ILi256EEEEEELi256ENS_10bfloat16_tEfNS_4arch4Sm80ELb0ELb0ELb0ELb1ELb1ELb1ELb1ELb0EEENS1_21CollectiveEpilogueFwdINS6_IJS8_SA_S9_EEENS6_IJNS7_ILi1EEESI_SI_EEESC_SE_Li256ELb1ELb1ELb0ELb0EEENS1_19SingleTileSchedulerILb1ELb0ELb1ELi128EEEEEEEEEvNT_6ParamsE --------------------------
	.section	.text._ZN7cutlass13device_kernelIN5flash19enable_sm80_to_sm89INS1_16FlashAttnFwdSm80INS1_25CollectiveMainloopFwdSm80ILi8ELi1ELb0EN4cute5tupleIJNS5_1CILi128EEENS7_ILi48EEENS7_ILi256EEEEEELi256ENS_10bfloat16_tEfNS_4arch4Sm80ELb0ELb0ELb0ELb1ELb1ELb1ELb1ELb0EEENS1_21CollectiveEpilogueFwdINS6_IJS8_SA_S9_EEENS6_IJNS7_ILi1EEESI_SI_EEESC_SE_Li256ELb1ELb1ELb0ELb0EEENS1_19SingleTileSchedulerILb1ELb0ELb1ELi128EEEEEEEEEvNT_6ParamsE,"ax",@progbits
	.sectioninfo	@"SHI_REGISTERS=248"
	.align	128
.text._ZN7cutlass13device_kernelIN5flash19enable_sm80_to_sm89INS1_16FlashAttnFwdSm80INS1_25CollectiveMainloopFwdSm80ILi8ELi1ELb0EN4cute5tupleIJNS5_1CILi128EEENS7_ILi48EEENS7_ILi256EEEEEELi256ENS_10bfloat16_tEfNS_4arch4Sm80ELb0ELb0ELb0ELb1ELb1ELb1ELb1ELb0EEENS1_21CollectiveEpilogueFwdINS6_IJS8_SA_S9_EEENS6_IJNS7_ILi1EEESI_SI_EEESC_SE_Li256ELb1ELb1ELb0ELb0EEENS1_19SingleTileSchedulerILb1ELb0ELb1ELi128EEEEEEEEEvNT_6ParamsE:
        .type           _ZN7cutlass13device_kernelIN5flash19enable_sm80_to_sm89INS1_16FlashAttnFwdSm80INS1_25CollectiveMainloopFwdSm80ILi8ELi1ELb0EN4cute5tupleIJNS5_1CILi128EEENS7_ILi48EEENS7_ILi256EEEEEELi256ENS_10bfloat16_tEfNS_4arch4Sm80ELb0ELb0ELb0ELb1ELb1ELb1ELb1ELb0EEENS1_21CollectiveEpilogueFwdINS6_IJS8_SA_S9_EEENS6_IJNS7_ILi1EEESI_SI_EEESC_SE_Li256ELb1ELb1ELb0ELb0EEENS1_19SingleTileSchedulerILb1ELb0ELb1ELi128EEEEEEEEEvNT_6ParamsE,@function
        .size           _ZN7cutlass13device_kernelIN5flash19enable_sm80_to_sm89INS1_16FlashAttnFwdSm80INS1_25CollectiveMainloopFwdSm80ILi8ELi1ELb0EN4cute5tupleIJNS5_1CILi128EEENS7_ILi48EEENS7_ILi256EEEEEELi256ENS_10bfloat16_tEfNS_4arch4Sm80ELb0ELb0ELb0ELb1ELb1ELb1ELb1ELb0EEENS1_21CollectiveEpilogueFwdINS6_IJS8_SA_S9_EEENS6_IJNS7_ILi1EEESI_SI_EEESC_SE_Li256ELb1ELb1ELb0ELb0EEENS1_19SingleTileSchedulerILb1ELb0ELb1ELi128EEEEEEEEEvNT_6ParamsE,(.L_x_1781 - _ZN7cutlass13device_kernelIN5flash19enable_sm80_to_sm89INS1_16FlashAttnFwdSm80INS1_25CollectiveMainloopFwdSm80ILi8ELi1ELb0EN4cute5tupleIJNS5_1CILi128EEENS7_ILi48EEENS7_ILi256EEEEEELi256ENS_10bfloat16_tEfNS_4arch4Sm80ELb0ELb0ELb0ELb1ELb1ELb1ELb1ELb0EEENS1_21CollectiveEpilogueFwdINS6_IJS8_SA_S9_EEENS6_IJNS7_ILi1EEESI_SI_EEESC_SE_Li256ELb1ELb1ELb0ELb0EEENS1_19SingleTileSchedulerILb1ELb0ELb1ELi128EEEEEEEEEvNT_6ParamsE)
        .other          _ZN7cutlass13device_kernelIN5flash19enable_sm80_to_sm89INS1_16FlashAttnFwdSm80INS1_25CollectiveMainloopFwdSm80ILi8ELi1ELb0EN4cute5tupleIJNS5_1CILi128EEENS7_ILi48EEENS7_ILi256EEEEEELi256ENS_10bfloat16_tEfNS_4arch4Sm80ELb0ELb0ELb0ELb1ELb1ELb1ELb1ELb0EEENS1_21CollectiveEpilogueFwdINS6_IJS8_SA_S9_EEENS6_IJNS7_ILi1EEESI_SI_EEESC_SE_Li256ELb1ELb1ELb0ELb0EEENS1_19SingleTileSchedulerILb1ELb0ELb1ELi128EEEEEEEEEvNT_6ParamsE,@"STO_CUDA_ENTRY STV_DEFAULT"
_ZN7cutlass13device_kernelIN5flash19enable_sm80_to_sm89INS1_16FlashAttnFwdSm80INS1_25CollectiveMainloopFwdSm80ILi8ELi1ELb0EN4cute5tupleIJNS5_1CILi128EEENS7_ILi48EEENS7_ILi256EEEEEELi256ENS_10bfloat16_tEfNS_4arch4Sm80ELb0ELb0ELb0ELb1ELb1ELb1ELb1ELb0EEENS1_21CollectiveEpilogueFwdINS6_IJS8_SA_S9_EEENS6_IJNS7_ILi1EEESI_SI_EEESC_SE_Li256ELb1ELb1ELb0ELb0EEENS1_19SingleTileSchedulerILb1ELb0ELb1ELi128EEEEEEEEEvNT_6ParamsE:
[----:B------:R-:W-:Y:S02]  /*0000*/  MOV R1, c[0x0][0x28] ;  /* 0x00000a0000017a02 */ /* 0x000fe40000000f00 */
[----:B------:R-:W1:Y:S01]  /*0010*/  S2R R216, SR_TID.X ;  /* 0x0000000000d87919 */ /* 0x000e620000002100 */
[----:B------:R-:W-:Y:S01]  /*0020*/  MOV R7, 0x4 ;  /* 0x0000000400077802 */ /* 0x000fe20000000f00 */
[----:B------:R-:W-:Y:S02]  /*0030*/  ULDC.64 UR16, c[0x0][0x118] ;  /* 0x0000460000107ab9 */ /* 0x000fe40000000a00 */
[----:B------:R-:W2:Y:S04]  /*0040*/  S2R R218, SR_CTAID.Z ;  /* 0x0000000000da7919 */ /* 0x000ea80000002700 */
[----:B------:R-:W3:Y:S01]  /*0050*/  S2R R109, SR_CTAID.X ;  /* 0x00000000006d7919 */ /* 0x000ee20000002500 */
[----:B-1----:R-:W-:Y:S01]  /*0060*/  SHF.R.U32.HI R0, RZ, 0x5, R216 ;  /* 0x00000005ff007819 */ /* 0x002fe200000116d8 */
[----:B--2---:R-:W-:-:S05]  /*0070*/  IMAD.WIDE R2, R218, R7, c[0x0][0x568] ;  /* 0x00015a00da027625 */ /* 0x004fca00078e0207 */
[----:B------:R-:W1:Y:S02]  /*0080*/  SHFL.IDX PT, R0, R0, RZ, 0x1f ;  /* 0x00001fff00007589 */ /* 0x000e6400000e0000 */
[----:B-1----:R-:W-:-:S13]  /*0090*/  ISETP.NE.AND P0, PT, R0, RZ, PT ;  /* 0x000000ff0000720c */ /* 0x002fda0003f05270 */
[----:B------:R-:W-:Y:S05]  /*00a0*/  @!P0 BRA `(.L_x_823) ;  /* 0x0000013000008947 */ /* 0x000fea0003800000 */
[----:B---3--:R-:W-:-:S04]  /*00b0*/  ISETP.NE.U32.AND P0, PT, RZ, c[0x0][0x568], PT ;  /* 0x00015a00ff007a0c */ /* 0x008fc80003f05070 */
[----:B------:R-:W-:-:S13]  /*00c0*/  ISETP.NE.AND.EX P0, PT, RZ, c[0x0][0x56c], PT, P0 ;  /* 0x00015b00ff007a0c */ /* 0x000fda0003f05300 */
[----:B------:R-:W-:Y:S05]  /*00d0*/  @!P0 BRA `(.L_x_824) ;  /* 0x0000002000008947 */ /* 0x000fea0003800000 */
[----:B------:R1:W5:Y:S01]  /*00e0*/  LDG.E R3, [R2.64] ;  /* 0x0000001002037981 */ /* 0x000362000c1e1900 */
[----:B------:R-:W-:Y:S05]  /*00f0*/  BRA `(.L_x_825) ;  /* 0x0000009000007947 */ /* 0x000fea0003800000 */
.L_x_824:
[----:B------:R-:W-:-:S04]  /*0100*/  ISETP.NE.U32.AND P0, PT, RZ, c[0x0][0x560], PT ;  /* 0x00015800ff007a0c */ /* 0x000fc80003f05070 */
[----:B------:R-:W-:-:S13]  /*0110*/  ISETP.NE.AND.EX P0, PT, RZ, c[0x0][0x564], PT, P0 ;  /* 0x00015900ff007a0c */ /* 0x000fda0003f05300 */
[----:B------:R-:W-:Y:S05]  /*0120*/  @!P0 BRA `(.L_x_826) ;  /* 0x0000005000008947 */ /* 0x000fea0003800000 */
[----:B------:R-:W-:-:S05]  /*0130*/  IMAD.WIDE R4, R218, R7, c[0x0][0x560] ;  /* 0x00015800da047625 */ /* 0x000fca00078e0207 */
[----:B------:R-:W2:Y:S04]  /*0140*/  LDG.E R3, [R4.64] ;  /* 0x0000001004037981 */ /* 0x000ea8000c1e1900 */
[----:B------:R-:W2:Y:S02]  /*0150*/  LDG.E R0, [R4.64+0x4] ;  /* 0x0000041004007981 */ /* 0x000ea4000c1e1900 */
[----:B--2---:R-:W-:Y:S01]  /*0160*/  IADD3 R3, -R3, R0, RZ ;  /* 0x0000000003037210 */ /* 0x004fe20007ffe1ff */
[----:B------:R-:W-:Y:S05]  /*0170*/  BRA `(.L_x_825) ;  /* 0x0000001000007947 */ /* 0x000fea0003800000 */
.L_x_826:
[----:B------:R-:W-:-:S05]  /*0180*/  MOV R3, c[0x0][0x54c] ;  /* 0x0001530000037a02 */ /* 0x000fca0000000f00 */
.L_x_825:
[----:B-----5:R-:W-:Y:S01]  /*0190*/  IMAD R3, R3, c[0x0][0x548], RZ ;  /* 0x0001520003037a24 */ /* 0x020fe200078e02ff */
[----:B------:R-:W-:-:S04]  /*01a0*/  SHF.L.U32 R0, R109, 0x7, RZ ;  /* 0x000000076d007819 */ /* 0x000fc800000006ff */
[----:B------:R-:W-:-:S04]  /*01b0*/  ISETP.GE.AND P0, PT, R0, R3, PT ;  /* 0x000000030000720c */ /* 0x000fc80003f06270 */
[----:B------:R-:W-:Y:S01]  /*01c0*/  SEL R218, R218, 0xffffffff, !P0 ;  /* 0xffffffffdada7807 */ /* 0x000fe20004000000 */
[----:B------:R-:W-:Y:S05]  /*01d0*/  BRA `(.L_x_827) ;  /* 0x0000012000007947 */ /* 0x000fea0003800000 */
.L_x_823:
[----:B---3--:R-:W-:-:S04]  /*01e0*/  ISETP.NE.U32.AND P0, PT, RZ, c[0x0][0x568], PT ;  /* 0x00015a00ff007a0c */ /* 0x008fc80003f05070 */
[----:B------:R-:W-:-:S13]  /*01f0*/  ISETP.NE.AND.EX P0, PT, RZ, c[0x0][0x56c], PT, P0 ;  /* 0x00015b00ff007a0c */ /* 0x000fda0003f05300 */
[----:B------:R-:W-:Y:S05]  /*0200*/  @!P0 BRA `(.L_x_828) ;  /* 0x0000002000008947 */ /* 0x000fea0003800000 */
[----:B------:R1:W5:Y:S01]  /*0210*/  LDG.E R3, [R2.64] ;  /* 0x0000001002037981 */ /* 0x000362000c1e1900 */
[----:B------:R-:W-:Y:S05]  /*0220*/  BRA `(.L_x_829) ;  /* 0x0000009000007947 */ /* 0x000fea0003800000 */
.L_x_828:
        /* <DEDUP_REMOVED lines=8> */
.L_x_830:
[----:B------:R-:W-:-:S05]  /*02b0*/  MOV R3, c[0x0][0x54c] ;  /* 0x0001530000037a02 */ /* 0x000fca0000000f00 */
.L_x_829:
[----:B-----5:R-:W-:Y:S01]  /*02c0*/  IMAD R3, R3, c[0x0][0x548], RZ ;  /* 0x0001520003037a24 */ /* 0x020fe200078e02ff */
[----:B------:R-:W-:-:S04]  /*02d0*/  SHF.L.U32 R0, R109, 0x7, RZ ;  /* 0x000000076d007819 */ /* 0x000fc800000006ff */
[----:B------:R-:W-:-:S04]  /*02e0*/  ISETP.GE.AND P0, PT, R0, R3, PT ;  /* 0x000000030000720c */ /* 0x000fc80003f06270 */
[----:B------:R-:W-:-:S04]  /*02f0*/  SEL R218, R218, 0xffffffff, !P0 ;  /* 0xffffffffdada7807 */ /* 0x000fc80004000000 */
.L_x_827:
[----:B------:R-:W-:-:S13]  /*0300*/  ISETP.GE.AND P0, PT, R218, RZ, PT ;  /* 0x000000ffda00720c */ /* 0x000fda0003f06270 */
[----:B------:R-:W-:Y:S05]  /*0310*/  @!P0 EXIT ;  /* 0x000000000000894d */ /* 0x000fea0003800000 */
[----:B------:R-:W-:Y:S01]  /*0320*/  ISETP.NE.U32.AND P0, PT, RZ, c[0x0][0x370], PT ;  /* 0x0000dc00ff007a0c */ /* 0x000fe20003f05070 */
[----:B------:R-:W-:Y:S01]  /*0330*/  IMAD.MOV.U32 R217, RZ, RZ, RZ ;  /* 0x000000ffffd97224 */ /* 0x000fe200078e00ff */
[----:B------:R-:W-:Y:S01]  /*0340*/  ISETP.NE.U32.AND P1, PT, RZ, c[0x0][0x360], PT ;  /* 0x0000d800ff007a0c */ /* 0x000fe20003f25070 */
[----:B------:R-:W-:Y:S01]  /*0350*/  IMAD.MOV.U32 R111, RZ, RZ, c[0x0][0x168] ;  /* 0x00005a00ff6f7624 */ /* 0x000fe200078e00ff */
[----:B------:R-:W-:Y:S01]  /*0360*/  ISETP.NE.AND.EX P2, PT, RZ, c[0x0][0x374], PT, P0 ;  /* 0x0000dd00ff007a0c */ /* 0x000fe20003f45300 */
[----:B------:R-:W-:Y:S01]  /*0370*/  CS2R R112, SRZ ;  /* 0x0000000000707805 */ /* 0x000fe2000001ff00 */
[----:B------:R-:W-:Y:S01]  /*0380*/  ISETP.NE.AND.EX P0, PT, RZ, c[0x0][0x364], PT, P1 ;  /* 0x0000d900ff007a0c */ /* 0x000fe20003f05310 */
[----:B------:R-:W-:Y:S01]  /*0390*/  IMAD.MOV.U32 R4, RZ, RZ, RZ ;  /* 0x000000ffff047224 */ /* 0x000fe200078e00ff */
[----:B------:R-:W-:Y:S01]  /*03a0*/  ISETP.NE.U32.AND P1, PT, RZ, c[0x0][0x348], PT ;  /* 0x0000d200ff007a0c */ /* 0x000fe20003f25070 */
[----:B------:R-:W-:Y:S01]  /*03b0*/  IMAD.WIDE R12, R218, R7, c[0x0][0x348] ;  /* 0x0000d200da0c7625 */ /* 0x000fe200078e0207 */
[----:B------:R-:W-:-:S02]  /*03c0*/  ISETP.NE.U32.AND P3, PT, RZ, c[0x0][0x350], PT ;  /* 0x0000d400ff007a0c */ /* 0x000fc40003f65070 */
[----:B------:R-:W-:Y:S01]  /*03d0*/  ISETP.NE.U32.AND P4, PT, RZ, c[0x0][0x358], PT ;  /* 0x0000d600ff007a0c */ /* 0x000fe20003f85070 */
[CC--:B------:R-:W-:Y:S01]  /*03e0*/  IMAD.WIDE R8, R218.reuse, R7.reuse, c[0x0][0x350] ;  /* 0x0000d400da087625 */ /* 0x0c0fe200078e0207 */
[----:B------:R-:W-:Y:S02]  /*03f0*/  ISETP.NE.AND.EX P1, PT, RZ, c[0x0][0x34c], PT, P1 ;  /* 0x0000d300ff007a0c */ /* 0x000fe40003f25310 */
[----:B------:R-:W-:Y:S01]  /*0400*/  ISETP.NE.AND.EX P3, PT, RZ, c[0x0][0x354], PT, P3 ;  /* 0x0000d500ff007a0c */ /* 0x000fe20003f65330 */
[----:B------:R-:W-:Y:S01]  /*0410*/  @P2 IMAD.WIDE R16, R218, R7, c[0x0][0x370] ;  /* 0x0000dc00da102625 */ /* 0x000fe200078e0207 */
[----:B------:R-:W-:-:S03]  /*0420*/  ISETP.NE.AND.EX P4, PT, RZ, c[0x0][0x35c], PT, P4 ;  /* 0x0000d700ff007a0c */ /* 0x000fc60003f85340 */
[CC--:B------:R-:W-:Y:S01]  /*0430*/  @P0 IMAD.WIDE R14, R218.reuse, R7.reuse, c[0x0][0x360] ;  /* 0x0000d800da0e0625 */ /* 0x0c0fe200078e0207 */
[----:B------:R2:W5:Y:S03]  /*0440*/  @P2 LDG.E R217, [R16.64] ;  /* 0x0000001010d92981 */ /* 0x000566000c1e1900 */
[----:B------:R-:W-:Y:S01]  /*0450*/  IMAD.WIDE R10, R218, R7, c[0x0][0x358] ;  /* 0x0000d600da0a7625 */ /* 0x000fe200078e0207 */
[----:B------:R2:W5:Y:S04]  /*0460*/  @P0 LDG.E R111, [R14.64] ;  /* 0x000000100e6f0981 */ /* 0x000568000c1e1900 */
[----:B------:R2:W5:Y:S04]  /*0470*/  @P1 LDG.E R113, [R12.64] ;  /* 0x000000100c711981 */ /* 0x000568000c1e1900 */
[----:B------:R2:W5:Y:S04]  /*0480*/  @P3 LDG.E R112, [R8.64] ;  /* 0x0000001008703981 */ /* 0x000568000c1e1900 */
[----:B------:R2:W5:Y:S04]  /*0490*/  @P4 LDG.E R4, [R10.64] ;  /* 0x000000100a044981 */ /* 0x000568000c1e1900 */
[----:B------:R-:W3:Y:S01]  /*04a0*/  S2R R215, SR_CTAID.Y ;  /* 0x0000000000d77919 */ /* 0x000ee20000002600 */
[----:B------:R-:W-:-:S02]  /*04b0*/  IMAD.MOV.U32 R5, RZ, RZ, c[0x0][0x2ac] ;  /* 0x0000ab00ff057624 */ /* 0x000fc400078e00ff */
[----:B-1----:R-:W-:Y:S02]  /*04c0*/  IMAD.MOV.U32 R2, RZ, RZ, c[0x0][0x228] ;  /* 0x00008a00ff027624 */ /* 0x002fe400078e00ff */
[----:B------:R-:W-:Y:S01]  /*04d0*/  IMAD R5, R5, c[0x0][0x1d0], RZ ;  /* 0x0000740005057a24 */ /* 0x000fe200078e02ff */
[----:B---3--:R-:W-:Y:S01]  /*04e0*/  SHF.R.S32.HI R108, RZ, 0x1f, R215 ;  /* 0x0000001fff6c7819 */ /* 0x008fe200000114d7 */
[----:B------:R-:W-:Y:S05]  /*04f0*/  @P0 BRA `(.L_x_831) ;  /* 0x0000004000000947 */ /* 0x000fea0003800000 */
[----:B--2---:R-:W-:Y:S05]  /*0500*/  @!P1 BRA `(.L_x_831) ;  /* 0x0000003000009947 */ /* 0x004fea0003800000 */
[----:B-----5:R-:W2:Y:S04]  /*0510*/  LDG.E R111, [R12.64] ;  /* 0x000000100c6f7981 */ /* 0x020ea8000c1e1900 */
[----:B------:R-:W2:Y:S02]  /*0520*/  LDG.E R0, [R12.64+0x4] ;  /* 0x000004100c007981 */ /* 0x000ea4000c1e1900 */
[----:B--2---:R-:W-:-:S02]  /*0530*/  IADD3 R111, -R111, R0, RZ ;  /* 0x000000006f6f7210 */ /* 0x004fc40007ffe1ff */
.L_x_831:
[----:B--2---:R-:W-:-:S04]  /*0540*/  ISETP.NE.U32.AND P0, PT, RZ, c[0x0][0x368], PT ;  /* 0x0000da00ff007a0c */ /* 0x004fc80003f05070 */
[----:B------:R-:W-:-:S13]  /*0550*/  ISETP.NE.AND.EX P0, PT, RZ, c[0x0][0x36c], PT, P0 ;  /* 0x0000db00ff007a0c */ /* 0x000fda0003f05300 */
[----:B------:R-:W-:Y:S05]  /*0560*/  @!P0 BRA `(.L_x_832) ;  /* 0x0000003000008947 */ /* 0x000fea0003800000 */
[----:B------:R-:W-:-:S05]  /*0570*/  IMAD.WIDE R8, R218, R7, c[0x0][0x368] ;  /* 0x0000da00da087625 */ /* 0x000fca00078e0207 */
[----:B------:R1:W5:Y:S01]  /*0580*/  LDG.E R5, [R8.64] ;  /* 0x0000001008057981 */ /* 0x000362000c1e1900 */
[----:B------:R-:W-:Y:S05]  /*0590*/  BRA `(.L_x_833) ;  /* 0x0000004000007947 */ /* 0x000fea0003800000 */
.L_x_832:
[----:B------:R-:W-:Y:S05]  /*05a0*/  @!P3 BRA `(.L_x_833) ;  /* 0x000000300000b947 */ /* 0x000fea0003800000 */
[----:B------:R-:W2:Y:S04]  /*05b0*/  LDG.E R5, [R8.64] ;  /* 0x0000001008057981 */ /* 0x000ea8000c1e1900 */
[----:B------:R-:W2:Y:S02]  /*05c0*/  LDG.E R0, [R8.64+0x4] ;  /* 0x0000041008007981 */ /* 0x000ea4000c1e1900 */
[----:B--2---:R-:W-:Y:S02]  /*05d0*/  IADD3 R5, -R5, R0, RZ ;  /* 0x0000000005057210 */ /* 0x004fe40007ffe1ff */
.L_x_833:
[----:B------:R-:W2:Y:S04]  /*05e0*/  @P4 LDG.E R0, [R10.64] ;  /* 0x000000100a004981 */ /* 0x000ea8000c1e1900 */
[----:B------:R-:W2:Y:S01]  /*05f0*/  @P4 LDG.E R3, [R10.64+0x4] ;  /* 0x000004100a034981 */ /* 0x000ea2000c1e1900 */
[----:B-1---5:R-:W-:Y:S01]  /*0600*/  IMAD.IADD R9, R5, 0x1, -R217 ;  /* 0x0000000105097824 */ /* 0x022fe200078e0ad9 */
[----:B------:R-:W-:Y:S01]  /*0610*/  ISETP.NE.U32.AND P0, PT, RZ, c[0x0][0x378], PT ;  /* 0x0000de00ff007a0c */ /* 0x000fe20003f05070 */
[----:B------:R-:W-:-:S03]  /*0620*/  IMAD.MOV.U32 R110, RZ, RZ, R5 ;  /* 0x000000ffff6e7224 */ /* 0x000fc600078e0005 */
[----:B------:R-:W-:Y:S01]  /*0630*/  ISETP.NE.AND.EX P0, PT, RZ, c[0x0][0x37c], PT, P0 ;  /* 0x0000df00ff007a0c */ /* 0x000fe20003f05300 */
[----:B------:R-:W-:-:S05]  /*0640*/  IMAD.MOV R114, RZ, RZ, -R9 ;  /* 0x000000ffff727224 */ /* 0x000fca00078e0a09 */
[----:B------:R-:W-:-:S07]  /*0650*/  IMNMX R114, RZ, R114, !PT ;  /* 0x00000072ff727217 */ /* 0x000fce0007800200 */
[----:B------:R-:W-:-:S05]  /*0660*/  @P0 IMAD.WIDE R12, R218, R7, c[0x0][0x378] ;  /* 0x0000de00da0c0625 */ /* 0x000fca00078e0207 */
[----:B------:R1:W5:Y:S01]  /*0670*/  @P0 LDG.E R110, [R12.64] ;  /* 0x000000100c6e0981 */ /* 0x000362000c1e1900 */
[----:B--2---:R-:W-:-:S04]  /*0680*/  @P4 IMAD.IADD R2, R3, 0x1, -R0 ;  /* 0x0000000103024824 */ /* 0x004fc800078e0a00 */
[----:B------:R-:W-:-:S05]  /*0690*/  IMAD.IADD R107, R9, 0x1, R2 ;  /* 0x00000001096b7824 */ /* 0x000fca00078e0202 */
[----:B------:R-:W-:-:S05]  /*06a0*/  IADD3 R3, R107, 0x2f, RZ ;  /* 0x0000002f6b037810 */ /* 0x000fca0007ffe0ff */
[----:B------:R-:W-:-:S05]  /*06b0*/  IMAD.HI R3, R3, 0x2aaaaaab, RZ ;  /* 0x2aaaaaab03037827 */ /* 0x000fca00078e02ff */
[----:B------:R-:W-:-:S04]  /*06c0*/  SHF.R.U32.HI R156, RZ, 0x1f, R3 ;  /* 0x0000001fff9c7819 */ /* 0x000fc80000011603 */
[----:B------:R-:W-:-:S05]  /*06d0*/  LEA.HI.SX32 R156, R3, R156, 0x1d ;  /* 0x0000009c039c7211 */ /* 0x000fca00078feaff */
[----:B------:R-:W-:-:S05]  /*06e0*/  IMAD R9, R156, 0x30, -R9 ;  /* 0x000000309c097824 */ /* 0x000fca00078e0a09 */
[----:B------:R-:W-:-:S04]  /*06f0*/  IMNMX R9, R9, R2, PT ;  /* 0x0000000209097217 */ /* 0x000fc80003800200 */
[----:B------:R-:W-:Y:S01]  /*0700*/  ISETP.GT.AND P0, PT, R9, R114, PT ;  /* 0x000000720900720c */ /* 0x000fe20003f04270 */
[----:B------:R-:W-:-:S05]  /*0710*/  IMAD.WIDE.U32 R114, R114, -0x55555555, RZ ;  /* 0xaaaaaaab72727825 */ /* 0x000fca00078e00ff */
[----:B------:R-:W-:-:S05]  /*0720*/  SHF.R.U32.HI R114, RZ, 0x5, R115 ;  /* 0x00000005ff727819 */ /* 0x000fca0000011673 */
[----:B------:R-:W-:Y:S02]  /*0730*/  IMAD.MOV.U32 R3, RZ, RZ, R114 ;  /* 0x000000ffff037224 */ /* 0x000fe400078e0072 */
[----:B------:R-:W-:-:S05]  /*0740*/  @P0 IADD3 R9, R9, 0x2f, RZ ;  /* 0x0000002f09090810 */ /* 0x000fca0007ffe0ff */
[----:B------:R-:W-:-:S05]  /*0750*/  @P0 IMAD.HI R9, R9, 0x2aaaaaab, RZ ;  /* 0x2aaaaaab09090827 */ /* 0x000fca00078e02ff */
[----:B------:R-:W-:-:S04]  /*0760*/  @P0 SHF.R.U32.HI R0, RZ, 0x1f, R9 ;  /* 0x0000001fff000819 */ /* 0x000fc80000011609 */
[----:B------:R-:W-:-:S04]  /*0770*/  @P0 LEA.HI.SX32 R3, R9, R0, 0x1d ;  /* 0x0000000009030211 */ /* 0x000fc800078feaff */
[----:B------:R-:W-:-:S13]  /*0780*/  ISETP.GT.AND P0, PT, R3, R114, PT ;  /* 0x000000720300720c */ /* 0x000fda0003f04270 */
[----:B------:R-:W-:Y:S05]  /*0790*/  @!P0 BRA `(.L_x_834) ;  /* 0x00006d6000008947 */ /* 0x000fea0003800000 */
[----:B-1----:R-:W-:Y:S01]  /*07a0*/  ISETP.NE.U32.AND P1, PT, RZ, c[0x0][0x340], PT ;  /* 0x0000d000ff007a0c */ /* 0x002fe20003f25070 */
[----:B------:R-:W-:Y:S01]  /*07b0*/  UMOV UR7, 0x30 ;  /* 0x0000003000077882 */ /* 0x000fe20000000000 */
[----:B------:R-:W-:Y:S01]  /*07c0*/  IADD3 R61, R3, -0x1, RZ ;  /* 0xffffffff033d7810 */ /* 0x000fe20007ffe0ff */
[----:B------:R-:W-:Y:S01]  /*07d0*/  ULDC.64 UR4, c[0x0][0x238] ;  /* 0x00008e0000047ab9 */ /* 0x000fe20000000a00 */
[----:B------:R-:W-:-:S13]  /*07e0*/  ISETP.NE.AND.EX P1, PT, RZ, c[0x0][0x344], PT, P1 ;  /* 0x0000d100ff007a0c */ /* 0x000fda0003f25310 */
[----:B------:R-:W-:-:S06]  /*07f0*/  @P1 IMAD.WIDE R174, R218, R7, c[0x0][0x340] ;  /* 0x0000d000daae1625 */ /* 0x000fcc00078e0207 */
[----:B------:R-:W2:Y:S01]  /*0800*/  @P1 LDG.E R174, [R174.64] ;  /* 0x00000010aeae1981 */ /* 0x000ea2000c1e1900 */
[----:B------:R-:W-:Y:S01]  /*0810*/  SHF.R.S32.HI R7, RZ, 0x1f, R216 ;  /* 0x0000001fff077819 */ /* 0x000fe200000114d8 */
[----:B------:R-:W-:Y:S01]  /*0820*/  IMAD R162, R108, c[0x0][0x240], RZ ;  /* 0x000090006ca27a24 */ /* 0x000fe200078e02ff */
[----:B------:R-:W-:Y:S01]  /*0830*/  SHF.R.S32.HI R139, RZ, 0x1f, R218 ;  /* 0x0000001fff8b7819 */ /* 0x000fe200000114da */
[----:B------:R-:W-:Y:S01]  /*0840*/  UIMAD.WIDE.U32 UR10, UR7, UR4, URZ ;  /* 0x00000004070a72a5 */ /* 0x000fe2000f8e003f */
[----:B------:R-:W-:Y:S01]  /*0850*/  LEA.HI R9, R7, R216, RZ, 0x3 ;  /* 0x000000d807097211 */ /* 0x000fe200078f18ff */
[----:B------:R-:W-:Y:S01]  /*0860*/  IMAD R162, R215, c[0x0][0x244], R162 ;  /* 0x00009100d7a27a24 */ /* 0x000fe200078e02a2 */
[----:B------:R-:W-:Y:S01]  /*0870*/  SEL R160, R218, RZ, !P4 ;  /* 0x000000ffdaa07207 */ /* 0x000fe20006000000 */
[----:B------:R-:W-:Y:S01]  /*0880*/  UIMAD UR8, UR7, UR5, URZ ;  /* 0x00000005070872a4 */ /* 0x000fe2000f8e023f */
[----:B------:R-:W-:Y:S01]  /*0890*/  SHF.R.S32.HI R17, RZ, 0x3, R9 ;  /* 0x00000003ff117819 */ /* 0x000fe20000011409 */
[----:B------:R-:W-:Y:S01]  /*08a0*/  IMAD.IADD R112, R112, 0x1, R5 ;  /* 0x0000000170707824 */ /* 0x000fe200078e0205 */
[----:B------:R-:W-:Y:S01]  /*08b0*/  LOP3.LUT R9, R9, 0xfffffff8, RZ, 0xc0, !PT ;  /* 0xfffffff809097812 */ /* 0x000fe200078ec0ff */
[----:B------:R-:W-:Y:S01]  /*08c0*/  UIADD3 UR8, UR11, UR8, URZ ;  /* 0x000000080b087290 */ /* 0x000fe2000fffe03f */
[----:B------:R-:W-:Y:S01]  /*08d0*/  SHF.R.S32.HI R170, RZ, 0x1f, R17 ;  /* 0x0000001fffaa7819 */ /* 0x000fe20000011411 */
[C---:B------:R-:W-:Y:S01]  /*08e0*/  IMAD.SHL.U32 R119, R17.reuse, 0x40, RZ ;  /* 0x0000004011777824 */ /* 0x040fe200078e00ff */
[----:B------:R-:W-:Y:S01]  /*08f0*/  IADD3 R158, P0, R17, R4, RZ ;  /* 0x00000004119e7210 */ /* 0x000fe20007f1e0ff */
[----:B------:R-:W-:Y:S01]  /*0900*/  IMAD.IADD R0, R216, 0x1, -R9 ;  /* 0x00000001d8007824 */ /* 0x000fe200078e0a09 */
[----:B------:R-:W-:Y:S01]  /*0910*/  LEA.HI R7, R7, R216, RZ, 0x6 ;  /* 0x000000d807077211 */ /* 0x000fe200078f30ff */
[C---:B------:R-:W-:Y:S01]  /*0920*/  IMAD R3, R61.reuse, UR8, RZ ;  /* 0x000000083d037c24 */ /* 0x040fe2000f8e02ff */
[----:B------:R-:W-:Y:S01]  /*0930*/  LEA.HI.X.SX32 R159, R4, R170, 0x1, P0 ;  /* 0x000000aa049f7211 */ /* 0x000fe200000f0eff */
[C---:B------:R-:W-:Y:S01]  /*0940*/  IMAD.SHL.U32 R18, R0.reuse, 0x8, RZ ;  /* 0x0000000800127824 */ /* 0x040fe200078e00ff */
[----:B------:R-:W-:Y:S01]  /*0950*/  SHF.R.S32.HI R6, RZ, 0x1f, R61 ;  /* 0x0000001fff067819 */ /* 0x000fe2000001143d */
[----:B------:R-:W-:Y:S01]  /*0960*/  IMAD R4, R61, -0x30, R2 ;  /* 0xffffffd03d047824 */ /* 0x000fe200078e0202 */
[----:B------:R-:W-:Y:S01]  /*0970*/  LOP3.LUT R119, R119, 0x1c0, RZ, 0xc0, !PT ;  /* 0x000001c077777812 */ /* 0x000fe200078ec0ff */
[----:B------:R-:W-:Y:S01]  /*0980*/  IMAD R9, R159, c[0x0][0x238], RZ ;  /* 0x00008e009f097a24 */ /* 0x000fe200078e02ff */
[--C-:B------:R-:W-:Y:S01]  /*0990*/  SHF.R.S32.HI R19, RZ, 0x1f, R18.reuse ;  /* 0x0000001fff137819 */ /* 0x100fe20000011412 */
[----:B------:R-:W-:Y:S01]  /*09a0*/  IMAD.SHL.U32 R20, R0, 0x4, RZ ;  /* 0x0000000400147824 */ /* 0x000fe200078e00ff */
[----:B------:R-:W-:Y:S01]  /*09b0*/  IMNMX R4, R4, 0x30, PT ;  /* 0x0000003004047817 */ /* 0x000fe20003800200 */
[----:B------:R-:W-:Y:S01]  /*09c0*/  IMAD R8, R158, c[0x0][0x23c], R9 ;  /* 0x00008f009e087a24 */ /* 0x000fe200078e0209 */
[----:B------:R-:W-:Y:S01]  /*09d0*/  IADD3 R121, R18, 0x80, RZ ;  /* 0x0000008012797810 */ /* 0x000fe20007ffe0ff */
[----:B------:R-:W-:Y:S01]  /*09e0*/  IMAD.WIDE.U32 R10, R158, c[0x0][0x238], R18 ;  /* 0x00008e009e0a7a25 */ /* 0x000fe200078e0012 */
[----:B------:R-:W-:Y:S01]  /*09f0*/  IADD3 R16, R20, 0x40, RZ ;  /* 0x0000004014107810 */ /* 0x000fe20007ffe0ff */
[----:B------:R-:W-:Y:S01]  /*0a00*/  USHF.L.U32 UR12, UR4, 0x5, URZ ;  /* 0x00000005040c7899 */ /* 0x000fe2000800063f */
[----:B------:R-:W-:Y:S01]  /*0a10*/  LOP3.LUT R117, R119, 0x38, R18, 0xf8, !PT ;  /* 0x0000003877757812 */ /* 0x000fe200078ef812 */
[----:B------:R-:W-:Y:S01]  /*0a20*/  IMAD.IADD R9, R11, 0x1, R8 ;  /* 0x000000010b097824 */ /* 0x000fe200078e0208 */
[----:B------:R-:W-:Y:S01]  /*0a30*/  SHF.R.U32.HI R118, RZ, 0x3, R119 ;  /* 0x00000003ff767819 */ /* 0x000fe20000011677 */
[----:B------:R-:W-:Y:S01]  /*0a40*/  IMAD.MOV.U32 R8, RZ, RZ, R10 ;  /* 0x000000ffff087224 */ /* 0x000fe200078e000a */
[----:B------:R-:W-:Y:S01]  /*0a50*/  IADD3 R120, R18, 0xc0, RZ ;  /* 0x000000c012787810 */ /* 0x000fe20007ffe0ff */
[----:B------:R-:W-:Y:S01]  /*0a60*/  IMAD.IADD R4, R4, 0x1, -R17 ;  /* 0x0000000104047824 */ /* 0x000fe200078e0a11 */
[----:B------:R-:W-:Y:S01]  /*0a70*/  ISETP.GE.AND P2, PT, R18, c[0x0][0x1d4], PT ;  /* 0x0000750012007a0c */ /* 0x000fe20003f46270 */
[----:B------:R-:W-:Y:S01]  /*0a80*/  IMAD.WIDE.U32 R8, R215, c[0x0][0x240], R8 ;  /* 0x00009000d7087a25 */ /* 0x000fe200078e0008 */
[----:B------:R-:W-:Y:S01]  /*0a90*/  ISETP.GE.AND P6, PT, R121, c[0x0][0x1d4], PT ;  /* 0x0000750079007a0c */ /* 0x000fe20003fc6270 */
[----:B------:R-:W-:Y:S01]  /*0aa0*/  UMOV UR6, 0x5 ;  /* 0x0000000500067882 */ /* 0x000fe20000000000 */
[C---:B------:R-:W-:Y:S01]  /*0ab0*/  ISETP.GE.AND P0, PT, R4.reuse, 0x1, PT ;  /* 0x000000010400780c */ /* 0x040fe20003f06270 */
[----:B------:R-:W-:Y:S01]  /*0ac0*/  IMAD.IADD R163, R9, 0x1, R162 ;  /* 0x0000000109a37824 */ /* 0x000fe200078e02a2 */
[----:B------:R-:W-:Y:S01]  /*0ad0*/  ISETP.GT.AND P3, PT, R4, 0x20, PT ;  /* 0x000000200400780c */ /* 0x000fe20003f64270 */
[----:B------:R-:W-:Y:S01]  /*0ae0*/  IMAD.MOV.U32 R162, RZ, RZ, R8 ;  /* 0x000000ffffa27224 */ /* 0x000fe200078e0008 */
[----:B------:R-:W-:Y:S01]  /*0af0*/  ISETP.GE.AND P5, PT, R120, c[0x0][0x1d4], PT ;  /* 0x0000750078007a0c */ /* 0x000fe20003fa6270 */
[----:B------:R-:W-:Y:S01]  /*0b00*/  IMAD.SHL.U32 R7, R7, 0x8, RZ ;  /* 0x0000000807077824 */ /* 0x000fe200078e00ff */
[----:B------:R-:W-:Y:S01]  /*0b10*/  USHF.L.U64.HI UR9, UR4, UR6, UR5 ;  /* 0x0000000604097299 */ /* 0x000fe20008010205 */
[----:B------:R-:W-:Y:S01]  /*0b20*/  IMAD.WIDE.U32 R162, R160, c[0x0][0x248], R162 ;  /* 0x00009200a0a27a25 */ /* 0x000fe200078e00a2 */
[----:B------:R-:W-:Y:S01]  /*0b30*/  P2R R125, PR, RZ, 0x4 ;  /* 0x00000004ff7d7803 */ /* 0x000fe20000000000 */
[----:B------:R-:W-:Y:S01]  /*0b40*/  ULDC.64 UR4, c[0x0][0x280] ;  /* 0x0000a00000047ab9 */ /* 0x000fe20000000a00 */
[----:B------:R-:W-:Y:S01]  /*0b50*/  LOP3.LUT R7, R7, 0xfffffe00, RZ, 0xc0, !PT ;  /* 0xfffffe0007077812 */ /* 0x000fe200078ec0ff */
[----:B------:R-:W-:Y:S01]  /*0b60*/  IMAD.IADD R15, R20, 0x1, R16 ;  /* 0x00000001140f7824 */ /* 0x000fe200078e0210 */
[----:B------:R-:W-:Y:S01]  /*0b70*/  MOV R164, R162 ;  /* 0x000000a200a47202 */ /* 0x000fe20000000f00 */
[----:B------:R-:W-:Y:S01]  /*0b80*/  IMAD R3, R6, UR10, R3 ;  /* 0x0000000a06037c24 */ /* 0x000fe2000f8e0203 */
[----:B------:R-:W-:Y:S01]  /*0b90*/  LOP3.LUT R117, R7, R117, R118, 0xf6, !PT ;  /* 0x0000007507757212 */ /* 0x000fe200078ef676 */
[----:B------:R-:W-:Y:S01]  /*0ba0*/  IMAD R22, R108, c[0x0][0x260], RZ ;  /* 0x000098006c167a24 */ /* 0x000fe200078e02ff */
[----:B------:R-:W-:Y:S01]  /*0bb0*/  SHF.R.S32.HI R21, RZ, 0x1f, R20 ;  /* 0x0000001fff157819 */ /* 0x000fe20000011414 */
[----:B------:R-:W-:Y:S01]  /*0bc0*/  IMAD.WIDE.U32 R10, R215, c[0x0][0x260], R18 ;  /* 0x00009800d70a7a25 */ /* 0x000fe200078e0012 */
[----:B------:R-:W-:Y:S01]  /*0bd0*/  IADD3 R116, R17, 0x20, RZ ;  /* 0x0000002011747810 */ /* 0x000fe20007ffe0ff */
[----:B------:R-:W-:Y:S01]  /*0be0*/  USHF.L.U64.HI UR13, UR4, UR6, UR5 ;  /* 0x00000006040d7299 */ /* 0x000fe20008010205 */
[----:B------:R-:W-:Y:S01]  /*0bf0*/  P2R R123, PR, RZ, 0x40 ;  /* 0x00000040ff7b7803 */ /* 0x000fe20000000000 */
[----:B------:R-:W-:Y:S01]  /*0c00*/  IMAD.SHL.U32 R117, R117, 0x2, RZ ;  /* 0x0000000275757824 */ /* 0x000fe200078e00ff */
[----:B------:R-:W-:Y:S01]  /*0c10*/  USHF.L.U32 UR14, UR4, 0x5, URZ ;  /* 0x00000005040e7899 */ /* 0x000fe2000800063f */
[----:B------:R-:W-:Y:S01]  /*0c20*/  IMAD R22, R215, c[0x0][0x264], R22 ;  /* 0x00009900d7167a24 */ /* 0x000fe200078e0216 */
[----:B------:R-:W-:Y:S01]  /*0c30*/  UIMAD.WIDE.U32 UR20, UR4, 0x30, URZ ;  /* 0x00000030041478a5 */ /* 0x000fe2000f8e003f */
[C---:B------:R-:W-:Y:S01]  /*0c40*/  IMAD R172, R170.reuse, c[0x0][0x280], RZ ;  /* 0x0000a000aaac7a24 */ /* 0x040fe200078e02ff */
[----:B------:R-:W-:Y:S01]  /*0c50*/  UIMAD UR15, UR7, UR5, URZ ;  /* 0x00000005070f72a4 */ /* 0x000fe2000f8e023f */
[----:B------:R-:W-:Y:S01]  /*0c60*/  IMAD.IADD R23, R11, 0x1, R22 ;  /* 0x000000010b177824 */ /* 0x000fe200078e0216 */
[----:B------:R-:W-:Y:S01]  /*0c70*/  P2R R122, PR, RZ, 0x20 ;  /* 0x00000020ff7a7803 */ /* 0x000fe20000000000 */
[----:B------:R-:W-:Y:S01]  /*0c80*/  IMAD.MOV.U32 R22, RZ, RZ, R10 ;  /* 0x000000ffff167224 */ /* 0x000fe200078e000a */
[----:B------:R-:W-:Y:S01]  /*0c90*/  ULDC.64 UR4, c[0x0][0x290] ;  /* 0x0000a40000047ab9 */ /* 0x000fe20000000a00 */
[----:B------:R-:W-:Y:S01]  /*0ca0*/  IMAD R170, R170, c[0x0][0x290], RZ ;  /* 0x0000a400aaaa7a24 */ /* 0x000fe200078e02ff */
[----:B------:R-:W-:Y:S01]  /*0cb0*/  USHF.L.U64.HI UR6, UR4, UR6, UR5 ;  /* 0x0000000604067299 */ /* 0x000fe20008010205 */
[C---:B------:R-:W-:Y:S01]  /*0cc0*/  IMAD.WIDE.U32 R8, R17.reuse, c[0x0][0x290], R18 ;  /* 0x0000a40011087a25 */ /* 0x040fe200078e0012 */
[----:B------:R-:W-:Y:S01]  /*0cd0*/  UIMAD.WIDE.U32 UR22, UR4, 0x30, URZ ;  /* 0x00000030041678a5 */ /* 0x000fe2000f8e003f */
[C---:B------:R-:W-:Y:S01]  /*0ce0*/  IADD3 R129, -R17.reuse, 0x30, RZ ;  /* 0x0000003011817810 */ /* 0x040fe20007ffe1ff */
[----:B------:R-:W-:Y:S01]  /*0cf0*/  UIMAD UR5, UR7, UR5, URZ ;  /* 0x00000005070572a4 */ /* 0x000fe2000f8e023f */
[C---:B------:R-:W-:Y:S01]  /*0d00*/  IMAD R170, R17.reuse, c[0x0][0x294], R170 ;  /* 0x0000a50011aa7a24 */ /* 0x040fe200078e02aa */
[----:B------:R-:W-:Y:S01]  /*0d10*/  IADD3 R14, R20, 0x20, RZ ;  /* 0x00000020140e7810 */ /* 0x000fe20007ffe0ff */
[C---:B------:R-:W-:Y:S01]  /*0d20*/  IMAD R172, R17.reuse, c[0x0][0x284], R172 ;  /* 0x0000a10011ac7a24 */ /* 0x040fe200078e02ac */
[----:B------:R-:W-:Y:S01]  /*0d30*/  USHF.L.U32 UR18, UR4, 0x5, URZ ;  /* 0x0000000504127899 */ /* 0x000fe2000800063f */
[----:B------:R-:W-:Y:S01]  /*0d40*/  IMAD.WIDE.U32 R12, R17, c[0x0][0x280], R18 ;  /* 0x0000a000110c7a25 */ /* 0x000fe200078e0012 */
[----:B------:R-:W-:-:S02]  /*0d50*/  UIADD3 UR15, UR21, UR15, URZ ;  /* 0x0000000f150f7290 */ /* 0x000fc4000fffe03f */
[----:B------:R-:W-:Y:S01]  /*0d60*/  UIADD3 UR5, UR23, UR5, URZ ;  /* 0x0000000517057290 */ /* 0x000fe2000fffe03f */
[----:B------:R-:W-:Y:S01]  /*0d70*/  IMAD.IADD R171, R170, 0x1, R9 ;  /* 0x00000001aaab7824 */ /* 0x000fe200078e0209 */
[----:B------:R-:W-:Y:S01]  /*0d80*/  ULDC.U8 UR4, c[0x0][0x298] ;  /* 0x0000a60000047ab9 */ /* 0x000fe20000000000 */
[----:B------:R-:W-:-:S04]  /*0d90*/  IMAD.WIDE.U32 R178, R17, c[0x0][0x280], R20 ;  /* 0x0000a00011b27a25 */ /* 0x000fc800078e0014 */
[----:B------:R-:W-:Y:S01]  /*0da0*/  IMAD.IADD R173, R172, 0x1, R13 ;  /* 0x00000001acad7824 */ /* 0x000fe200078e020d */
[----:B------:R-:W-:Y:S01]  /*0db0*/  SHF.R.S32.HI R13, RZ, 0x1f, R116 ;  /* 0x0000001fff0d7819 */ /* 0x000fe20000011474 */
[----:B------:R-:W-:Y:S02]  /*0dc0*/  IMAD.IADD R179, R179, 0x1, R172 ;  /* 0x00000001b3b37824 */ /* 0x000fe400078e02ac */
[----:B------:R-:W-:Y:S01]  /*0dd0*/  IMAD.MOV.U32 R172, RZ, RZ, R12 ;  /* 0x000000ffffac7224 */ /* 0x000fe200078e000c */
[----:B------:R-:W-:Y:S01]  /*0de0*/  LEA.HI R12, R13, R116, RZ, 0x3 ;  /* 0x000000740d0c7211 */ /* 0x000fe200078f18ff */
[----:B------:R-:W-:Y:S02]  /*0df0*/  IMAD.SHL.U32 R115, R116, 0x40, RZ ;  /* 0x0000004074737824 */ /* 0x000fe400078e00ff */
[----:B------:R-:W-:Y:S01]  /*0e00*/  IMAD.WIDE.U32 R166, R215, c[0x0][0x210], RZ ;  /* 0x00008400d7a67a25 */ /* 0x000fe200078e00ff */
[----:B------:R-:W-:Y:S02]  /*0e10*/  SHF.L.U32 R12, R12, 0x6, RZ ;  /* 0x000000060c0c7819 */ /* 0x000fe400000006ff */
[----:B------:R-:W-:Y:S01]  /*0e20*/  LOP3.LUT R115, R115, 0x1c0, RZ, 0xc0, !PT ;  /* 0x000001c073737812 */ /* 0x000fe200078ec0ff */
[----:B------:R-:W-:Y:S01]  /*0e30*/  IMAD.WIDE.U32 R176, R17, c[0x0][0x290], R20 ;  /* 0x0000a40011b07a25 */ /* 0x000fe200078e0014 */
[----:B------:R-:W-:-:S02]  /*0e40*/  LOP3.LUT R12, R12, 0xfffffe00, RZ, 0xc0, !PT ;  /* 0xfffffe000c0c7812 */ /* 0x000fc400078ec0ff */
[----:B------:R-:W-:Y:S01]  /*0e50*/  SHF.R.U32.HI R126, RZ, 0x3, R115 ;  /* 0x00000003ff7e7819 */ /* 0x000fe20000011673 */
[----:B------:R-:W-:Y:S02]  /*0e60*/  IMAD.MOV.U32 R146, RZ, RZ, c[0x0][0x27c] ;  /* 0x00009f00ff927624 */ /* 0x000fe400078e00ff */
[----:B------:R-:W-:Y:S02]  /*0e70*/  IMAD.IADD R177, R177, 0x1, R170 ;  /* 0x00000001b1b17824 */ /* 0x000fe400078e02aa */
[----:B------:R-:W-:Y:S02]  /*0e80*/  IMAD.MOV.U32 R147, RZ, RZ, c[0x0][0x2b8] ;  /* 0x0000ae00ff937624 */ /* 0x000fe400078e00ff */
[----:B------:R-:W-:Y:S02]  /*0e90*/  IMAD.MOV.U32 R170, RZ, RZ, R8 ;  /* 0x000000ffffaa7224 */ /* 0x000fe400078e0008 */
[----:B-----5:R-:W-:-:S04]  /*0ea0*/  IMAD.WIDE.U32 R178, R110, c[0x0][0x280], R178 ;  /* 0x0000a0006eb27a25 */ /* 0x020fc800078e00b2 */
[----:B------:R-:W-:Y:S02]  /*0eb0*/  IMAD.MOV.U32 R74, RZ, RZ, c[0x0][0x27c] ;  /* 0x00009f00ff4a7624 */ /* 0x000fe400078e00ff */
[----:B------:R-:W-:-:S04]  /*0ec0*/  IMAD.WIDE.U32 R168, R215, c[0x0][0x1e8], RZ ;  /* 0x00007a00d7a87a25 */ /* 0x000fc800078e00ff */
[----:B------:R-:W-:-:S04]  /*0ed0*/  IMAD.WIDE.U32 R176, R110, c[0x0][0x290], R176 ;  /* 0x0000a4006eb07a25 */ /* 0x000fc800078e00b0 */
[----:B------:R-:W-:-:S04]  /*0ee0*/  IMAD.WIDE.U32 R172, R110, c[0x0][0x280], R172 ;  /* 0x0000a0006eac7a25 */ /* 0x000fc800078e00ac */
[----:B------:R-:W-:-:S04]  /*0ef0*/  IMAD.WIDE.U32 R170, R110, c[0x0][0x290], R170 ;  /* 0x0000a4006eaa7a25 */ /* 0x000fc800078e00aa */
[----:B------:R-:W-:Y:S02]  /*0f00*/  IMAD.SHL.U32 R74, R74, 0x2, RZ ;  /* 0x000000024a4a7824 */ /* 0x000fe400078e00ff */
[----:B------:R-:W-:Y:S01]  /*0f10*/  IMAD R0, R0, 0x20, R17 ;  /* 0x0000002000007824 */ /* 0x000fe200078e0211 */
[----:B--2---:R-:W-:Y:S01]  /*0f20*/  @P1 SHF.R.S32.HI R175, RZ, 0x1f, R174 ;  /* 0x0000001fffaf1819 */ /* 0x004fe200000114ae */
[----:B------:R-:W-:Y:S01]  /*0f30*/  @!P1 IMAD.MOV.U32 R175, RZ, RZ, R139 ;  /* 0x000000ffffaf9224 */ /* 0x000fe200078e008b */
[----:B------:R-:W-:Y:S01]  /*0f40*/  SEL R139, R139, RZ, !P4 ;  /* 0x000000ff8b8b7207 */ /* 0x000fe20006000000 */
[----:B------:R-:W-:Y:S01]  /*0f50*/  @!P1 IMAD.MOV.U32 R174, RZ, RZ, R218 ;  /* 0x000000ffffae9224 */ /* 0x000fe200078e00da */
[----:B------:R-:W-:-:S03]  /*0f60*/  ISETP.GE.AND P4, PT, R15, c[0x0][0x1d4], PT ;  /* 0x000075000f007a0c */ /* 0x000fc60003f86270 */
[C---:B------:R-:W-:Y:S01]  /*0f70*/  IMAD R165, R139.reuse, c[0x0][0x248], RZ ;  /* 0x000092008ba57a24 */ /* 0x040fe200078e02ff */
[----:B------:R-:W-:Y:S01]  /*0f80*/  P2R R124, PR, RZ, 0x10 ;  /* 0x00000010ff7c7803 */ /* 0x000fe20000000000 */
[----:B------:R-:W-:Y:S02]  /*0f90*/  IMAD R139, R139, c[0x0][0x268], RZ ;  /* 0x00009a008b8b7a24 */ /* 0x000fe400078e02ff */
[C---:B------:R-:W-:Y:S02]  /*0fa0*/  IMAD R165, R160.reuse, c[0x0][0x24c], R165 ;  /* 0x00009300a0a57a24 */ /* 0x040fe400078e02a5 */
[C---:B------:R-:W-:Y:S02]  /*0fb0*/  IMAD R139, R160.reuse, c[0x0][0x26c], R139 ;  /* 0x00009b00a08b7a24 */ /* 0x040fe400078e028b */
[----:B------:R-:W-:Y:S02]  /*0fc0*/  IMAD.IADD R165, R163, 0x1, R165 ;  /* 0x00000001a3a57824 */ /* 0x000fe400078e02a5 */
[----:B------:R-:W-:-:S04]  /*0fd0*/  IMAD.WIDE.U32 R160, R160, c[0x0][0x268], R22 ;  /* 0x00009a00a0a07a25 */ /* 0x000fc800078e0016 */
[----:B------:R-:W-:-:S04]  /*0fe0*/  IMAD.WIDE.U32 R4, R61, UR10, R164 ;  /* 0x0000000a3d047c25 */ /* 0x000fc8000f8e00a4 */
[----:B------:R-:W-:Y:S01]  /*0ff0*/  IMAD.IADD R3, R5, 0x1, R3 ;  /* 0x0000000105037824 */ /* 0x000fe200078e0203 */
[----:B------:R-:W-:Y:S01]  /*1000*/  @P0 LEA R24, P1, R4, c[0x0][0x220], 0x1 ;  /* 0x0000880004180a11 */ /* 0x000fe200078208ff */
[----:B------:R-:W-:-:S03]  /*1010*/  IMAD.IADD R139, R161, 0x1, R139 ;  /* 0x00000001a18b7824 */ /* 0x000fc600078e028b */
[C---:B------:R-:W-:Y:S02]  /*1020*/  @P0 LEA.HI.X R25, R4.reuse, c[0x0][0x224], R3, 0x1, P1 ;  /* 0x0000890004190a11 */ /* 0x040fe400008f0c03 */
[----:B------:R-:W-:-:S03]  /*1030*/  @P3 IADD3 R4, P1, R4, UR12, RZ ;  /* 0x0000000c04043c10 */ /* 0x000fc6000ff3e0ff */
[----:B------:R-:W-:Y:S01]  /*1040*/  @!PT LDS RZ, [RZ] ;  /* 0x00000000fffff984 */ /* 0x000fe20000000800 */
[----:B------:R-:W-:Y:S01]  /*1050*/  @!PT LDS RZ, [RZ] ;  /* 0x00000000fffff984 */ /* 0x000fe20000000800 */
[----:B------:R-:W-:Y:S01]  /*1060*/  @!PT LDS RZ, [RZ] ;  /* 0x00000000fffff984 */ /* 0x000fe20000000800 */
[----:B------:R1:W-:Y:S01]  /*1070*/  @P0 LDGSTS.E.BYPASS.LTC128B.128 [R117+0xa080], [R24.64], !P2 ;  /* 0x0a08000018750fae */ /* 0x0003e2000d101d50 */
[----:B------:R-:W-:Y:S02]  /*1080*/  @P3 IADD3.X R3, R3, UR9, RZ, P1, !PT ;  /* 0x0000000903033c10 */ /* 0x000fe40008ffe4ff */
[----:B------:R-:W-:Y:S01]  /*1090*/  ISETP.GE.AND P1, PT, R18, c[0x0][0x27c], PT ;  /* 0x00009f0012007a0c */ /* 0x000fe20003f26270 */
[----:B------:R1:W-:Y:S01]  /*10a0*/  @P0 LDGSTS.E.BYPASS.LTC128B.128 [R117+0xb880], [R24.64+0x80], !P4 ;  /* 0x0b88008018750fae */ /* 0x0003e2000e101d50 */
[----:B------:R-:W-:Y:S02]  /*10b0*/  ISETP.GE.AND P2, PT, R15, c[0x0][0x27c], PT ;  /* 0x00009f000f007a0c */ /* 0x000fe40003f46270 */
[----:B------:R-:W-:Y:S01]  /*10c0*/  SEL R5, RZ, c[0x0][0x27c], !P1 ;  /* 0x00009f00ff057a07 */ /* 0x000fe20004800000 */
[----:B------:R1:W-:Y:S01]  /*10d0*/  @P0 LDGSTS.E.BYPASS.LTC128B.128 [R117+0xd080], [R24.64+0x100], !P6 ;  /* 0x0d08010018750fae */ /* 0x0003e2000f101d50 */
[----:B------:R-:W-:-:S03]  /*10e0*/  SEL R6, RZ, c[0x0][0x27c], !P2 ;  /* 0x00009f00ff067a07 */ /* 0x000fc60005000000 */
[----:B------:R1:W-:Y:S01]  /*10f0*/  @P0 LDGSTS.E.BYPASS.LTC128B.128 [R117+0xe880], [R24.64+0x180], !P5 ;  /* 0x0e88018018750fae */ /* 0x0003e2000e901d50 */
[----:B------:R-:W-:Y:S01]  /*1100*/  @P3 LEA R10, P0, R4, c[0x0][0x220], 0x1 ;  /* 0x00008800040a3a11 */ /* 0x000fe200078008ff */
[----:B------:R-:W-:-:S03]  /*1110*/  IMAD.IADD R9, R15, 0x1, R6 ;  /* 0x000000010f097824 */ /* 0x000fc600078e0206 */
[----:B------:R-:W-:Y:S01]  /*1120*/  @P3 LEA.HI.X R11, R4, c[0x0][0x224], R3, 0x1, P0 ;  /* 0x00008900040b3a11 */ /* 0x000fe200000f0c03 */
[----:B------:R-:W-:Y:S01]  /*1130*/  IMAD.IADD R4, R18, 0x1, R5 ;  /* 0x0000000112047824 */ /* 0x000fe200078e0205 */
[----:B------:R-:W-:-:S04]  /*1140*/  ISETP.NE.AND P0, PT, R125, RZ, PT ;  /* 0x000000ff7d00720c */ /* 0x000fc80003f05270 */
[----:B------:R-:W-:-:S04]  /*1150*/  SHF.R.S32.HI R5, RZ, 0x1f, R4 ;  /* 0x0000001fff057819 */ /* 0x000fc80000011404 */
[CC--:B------:R-:W-:Y:S02]  /*1160*/  LEA.HI R3, R5.reuse, R4.reuse, RZ, 0x3 ;  /* 0x0000000405037211 */ /* 0x0c0fe400078f18ff */
[----:B------:R-:W-:Y:S02]  /*1170*/  LEA.HI R5, R5, R4, RZ, 0x6 ;  /* 0x0000000405057211 */ /* 0x000fe400078f30ff */
[----:B------:R-:W-:Y:S01]  /*1180*/  SHF.R.S32.HI R4, RZ, 0x1f, R9 ;  /* 0x0000001fff047819 */ /* 0x000fe20000011409 */
[----:B------:R2:W-:Y:S01]  /*1190*/  @P3 LDGSTS.E.BYPASS.LTC128B.128 [R117+0xb080], [R10.64], !P0 ;  /* 0x0b0800000a753fae */ /* 0x0005e2000c101d50 */
[----:B------:R-:W-:Y:S02]  /*11a0*/  SHF.R.S32.HI R5, RZ, 0x6, R5 ;  /* 0x00000006ff057819 */ /* 0x000fe40000011405 */
[CC--:B------:R-:W-:Y:S01]  /*11b0*/  LEA.HI R76, R4.reuse, R9.reuse, RZ, 0x3 ;  /* 0x00000009044c7211 */ /* 0x0c0fe200078f18ff */
[----:B------:R2:W-:Y:S01]  /*11c0*/  @P3 LDGSTS.E.BYPASS.LTC128B.128 [R117+0xc880], [R10.64+0x80], !P4 ;  /* 0x0c8800800a753fae */ /* 0x0005e2000e101d50 */
[----:B------:R-:W-:Y:S01]  /*11d0*/  LEA.HI R4, R4, R9, RZ, 0x6 ;  /* 0x0000000904047211 */ /* 0x000fe200078f30ff */
[----:B------:R-:W-:Y:S01]  /*11e0*/  IMAD R9, R5, 0xc00, R7 ;  /* 0x00000c0005097824 */ /* 0x000fe200078e0207 */
[----:B------:R-:W-:Y:S01]  /*11f0*/  LOP3.LUT R149, R115, 0x38, R76, 0xf8, !PT ;  /* 0x0000003873957812 */ /* 0x000fe200078ef84c */
[----:B------:R2:W-:Y:S01]  /*1200*/  @P3 LDGSTS.E.BYPASS.LTC128B.128 [R117+0xe080], [R10.64+0x100], !P6 ;  /* 0x0e0801000a753fae */ /* 0x0005e2000f101d50 */
[----:B------:R-:W-:Y:S01]  /*1210*/  SHF.R.S32.HI R4, RZ, 0x6, R4 ;  /* 0x00000006ff047819 */ /* 0x000fe20000011404 */
[--C-:B------:R-:W-:Y:S01]  /*1220*/  IMAD R5, R5, 0xc00, R12.reuse ;  /* 0x00000c0005057824 */ /* 0x100fe200078e020c */
[----:B------:R-:W-:Y:S01]  /*1230*/  LOP3.LUT R23, R119, 0x38, R3, 0xf8, !PT ;  /* 0x0000003877177812 */ /* 0x000fe200078ef803 */
[----:B------:R2:W-:Y:S01]  /*1240*/  @P3 LDGSTS.E.BYPASS.LTC128B.128 [R117+0xf880], [R10.64+0x180], !P5 ;  /* 0x0f8801800a753fae */ /* 0x0005e2000e901d50 */
[----:B------:R-:W-:Y:S01]  /*1250*/  LOP3.LUT R149, R149, R126, RZ, 0x3c, !PT ;  /* 0x0000007e95957212 */ /* 0x000fe200078e3cff */
[C---:B------:R-:W-:Y:S01]  /*1260*/  IMAD R6, R4.reuse, 0xc00, R7 ;  /* 0x00000c0004067824 */ /* 0x040fe200078e0207 */
[----:B------:R-:W-:Y:S01]  /*1270*/  LOP3.LUT R13, R115, 0x38, R3, 0xf8, !PT ;  /* 0x00000038730d7812 */ /* 0x000fe200078ef803 */
[----:B------:R-:W-:Y:S01]  /*1280*/  IMAD R4, R4, 0xc00, R12 ;  /* 0x00000c0004047824 */ /* 0x000fe200078e020c */
[----:B------:R-:W-:Y:S01]  /*1290*/  LOP3.LUT R152, R23, R118, RZ, 0x3c, !PT ;  /* 0x0000007617987212 */ /* 0x000fe200078e3cff */
[----:B------:R-:W0:Y:S01]  /*12a0*/  LDGDEPBAR ;  /* 0x00000000000079af */ /* 0x000e220000000000 */
[----:B------:R-:W-:Y:S01]  /*12b0*/  LOP3.LUT R150, R13, R126, RZ, 0x3c, !PT ;  /* 0x0000007e0d967212 */ /* 0x000fe200078e3cff */
[----:B------:R-:W-:Y:S01]  /*12c0*/  IMAD.IADD R149, R4, 0x1, R149 ;  /* 0x0000000104957824 */ /* 0x000fe200078e0295 */
[----:B------:R-:W-:Y:S01]  /*12d0*/  LOP3.LUT R151, R119, 0x38, R76, 0xf8, !PT ;  /* 0x0000003877977812 */ /* 0x000fe200078ef84c */
[----:B------:R-:W-:Y:S01]  /*12e0*/  IMAD R4, R108, c[0x0][0x210], RZ ;  /* 0x000084006c047a24 */ /* 0x000fe200078e02ff */
[----:B------:R-:W-:Y:S01]  /*12f0*/  ISETP.GE.AND P0, PT, R146, 0x1, PT ;  /* 0x000000019200780c */ /* 0x000fe20003f06270 */
[----:B------:R-:W-:Y:S01]  /*1300*/  IMAD.IADD R152, R9, 0x1, R152 ;  /* 0x0000000109987824 */ /* 0x000fe200078e0298 */
[----:B------:R-:W-:Y:S01]  /*1310*/  LOP3.LUT R151, R151, R118, RZ, 0x3c, !PT ;  /* 0x0000007697977212 */ /* 0x000fe200078e3cff */
[----:B------:R-:W-:Y:S01]  /*1320*/  IMAD R9, R215, c[0x0][0x214], R4 ;  /* 0x00008500d7097a24 */ /* 0x000fe200078e0204 */
[----:B------:R-:W-:Y:S01]  /*1330*/  SHF.R.S32.HI R4, RZ, 0x1f, R121 ;  /* 0x0000001fff047819 */ /* 0x000fe20000011479 */
[----:B------:R-:W-:Y:S01]  /*1340*/  IMAD.IADD R150, R5, 0x1, R150 ;  /* 0x0000000105967824 */ /* 0x000fe200078e0296 */
[----:B------:R-:W-:Y:S01]  /*1350*/  SHF.R.S32.HI R5, RZ, 0x1f, R110 ;  /* 0x0000001fff057819 */ /* 0x000fe2000001146e */
[----:B------:R-:W-:Y:S01]  /*1360*/  IMAD.IADD R128, R167, 0x1, R9 ;  /* 0x00000001a7807824 */ /* 0x000fe200078e0209 */
[----:B------:R-:W-:Y:S01]  /*1370*/  LEA.HI R133, R4, R121, RZ, 0x3 ;  /* 0x0000007904857211 */ /* 0x000fe200078f18ff */
[----:B------:R-:W-:Y:S01]  /*1380*/  IMAD.IADD R151, R6, 0x1, R151 ;  /* 0x0000000106977824 */ /* 0x000fe200078e0297 */
[----:B------:R-:W-:Y:S01]  /*1390*/  SHF.R.S32.HI R4, RZ, 0x1f, R15 ;  /* 0x0000001fff047819 */ /* 0x000fe2000001140f */
[----:B------:R-:W-:Y:S01]  /*13a0*/  IMAD R137, R5, c[0x0][0x280], RZ ;  /* 0x0000a00005897a24 */ /* 0x000fe200078e02ff */
[----:B------:R-:W-:Y:S01]  /*13b0*/  LOP3.LUT R133, R133, 0xfffffff8, RZ, 0xc0, !PT ;  /* 0xfffffff885857812 */ /* 0x000fe200078ec0ff */
[----:B------:R-:W-:Y:S01]  /*13c0*/  IMAD R9, R175, c[0x0][0x2b0], RZ ;  /* 0x0000ac00af097a24 */ /* 0x000fe200078e02ff */
[----:B------:R-:W-:Y:S01]  /*13d0*/  LEA.HI R135, R4, R15, RZ, 0x3 ;  /* 0x0000000f04877211 */ /* 0x000fe200078f18ff */
[----:B------:R-:W-:Y:S01]  /*13e0*/  IMAD R6, R108, c[0x0][0x1e8], RZ ;  /* 0x00007a006c067a24 */ /* 0x000fe200078e02ff */
[----:B--2---:R-:W-:Y:S01]  /*13f0*/  SHF.R.S32.HI R11, RZ, 0x1f, R120 ;  /* 0x0000001fff0b7819 */ /* 0x004fe20000011478 */
[----:B------:R-:W-:Y:S01]  /*1400*/  IMAD R5, R5, c[0x0][0x290], RZ ;  /* 0x0000a40005057a24 */ /* 0x000fe200078e02ff */
[----:B------:R-:W-:Y:S01]  /*1410*/  LOP3.LUT R135, R135, 0xfffffff8, RZ, 0xc0, !PT ;  /* 0xfffffff887877812 */ /* 0x000fe200078ec0ff */
[----:B------:R-:W-:Y:S01]  /*1420*/  IMAD R137, R110, c[0x0][0x284], R137 ;  /* 0x0000a1006e897a24 */ /* 0x000fe200078e0289 */
[----:B------:R-:W-:Y:S01]  /*1430*/  LEA.HI R134, R11, R120, RZ, 0x3 ;  /* 0x000000780b867211 */ /* 0x000fe200078f18ff */
[----:B------:R-:W-:Y:S01]  /*1440*/  IMAD R9, R174, c[0x0][0x2b4], R9 ;  /* 0x0000ad00ae097a24 */ /* 0x000fe200078e0209 */
[----:B------:R-:W-:Y:S01]  /*1450*/  LOP3.LUT R145, R3, 0xfffffff8, RZ, 0xc0, !PT ;  /* 0xfffffff803917812 */ /* 0x000fe200078ec0ff */
[----:B------:R-:W-:Y:S01]  /*1460*/  IMAD R127, R215, c[0x0][0x1ec], R6 ;  /* 0x00007b00d77f7a24 */ /* 0x000fe200078e0206 */
[----:B------:R-:W-:Y:S01]  /*1470*/  LOP3.LUT R134, R134, 0xfffffff8, RZ, 0xc0, !PT ;  /* 0xfffffff886867812 */ /* 0x000fe200078ec0ff */
[----:B------:R-:W-:Y:S01]  /*1480*/  IMAD R5, R110, c[0x0][0x294], R5 ;  /* 0x0000a5006e057a24 */ /* 0x000fe200078e0205 */
[----:B------:R-:W-:Y:S01]  /*1490*/  LOP3.LUT R143, R76, 0xfffffff8, RZ, 0xc0, !PT ;  /* 0xfffffff84c8f7812 */ /* 0x000fe200078ec0ff */
[----:B------:R-:W-:Y:S01]  /*14a0*/  IMAD.WIDE.U32 R174, R174, c[0x0][0x2b0], RZ ;  /* 0x0000ac00aeae7a25 */ /* 0x000fe200078e00ff */
[----:B------:R-:W-:-:S02]  /*14b0*/  ISETP.NE.AND P3, PT, R147, 0x1, PT ;  /* 0x000000019300780c */ /* 0x000fc40003f65270 */
[----:B------:R-:W-:Y:S01]  /*14c0*/  SHF.R.S32.HI R77, RZ, 0x3, R3 ;  /* 0x00000003ff4d7819 */ /* 0x000fe20000011403 */
[----:B------:R-:W-:Y:S01]  /*14d0*/  IMAD.IADD R127, R169, 0x1, R127 ;  /* 0x00000001a97f7824 */ /* 0x000fe200078e027f */
[----:B------:R-:W-:Y:S01]  /*14e0*/  IADD3 R141, R179, R137, RZ ;  /* 0x00000089b38d7210 */ /* 0x000fe20007ffe0ff */
[----:B------:R-:W-:Y:S01]  /*14f0*/  IMAD.IADD R130, R175, 0x1, R9 ;  /* 0x00000001af827824 */ /* 0x000fe200078e0209 */
[----:B------:R-:W-:Y:S01]  /*1500*/  P2R R3, PR, RZ, 0x1 ;  /* 0x00000001ff037803 */ /* 0x000fe20000000000 */
[----:B------:R-:W-:Y:S01]  /*1510*/  IMAD.IADD R137, R137, 0x1, R173 ;  /* 0x0000000189897824 */ /* 0x000fe200078e02ad */
[----:B------:R-:W-:Y:S01]  /*1520*/  IADD3 R13, R20, 0x60, RZ ;  /* 0x00000060140d7810 */ /* 0x000fe20007ffe0ff */
[----:B------:R-:W-:Y:S01]  /*1530*/  IMAD.IADD R140, R177, 0x1, R5 ;  /* 0x00000001b18c7824 */ /* 0x000fe200078e0205 */
[----:B------:R-:W-:Y:S01]  /*1540*/  SHF.R.S32.HI R132, RZ, 0x1f, R133 ;  /* 0x0000001fff847819 */ /* 0x000fe20000011485 */
[----:B------:R-:W-:Y:S01]  /*1550*/  IMAD.IADD R136, R5, 0x1, R171 ;  /* 0x0000000105887824 */ /* 0x000fe200078e02ab */
[----:B------:R-:W-:Y:S01]  /*1560*/  SHF.R.S32.HI R131, RZ, 0x1f, R134 ;  /* 0x0000001fff837819 */ /* 0x000fe20000011486 */
[----:B------:R-:W-:Y:S01]  /*1570*/  IMAD.SHL.U32 R152, R152, 0x2, RZ ;  /* 0x0000000298987824 */ /* 0x000fe200078e00ff */
[----:B------:R-:W-:Y:S01]  /*1580*/  SHF.R.S32.HI R144, RZ, 0x1f, R135 ;  /* 0x0000001fff907819 */ /* 0x000fe20000011487 */
[----:B------:R-:W-:Y:S01]  /*1590*/  IMAD.SHL.U32 R150, R150, 0x2, RZ ;  /* 0x0000000296967824 */ /* 0x000fe200078e00ff */
[----:B------:R-:W-:Y:S01]  /*15a0*/  SHF.R.S32.HI R142, RZ, 0x1f, R145 ;  /* 0x0000001fff8e7819 */ /* 0x000fe20000011491 */
[----:B------:R-:W-:Y:S01]  /*15b0*/  IMAD.SHL.U32 R151, R151, 0x2, RZ ;  /* 0x0000000297977824 */ /* 0x000fe200078e00ff */
[----:B------:R-:W-:Y:S01]  /*15c0*/  SHF.R.S32.HI R76, RZ, 0x3, R76 ;  /* 0x00000003ff4c7819 */ /* 0x000fe2000001144c */
[----:B------:R-:W-:Y:S01]  /*15d0*/  IMAD.SHL.U32 R149, R149, 0x2, RZ ;  /* 0x0000000295957824 */ /* 0x000fe200078e00ff */
[----:B------:R-:W-:-:S02]  /*15e0*/  SHF.R.S32.HI R148, RZ, 0x1f, R143 ;  /* 0x0000001fff947819 */ /* 0x000fc4000001148f */
[----:B------:R-:W-:Y:S01]  /*15f0*/  P2R R3, PR, RZ, 0x8 ;  /* 0x00000008ff037803 */ /* 0x000fe20000000000 */
[----:B-1----:R-:W-:Y:S06]  /*1600*/  BAR.SYNC.DEFER_BLOCKING 0x0 ;  /* 0x0000000000007b1d */ /* 0x002fec0000010000 */
.L_x_874:
[----:B-1----:R-:W-:Y:S01]  /*1610*/  IMAD R3, R61, 0x30, R0 ;  /* 0x000000303d037824 */ /* 0x002fe200078e0200 */
[----:B------:R-:W-:Y:S01]  /*1620*/  ISETP.NE.AND P3, PT, R147, 0x1, PT ;  /* 0x000000019300780c */ /* 0x000fe20003f65270 */
[----:B------:R-:W-:Y:S01]  /*1630*/  IMAD.MOV.U32 R157, RZ, RZ, RZ ;  /* 0x000000ffff9d7224 */ /* 0x000fe200078e00ff */
[----:B------:R-:W-:Y:S04]  /*1640*/  DEPBAR.LE SB0, 0x0 ;  /* 0x000080000000791a */ /* 0x000fe80000000000 */
[----:B------:R-:W-:Y:S01]  /*1650*/  IMAD.IADD R155, R112, 0x1, R3 ;  /* 0x00000001709b7824 */ /* 0x000fe200078e0203 */
[----:B------:R-:W-:Y:S01]  /*1660*/  ISETP.GE.AND P0, PT, R3, R2, PT ;  /* 0x000000020300720c */ /* 0x000fe20003f06270 */
[----:B------:R-:W-:Y:S01]  /*1670*/  BSSY B2, `(.L_x_835) ;  /* 0x0000553000027945 */ /* 0x000fe20003800000 */
[----:B------:R-:W-:Y:S01]  /*1680*/  ISETP.GE.AND P4, PT, R146, 0x1, PT ;  /* 0x000000019200780c */ /* 0x000fe20003f86270 */
[----:B------:R-:W-:Y:S01]  /*1690*/  IMAD.MOV.U32 R5, RZ, RZ, R155 ;  /* 0x000000ffff057224 */ /* 0x000fe200078e009b */
[----:B------:R-:W-:Y:S02]  /*16a0*/  ISETP.GT.OR P0, PT, R0, 0x2f, P0 ;  /* 0x0000002f0000780c */ /* 0x000fe40000704670 */
[----:B--2---:R-:W-:Y:S05]  /*16b0*/  @P3 IMAD.HI.U32 R4, R155, c[0x0][0x2bc], RZ ;  /* 0x0000af009b043a27 */ /* 0x004fea00078e00ff */
[----:B------:R-:W-:Y:S06]  /*16c0*/  @P3 SHF.R.U32.HI R5, RZ, c[0x0][0x2c0], R4 ;  /* 0x0000b000ff053a19 */ /* 0x000fec0000011604 */
[C---:B------:R-:W-:Y:S04]  /*16d0*/  @!P0 IADD3 R9, P3, R5.reuse, R174, RZ ;  /* 0x000000ae05098210 */ /* 0x040fe80007f7e0ff */
[----:B------:R-:W-:Y:S02]  /*16e0*/  @!P0 LEA.HI.X.SX32 R4, R5, R130, 0x1, P3 ;  /* 0x0000008205048211 */ /* 0x000fe400018f0eff */
[C---:B------:R-:W-:Y:S04]  /*16f0*/  @!P0 LEA R10, P3, R9.reuse, c[0x0][0x2a0], 0x2 ;  /* 0x0000a800090a8a11 */ /* 0x040fe800078610ff */
[----:B------:R-:W-:Y:S01]  /*1700*/  @!P0 LEA.HI.X R11, R9, c[0x0][0x2a4], R4, 0x2, P3 ;  /* 0x0000a900090b8a11 */ /* 0x000fe200018f1404 */
[----:B------:R-:W-:Y:S04]  /*1710*/  IMAD.MOV R4, RZ, RZ, -R5 ;  /* 0x000000ffff047224 */ /* 0x000fe800078e0a05 */
[----:B------:R-:W-:Y:S01]  /*1720*/  IMAD R155, R4, c[0x0][0x2b8], R155 ;  /* 0x0000ae00049b7a24 */ /* 0x000fe200078e029b */
[----:B------:R-:W2:Y:S03]  /*1730*/  @!P0 LDG.E R157, [R10.64] ;  /* 0x000000100a9d8981 */ /* 0x000ea6000c1e1900 */
[C---:B------:R-:W-:Y:S01]  /*1740*/  IMAD.WIDE.U32 R8, R155.reuse, c[0x0][0x1e0], RZ ;  /* 0x000078009b087a25 */ /* 0x040fe200078e00ff */
[----:B------:R-:W-:Y:S01]  /*1750*/  SHF.R.S32.HI R154, RZ, 0x1f, R155 ;  /* 0x0000001fff9a7819 */ /* 0x000fe2000001149b */
[----:B------:R-:W-:Y:S04]  /*1760*/  BAR.SYNC.DEFER_BLOCKING 0x0 ;  /* 0x0000000000007b1d */ /* 0x000fe80000010000 */
[----:B------:R-:W-:Y:S04]  /*1770*/  IMAD R4, R154, c[0x0][0x1e0], RZ ;  /* 0x000078009a047a24 */ /* 0x000fe800078e02ff */
[----:B------:R-:W-:Y:S04]  /*1780*/  IMAD R4, R155, c[0x0][0x1e4], R4 ;  /* 0x000079009b047a24 */ /* 0x000fe800078e0204 */
[----:B------:R-:W-:Y:S01]  /*1790*/  IMAD.IADD R9, R9, 0x1, R4 ;  /* 0x0000000109097824 */ /* 0x000fe200078e0204 */
[----:B--2---:R-:W-:Y:S03]  /*17a0*/  SHF.R.S32.HI R153, RZ, 0x1f, R157 ;  /* 0x0000001fff997819 */ /* 0x004fe6000001149d */
[----:B------:R-:W-:Y:S04]  /*17b0*/  IMAD.WIDE.U32 R8, R157, c[0x0][0x1f0], R8 ;  /* 0x00007c009d087a25 */ /* 0x000fe800078e0008 */
[----:B------:R-:W-:Y:S01]  /*17c0*/  IMAD R180, R153, c[0x0][0x1f0], RZ ;  /* 0x00007c0099b47a24 */ /* 0x000fe200078e02ff */
[----:B------:R-:W-:Y:S03]  /*17d0*/  IADD3 R5, P0, R168, R8, RZ ;  /* 0x00000008a8057210 */ /* 0x000fe60007f1e0ff */
[----:B------:R-:W-:Y:S05]  /*17e0*/  IMAD R180, R157, c[0x0][0x1f4], R180 ;  /* 0x00007d009db47a24 */ /* 0x000fea00078e02b4 */
[----:B------:R-:W-:Y:S02]  /*17f0*/  IADD3.X R180, R127, R9, R180, P0, !PT ;  /* 0x000000097fb47210 */ /* 0x000fe400007fe4b4 */
[C---:B----4-:R-:W-:Y:S04]  /*1800*/  LEA R181, P0, R5.reuse, c[0x0][0x1c8], 0x1 ;  /* 0x0000720005b57a11 */ /* 0x050fe800078008ff */
[----:B------:R-:W-:Y:S01]  /*1810*/  LEA.HI.X R180, R5, c[0x0][0x1cc], R180, 0x1, P0 ;  /* 0x0000730005b47a11 */ /* 0x000fe200000f0cb4 */
[----:B------:R-:W-:-:S05]  /*1820*/  @!P4 BRA `(.L_x_836) ;  /* 0x00004ff00000c947 */ /* 0x000fca0003800000 */
[C---:B------:R-:W-:Y:S01]  /*1830*/  IMAD R5, R61.reuse, UR15, RZ ;  /* 0x0000000f3d057c24 */ /* 0x040fe2000f8e02ff */
[----:B------:R-:W-:Y:S01]  /*1840*/  ISETP.NE.AND P0, PT, RZ, UR4, PT ;  /* 0x00000004ff007c0c */ /* 0x000fe2000bf05270 */
[C---:B------:R-:W-:Y:S01]  /*1850*/  IMAD R71, R61.reuse, UR5, RZ ;  /* 0x000000053d477c24 */ /* 0x040fe2000f8e02ff */
[----:B------:R-:W-:Y:S01]  /*1860*/  SHF.R.S32.HI R4, RZ, 0x1f, R61 ;  /* 0x0000001fff047819 */ /* 0x000fe2000001143d */
[C---:B------:R-:W-:Y:S02]  /*1870*/  IMAD R3, R61.reuse, -0x30, R2 ;  /* 0xffffffd03d037824 */ /* 0x040fe400078e0202 */
[----:B------:R-:W-:Y:S03]  /*1880*/  IMAD.WIDE.U32 R98, R61, UR20, RZ ;  /* 0x000000143d627c25 */ /* 0x000fe6000f8e00ff */
[----:B------:R-:W-:Y:S01]  /*1890*/  IMNMX R138, R3, 0x30, PT ;  /* 0x00000030038a7817 */ /* 0x000fe20003800200 */
[C---:B------:R-:W-:Y:S02]  /*18a0*/  IMAD R5, R4.reuse, UR20, R5 ;  /* 0x0000001404057c24 */ /* 0x040fe4000f8e0205 */
        /* <DEDUP_REMOVED lines=15> */
[----:B------:R-:W-:Y:S03]  /*19a0*/  CS2R R56, SRZ ;  /* 0x0000000000387805 */ /* 0x000fe6000001ff00 */
[----:B------:R-:W-:-:S05]  /*19b0*/  @P4 BRA `(.L_x_839) ;  /* 0x0000020000004947 */ /* 0x000fca0003800000 */
[----:B------:R-:W-:Y:S01]  /*19c0*/  IADD3 R4, P0, R178, R98, RZ ;  /* 0x00000062b2047210 */ /* 0x000fe20007f1e0ff */
[----:B------:R-:W-:Y:S01]  /*19d0*/  CS2R R48, SRZ ;  /* 0x0000000000307805 */ /* 0x000fe2000001ff00 */
[----:B------:R-:W-:Y:S01]  /*19e0*/  CS2R R56, SRZ ;  /* 0x0000000000387805 */ /* 0x000fe2000001ff00 */
[----:B------:R-:W-:Y:S01]  /*19f0*/  CS2R R54, SRZ ;  /* 0x0000000000367805 */ /* 0x000fe2000001ff00 */
[----:B------:R-:W-:Y:S01]  /*1a00*/  CS2R R92, SRZ ;  /* 0x00000000005c7805 */ /* 0x000fe2000001ff00 */
[----:B------:R-:W-:Y:S01]  /*1a10*/  IMAD.X R3, R58, 0x1, R141, P0 ;  /* 0x000000013a037824 */ /* 0x000fe200000e068d */
[----:B------:R-:W-:Y:S01]  /*1a20*/  IADD3 R6, P0, R176, R96, RZ ;  /* 0x00000060b0067210 */ /* 0x000fe20007f1e0ff */
[----:B------:R-:W-:Y:S01]  /*1a30*/  CS2R R50, SRZ ;  /* 0x0000000000327805 */ /* 0x000fe2000001ff00 */
[----:B------:R-:W-:Y:S01]  /*1a40*/  CS2R R88, SRZ ;  /* 0x0000000000587805 */ /* 0x000fe2000001ff00 */
[----:B------:R-:W-:Y:S01]  /*1a50*/  CS2R R42, SRZ ;  /* 0x00000000002a7805 */ /* 0x000fe2000001ff00 */
[----:B------:R-:W-:Y:S01]  /*1a60*/  CS2R R84, SRZ ;  /* 0x0000000000547805 */ /* 0x000fe2000001ff00 */
[----:B------:R-:W-:Y:S01]  /*1a70*/  IMAD.X R5, R71, 0x1, R140, P0 ;  /* 0x0000000147057824 */ /* 0x000fe200000e068c */
[C---:B------:R-:W-:Y:S04]  /*1a80*/  LEA R8, P0, R4.reuse, c[0x0][0x270], 0x1 ;  /* 0x00009c0004087a11 */ /* 0x040fe800078008ff */
[----:B------:R-:W-:Y:S02]  /*1a90*/  LEA.HI.X R9, R4, c[0x0][0x274], R3, 0x1, P0 ;  /* 0x00009d0004097a11 */ /* 0x000fe400000f0c03 */
[C---:B------:R-:W-:Y:S04]  /*1aa0*/  LEA R22, P0, R6.reuse, c[0x0][0x288], 0x1 ;  /* 0x0000a20006167a11 */ /* 0x040fe800078008ff */
[----:B------:R-:W-:Y:S02]  /*1ab0*/  LEA.HI.X R23, R6, c[0x0][0x28c], R5, 0x1, P0 ;  /* 0x0000a30006177a11 */ /* 0x000fe400000f0c05 */
[----:B------:R-:W-:Y:S11]  /*1ac0*/  ISETP.GE.AND P0, PT, R20, c[0x0][0x27c], PT ;  /* 0x00009f0014007a0c */ /* 0x000ff60003f06270 */
[----:B------:R-:W-:Y:S02]  /*1ad0*/  @!UPT UIADD3 URZ, URZ, URZ, URZ ;  /* 0x0000003f3f3ff290 */ /* 0x000fe4000fffe03f */
[----:B------:R1:W5:Y:S04]  /*1ae0*/  @!P0 LDG.E.64 R48, [R8.64] ;  /* 0x0000001008308981 */ /* 0x000368000c1e1b00 */
[----:B------:R1:W5:Y:S01]  /*1af0*/  @!P0 LDG.E.64 R56, [R22.64] ;  /* 0x0000001016388981 */ /* 0x000362000c1e1b00 */
[----:B------:R-:W-:Y:S11]  /*1b00*/  ISETP.GE.AND P0, PT, R14, c[0x0][0x27c], PT ;  /* 0x00009f000e007a0c */ /* 0x000ff60003f06270 */
[----:B------:R-:W-:Y:S02]  /*1b10*/  @!UPT UIADD3 URZ, URZ, URZ, URZ ;  /* 0x0000003f3f3ff290 */ /* 0x000fe4000fffe03f */
[----:B------:R1:W5:Y:S04]  /*1b20*/  @!P0 LDG.E.64 R54, [R8.64+0x40] ;  /* 0x0000401008368981 */ /* 0x000368000c1e1b00 */
[----:B------:R1:W5:Y:S01]  /*1b30*/  @!P0 LDG.E.64 R92, [R22.64+0x40] ;  /* 0x00004010165c8981 */ /* 0x000362000c1e1b00 */
[----:B------:R-:W-:Y:S11]  /*1b40*/  ISETP.GE.AND P0, PT, R16, c[0x0][0x27c], PT ;  /* 0x00009f0010007a0c */ /* 0x000ff60003f06270 */
[----:B------:R-:W-:Y:S02]  /*1b50*/  @!UPT UIADD3 URZ, URZ, URZ, URZ ;  /* 0x0000003f3f3ff290 */ /* 0x000fe4000fffe03f */
[----:B------:R1:W5:Y:S04]  /*1b60*/  @!P0 LDG.E.64 R50, [R8.64+0x80] ;  /* 0x0000801008328981 */ /* 0x000368000c1e1b00 */
[----:B------:R1:W5:Y:S01]  /*1b70*/  @!P0 LDG.E.64 R88, [R22.64+0x80] ;  /* 0x0000801016588981 */ /* 0x000362000c1e1b00 */
[----:B------:R-:W-:Y:S11]  /*1b80*/  ISETP.GE.AND P0, PT, R13, c[0x0][0x27c], PT ;  /* 0x00009f000d007a0c */ /* 0x000ff60003f06270 */
[----:B------:R-:W-:Y:S02]  /*1b90*/  @!UPT UIADD3 URZ, URZ, URZ, URZ ;  /* 0x0000003f3f3ff290 */ /* 0x000fe4000fffe03f */
[----:B------:R1:W5:Y:S04]  /*1ba0*/  @!P0 LDG.E.64 R42, [R8.64+0xc0] ;  /* 0x0000c010082a8981 */ /* 0x000368000c1e1b00 */
[----:B------:R1:W5:Y:S02]  /*1bb0*/  @!P0 LDG.E.64 R84, [R22.64+0xc0] ;  /* 0x0000c01016548981 */ /* 0x000364000c1e1b00 */
.L_x_839:
[----:B------:R-:W-:Y:S05]  /*1bc0*/  BSYNC B0 ;  /* 0x0000000000007941 */ /* 0x000fea0003800000 */
.L_x_838:
[----:B------:R-:W-:Y:S01]  /*1bd0*/  ISETP.GE.AND P5, PT, R116, R138, PT ;  /* 0x0000008a7400720c */ /* 0x000fe20003fa6270 */
[----:B-----5:R-:W-:Y:S01]  /*1be0*/  IMAD.MOV.U32 R6, RZ, RZ, R42 ;  /* 0x000000ffff067224 */ /* 0x020fe200078e002a */
[----:B------:R-:W-:Y:S01]  /*1bf0*/  BSSY B0, `(.L_x_840) ;  /* 0x0000048000007945 */ /* 0x000fe20003800000 */
[----:B------:R-:W-:Y:S01]  /*1c00*/  IMAD.MOV.U32 R5, RZ, RZ, R43 ;  /* 0x000000ffff057224 */ /* 0x000fe200078e002b */
[----:B------:R-:W-:Y:S01]  /*1c10*/  CS2R R34, SRZ ;  /* 0x0000000000227805 */ /* 0x000fe2000001ff00 */
[----:B------:R-:W-:Y:S01]  /*1c20*/  IMAD.MOV.U32 R4, RZ, RZ, R50 ;  /* 0x000000ffff047224 */ /* 0x000fe200078e0032 */
[----:B------:R-:W-:Y:S01]  /*1c30*/  PRMT R33, R6, 0x7610, R33 ;  /* 0x0000761006217816 */ /* 0x000fe20000000021 */
[----:B------:R-:W-:Y:S01]  /*1c40*/  IMAD.MOV.U32 R3, RZ, RZ, R51 ;  /* 0x000000ffff037224 */ /* 0x000fe200078e0033 */
[----:B------:R-:W-:Y:S01]  /*1c50*/  PRMT R32, R5, 0x7610, R32 ;  /* 0x0000761005207816 */ /* 0x000fe20000000020 */
        /* <DEDUP_REMOVED lines=29> */
[----:B------:R-:W-:Y:S01]  /*1e30*/  CS2R R68, SRZ ;  /* 0x0000000000447805 */ /* 0x000fe2000001ff00 */
[----:B------:R-:W-:Y:S01]  /*1e40*/  CS2R R72, SRZ ;  /* 0x0000000000487805 */ /* 0x000fe2000001ff00 */
[----:B------:R-:W-:Y:S01]  /*1e50*/  CS2R R80, SRZ ;  /* 0x0000000000507805 */ /* 0x000fe2000001ff00 */
[----:B------:R-:W-:-:S05]  /*1e60*/  @P5 BRA `(.L_x_841) ;  /* 0x0000020000005947 */ /* 0x000fca0003800000 */
[----:B------:R-:W-:Y:S01]  /*1e70*/  IADD3 R98, P3, P0, R178, UR14, R98 ;  /* 0x0000000eb2627c10 */ /* 0x000fe2000f87e062 */
[----:B------:R-:W-:Y:S01]  /*1e80*/  CS2R R40, SRZ ;  /* 0x0000000000287805 */ /* 0x000fe2000001ff00 */
[----:B------:R-:W-:Y:S01]  /*1e90*/  CS2R R80, SRZ ;  /* 0x0000000000507805 */ /* 0x000fe2000001ff00 */
[----:B------:R-:W-:Y:S01]  /*1ea0*/  CS2R R36, SRZ ;  /* 0x0000000000247805 */ /* 0x000fe2000001ff00 */
[----:B------:R-:W-:Y:S01]  /*1eb0*/  IADD3.X R3, R141, UR13, R58, P3, P0 ;  /* 0x0000000d8d037c10 */ /* 0x000fe20009fe043a */
[----:B------:R-:W-:Y:S01]  /*1ec0*/  CS2R R72, SRZ ;  /* 0x0000000000487805 */ /* 0x000fe2000001ff00 */
[----:B------:R-:W-:Y:S01]  /*1ed0*/  IADD3 R96, P3, P0, R176, UR18, R96 ;  /* 0x00000012b0607c10 */ /* 0x000fe2000f87e060 */
[----:B------:R-:W-:Y:S01]  /*1ee0*/  CS2R R34, SRZ ;  /* 0x0000000000227805 */ /* 0x000fe2000001ff00 */
[----:B------:R-:W-:Y:S01]  /*1ef0*/  CS2R R68, SRZ ;  /* 0x0000000000447805 */ /* 0x000fe2000001ff00 */
[----:B------:R-:W-:Y:S01]  /*1f00*/  CS2R R10, SRZ ;  /* 0x00000000000a7805 */ /* 0x000fe2000001ff00 */
[----:B------:R-:W-:Y:S01]  /*1f10*/  IADD3.X R71, R140, UR6, R71, P3, P0 ;  /* 0x000000068c477c10 */ /* 0x000fe20009fe0447 */
[----:B------:R-:W-:Y:S01]  /*1f20*/  CS2R R64, SRZ ;  /* 0x0000000000407805 */ /* 0x000fe2000001ff00 */
        /* <DEDUP_REMOVED lines=20> */
.L_x_841:
[----:B------:R-:W-:Y:S05]  /*2070*/  BSYNC B0 ;  /* 0x0000000000007941 */ /* 0x000fea0003800000 */
.L_x_840:
[----:B------:R2:W3:Y:S01]  /*2080*/  SHFL.IDX PT, R95, R180, RZ, 0x181f ;  /* 0x00181fffb45f7589 */ /* 0x0004e200000e0000 */
[----:B-1---5:R-:W-:Y:S01]  /*2090*/  IMAD.MOV.U32 R4, RZ, RZ, R11 ;  /* 0x000000ffff047224 */ /* 0x022fe200078e000b */
[----:B------:R-:W-:Y:S01]  /*20a0*/  BSSY B1, `(.L_x_842) ;  /* 0x000010c000017945 */ /* 0x000fe20003800000 */
[----:B------:R-:W-:Y:S02]  /*20b0*/  IMAD.MOV.U32 R3, RZ, RZ, R34 ;  /* 0x000000ffff037224 */ /* 0x000fe400078e0022 */
[----:B------:R-:W-:Y:S01]  /*20c0*/  IMAD.MOV.U32 R5, RZ, RZ, R10 ;  /* 0x000000ffff057224 */ /* 0x000fe200078e000a */
[----:B------:R-:W-:Y:S01]  /*20d0*/  PRMT R8, R4, 0x7610, R8 ;  /* 0x0000761004087816 */ /* 0x000fe20000000008 */
[----:B------:R-:W-:Y:S01]  /*20e0*/  IMAD.MOV.U32 R4, RZ, RZ, R35 ;  /* 0x000000ffff047224 */ /* 0x000fe200078e0023 */
[----:B------:R-:W-:Y:S01]  /*20f0*/  PRMT R23, R3, 0x7610, R23 ;  /* 0x0000761003177816 */ /* 0x000fe20000000017 */
[----:B------:R2:W1:Y:S01]  /*2100*/  SHFL.IDX PT, R91, R181, RZ, 0x181f ;  /* 0x00181fffb55b7589 */ /* 0x00046200000e0000 */
[----:B------:R-:W-:Y:S01]  /*2110*/  PRMT R9, R5, 0x7610, R9 ;  /* 0x0000761005097816 */ /* 0x000fe20000000009 */
[----:B------:R-:W-:Y:S01]  /*2120*/  IMAD.MOV.U32 R3, RZ, RZ, R37 ;  /* 0x000000ffff037224 */ /* 0x000fe200078e0025 */
[----:B------:R-:W-:Y:S01]  /*2130*/  PRMT R22, R4, 0x7610, R22 ;  /* 0x0000761004167816 */ /* 0x000fe20000000016 */
        /* <DEDUP_REMOVED lines=24> */
[----:B-123--:R-:W-:Y:S01]  /*22c0*/  ISETP.GE.AND P0, PT, R18, c[0x0][0x1d4], PT ;  /* 0x0000750012007a0c */ /* 0x00efe20003f06270 */
[----:B------:R-:W-:Y:S01]  /*22d0*/  @!UPT UIADD3 URZ, URZ, URZ, URZ ;  /* 0x0000003f3f3ff290 */ /* 0x000fe2000fffe03f */
[----:B------:R-:W-:Y:S11]  /*22e0*/  BSSY B0, `(.L_x_844) ;  /* 0x0000038000007945 */ /* 0x000ff60003800000 */
[----:B------:R-:W-:-:S05]  /*22f0*/  @P0 BRA `(.L_x_845) ;  /* 0x0000036000000947 */ /* 0x000fca0003800000 */
[C---:B------:R-:W-:Y:S01]  /*2300*/  LEA R100, P0, R18.reuse, R91, 0x1 ;  /* 0x0000005b12647211 */ /* 0x040fe200078008ff */
[----:B------:R-:W1:Y:S03]  /*2310*/  LDS.128 R24, [R117+0xa080] ;  /* 0x00a0800075187984 */ /* 0x000e660000000c00 */
[----:B------:R-:W-:Y:S02]  /*2320*/  LEA.HI.X R101, R18, R95, R19, 0x1, P0 ;  /* 0x0000005f12657211 */ /* 0x000fe400000f0c13 */
[----:B------:R-:W-:Y:S11]  /*2330*/  ISETP.GE.AND P0, PT, R20, c[0x0][0x27c], PT ;  /* 0x00009f0014007a0c */ /* 0x000ff60003f06270 */
[----:B------:R-:W-:Y:S02]  /*2340*/  @!UPT UIADD3 URZ, URZ, URZ, URZ ;  /* 0x0000003f3f3ff290 */ /* 0x000fe4000fffe03f */
[----:B------:R-:W-:Y:S02]  /*2350*/  @!P0 SHF.R.U64 R58, R56, 0x10, R57 ;  /* 0x00000010383a8819 */ /* 0x000fe40000001239 */
[----:B------:R-:W-:Y:S02]  /*2360*/  @!P0 SHF.R.U64 R48, R48, 0x10, R49 ;  /* 0x0000001030308819 */ /* 0x000fe40000001231 */
[----:B------:R-:W-:Y:S02]  /*2370*/  @!P0 SHF.R.U32.HI R56, RZ, 0x10, R57 ;  /* 0x00000010ff388819 */ /* 0x000fe40000011639 */
[----:B------:R-:W-:Y:S02]  /*2380*/  @!P0 PRMT R57, R53, 0x5410, R58 ;  /* 0x0000541035398816 */ /* 0x000fe4000000003a */
[----:B------:R-:W-:Y:S02]  /*2390*/  @!P0 SHF.R.U32.HI R49, RZ, 0x10, R49 ;  /* 0x00000010ff318819 */ /* 0x000fe40000011631 */
[----:B------:R-:W-:Y:S02]  /*23a0*/  @!P0 PRMT R47, R47, 0x5410, R48 ;  /* 0x000054102f2f8816 */ /* 0x000fe40000000030 */
[----:B------:R-:W-:Y:S02]  /*23b0*/  @!P0 PRMT R46, R46, 0x5410, R49 ;  /* 0x000054102e2e8816 */ /* 0x000fe40000000031 */
[----:B------:R-:W-:Y:S01]  /*23c0*/  @!P0 PRMT R59, R59, 0x5410, R56 ;  /* 0x000054103b3b8816 */ /* 0x000fe20000000038 */
[C---:B------:R-:W-:Y:S01]  /*23d0*/  @!P0 IMAD.U32 R56, R57.reuse, 0x10000, RZ ;  /* 0x0001000039388824 */ /* 0x040fe200078e00ff */
[----:B------:R-:W-:Y:S01]  /*23e0*/  @!P0 LOP3.LUT R57, R57, 0xffff0000, RZ, 0xc0, !PT ;  /* 0xffff000039398812 */ /* 0x000fe200078ec0ff */
[C---:B------:R-:W-:Y:S01]  /*23f0*/  @!P0 IMAD.U32 R48, R47.reuse, 0x10000, RZ ;  /* 0x000100002f308824 */ /* 0x040fe200078e00ff */
        /* <DEDUP_REMOVED lines=17> */
[C---:B------:R-:W-:Y:S01]  /*2510*/  @!P0 IMAD.U32 R53, R59.reuse, 0x10000, RZ ;  /* 0x000100003b358824 */ /* 0x040fe200078e00ff */
[----:B------:R-:W-:Y:S01]  /*2520*/  @!P0 LOP3.LUT R59, R59, 0xffff0000, RZ, 0xc0, !PT ;  /* 0xffff00003b3b8812 */ /* 0x000fe200078ec0ff */
        /* <DEDUP_REMOVED lines=19> */
.L_x_845:
[----:B------:R-:W-:Y:S05]  /*2660*/  BSYNC B0 ;  /* 0x0000000000007941 */ /* 0x000fea0003800000 */
.L_x_844:
[----:B------:R-:W-:Y:S01]  /*2670*/  ISETP.GE.AND P0, PT, R15, c[0x0][0x1d4], PT ;  /* 0x000075000f007a0c */ /* 0x000fe20003f06270 */
[----:B------:R-:W-:Y:S01]  /*2680*/  @!UPT UIADD3 URZ, URZ, URZ, URZ ;  /* 0x0000003f3f3ff290 */ /* 0x000fe2000fffe03f */
[----:B------:R-:W-:Y:S11]  /*2690*/  BSSY B0, `(.L_x_846) ;  /* 0x0000038000007945 */ /* 0x000ff60003800000 */
[----:B------:R-:W-:-:S05]  /*26a0*/  @P0 BRA `(.L_x_847) ;  /* 0x0000036000000947 */ /* 0x000fca0003800000 */
[C---:B------:R-:W-:Y:S01]  /*26b0*/  LEA R98, P0, R135.reuse, R91, 0x1 ;  /* 0x0000005b87627211 */ /* 0x040fe200078008ff */
[----:B-1----:R-:W1:Y:S03]  /*26c0*/  LDS.128 R24, [R117+0xb880] ;  /* 0x00b8800075187984 */ /* 0x002e660000000c00 */
[----:B------:R-:W-:Y:S02]  /*26d0*/  LEA.HI.X R99, R135, R95, R144, 0x1, P0 ;  /* 0x0000005f87637211 */ /* 0x000fe400000f0c90 */
[----:B------:R-:W-:Y:S11]  /*26e0*/  ISETP.GE.AND P0, PT, R14, c[0x0][0x27c], PT ;  /* 0x00009f000e007a0c */ /* 0x000ff60003f06270 */
[----:B------:R-:W-:Y:S02]  /*26f0*/  @!UPT UIADD3 URZ, URZ, URZ, URZ ;  /* 0x0000003f3f3ff290 */ /* 0x000fe4000fffe03f */
        /* <DEDUP_REMOVED lines=11> */
[----:B------:R-:W-:Y:S01]  /*27b0*/  @!P0 PRMT R87, R87, 0x5410, R92 ;  /* 0x0000541057578816 */ /* 0x000fe2000000005c */
[C---:B-1----:R-:W-:Y:S01]  /*27c0*/  @!P0 IMAD.U32 R49, R24.reuse, 0x10000, RZ ;  /* 0x0001000018318824 */ /* 0x042fe200078e00ff */
[----:B------:R-:W-:Y:S01]  /*27d0*/  @!P0 LOP3.LUT R47, R24, 0xffff0000, RZ, 0xc0, !PT ;  /* 0xffff0000182f8812 */ /* 0x000fe200078ec0ff */
[----:B------:R-:W-:Y:S01]  /*27e0*/  @!P0 IMAD.U32 R59, R27, 0x10000, RZ ;  /* 0x000100001b3b8824 */ /* 0x000fe200078e00ff */
[C---:B------:R-:W-:Y:S02]  /*27f0*/  @!P0 LOP3.LUT R48, R25.reuse, 0xffff0000, RZ, 0xc0, !PT ;  /* 0xffff000019308812 */ /* 0x040fe400078ec0ff */
[----:B------:R-:W-:Y:S01]  /*2800*/  @!P0 SHF.L.U32 R56, R25, 0x10, RZ ;  /* 0x0000001019388819 */ /* 0x000fe200000006ff */
[----:B------:R-:W-:Y:S01]  /*2810*/  @!P0 FMUL.FTZ R58, R47, R52 ;  /* 0x000000342f3a8220 */ /* 0x000fe20000410000 */
[----:B------:R-:W-:Y:S01]  /*2820*/  @!P0 LOP3.LUT R57, R87, 0xffff0000, RZ, 0xc0, !PT ;  /* 0xffff000057398812 */ /* 0x000fe200078ec0ff */
        /* <DEDUP_REMOVED lines=30> */
.L_x_847:
[----:B------:R-:W-:Y:S05]  /*2a10*/  BSYNC B0 ;  /* 0x0000000000007941 */ /* 0x000fea0003800000 */
.L_x_846:
        /* <DEDUP_REMOVED lines=58> */
.L_x_849:
[----:B------:R-:W-:Y:S05]  /*2dc0*/  BSYNC B0 ;  /* 0x0000000000007941 */ /* 0x000fea0003800000 */
.L_x_848:
[----:B------:R-:W-:Y:S11]  /*2dd0*/  ISETP.GE.AND P0, PT, R120, c[0x0][0x1d4], PT ;  /* 0x0000750078007a0c */ /* 0x000ff60003f06270 */
[----:B------:R-:W-:Y:S02]  /*2de0*/  @!UPT UIADD3 URZ, URZ, URZ, URZ ;  /* 0x0000003f3f3ff290 */ /* 0x000fe4000fffe03f */
        /* <DEDUP_REMOVED lines=21> */
[----:B------:R-:W-:Y:S01]  /*2f40*/  @!P0 LOP3.LUT R42, R25, 0xffff0000, RZ, 0xc0, !PT ;  /* 0xffff0000192a8812 */ /* 0x000fe200078ec0ff */
[----:B------:R-:W-:Y:S01]  /*2f50*/  @!P0 IMAD.U32 R49, R27, 0x10000, RZ ;  /* 0x000100001b318824 */ /* 0x000fe200078e00ff */
        /* <DEDUP_REMOVED lines=11> */
[C---:B------:R-:W-:Y:S01]  /*3010*/  @!P0 LOP3.LUT R45, R79.reuse, 0xffff0000, RZ, 0xc0, !PT ;  /* 0xffff00004f2d8812 */ /* 0x040fe200078ec0ff */
[----:B------:R-:W-:Y:S01]  /*3020*/  @!P0 IMAD.U32 R44, R79, 0x10000, RZ ;  /* 0x000100004f2c8824 */ /* 0x000fe200078e00ff */
[----:B------:R-:W-:Y:S01]  /*3030*/  @!P0 LOP3.LUT R32, R32, 0xffff0000, RZ, 0xc0, !PT ;  /* 0xffff000020208812 */ /* 0x000fe200078ec0ff */
[C---:B------:R-:W-:Y:S01]  /*3040*/  @!P0 FMUL.FTZ R5, R38.reuse, R33 ;  /* 0x0000002126058220 */ /* 0x040fe20000410000 */
[----:B------:R-:W-:Y:S01]  /*3050*/  @!P0 F2FP.BF16.PACK_AB R50, R3, R50 ;  /* 0x000000320332823e */ /* 0x000fe200000010ff */
        /* <DEDUP_REMOVED lines=16> */
.L_x_843:
[----:B-123--:R-:W-:Y:S05]  /*3160*/  BSYNC B1 ;  /* 0x0000000000017941 */ /* 0x00efea0003800000 */
.L_x_842:
[----:B------:R1:W2:Y:S04]  /*3170*/  SHFL.IDX PT, R49, R180, 0x1, 0x181f ;  /* 0x00381f00b4317f89 */ /* 0x0002a800000e0000 */
[----:B------:R-:W3:Y:S01]  /*3180*/  SHFL.IDX PT, R181, R181, 0x1, 0x181f ;  /* 0x00381f00b5b57f89 */ /* 0x000ee200000e0000 */
[----:B------:R-:W-:-:S05]  /*3190*/  @P5 BRA `(.L_x_850) ;  /* 0x00003a0000005947 */ /* 0x000fca0003800000 */
[----:B------:R-:W-:Y:S01]  /*31a0*/  ISETP.GE.AND P0, PT, R18, c[0x0][0x1d4], PT ;  /* 0x0000750012007a0c */ /* 0x000fe20003f06270 */
[----:B------:R-:W-:Y:S01]  /*31b0*/  @!UPT UIADD3 URZ, URZ, URZ, URZ ;  /* 0x0000003f3f3ff290 */ /* 0x000fe2000fffe03f */
[----:B------:R-:W-:Y:S11]  /*31c0*/  BSSY B0, `(.L_x_851) ;  /* 0x0000038000007945 */ /* 0x000ff60003800000 */
[----:B------:R-:W-:-:S05]  /*31d0*/  @P0 BRA `(.L_x_852) ;  /* 0x0000036000000947 */ /* 0x000fca0003800000 */
[C---:B---3--:R-:W-:Y:S01]  /*31e0*/  LEA R52, P0, R18.reuse, R181, 0x1 ;  /* 0x000000b512347211 */ /* 0x048fe200078008ff */
[----:B------:R-:W3:Y:S03]  /*31f0*/  LDS.128 R24, [R117+0xb080] ;  /* 0x00b0800075187984 */ /* 0x000ee60000000c00 */
[----:B--2---:R-:W-:Y:S02]  /*3200*/  LEA.HI.X R53, R18, R49, R19, 0x1, P0 ;  /* 0x0000003112357211 */ /* 0x004fe400000f0c13 */
        /* <DEDUP_REMOVED lines=14> */
[C---:B---3--:R-:W-:Y:S01]  /*32f0*/  @!P0 IMAD.U32 R39, R24.reuse, 0x10000, RZ ;  /* 0x0001000018278824 */ /* 0x048fe200078e00ff */
        /* <DEDUP_REMOVED lines=36> */
.L_x_852:
[----:B------:R-:W-:Y:S05]  /*3540*/  BSYNC B0 ;  /* 0x0000000000007941 */ /* 0x000fea0003800000 */
.L_x_851:
[----:B------:R-:W-:Y:S01]  /*3550*/  ISETP.GE.AND P0, PT, R15, c[0x0][0x1d4], PT ;  /* 0x000075000f007a0c */ /* 0x000fe20003f06270 */
[----:B------:R-:W-:Y:S01]  /*3560*/  @!UPT UIADD3 URZ, URZ, URZ, URZ ;  /* 0x0000003f3f3ff290 */ /* 0x000fe2000fffe03f */
[----:B------:R-:W-:Y:S11]  /*3570*/  BSSY B0, `(.L_x_853) ;  /* 0x0000038000007945 */ /* 0x000ff60003800000 */
[----:B------:R-:W-:-:S05]  /*3580*/  @P0 BRA `(.L_x_854) ;  /* 0x0000036000000947 */ /* 0x000fca0003800000 */
[C---:B---3--:R-:W-:Y:S01]  /*3590*/  LEA R46, P0, R135.reuse, R181, 0x1 ;  /* 0x000000b5872e7211 */ /* 0x048fe200078008ff */
[----:B--2---:R-:W2:Y:S03]  /*35a0*/  LDS.128 R24, [R117+0xc880] ;  /* 0x00c8800075187984 */ /* 0x004ea60000000c00 */
[----:B------:R-:W-:Y:S02]  /*35b0*/  LEA.HI.X R47, R135, R49, R144, 0x1, P0 ;  /* 0x00000031872f7211 */ /* 0x000fe400000f0c90 */
[----:B------:R-:W-:Y:S11]  /*35c0*/  ISETP.GE.AND P0, PT, R14, c[0x0][0x27c], PT ;  /* 0x00009f000e007a0c */ /* 0x000ff60003f06270 */
[----:B------:R-:W-:Y:S02]  /*35d0*/  @!UPT UIADD3 URZ, URZ, URZ, URZ ;  /* 0x0000003f3f3ff290 */ /* 0x000fe4000fffe03f */
[----:B------:R-:W-:Y:S02]  /*35e0*/  @!P0 SHF.R.U64 R38, R72, 0x10, R73 ;  /* 0x0000001048268819 */ /* 0x000fe40000001249 */
[--C-:B------:R-:W-:Y:S02]  /*35f0*/  @!P0 SHF.R.U64 R30, R36, 0x10, R37.reuse ;  /* 0x00000010241e8819 */ /* 0x100fe40000001225 */
        /* <DEDUP_REMOVED lines=10> */
[C---:B--2---:R-:W-:Y:S01]  /*36a0*/  @!P0 IMAD.U32 R33, R24.reuse, 0x10000, RZ ;  /* 0x0001000018218824 */ /* 0x044fe200078e00ff */
[----:B------:R-:W-:Y:S01]  /*36b0*/  @!P0 LOP3.LUT R31, R24, 0xffff0000, RZ, 0xc0, !PT ;  /* 0xffff0000181f8812 */ /* 0x000fe200078ec0ff */
[----:B------:R-:W-:Y:S01]  /*36c0*/  @!P0 IMAD.U32 R43, R27, 0x10000, RZ ;  /* 0x000100001b2b8824 */ /* 0x000fe200078e00ff */
[C---:B------:R-:W-:Y:S02]  /*36d0*/  @!P0 LOP3.LUT R32, R25.reuse, 0xffff0000, RZ, 0xc0, !PT ;  /* 0xffff000019208812 */ /* 0x040fe400078ec0ff */
[----:B------:R-:W-:Y:S01]  /*36e0*/  @!P0 SHF.L.U32 R40, R25, 0x10, RZ ;  /* 0x0000001019288819 */ /* 0x000fe200000006ff */
[C---:B------:R-:W-:Y:S01]  /*36f0*/  @!P0 FMUL.FTZ R42, R31.reuse, R38 ;  /* 0x000000261f2a8220 */ /* 0x040fe20000410000 */
        /* <DEDUP_REMOVED lines=31> */
.L_x_854:
[----:B------:R-:W-:Y:S05]  /*38f0*/  BSYNC B0 ;  /* 0x0000000000007941 */ /* 0x000fea0003800000 */
.L_x_853:
        /* <DEDUP_REMOVED lines=58> */
.L_x_856:
[----:B------:R-:W-:Y:S05]  /*3ca0*/  BSYNC B0 ;  /* 0x0000000000007941 */ /* 0x000fea0003800000 */
.L_x_855:
[----:B------:R-:W-:Y:S11]  /*3cb0*/  ISETP.GE.AND P0, PT, R120, c[0x0][0x1d4], PT ;  /* 0x0000750078007a0c */ /* 0x000ff60003f06270 */
[----:B------:R-:W-:Y:S02]  /*3cc0*/  @!UPT UIADD3 URZ, URZ, URZ, URZ ;  /* 0x0000003f3f3ff290 */ /* 0x000fe4000fffe03f */
        /* <DEDUP_REMOVED lines=8> */
[----:B------:R-:W-:Y:S02]  /*3d50*/  @!P0 SHF.R.U32.HI R11, RZ, 0x10, R11 ;  /* 0x00000010ff0b8819 */ /* 0x000fe4000001160b */
[----:B------:R-:W-:Y:S02]  /*3d60*/  @!P0 PRMT R62, R62, 0x5410, R23 ;  /* 0x000054103e3e8816 */ /* 0x000fe40000000017 */
[----:B------:R-:W-:Y:S02]  /*3d70*/  @!P0 PRMT R9, R9, 0x5410, R10 ;  /* 0x0000541009098816 */ /* 0x000fe4000000000a */
[----:B------:R-:W-:Y:S01]  /*3d80*/  @!P0 PRMT R8, R8, 0x5410, R11 ;  /* 0x0000541008088816 */ /* 0x000fe2000000000b */
[C---:B------:R-:W-:Y:S01]  /*3d90*/  @!P0 IMAD.U32 R28, R62.reuse, 0x10000, RZ ;  /* 0x000100003e1c8824 */ /* 0x040fe200078e00ff */
[----:B------:R-:W-:Y:S01]  /*3da0*/  @!P0 LOP3.LUT R29, R62, 0xffff0000, RZ, 0xc0, !PT ;  /* 0xffff00003e1d8812 */ /* 0x000fe200078ec0ff */
[C---:B------:R-:W-:Y:S01]  /*3db0*/  @!P0 IMAD.U32 R10, R9.reuse, 0x10000, RZ ;  /* 0x00010000090a8824 */ /* 0x040fe200078e00ff */
[----:B------:R-:W-:Y:S02]  /*3dc0*/  @!P0 SHF.R.U32.HI R65, RZ, 0x10, R65 ;  /* 0x00000010ff418819 */ /* 0x000fe40000011641 */
[----:B------:R-:W-:Y:S02]  /*3dd0*/  @!P0 LOP3.LUT R9, R9, 0xffff0000, RZ, 0xc0, !PT ;  /* 0xffff000009098812 */ /* 0x000fe400078ec0ff */
        /* <DEDUP_REMOVED lines=39> */
.L_x_837:
        /* <DEDUP_REMOVED lines=30> */
[----:B------:R1:W5:Y:S04]  /*4230*/  @!P0 LDG.E.128 R48, [R8.64] ;  /* 0x0000001008308981 */ /* 0x000368000c1e1d00 */
[----:B------:R1:W5:Y:S01]  /*4240*/  @!P0 LDG.E.128 R64, [R4.64] ;  /* 0x0000001004408981 */ /* 0x000362000c1e1d00 */
[----:B------:R-:W-:Y:S11]  /*4250*/  ISETP.GE.AND P0, PT, R15, c[0x0][0x27c], PT ;  /* 0x00009f000f007a0c */ /* 0x000ff60003f06270 */
[----:B------:R-:W-:Y:S02]  /*4260*/  @!UPT UIADD3 URZ, URZ, URZ, URZ ;  /* 0x0000003f3f3ff290 */ /* 0x000fe4000fffe03f */
[----:B------:R1:W5:Y:S04]  /*4270*/  @!P0 LDG.E.128 R36, [R8.64+0x80] ;  /* 0x0000801008248981 */ /* 0x000368000c1e1d00 */
[----:B------:R1:W5:Y:S02]  /*4280*/  @!P0 LDG.E.128 R92, [R4.64+0x80] ;  /* 0x00008010045c8981 */ /* 0x000364000c1e1d00 */
.L_x_858:
[----:B------:R-:W-:Y:S05]  /*4290*/  BSYNC B0 ;  /* 0x0000000000007941 */ /* 0x000fea0003800000 */
.L_x_857:
[----:B------:R-:W-:Y:S01]  /*42a0*/  ISETP.GE.AND P5, PT, R116, R138, PT ;  /* 0x0000008a7400720c */ /* 0x000fe20003fa6270 */
[----:B-----5:R-:W-:Y:S01]  /*42b0*/  IMAD.MOV.U32 R6, RZ, RZ, R38 ;  /* 0x000000ffff067224 */ /* 0x020fe200078e0026 */
[----:B------:R-:W-:Y:S01]  /*42c0*/  BSSY B0, `(.L_x_859) ;  /* 0x0000040000007945 */ /* 0x000fe20003800000 */
[----:B-1----:R-:W-:Y:S01]  /*42d0*/  IMAD.MOV.U32 R5, RZ, RZ, R39 ;  /* 0x000000ffff057224 */ /* 0x002fe200078e0027 */
[----:B------:R-:W-:Y:S01]  /*42e0*/  CS2R R24, SRZ ;  /* 0x0000000000187805 */ /* 0x000fe2000001ff00 */
        /* <DEDUP_REMOVED lines=61> */
.L_x_860:
[----:B------:R-:W-:Y:S05]  /*46c0*/  BSYNC B0 ;  /* 0x0000000000007941 */ /* 0x000fea0003800000 */
.L_x_859:
[----:B------:R-:W-:Y:S01]  /*46d0*/  IADD3 R91, -R74, c[0x0][0x1d4], RZ ;  /* 0x000075004a5b7a10 */ /* 0x000fe20007ffe1ff */
[----:B------:R2:W3:Y:S01]  /*46e0*/  SHFL.IDX PT, R183, R180, RZ, 0x181f ;  /* 0x00181fffb4b77589 */ /* 0x0004e200000e0000 */
[----:B-----5:R-:W-:Y:S01]  /*46f0*/  IMAD.MOV.U32 R6, RZ, RZ, R26 ;  /* 0x000000ffff067224 */ /* 0x020fe200078e001a */
[----:B------:R-:W-:Y:S01]  /*4700*/  BSSY B1, `(.L_x_861) ;  /* 0x0000116000017945 */ /* 0x000fe20003800000 */
[----:B-1----:R-:W-:Y:S02]  /*4710*/  IMAD.MOV.U32 R5, RZ, RZ, R27 ;  /* 0x000000ffff057224 */ /* 0x002fe400078e001b */
        /* <DEDUP_REMOVED lines=36> */
[----:B------:R-:W-:Y:S01]  /*4960*/  SEL R69, R74, R91, !P1 ;  /* 0x0000005b4a457207 */ /* 0x000fe20004800000 */
[----:B------:R-:W1:Y:S01]  /*4970*/  LDS.128 R96, [R152+0xa080] ;  /* 0x00a0800098607984 */ /* 0x000e620000000c00 */
[----:B------:R-:W-:Y:S02]  /*4980*/  ISETP.GE.AND P0, PT, R18, c[0x0][0x27c], PT ;  /* 0x00009f0012007a0c */ /* 0x000fe40003f06270 */
[----:B------:R-:W-:Y:S04]  /*4990*/  SHF.R.S32.HI R60, RZ, 0x1f, R69 ;  /* 0x0000001fff3c7819 */ /* 0x000fe80000011445 */
[----:B------:R-:W-:Y:S04]  /*49a0*/  LEA.HI R60, R60, R69, RZ, 0x4 ;  /* 0x000000453c3c7211 */ /* 0x000fe800078f20ff */
[----:B------:R-:W-:Y:S03]  /*49b0*/  LEA.HI.SX32 R69, R60, R77, 0x1c ;  /* 0x0000004d3c457211 */ /* 0x000fe600078fe2ff */
[----:B------:R-:W-:Y:S02]  /*49c0*/  @!P0 SHF.R.U64 R48, R48, 0x10, R49 ;  /* 0x0000001030308819 */ /* 0x000fe40000001231 */
[----:B------:R-:W-:Y:S01]  /*49d0*/  IMAD.SHL.U32 R184, R69, 0x8, RZ ;  /* 0x0000000845b87824 */ /* 0x000fe200078e00ff */
[----:B------:R-:W-:Y:S02]  /*49e0*/  SHF.R.S32.HI R60, RZ, 0x1f, R69 ;  /* 0x0000001fff3c7819 */ /* 0x000fe40000011445 */
[----:B------:R-:W-:Y:S02]  /*49f0*/  @!P0 SHF.R.U32.HI R49, RZ, 0x10, R49 ;  /* 0x00000010ff318819 */ /* 0x000fe40000011631 */
[----:B------:R-:W-:Y:S02]  /*4a00*/  LEA.HI R60, R60, R69, RZ, 0x3 ;  /* 0x000000453c3c7211 */ /* 0x000fe400078f18ff */
[----:B------:R-:W-:Y:S02]  /*4a10*/  LOP3.LUT R187, R119, 0x38, R184, 0xf8, !PT ;  /* 0x0000003877bb7812 */ /* 0x000fe400078ef8b8 */
[----:B------:R-:W-:Y:S02]  /*4a20*/  SHF.R.S32.HI R60, RZ, 0x3, R60 ;  /* 0x00000003ff3c7819 */ /* 0x000fe4000001143c */
[----:B------:R-:W-:Y:S02]  /*4a30*/  LOP3.LUT R187, R187, R118, RZ, 0x3c, !PT ;  /* 0x00000076bbbb7212 */ /* 0x000fe400078e3cff */
[----:B------:R-:W-:Y:S01]  /*4a40*/  @!P0 SHF.R.U32.HI R71, RZ, 0x10, R67 ;  /* 0x00000010ff478819 */ /* 0x000fe20000011643 */
[----:B------:R-:W-:Y:S01]  /*4a50*/  IMAD R58, R60, 0xc00, R7 ;  /* 0x00000c003c3a7824 */ /* 0x000fe200078e0207 */
[--C-:B------:R-:W-:Y:S02]  /*4a60*/  @!P0 SHF.R.U64 R60, R64, 0x10, R65.reuse ;  /* 0x00000010403c8819 */ /* 0x100fe40000001241 */
[----:B------:R-:W-:Y:S01]  /*4a70*/  @!P0 SHF.R.U32.HI R65, RZ, 0x10, R65 ;  /* 0x00000010ff418819 */ /* 0x000fe20000011641 */
[----:B------:R-:W-:Y:S01]  /*4a80*/  IMAD.IADD R187, R58, 0x1, R187 ;  /* 0x000000013abb7824 */ /* 0x000fe200078e02bb */
[----:B------:R-:W-:Y:S02]  /*4a90*/  @!P0 SHF.R.U64 R69, R66, 0x10, R67 ;  /* 0x0000001042458819 */ /* 0x000fe40000001243 */
[----:B------:R-:W-:Y:S01]  /*4aa0*/  @!P0 PRMT R67, R62, 0x5410, R65 ;  /* 0x000054103e438816 */ /* 0x000fe20000000041 */
[----:B------:R-:W-:Y:S01]  /*4ab0*/  IMAD.SHL.U32 R185, R187, 0x2, RZ ;  /* 0x00000002bbb97824 */ /* 0x000fe200078e00ff */
[----:B------:R-:W-:Y:S01]  /*4ac0*/  @!P0 SHF.R.U64 R50, R50, 0x10, R51 ;  /* 0x0000001032328819 */ /* 0x000fe20000001233 */
[----:B-1----:R-:W-:Y:S01]  /*4ad0*/  @!P0 IMAD.U32 R62, R96, 0x10000, RZ ;  /* 0x00010000603e8824 */ /* 0x002fe200078e00ff */
[----:B------:R-:W-:Y:S01]  /*4ae0*/  @!P0 PRMT R63, R63, 0x5410, R60 ;  /* 0x000054103f3f8816 */ /* 0x000fe2000000003c */
[----:B------:R-:W-:Y:S01]  /*4af0*/  @!P0 IMAD.U32 R64, R67, 0x10000, RZ ;  /* 0x0001000043408824 */ /* 0x000fe200078e00ff */
[----:B------:R-:W1:Y:S01]  /*4b00*/  LDS.128 R32, [R185+0xa080] ;  /* 0x00a08000b9207984 */ /* 0x000e620000000c00 */
[----:B------:R-:W-:Y:S01]  /*4b10*/  @!P0 IMAD.U32 R70, R99, 0x10000, RZ ;  /* 0x0001000063468824 */ /* 0x000fe200078e00ff */
[----:B------:R-:W-:Y:S01]  /*4b20*/  @!P0 PRMT R55, R55, 0x5410, R48 ;  /* 0x0000541037378816 */ /* 0x000fe20000000030 */
[----:B------:R-:W-:Y:S01]  /*4b30*/  @!P0 IMAD.U32 R60, R63, 0x10000, RZ ;  /* 0x000100003f3c8824 */ /* 0x000fe200078e00ff */
[----:B------:R-:W-:Y:S02]  /*4b40*/  @!P0 PRMT R54, R54, 0x5410, R49 ;  /* 0x0000541036368816 */ /* 0x000fe40000000031 */
[----:B------:R-:W-:Y:S01]  /*4b50*/  @!P0 SHF.R.U32.HI R59, RZ, 0x10, R51 ;  /* 0x00000010ff3b8819 */ /* 0x000fe20000011633 */
[----:B------:R-:W-:Y:S01]  /*4b60*/  @!P0 IMAD.U32 R49, R55, 0x10000, RZ ;  /* 0x0001000037318824 */ /* 0x000fe200078e00ff */
[----:B------:R-:W-:Y:S01]  /*4b70*/  @!P0 PRMT R57, R57, 0x5410, R50 ;  /* 0x0000541039398816 */ /* 0x000fe20000000032 */
[----:B------:R-:W-:Y:S01]  /*4b80*/  @!P0 IMAD.U32 R48, R54, 0x10000, RZ ;  /* 0x0001000036308824 */ /* 0x000fe200078e00ff */
[----:B------:R-:W-:Y:S02]  /*4b90*/  @!P0 SHF.L.U32 R65, R97, 0x10, RZ ;  /* 0x0000001061418819 */ /* 0x000fe400000006ff */
[----:B------:R-:W-:Y:S02]  /*4ba0*/  @!P0 LOP3.LUT R63, R63, 0xffff0000, RZ, 0xc0, !PT ;  /* 0xffff00003f3f8812 */ /* 0x000fe400078ec0ff */
[----:B------:R-:W-:Y:S02]  /*4bb0*/  @!P0 PRMT R72, R72, 0x5410, R71 ;  /* 0x0000541048488816 */ /* 0x000fe40000000047 */
[----:B------:R-:W-:Y:S02]  /*4bc0*/  @!P0 LOP3.LUT R67, R67, 0xffff0000, RZ, 0xc0, !PT ;  /* 0xffff000043438812 */ /* 0x000fe400078ec0ff */
[----:B------:R-:W-:Y:S01]  /*4bd0*/  @!P0 PRMT R56, R56, 0x5410, R59 ;  /* 0x0000541038388816 */ /* 0x000fe2000000003b */
[C---:B------:R-:W-:Y:S01]  /*4be0*/  @!P0 IMAD.U32 R73, R72.reuse, 0x10000, RZ ;  /* 0x0001000048498824 */ /* 0x040fe200078e00ff */
[----:B------:R-:W-:Y:S02]  /*4bf0*/  @!P0 LOP3.LUT R72, R72, 0xffff0000, RZ, 0xc0, !PT ;  /* 0xffff000048488812 */ /* 0x000fe400078ec0ff */
[----:B------:R-:W-:Y:S02]  /*4c00*/  @!P0 LOP3.LUT R75, R99, 0xffff0000, RZ, 0xc0, !PT ;  /* 0xffff0000634b8812 */ /* 0x000fe400078ec0ff */
[----:B------:R-:W-:Y:S02]  /*4c10*/  @!P0 PRMT R68, R68, 0x5410, R69 ;  /* 0x0000541044448816 */ /* 0x000fe40000000045 */
[C---:B------:R-:W-:Y:S02]  /*4c20*/  @!P0 SHF.L.U32 R66, R98.reuse, 0x10, RZ ;  /* 0x0000001062428819 */ /* 0x040fe400000006ff */
[----:B------:R-:W-:Y:S01]  /*4c30*/  @!P0 LOP3.LUT R71, R98, 0xffff0000, RZ, 0xc0, !PT ;  /* 0xffff000062478812 */ /* 0x000fe200078ec0ff */
[C---:B------:R-:W-:Y:S01]  /*4c40*/  @!P0 IMAD.U32 R69, R68.reuse, 0x10000, RZ ;  /* 0x0001000044458824 */ /* 0x040fe200078e00ff */
[----:B------:R-:W-:Y:S01]  /*4c50*/  @!P0 LOP3.LUT R68, R68, 0xffff0000, RZ, 0xc0, !PT ;  /* 0xffff000044448812 */ /* 0x000fe200078ec0ff */
[----:B-1----:R-:W-:Y:S01]  /*4c60*/  @!P0 IMAD.U32 R51, R33, 0x10000, RZ ;  /* 0x0001000021338824 */ /* 0x002fe200078e00ff */
[----:B------:R-:W-:Y:S03]  /*4c70*/  @!P0 SHF.L.U32 R50, R32, 0x10, RZ ;  /* 0x0000001020328819 */ /* 0x000fe600000006ff */
[----:B------:R-:W-:Y:S02]  /*4c80*/  @!P0 FMUL.FTZ R186, R51, R64 ;  /* 0x0000004033ba8220 */ /* 0x000fe40000410000 */
[C---:B------:R-:W-:Y:S02]  /*4c90*/  @!P0 FMUL.FTZ R185, R50.reuse, R60 ;  /* 0x0000003c32b98220 */ /* 0x040fe40000410000 */
[-C--:B------:R-:W-:Y:S01]  /*4ca0*/  @!P0 FMUL.FTZ R3, R50, R49.reuse ;  /* 0x0000003132038220 */ /* 0x080fe20000410000 */
[----:B------:R-:W-:Y:S01]  /*4cb0*/  @!P0 LOP3.LUT R50, R33, 0xffff0000, RZ, 0xc0, !PT ;  /* 0xffff000021328812 */ /* 0x000fe200078ec0ff */
[-C--:B------:R-:W-:Y:S01]  /*4cc0*/  @!P0 FMUL.FTZ R5, R51, R48.reuse ;  /* 0x0000003033058220 */ /* 0x080fe20000410000 */
[----:B------:R-:W-:Y:S01]  /*4cd0*/  @!P0 LOP3.LUT R51, R55, 0xffff0000, RZ, 0xc0, !PT ;  /* 0xffff000037338812 */ /* 0x000fe200078ec0ff */
[----:B------:R-:W-:Y:S01]  /*4ce0*/  @!P0 FFMA.FTZ R186, R65, R48, -R186 ;  /* 0x0000003041ba8223 */ /* 0x000fe200000108ba */
[----:B------:R-:W-:Y:S01]  /*4cf0*/  @!P0 LOP3.LUT R48, R32, 0xffff0000, RZ, 0xc0, !PT ;  /* 0xffff000020308812 */ /* 0x000fe200078ec0ff */
[----:B------:R-:W-:Y:S01]  /*4d00*/  @!P0 FFMA.FTZ R185, R62, R49, -R185 ;  /* 0x000000313eb98223 */ /* 0x000fe200000108b9 */
[----:B------:R-:W-:Y:S01]  /*4d10*/  @!P0 LOP3.LUT R49, R54, 0xffff0000, RZ, 0xc0, !PT ;  /* 0xffff000036318812 */ /* 0x000fe200078ec0ff */
[----:B------:R-:W-:Y:S01]  /*4d20*/  @!P0 FFMA.FTZ R3, R60, R62, R3 ;  /* 0x0000003e3c038223 */ /* 0x000fe20000010003 */
[----:B------:R-:W-:Y:S01]  /*4d30*/  @!P0 LOP3.LUT R60, R96, 0xffff0000, RZ, 0xc0, !PT ;  /* 0xffff0000603c8812 */ /* 0x000fe200078ec0ff */
[----:B------:R-:W-:Y:S01]  /*4d40*/  @!P0 FMUL.FTZ R188, R48, R63 ;  /* 0x0000003f30bc8220 */ /* 0x000fe20000410000 */
[----:B------:R-:W-:Y:S01]  /*4d50*/  @!P0 LOP3.LUT R62, R97, 0xffff0000, RZ, 0xc0, !PT ;  /* 0xffff0000613e8812 */ /* 0x000fe200078ec0ff */
[C---:B------:R-:W-:Y:S02]  /*4d60*/  @!P0 FMUL.FTZ R187, R50.reuse, R67 ;  /* 0x0000004332bb8220 */ /* 0x040fe40000410000 */
[----:B------:R-:W-:Y:S02]  /*4d70*/  @!P0 FMUL.FTZ R6, R50, R49 ;  /* 0x0000003132068220 */ /* 0x000fe40000410000 */
[-C--:B------:R-:W-:Y:S01]  /*4d80*/  @!P0 FMUL.FTZ R4, R48, R51.reuse ;  /* 0x0000003330048220 */ /* 0x080fe20000410000 */
[----:B------:R-:W-:Y:S01]  /*4d90*/  @!P0 LOP3.LUT R48, R56, 0xffff0000, RZ, 0xc0, !PT ;  /* 0xffff000038308812 */ /* 0x000fe200078ec0ff */
[----:B------:R-:W-:Y:S01]  /*4da0*/  @!P0 FFMA.FTZ R188, R60, R51, -R188 ;  /* 0x000000333cbc8223 */ /* 0x000fe200000108bc */
[C---:B------:R-:W-:Y:S01]  /*4db0*/  @!P0 LOP3.LUT R51, R35.reuse, 0xffff0000, RZ, 0xc0, !PT ;  /* 0xffff000023338812 */ /* 0x040fe200078ec0ff */
[----:B------:R-:W-:Y:S02]  /*4dc0*/  @!P0 IMAD.U32 R50, R35, 0x10000, RZ ;  /* 0x0001000023328824 */ /* 0x000fe400078e00ff */
[----:B------:R-:W-:Y:S01]  /*4dd0*/  @!P0 FFMA.FTZ R187, R62, R49, -R187 ;  /* 0x000000313ebb8223 */ /* 0x000fe200000108bb */
[----:B------:R-:W-:Y:S01]  /*4de0*/  @!P0 F2FP.BF16.PACK_AB R185, R188, R185 ;  /* 0x000000b9bcb9823e */ /* 0x000fe200000010ff */
[----:B------:R-:W-:Y:S02]  /*4df0*/  @!P0 IMAD.U32 R49, R56, 0x10000, RZ ;  /* 0x0001000038318824 */ /* 0x000fe400078e00ff */
[C---:B------:R-:W-:Y:S01]  /*4e00*/  @!P0 FMUL.FTZ R189, R50.reuse, R73 ;  /* 0x0000004932bd8220 */ /* 0x040fe20000410000 */
[----:B------:R-:W-:Y:S01]  /*4e10*/  @!P0 F2FP.BF16.PACK_AB R186, R187, R186 ;  /* 0x000000babbba823e */ /* 0x000fe200000010ff */
[----:B------:R-:W-:Y:S02]  /*4e20*/  @!P0 FMUL.FTZ R192, R51, R72 ;  /* 0x0000004833c08220 */ /* 0x000fe40000410000 */
[-C--:B------:R-:W-:Y:S01]  /*4e30*/  @!P0 FMUL.FTZ R10, R50, R49.reuse ;  /* 0x00000031320a8220 */ /* 0x080fe20000410000 */
[----:B------:R-:W-:Y:S01]  /*4e40*/  @!P0 MOV R97, R186 ;  /* 0x000000ba00618202 */ /* 0x000fe20000000f00 */
[----:B------:R-:W-:Y:S02]  /*4e50*/  @!P0 FFMA.FTZ R189, R70, R49, -R189 ;  /* 0x0000003146bd8223 */ /* 0x000fe400000108bd */
[C---:B------:R-:W-:Y:S02]  /*4e60*/  @!P0 IMAD.U32 R50, R34.reuse, 0x10000, RZ ;  /* 0x0001000022328824 */ /* 0x040fe400078e00ff */
[----:B------:R-:W-:Y:S02]  /*4e70*/  @!P0 IMAD.U32 R49, R57, 0x10000, RZ ;  /* 0x0001000039318824 */ /* 0x000fe400078e00ff */
[-C--:B------:R-:W-:Y:S01]  /*4e80*/  @!P0 FMUL.FTZ R11, R51, R48.reuse ;  /* 0x00000030330b8220 */ /* 0x080fe20000410000 */
[----:B------:R-:W-:Y:S01]  /*4e90*/  @!P0 LOP3.LUT R51, R34, 0xffff0000, RZ, 0xc0, !PT ;  /* 0xffff000022338812 */ /* 0x000fe200078ec0ff */
[----:B------:R-:W-:Y:S01]  /*4ea0*/  @!P0 FFMA.FTZ R192, R75, R48, -R192 ;  /* 0x000000304bc08223 */ /* 0x000fe200000108c0 */
[----:B------:R-:W-:Y:S01]  /*4eb0*/  @!P0 LOP3.LUT R48, R57, 0xffff0000, RZ, 0xc0, !PT ;  /* 0xffff000039308812 */ /* 0x000fe200078ec0ff */
[----:B------:R-:W-:Y:S02]  /*4ec0*/  @!P0 FFMA.FTZ R4, R63, R60, R4 ;  /* 0x0000003c3f048223 */ /* 0x000fe40000010004 */
[----:B------:R-:W-:Y:S01]  /*4ed0*/  @!P0 FMUL.FTZ R8, R50, R49 ;  /* 0x0000003132088220 */ /* 0x000fe20000410000 */
[----:B------:R-:W-:Y:S01]  /*4ee0*/  @!P0 F2FP.BF16.PACK_AB R189, R192, R189 ;  /* 0x000000bdc0bd823e */ /* 0x000fe200000010ff */
[----:B------:R-:W-:Y:S01]  /*4ef0*/  @!P0 FFMA.FTZ R5, R64, R65, R5 ;  /* 0x0000004140058223 */ /* 0x000fe20000010005 */
[----:B------:R-:W-:Y:S01]  /*4f00*/  @!P0 F2FP.BF16.PACK_AB R187, R4, R3 ;  /* 0x0000000304bb823e */ /* 0x000fe200000010ff */
[----:B------:R-:W-:Y:S02]  /*4f10*/  @!P0 FMUL.FTZ R9, R51, R48 ;  /* 0x0000003033098220 */ /* 0x000fe40000410000 */
[----:B------:R-:W-:Y:S02]  /*4f20*/  @!P0 FFMA.FTZ R6, R67, R62, R6 ;  /* 0x0000003e43068223 */ /* 0x000fe40000010006 */
[----:B------:R-:W-:Y:S02]  /*4f30*/  @!P0 FFMA.FTZ R8, R69, R66, R8 ;  /* 0x0000004245088223 */ /* 0x000fe40000010008 */
[----:B------:R-:W-:Y:S01]  /*4f40*/  @!P0 FMUL.FTZ R190, R50, R69 ;  /* 0x0000004532be8220 */ /* 0x000fe20000410000 */
[----:B------:R-:W-:Y:S01]  /*4f50*/  @!P0 F2FP.BF16.PACK_AB R188, R6, R5 ;  /* 0x0000000506bc823e */ /* 0x000fe200000010ff */
[----:B------:R-:W-:Y:S02]  /*4f60*/  @!P0 FMUL.FTZ R191, R51, R68 ;  /* 0x0000004433bf8220 */ /* 0x000fe40000410000 */
[----:B------:R-:W-:Y:S01]  /*4f70*/  @!P0 FFMA.FTZ R9, R68, R71, R9 ;  /* 0x0000004744098223 */ /* 0x000fe20000010009 */
[----:B------:R-:W-:Y:S01]  /*4f80*/  @!P0 MOV R33, R188 ;  /* 0x000000bc00218202 */ /* 0x000fe20000000f00 */
[----:B------:R-:W-:Y:S02]  /*4f90*/  @!P0 FFMA.FTZ R10, R73, R70, R10 ;  /* 0x00000046490a8223 */ /* 0x000fe4000001000a */
[----:B------:R-:W-:Y:S02]  /*4fa0*/  @!P0 FFMA.FTZ R190, R66, R49, -R190 ;  /* 0x0000003142be8223 */ /* 0x000fe400000108be */
[----:B------:R-:W-:Y:S02]  /*4fb0*/  @!P0 FFMA.FTZ R191, R71, R48, -R191 ;  /* 0x0000003047bf8223 */ /* 0x000fe400000108bf */
[----:B------:R-:W-:Y:S02]  /*4fc0*/  @!P0 FFMA.FTZ R11, R72, R75, R11 ;  /* 0x0000004b480b8223 */ /* 0x000fe4000001000b */
[----:B------:R-:W-:Y:S01]  /*4fd0*/  @!P0 IMAD.MOV.U32 R96, RZ, RZ, R185 ;  /* 0x000000ffff608224 */ /* 0x000fe200078e00b9 */
[----:B------:R-:W-:Y:S01]  /*4fe0*/  @!P0 F2FP.BF16.PACK_AB R190, R191, R190 ;  /* 0x000000bebfbe823e */ /* 0x000fe200000010ff */
[----:B------:R-:W-:Y:S01]  /*4ff0*/  @!P0 IMAD.MOV.U32 R99, RZ, RZ, R189 ;  /* 0x000000ffff638224 */ /* 0x000fe200078e00bd */
[----:B------:R-:W-:Y:S01]  /*5000*/  @!P0 F2FP.BF16.PACK_AB R191, R9, R8 ;  /* 0x0000000809bf823e */ /* 0x000fe200000010ff */
[----:B------:R-:W-:Y:S01]  /*5010*/  @!P0 IMAD.MOV.U32 R32, RZ, RZ, R187 ;  /* 0x000000ffff208224 */ /* 0x000fe200078e00bb */
[----:B------:R-:W-:Y:S01]  /*5020*/  @!P0 F2FP.BF16.PACK_AB R192, R11, R10 ;  /* 0x0000000a0bc0823e */ /* 0x000fe200000010ff */
[----:B------:R-:W-:Y:S02]  /*5030*/  @!P0 IMAD.MOV.U32 R98, RZ, RZ, R190 ;  /* 0x000000ffff628224 */ /* 0x000fe400078e00be */
[----:B------:R-:W-:Y:S02]  /*5040*/  @!P0 IMAD.MOV.U32 R34, RZ, RZ, R191 ;  /* 0x000000ffff228224 */ /* 0x000fe400078e00bf */
[----:B------:R-:W-:Y:S01]  /*5050*/  @!P0 IMAD.MOV.U32 R35, RZ, RZ, R192 ;  /* 0x000000ffff238224 */ /* 0x000fe200078e00c0 */
[C---:B------:R-:W-:Y:S04]  /*5060*/  LEA R186, P0, R145.reuse, R182, 0x1 ;  /* 0x000000b691ba7211 */ /* 0x040fe800078008ff */
[----:B------:R-:W-:Y:S02]  /*5070*/  LEA.HI.X R187, R145, R183, R142, 0x1, P0 ;  /* 0x000000b791bb7211 */ /* 0x000fe400000f0c8e */
[C---:B------:R-:W-:Y:S03]  /*5080*/  ISETP.GE.AND P0, PT, R184.reuse, c[0x0][0x1d4], PT ;  /* 0x00007500b8007a0c */ /* 0x040fe60003f06270 */
[----:B------:R1:W-:Y:S10]  /*5090*/  ST.E.128 [R186.64], R96 ;  /* 0x00000060ba007985 */ /* 0x0003f4000c101d10 */
[----:B------:R-:W-:Y:S05]  /*50a0*/  @!P0 IMAD.WIDE R184, R184, 0x2, R182 ;  /* 0x00000002b8b88825 */ /* 0x000fea00078e02b6 */
[----:B------:R1:W-:Y:S02]  /*50b0*/  @!P0 ST.E.128 [R184.64], R32 ;  /* 0x00000020b8008985 */ /* 0x0003e4000c101d10 */
.L_x_864:
[----:B------:R-:W-:Y:S05]  /*50c0*/  BSYNC B0 ;  /* 0x0000000000007941 */ /* 0x000fea0003800000 */
.L_x_863:
        /* <DEDUP_REMOVED lines=17> */
[----:B------:R-:W-:Y:S01]  /*51e0*/  @!P0 SHF.R.U64 R51, R92, 0x10, R93 ;  /* 0x000000105c338819 */ /* 0x000fe2000000125d */
[----:B------:R-:W-:Y:S01]  /*51f0*/  IMAD R48, R50, 0xc00, R7 ;  /* 0x00000c0032307824 */ /* 0x000fe200078e0207 */
[----:B------:R-:W-:Y:S02]  /*5200*/  @!P0 SHF.R.U32.HI R92, RZ, 0x10, R93 ;  /* 0x00000010ff5c8819 */ /* 0x000fe4000001165d */
[----:B------:R-:W-:Y:S01]  /*5210*/  @!P0 SHF.R.U32.HI R55, RZ, 0x10, R95 ;  /* 0x00000010ff378819 */ /* 0x000fe2000001165f */
[----:B------:R-:W-:Y:S01]  /*5220*/  IMAD.IADD R73, R48, 0x1, R73 ;  /* 0x0000000130497824 */ /* 0x000fe200078e0249 */
[----:B------:R-:W-:Y:S02]  /*5230*/  @!P0 PRMT R105, R105, 0x5410, R92 ;  /* 0x0000541069698816 */ /* 0x000fe4000000005c */
[----:B------:R-:W-:Y:S01]  /*5240*/  @!P0 SHF.R.U64 R38, R38, 0x10, R39 ;  /* 0x0000001026268819 */ /* 0x000fe20000001227 */
[----:B------:R-:W-:Y:S01]  /*5250*/  IMAD.SHL.U32 R72, R73, 0x2, RZ ;  /* 0x0000000249487824 */ /* 0x000fe200078e00ff */
[----:B------:R-:W-:Y:S01]  /*5260*/  @!P0 PRMT R106, R106, 0x5410, R51 ;  /* 0x000054106a6a8816 */ /* 0x000fe20000000033 */
[----:B------:R-:W-:Y:S01]  /*5270*/  @!P0 IMAD.U32 R56, R105, 0x10000, RZ ;  /* 0x0001000069388824 */ /* 0x000fe200078e00ff */
[----:B------:R-:W-:Y:S01]  /*5280*/  @!P0 PRMT R47, R47, 0x5410, R36 ;  /* 0x000054102f2f8816 */ /* 0x000fe20000000024 */
[----:B--2---:R-:W-:Y:S01]  /*5290*/  @!P0 IMAD.U32 R54, R68, 0x10000, RZ ;  /* 0x0001000044368824 */ /* 0x004fe200078e00ff */
[----:B-1----:R-:W1:Y:S01]  /*52a0*/  LDS.128 R32, [R72+0xa080] ;  /* 0x00a0800048207984 */ /* 0x002e620000000c00 */
[----:B------:R-:W-:Y:S01]  /*52b0*/  @!P0 IMAD.U32 R50, R106, 0x10000, RZ ;  /* 0x000100006a328824 */ /* 0x000fe200078e00ff */
[----:B------:R-:W-:Y:S01]  /*52c0*/  @!P0 PRMT R46, R46, 0x5410, R37 ;  /* 0x000054102e2e8816 */ /* 0x000fe20000000025 */
[----:B------:R-:W-:Y:S01]  /*52d0*/  @!P0 IMAD.U32 R37, R47, 0x10000, RZ ;  /* 0x000100002f258824 */ /* 0x000fe200078e00ff */
[----:B------:R-:W-:Y:S01]  /*52e0*/  @!P0 SHF.R.U32.HI R49, RZ, 0x10, R39 ;  /* 0x00000010ff318819 */ /* 0x000fe20000011627 */
[----:B------:R-:W-:Y:S01]  /*52f0*/  @!P0 IMAD.U32 R62, R71, 0x10000, RZ ;  /* 0x00010000473e8824 */ /* 0x000fe200078e00ff */
[----:B------:R-:W-:Y:S01]  /*5300*/  @!P0 PRMT R104, R104, 0x5410, R55 ;  /* 0x0000541068688816 */ /* 0x000fe20000000037 */
[----:B------:R-:W-:Y:S01]  /*5310*/  @!P0 IMAD.U32 R36, R46, 0x10000, RZ ;  /* 0x000100002e248824 */ /* 0x000fe200078e00ff */
[----:B------:R-:W-:Y:S02]  /*5320*/  @!P0 PRMT R53, R53, 0x5410, R38 ;  /* 0x0000541035358816 */ /* 0x000fe40000000026 */
[----:B------:R-:W-:Y:S01]  /*5330*/  @!P0 SHF.L.U32 R55, R69, 0x10, RZ ;  /* 0x0000001045378819 */ /* 0x000fe200000006ff */
[----:B------:R-:W-:Y:S01]  /*5340*/  @!P0 IMAD.U32 R65, R104, 0x10000, RZ ;  /* 0x0001000068418824 */ /* 0x000fe200078e00ff */
[----:B------:R-:W-:Y:S02]  /*5350*/  @!P0 LOP3.LUT R51, R106, 0xffff0000, RZ, 0xc0, !PT ;  /* 0xffff00006a338812 */ /* 0x000fe400078ec0ff */
[----:B------:R-:W-:Y:S02]  /*5360*/  @!P0 LOP3.LUT R57, R105, 0xffff0000, RZ, 0xc0, !PT ;  /* 0xffff000069398812 */ /* 0x000fe400078ec0ff */
[----:B------:R-:W-:Y:S02]  /*5370*/  @!P0 PRMT R52, R52, 0x5410, R49 ;  /* 0x0000541034348816 */ /* 0x000fe40000000031 */
[----:B------:R-:W-:Y:S02]  /*5380*/  @!P0 LOP3.LUT R64, R104, 0xffff0000, RZ, 0xc0, !PT ;  /* 0xffff000068408812 */ /* 0x000fe400078ec0ff */
[----:B------:R-:W-:Y:S02]  /*5390*/  @!P0 SHF.R.U64 R94, R94, 0x10, R95 ;  /* 0x000000105e5e8819 */ /* 0x000fe4000000125f */
[----:B------:R-:W-:Y:S02]  /*53a0*/  @!P0 LOP3.LUT R67, R71, 0xffff0000, RZ, 0xc0, !PT ;  /* 0xffff000047438812 */ /* 0x000fe400078ec0ff */
[----:B------:R-:W-:Y:S02]  /*53b0*/  @!P0 PRMT R103, R103, 0x5410, R94 ;  /* 0x0000541067678816 */ /* 0x000fe4000000005e */
[C---:B------:R-:W-:Y:S02]  /*53c0*/  @!P0 SHF.L.U32 R58, R70.reuse, 0x10, RZ ;  /* 0x00000010463a8819 */ /* 0x040fe400000006ff */
[C---:B------:R-:W-:Y:S01]  /*53d0*/  @!P0 LOP3.LUT R60, R103.reuse, 0xffff0000, RZ, 0xc0, !PT ;  /* 0xffff0000673c8812 */ /* 0x040fe200078ec0ff */
[----:B------:R-:W-:Y:S01]  /*53e0*/  @!P0 IMAD.U32 R59, R103, 0x10000, RZ ;  /* 0x00010000673b8824 */ /* 0x000fe200078e00ff */
        /* <DEDUP_REMOVED lines=27> */
[----:B------:R-:W-:Y:S01]  /*55a0*/  @!P0 FMUL.FTZ R97, R38, R65 ;  /* 0x0000004126618220 */ /* 0x000fe20000410000 */
[----:B------:R-:W-:Y:S01]  /*55b0*/  @!P0 F2FP.BF16.PACK_AB R73, R96, R73 ;  /* 0x000000496049823e */ /* 0x000fe200000010ff */
[----:B------:R-:W-:Y:S02]  /*55c0*/  @!P0 FMUL.FTZ R184, R39, R64 ;  /* 0x0000004027b88220 */ /* 0x000fe40000410000 */
[----:B------:R-:W-:Y:S01]  /*55d0*/  @!P0 FMUL.FTZ R10, R38, R37 ;  /* 0x00000025260a8220 */ /* 0x000fe20000410000 */
        /* <DEDUP_REMOVED lines=40> */
.L_x_862:
[----:B-123--:R-:W-:Y:S05]  /*5860*/  BSYNC B1 ;  /* 0x0000000000017941 */ /* 0x00efea0003800000 */
.L_x_861:
[----:B------:R1:W2:Y:S04]  /*5870*/  SHFL.IDX PT, R59, R180, 0x1, 0x181f ;  /* 0x00381f00b43b7f89 */ /* 0x0002a800000e0000 */
[----:B------:R1:W3:Y:S01]  /*5880*/  SHFL.IDX PT, R58, R181, 0x1, 0x181f ;  /* 0x00381f00b53a7f89 */ /* 0x0002e200000e0000 */
[----:B------:R-:W-:-:S05]  /*5890*/  @P5 BRA `(.L_x_850) ;  /* 0x0000130000005947 */ /* 0x000fca0003800000 */
[----:B------:R-:W-:Y:S01]  /*58a0*/  ISETP.GE.AND P0, PT, R18, c[0x0][0x1d4], PT ;  /* 0x0000750012007a0c */ /* 0x000fe20003f06270 */
[----:B------:R-:W-:Y:S01]  /*58b0*/  @!UPT UIADD3 URZ, URZ, URZ, URZ ;  /* 0x0000003f3f3ff290 */ /* 0x000fe2000fffe03f */
[----:B------:R-:W-:Y:S11]  /*58c0*/  BSSY B0, `(.L_x_865) ;  /* 0x0000078000007945 */ /* 0x000ff60003800000 */
[----:B------:R-:W-:-:S05]  /*58d0*/  @P0 BRA `(.L_x_866) ;  /* 0x0000076000000947 */ /* 0x000fca0003800000 */
[----:B------:R-:W-:Y:S01]  /*58e0*/  SEL R39, R74, R91, !P1 ;  /* 0x0000005b4a277207 */ /* 0x000fe20004800000 */
[----:B------:R-:W4:Y:S01]  /*58f0*/  LDS.128 R64, [R150+0xa080] ;  /* 0x00a0800096407984 */ /* 0x000f220000000c00 */
[----:B------:R-:W-:Y:S02]  /*5900*/  ISETP.GE.AND P0, PT, R18, c[0x0][0x27c], PT ;  /* 0x00009f0012007a0c */ /* 0x000fe40003f06270 */
[----:B------:R-:W-:Y:S04]  /*5910*/  SHF.R.S32.HI R38, RZ, 0x1f, R39 ;  /* 0x0000001fff267819 */ /* 0x000fe80000011427 */
[----:B------:R-:W-:Y:S04]  /*5920*/  LEA.HI R38, R38, R39, RZ, 0x4 ;  /* 0x0000002726267211 */ /* 0x000fe800078f20ff */
[----:B------:R-:W-:Y:S03]  /*5930*/  LEA.HI.SX32 R38, R38, R77, 0x1c ;  /* 0x0000004d26267211 */ /* 0x000fe600078fe2ff */
[--C-:B------:R-:W-:Y:S02]  /*5940*/  @!P0 SHF.R.U64 R28, R28, 0x10, R29.reuse ;  /* 0x000000101c1c8819 */ /* 0x100fe4000000121d */
        /* <DEDUP_REMOVED lines=15> */
[----:B------:R-:W-:Y:S01]  /*5a40*/  @!P0 PRMT R102, R102, 0x5410, R39 ;  /* 0x0000541066668816 */ /* 0x000fe20000000027 */
[----:B----4-:R-:W-:Y:S01]  /*5a50*/  @!P0 IMAD.U32 R46, R64, 0x10000, RZ ;  /* 0x00010000402e8824 */ /* 0x010fe200078e00ff */
[----:B------:R-:W-:Y:S01]  /*5a60*/  @!P0 PRMT R43, R43, 0x5410, R28 ;  /* 0x000054102b2b8816 */ /* 0x000fe2000000001c */
[----:B------:R-:W-:Y:S01]  /*5a70*/  @!P0 IMAD.U32 R48, R101, 0x10000, RZ ;  /* 0x0001000065308824 */ /* 0x000fe200078e00ff */
[----:B------:R-:W4:Y:S01]  /*5a80*/  LDS.128 R32, [R62+0xa080] ;  /* 0x00a080003e207984 */ /* 0x000f220000000c00 */
        /* <DEDUP_REMOVED lines=17> */
[----:B------:R-:W-:Y:S02]  /*5ba0*/  @!P0 SHF.L.U32 R50, R66, 0x10, RZ ;  /* 0x0000001042328819 */ /* 0x000fe400000006ff */
[C---:B------:R-:W-:Y:S01]  /*5bb0*/  @!P0 LOP3.LUT R52, R90.reuse, 0xffff0000, RZ, 0xc0, !PT ;  /* 0xffff00005a348812 */ /* 0x040fe200078ec0ff */
[----:B------:R-:W-:Y:S01]  /*5bc0*/  @!P0 IMAD.U32 R51, R90, 0x10000, RZ ;  /* 0x000100005a338824 */ /* 0x000fe200078e00ff */
[----:B------:R-:W-:Y:S01]  /*5bd0*/  @!P0 LOP3.LUT R53, R66, 0xffff0000, RZ, 0xc0, !PT ;  /* 0xffff000042358812 */ /* 0x000fe200078ec0ff */
[----:B----4-:R-:W-:Y:S01]  /*5be0*/  @!P0 IMAD.U32 R31, R33, 0x10000, RZ ;  /* 0x00010000211f8824 */ /* 0x010fe200078e00ff */
        /* <DEDUP_REMOVED lines=63> */
[C---:B---3--:R-:W-:Y:S04]  /*5fe0*/  LEA R62, P0, R145.reuse, R58, 0x1 ;  /* 0x0000003a913e7211 */ /* 0x048fe800078008ff */
[----:B--2---:R-:W-:Y:S02]  /*5ff0*/  LEA.HI.X R63, R145, R59, R142, 0x1, P0 ;  /* 0x0000003b913f7211 */ /* 0x004fe400000f0c8e */
[C---:B------:R-:W-:Y:S03]  /*6000*/  ISETP.GE.AND P0, PT, R60.reuse, c[0x0][0x1d4], PT ;  /* 0x000075003c007a0c */ /* 0x040fe60003f06270 */
[----:B------:R2:W-:Y:S10]  /*6010*/  ST.E.128 [R62.64], R64 ;  /* 0x000000403e007985 */ /* 0x0005f4000c101d10 */
[----:B------:R-:W-:Y:S05]  /*6020*/  @!P0 IMAD.WIDE R68, R60, 0x2, R58 ;  /* 0x000000023c448825 */ /* 0x000fea00078e023a */
[----:B------:R2:W-:Y:S02]  /*6030*/  @!P0 ST.E.128 [R68.64], R32 ;  /* 0x0000002044008985 */ /* 0x0005e4000c101d10 */
.L_x_866:
[----:B------:R-:W-:Y:S05]  /*6040*/  BSYNC B0 ;  /* 0x0000000000007941 */ /* 0x000fea0003800000 */
.L_x_865:
[----:B------:R-:W-:Y:S11]  /*6050*/  ISETP.GE.AND P0, PT, R15, c[0x0][0x1d4], PT ;  /* 0x000075000f007a0c */ /* 0x000ff60003f06270 */
[----:B------:R-:W-:Y:S02]  /*6060*/  @!UPT UIADD3 URZ, URZ, URZ, URZ ;  /* 0x0000003f3f3ff290 */ /* 0x000fe4000fffe03f */
[----:B------:R-:W-:-:S05]  /*6070*/  @P0 BRA `(.L_x_850) ;  /* 0x00000b2000000947 */ /* 0x000fca0003800000 */
[----:B------:R-:W-:Y:S01]  /*6080*/  SEL R91, R74, R91, !P2 ;  /* 0x0000005b4a5b7207 */ /* 0x000fe20005000000 */
[----:B------:R-:W4:Y:S01]  /*6090*/  LDS.128 R52, [R149+0xa080] ;  /* 0x00a0800095347984 */ /* 0x000f220000000c00 */
[C---:B---3--:R-:W-:Y:S02]  /*60a0*/  LEA R56, P0, R143.reuse, R58, 0x1 ;  /* 0x0000003a8f387211 */ /* 0x048fe400078008ff */
[----:B--2---:R-:W-:Y:S02]  /*60b0*/  SHF.R.S32.HI R34, RZ, 0x1f, R91 ;  /* 0x0000001fff227819 */ /* 0x004fe4000001145b */
[----:B------:R-:W-:Y:S02]  /*60c0*/  LEA.HI.X R57, R143, R59, R148, 0x1, P0 ;  /* 0x0000003b8f397211 */ /* 0x000fe400000f0c94 */
[----:B------:R-:W-:Y:S02]  /*60d0*/  LEA.HI R91, R34, R91, RZ, 0x4 ;  /* 0x0000005b225b7211 */ /* 0x000fe400078f20ff */
[----:B------:R-:W-:Y:S02]  /*60e0*/  ISETP.GE.AND P0, PT, R15, c[0x0][0x27c], PT ;  /* 0x00009f000f007a0c */ /* 0x000fe40003f06270 */
[----:B------:R-:W-:Y:S04]  /*60f0*/  LEA.HI.SX32 R34, R91, R76, 0x1c ;  /* 0x0000004c5b227211 */ /* 0x000fe800078fe2ff */
[----:B------:R-:W-:Y:S01]  /*6100*/  SHF.R.S32.HI R35, RZ, 0x1f, R34 ;  /* 0x0000001fff237819 */ /* 0x000fe20000011422 */
[----:B------:R-:W-:Y:S03]  /*6110*/  IMAD.SHL.U32 R51, R34, 0x8, RZ ;  /* 0x0000000822337824 */ /* 0x000fe600078e00ff */
[----:B------:R-:W-:Y:S02]  /*6120*/  LEA.HI R35, R35, R34, RZ, 0x3 ;  /* 0x0000002223237211 */ /* 0x000fe400078f18ff */
[----:B------:R-:W-:Y:S02]  /*6130*/  LOP3.LUT R63, R115, 0x38, R51, 0xf8, !PT ;  /* 0x00000038733f7812 */ /* 0x000fe400078ef833 */
[----:B------:R-:W-:Y:S02]  /*6140*/  SHF.R.S32.HI R35, RZ, 0x3, R35 ;  /* 0x00000003ff237819 */ /* 0x000fe40000011423 */
[----:B------:R-:W-:Y:S02]  /*6150*/  LOP3.LUT R63, R63, R126, RZ, 0x3c, !PT ;  /* 0x0000007e3f3f7212 */ /* 0x000fe400078e3cff */
[----:B------:R-:W-:Y:S01]  /*6160*/  @!P0 SHF.R.U32.HI R36, RZ, 0x10, R83 ;  /* 0x00000010ff248819 */ /* 0x000fe20000011653 */
[----:B------:R-:W-:Y:S01]  /*6170*/  IMAD R32, R35, 0xc00, R12 ;  /* 0x00000c0023207824 */ /* 0x000fe200078e020c */
[----:B------:R-:W-:Y:S02]  /*6180*/  @!P0 SHF.R.U64 R34, R80, 0x10, R81 ;  /* 0x0000001050228819 */ /* 0x000fe40000001251 */
[----:B------:R-:W-:Y:S01]  /*6190*/  @!P0 PRMT R79, R79, 0x5410, R36 ;  /* 0x000054104f4f8816 */ /* 0x000fe20000000024 */
[----:B------:R-:W-:Y:S01]  /*61a0*/  IMAD.IADD R63, R32, 0x1, R63 ;  /* 0x00000001203f7824 */ /* 0x000fe200078e023f */
[----:B------:R-:W-:Y:S02]  /*61b0*/  @!P0 PRMT R89, R89, 0x5410, R34 ;  /* 0x0000541059598816 */ /* 0x000fe40000000022 */
[----:B------:R-:W-:Y:S01]  /*61c0*/  @!P0 SHF.R.U64 R24, R24, 0x10, R25 ;  /* 0x0000001018188819 */ /* 0x000fe20000001219 */
[----:B------:R-:W-:Y:S01]  /*61d0*/  IMAD.SHL.U32 R50, R63, 0x2, RZ ;  /* 0x000000023f327824 */ /* 0x000fe200078e00ff */
[----:B------:R-:W-:Y:S01]  /*61e0*/  @!P0 SHF.R.U64 R26, R26, 0x10, R27 ;  /* 0x000000101a1a8819 */ /* 0x000fe2000000121b */
[----:B------:R-:W-:Y:S01]  /*61f0*/  @!P0 IMAD.U32 R34, R89, 0x10000, RZ ;  /* 0x0001000059228824 */ /* 0x000fe200078e00ff */
[----:B------:R-:W-:Y:S01]  /*6200*/  @!P0 PRMT R23, R23, 0x5410, R24 ;  /* 0x0000541017178816 */ /* 0x000fe20000000018 */
[----:B----4-:R-:W-:Y:S01]  /*6210*/  @!P0 IMAD.U32 R36, R52, 0x10000, RZ ;  /* 0x0001000034248824 */ /* 0x010fe200078e00ff */
[----:B------:R-:W2:Y:S01]  /*6220*/  LDS.128 R28, [R50+0xa080] ;  /* 0x00a08000321c7984 */ /* 0x000ea20000000c00 */
[----:B------:R-:W-:Y:S01]  /*6230*/  @!P0 IMAD.U32 R47, R79, 0x10000, RZ ;  /* 0x000100004f2f8824 */ /* 0x000fe200078e00ff */
[----:B------:R-:W-:Y:S01]  /*6240*/  @!P0 SHF.L.U32 R37, R53, 0x10, RZ ;  /* 0x0000001035258819 */ /* 0x000fe200000006ff */
[----:B------:R-:W-:Y:S01]  /*6250*/  @!P0 IMAD.U32 R46, R55, 0x10000, RZ ;  /* 0x00010000372e8824 */ /* 0x000fe200078e00ff */
[----:B------:R-:W-:Y:S02]  /*6260*/  @!P0 LOP3.LUT R39, R53, 0xffff0000, RZ, 0xc0, !PT ;  /* 0xffff000035278812 */ /* 0x000fe400078ec0ff */
[----:B------:R-:W-:Y:S02]  /*6270*/  @!P0 LOP3.LUT R49, R55, 0xffff0000, RZ, 0xc0, !PT ;  /* 0xffff000037318812 */ /* 0x000fe400078ec0ff */
[C---:B------:R-:W-:Y:S02]  /*6280*/  @!P0 SHF.L.U32 R42, R54.reuse, 0x10, RZ ;  /* 0x00000010362a8819 */ /* 0x040fe400000006ff */
[----:B------:R-:W-:Y:S02]  /*6290*/  @!P0 LOP3.LUT R45, R54, 0xffff0000, RZ, 0xc0, !PT ;  /* 0xffff0000362d8812 */ /* 0x000fe400078ec0ff */
[----:B------:R-:W-:Y:S02]  /*62a0*/  @!P0 SHF.R.U32.HI R25, RZ, 0x10, R25 ;  /* 0x00000010ff198819 */ /* 0x000fe40000011619 */
[----:B------:R-:W-:Y:S02]  /*62b0*/  @!P0 PRMT R41, R41, 0x5410, R26 ;  /* 0x0000541029298816 */ /* 0x000fe4000000001a */
[----:B------:R-:W-:Y:S01]  /*62c0*/  @!P0 PRMT R22, R22, 0x5410, R25 ;  /* 0x0000541016168816 */ /* 0x000fe20000000019 */
[C---:B------:R-:W-:Y:S01]  /*62d0*/  @!P0 IMAD.U32 R25, R23.reuse, 0x10000, RZ ;  /* 0x0001000017198824 */ /* 0x040fe200078e00ff */
[----:B------:R-:W-:Y:S02]  /*62e0*/  @!P0 LOP3.LUT R23, R23, 0xffff0000, RZ, 0xc0, !PT ;  /* 0xffff000017178812 */ /* 0x000fe400078ec0ff */
[----:B------:R-:W-:Y:S01]  /*62f0*/  @!P0 LOP3.LUT R35, R89, 0xffff0000, RZ, 0xc0, !PT ;  /* 0xffff000059238812 */ /* 0x000fe200078ec0ff */
[C---:B------:R-:W-:Y:S01]  /*6300*/  @!P0 IMAD.U32 R24, R22.reuse, 0x10000, RZ ;  /* 0x0001000016188824 */ /* 0x040fe200078e00ff */
[----:B------:R-:W-:Y:S02]  /*6310*/  @!P0 LOP3.LUT R22, R22, 0xffff0000, RZ, 0xc0, !PT ;  /* 0xffff000016168812 */ /* 0x000fe400078ec0ff */
[----:B------:R-:W-:Y:S02]  /*6320*/  @!P0 LOP3.LUT R48, R79, 0xffff0000, RZ, 0xc0, !PT ;  /* 0xffff00004f308812 */ /* 0x000fe400078ec0ff */
[----:B------:R-:W-:Y:S02]  /*6330*/  @!P0 SHF.R.U32.HI R33, RZ, 0x10, R27 ;  /* 0x00000010ff218819 */ /* 0x000fe4000001161b */
[----:B------:R-:W-:Y:S02]  /*6340*/  @!P0 SHF.R.U32.HI R81, RZ, 0x10, R81 ;  /* 0x00000010ff518819 */ /* 0x000fe40000011651 */
[----:B------:R-:W-:Y:S02]  /*6350*/  @!P0 PRMT R40, R40, 0x5410, R33 ;  /* 0x0000541028288816 */ /* 0x000fe40000000021 */
[----:B------:R-:W-:Y:S02]  /*6360*/  @!P0 PRMT R88, R88, 0x5410, R81 ;  /* 0x0000541058588816 */ /* 0x000fe40000000051 */
[----:B------:R-:W-:Y:S03]  /*6370*/  @!P0 SHF.R.U64 R83, R82, 0x10, R83 ;  /* 0x0000001052538819 */ /* 0x000fe60000001253 */
[----:B------:R-:W-:Y:S01]  /*6380*/  @!P0 IMAD.U32 R38, R88, 0x10000, RZ ;  /* 0x0001000058268824 */ /* 0x000fe200078e00ff */
[----:B------:R-:W-:Y:S01]  /*6390*/  @!P0 PRMT R78, R78, 0x5410, R83 ;  /* 0x000054104e4e8816 */ /* 0x000fe20000000053 */
[----:B--2---:R-:W-:Y:S01]  /*63a0*/  @!P0 IMAD.U32 R27, R29, 0x10000, RZ ;  /* 0x000100001d1b8824 */ /* 0x004fe200078e00ff */
[----:B------:R-:W-:Y:S03]  /*63b0*/  @!P0 SHF.L.U32 R26, R28, 0x10, RZ ;  /* 0x000000101c1a8819 */ /* 0x000fe600000006ff */
[C---:B------:R-:W-:Y:S01]  /*63c0*/  @!P0 IMAD.U32 R43, R78.reuse, 0x10000, RZ ;  /* 0x000100004e2b8824 */ /* 0x040fe200078e00ff */
[----:B------:R-:W-:Y:S01]  /*63d0*/  @!P0 LOP3.LUT R44, R78, 0xffff0000, RZ, 0xc0, !PT ;  /* 0xffff00004e2c8812 */ /* 0x000fe200078ec0ff */
[----:B------:R-:W-:Y:S02]  /*63e0*/  @!P0 FMUL.FTZ R60, R27, R38 ;  /* 0x000000261b3c8220 */ /* 0x000fe40000410000 */
[C---:B------:R-:W-:Y:S02]  /*63f0*/  @!P0 FMUL.FTZ R50, R26.reuse, R34 ;  /* 0x000000221a328220 */ /* 0x040fe40000410000 */
[-C--:B------:R-:W-:Y:S02]  /*6400*/  @!P0 FMUL.FTZ R3, R26, R25.reuse ;  /* 0x000000191a038220 */ /* 0x080fe40000410000 */
[----:B------:R-:W-:Y:S01]  /*6410*/  @!P0 FFMA.FTZ R50, R36, R25, -R50 ;  /* 0x0000001924328223 */ /* 0x000fe20000010832 */
[----:B------:R-:W-:Y:S01]  /*6420*/  @!P0 LOP3.LUT R25, R29, 0xffff0000, RZ, 0xc0, !PT ;  /* 0xffff00001d198812 */ /* 0x000fe200078ec0ff */
[----:B------:R-:W-:Y:S01]  /*6430*/  @!P0 FFMA.FTZ R3, R34, R36, R3 ;  /* 0x0000002422038223 */ /* 0x000fe20000010003 */
[----:B------:R-:W-:Y:S01]  /*6440*/  @!P0 LOP3.LUT R34, R52, 0xffff0000, RZ, 0xc0, !PT ;  /* 0xffff000034228812 */ /* 0x000fe200078ec0ff */
[-C--:B------:R-:W-:Y:S01]  /*6450*/  @!P0 FMUL.FTZ R5, R27, R24.reuse ;  /* 0x000000181b058220 */ /* 0x080fe20000410000 */
[----:B------:R-:W-:Y:S01]  /*6460*/  @!P0 LOP3.LUT R36, R88, 0xffff0000, RZ, 0xc0, !PT ;  /* 0xffff000058248812 */ /* 0x000fe200078ec0ff */
[----:B------:R-:W-:Y:S01]  /*6470*/  @!P0 FFMA.FTZ R60, R37, R24, -R60 ;  /* 0x00000018253c8223 */ /* 0x000fe2000001083c */
[----:B------:R-:W-:Y:S01]  /*6480*/  @!P0 LOP3.LUT R24, R28, 0xffff0000, RZ, 0xc0, !PT ;  /* 0xffff00001c188812 */ /* 0x000fe200078ec0ff */
[C---:B------:R-:W-:Y:S02]  /*6490*/  @!P0 FMUL.FTZ R6, R25.reuse, R22 ;  /* 0x0000001619068220 */ /* 0x040fe40000410000 */
[----:B------:R-:W-:Y:S01]  /*64a0*/  @!P0 FMUL.FTZ R63, R25, R36 ;  /* 0x00000024193f8220 */ /* 0x000fe20000410000 */
[----:B------:R-:W-:Y:S01]  /*64b0*/  @!P0 LOP3.LUT R25, R31, 0xffff0000, RZ, 0xc0, !PT ;  /* 0xffff00001f198812 */ /* 0x000fe200078ec0ff */
[----:B------:R-:W-:Y:S02]  /*64c0*/  @!P0 FMUL.FTZ R65, R24, R35 ;  /* 0x0000002318418220 */ /* 0x000fe40000410000 */
[----:B------:R-:W-:Y:S01]  /*64d0*/  @!P0 FFMA.FTZ R63, R39, R22, -R63 ;  /* 0x00000016273f8223 */ /* 0x000fe2000001083f */
[----:B------:R-:W-:Y:S01]  /*64e0*/  @!P0 LOP3.LUT R22, R40, 0xffff0000, RZ, 0xc0, !PT ;  /* 0xffff000028168812 */ /* 0x000fe200078ec0ff */
[-C--:B------:R-:W-:Y:S02]  /*64f0*/  @!P0 FMUL.FTZ R4, R24, R23.reuse ;  /* 0x0000001718048220 */ /* 0x080fe40000410000 */
[----:B------:R-:W-:Y:S01]  /*6500*/  @!P0 FFMA.FTZ R65, R34, R23, -R65 ;  /* 0x0000001722418223 */ /* 0x000fe20000010841 */
[----:B------:R-:W-:Y:S01]  /*6510*/  @!P0 F2FP.BF16.PACK_AB R60, R63, R60 ;  /* 0x0000003c3f3c823e */ /* 0x000fe200000010ff */
[----:B------:R-:W-:Y:S02]  /*6520*/  @!P0 IMAD.U32 R24, R31, 0x10000, RZ ;  /* 0x000100001f188824 */ /* 0x000fe400078e00ff */
[----:B------:R-:W-:Y:S01]  /*6530*/  @!P0 IMAD.U32 R23, R40, 0x10000, RZ ;  /* 0x0001000028178824 */ /* 0x000fe200078e00ff */
[----:B------:R-:W-:Y:S01]  /*6540*/  @!P0 MOV R53, R60 ;  /* 0x0000003c00358202 */ /* 0x000fe20000000f00 */
[----:B------:R-:W-:Y:S01]  /*6550*/  @!P0 FMUL.FTZ R67, R25, R48 ;  /* 0x0000003019438220 */ /* 0x000fe20000410000 */
[----:B------:R-:W-:Y:S01]  /*6560*/  @!P0 F2FP.BF16.PACK_AB R65, R65, R50 ;  /* 0x000000324141823e */ /* 0x000fe200000010ff */
[-C--:B------:R-:W-:Y:S01]  /*6570*/  @!P0 FMUL.FTZ R11, R25, R22.reuse ;  /* 0x00000016190b8220 */ /* 0x080fe20000410000 */
[----:B------:R-:W-:Y:S01]  /*6580*/  @!P0 LOP3.LUT R25, R30, 0xffff0000, RZ, 0xc0, !PT ;  /* 0xffff00001e198812 */ /* 0x000fe200078ec0ff */
[C---:B------:R-:W-:Y:S02]  /*6590*/  @!P0 FMUL.FTZ R62, R24.reuse, R47 ;  /* 0x0000002f183e8220 */ /* 0x040fe40000410000 */
[-C--:B------:R-:W-:Y:S02]  /*65a0*/  @!P0 FMUL.FTZ R10, R24, R23.reuse ;  /* 0x00000017180a8220 */ /* 0x080fe40000410000 */
[----:B------:R-:W-:Y:S02]  /*65b0*/  @!P0 IMAD.U32 R24, R30, 0x10000, RZ ;  /* 0x000100001e188824 */ /* 0x000fe400078e00ff */
[----:B------:R-:W-:Y:S01]  /*65c0*/  @!P0 FFMA.FTZ R67, R49, R22, -R67 ;  /* 0x0000001631438223 */ /* 0x000fe20000010843 */
[C---:B------:R-:W-:Y:S01]  /*65d0*/  @!P0 LOP3.LUT R22, R41.reuse, 0xffff0000, RZ, 0xc0, !PT ;  /* 0xffff000029168812 */ /* 0x040fe200078ec0ff */
[----:B------:R-:W-:Y:S02]  /*65e0*/  @!P0 FFMA.FTZ R62, R46, R23, -R62 ;  /* 0x000000172e3e8223 */ /* 0x000fe4000001083e */
[----:B------:R-:W-:Y:S02]  /*65f0*/  @!P0 IMAD.U32 R23, R41, 0x10000, RZ ;  /* 0x0001000029178824 */ /* 0x000fe400078e00ff */
[C---:B------:R-:W-:Y:S01]  /*6600*/  @!P0 FMUL.FTZ R64, R24.reuse, R43 ;  /* 0x0000002b18408220 */ /* 0x040fe20000410000 */
[----:B------:R-:W-:Y:S01]  /*6610*/  @!P0 F2FP.BF16.PACK_AB R62, R67, R62 ;  /* 0x0000003e433e823e */ /* 0x000fe200000010ff */
[----:B------:R-:W-:Y:S02]  /*6620*/  @!P0 FMUL.FTZ R69, R25, R44 ;  /* 0x0000002c19458220 */ /* 0x000fe40000410000 */
[----:B------:R-:W-:Y:S02]  /*6630*/  @!P0 FFMA.FTZ R4, R35, R34, R4 ;  /* 0x0000002223048223 */ /* 0x000fe40000010004 */
[-C--:B------:R-:W-:Y:S02]  /*6640*/  @!P0 FMUL.FTZ R8, R24, R23.reuse ;  /* 0x0000001718088220 */ /* 0x080fe40000410000 */
[----:B------:R-:W-:Y:S01]  /*6650*/  @!P0 FFMA.FTZ R64, R42, R23, -R64 ;  /* 0x000000172a408223 */ /* 0x000fe20000010840 */
[----:B------:R-:W-:Y:S01]  /*6660*/  @!P0 F2FP.BF16.PACK_AB R50, R4, R3 ;  /* 0x000000030432823e */ /* 0x000fe200000010ff */
[-C--:B------:R-:W-:Y:S02]  /*6670*/  @!P0 FFMA.FTZ R69, R45, R22.reuse, -R69 ;  /* 0x000000162d458223 */ /* 0x080fe40000010845 */
[----:B------:R-:W-:Y:S02]  /*6680*/  @!P0 FFMA.FTZ R5, R38, R37, R5 ;  /* 0x0000002526058223 */ /* 0x000fe40000010005 */
[----:B------:R-:W-:Y:S01]  /*6690*/  @!P0 FMUL.FTZ R9, R25, R22 ;  /* 0x0000001619098220 */ /* 0x000fe20000410000 */
[----:B------:R-:W-:Y:S01]  /*66a0*/  @!P0 F2FP.BF16.PACK_AB R69, R69, R64 ;  /* 0x000000404545823e */ /* 0x000fe200000010ff */
[----:B------:R-:W-:Y:S02]  /*66b0*/  @!P0 FFMA.FTZ R6, R36, R39, R6 ;  /* 0x0000002724068223 */ /* 0x000fe40000010006 */
[----:B------:R-:W-:Y:S02]  /*66c0*/  @!P0 FFMA.FTZ R8, R43, R42, R8 ;  /* 0x0000002a2b088223 */ /* 0x000fe40000010008 */
[----:B------:R-:W-:Y:S01]  /*66d0*/  @!P0 FFMA.FTZ R9, R44, R45, R9 ;  /* 0x0000002d2c098223 */ /* 0x000fe20000010009 */
[----:B------:R-:W-:Y:S01]  /*66e0*/  @!P0 F2FP.BF16.PACK_AB R63, R6, R5 ;  /* 0x00000005063f823e */ /* 0x000fe200000010ff */
[----:B------:R-:W-:Y:S02]  /*66f0*/  @!P0 FFMA.FTZ R10, R47, R46, R10 ;  /* 0x0000002e2f0a8223 */ /* 0x000fe4000001000a */
[----:B------:R-:W-:Y:S01]  /*6700*/  @!P0 FFMA.FTZ R11, R48, R49, R11 ;  /* 0x00000031300b8223 */ /* 0x000fe2000001000b */
[----:B------:R-:W-:Y:S01]  /*6710*/  @!P0 F2FP.BF16.PACK_AB R64, R9, R8 ;  /* 0x000000080940823e */ /* 0x000fe200000010ff */
[----:B------:R-:W-:Y:S01]  /*6720*/  @!P0 IMAD.MOV.U32 R52, RZ, RZ, R65 ;  /* 0x000000ffff348224 */ /* 0x000fe200078e0041 */
[----:B------:R-:W-:Y:S01]  /*6730*/  @!P0 MOV R29, R63 ;  /* 0x0000003f001d8202 */ /* 0x000fe20000000f00 */
[----:B------:R-:W-:Y:S01]  /*6740*/  @!P0 IMAD.MOV.U32 R54, RZ, RZ, R69 ;  /* 0x000000ffff368224 */ /* 0x000fe200078e0045 */
[----:B------:R-:W-:Y:S01]  /*6750*/  @!P0 F2FP.BF16.PACK_AB R67, R11, R10 ;  /* 0x0000000a0b43823e */ /* 0x000fe200000010ff */
[----:B------:R-:W-:Y:S02]  /*6760*/  @!P0 IMAD.MOV.U32 R55, RZ, RZ, R62 ;  /* 0x000000ffff378224 */ /* 0x000fe400078e003e */
[----:B------:R-:W-:Y:S02]  /*6770*/  @!P0 IMAD.MOV.U32 R28, RZ, RZ, R50 ;  /* 0x000000ffff1c8224 */ /* 0x000fe400078e0032 */
[----:B------:R-:W-:Y:S01]  /*6780*/  @!P0 IMAD.MOV.U32 R30, RZ, RZ, R64 ;  /* 0x000000ffff1e8224 */ /* 0x000fe200078e0040 */
[----:B------:R2:W-:Y:S01]  /*6790*/  ST.E.128 [R56.64], R52 ;  /* 0x0000003438007985 */ /* 0x0005e2000c101d10 */
[----:B------:R-:W-:Y:S01]  /*67a0*/  @!P0 IMAD.MOV.U32 R31, RZ, RZ, R67 ;  /* 0x000000ffff1f8224 */ /* 0x000fe200078e0043 */
[----:B------:R-:W-:Y:S11]  /*67b0*/  ISETP.GE.AND P0, PT, R51, c[0x0][0x1d4], PT ;  /* 0x0000750033007a0c */ /* 0x000ff60003f06270 */
[----:B------:R-:W-:Y:S02]  /*67c0*/  @!UPT UIADD3 URZ, URZ, URZ, URZ ;  /* 0x0000003f3f3ff290 */ /* 0x000fe4000fffe03f */
[----:B------:R-:W-:-:S05]  /*67d0*/  @P0 BRA `(.L_x_850) ;  /* 0x000003c000000947 */ /* 0x000fca0003800000 */
[C---:B------:R-:W-:Y:S04]  /*67e0*/  LEA R4, P0, R51.reuse, R58, 0x1 ;  /* 0x0000003a33047211 */ /* 0x040fe800078008ff */
[----:B------:R-:W-:Y:S05]  /*67f0*/  LEA.HI.X.SX32 R5, R51, R59, 0x1, P0 ;  /* 0x0000003b33057211 */ /* 0x000fea00000f0eff */
[----:B------:R3:W-:Y:S01]  /*6800*/  ST.E.128 [R4.64], R28 ;  /* 0x0000001c04007985 */ /* 0x0007e2000c101d10 */
[----:B------:R-:W-:-:S05]  /*6810*/  BRA `(.L_x_850) ;  /* 0x0000038000007947 */ /* 0x000fca0003800000 */
.L_x_836:
[----:B------:R1:W2:Y:S01]  /*6820*/  SHFL.IDX PT, R9, R180, RZ, 0x181f ;  /* 0x00181fffb4097589 */ /* 0x0002a200000e0000 */
[----:B------:R-:W-:Y:S01]  /*6830*/  IMAD R3, R61, -0x30, R2 ;  /* 0xffffffd03d037824 */ /* 0x000fe200078e0202 */
[----:B------:R-:W-:Y:S02]  /*6840*/  BSSY B0, `(.L_x_867) ;  /* 0x000001c000007945 */ /* 0x000fe40003800000 */
[----:B------:R1:W3:Y:S02]  /*6850*/  SHFL.IDX PT, R5, R181, RZ, 0x181f ;  /* 0x00181fffb5057589 */ /* 0x0002e400000e0000 */
[----:B------:R-:W-:Y:S04]  /*6860*/  IMNMX R138, R3, 0x30, PT ;  /* 0x00000030038a7817 */ /* 0x000fe80003800200 */
[----:B------:R-:W-:Y:S04]  /*6870*/  IADD3 R4, -R17, R138, RZ ;  /* 0x0000008a11047210 */ /* 0x000fe80007ffe1ff */
[----:B------:R-:W-:Y:S11]  /*6880*/  ISETP.GE.AND P0, PT, R4, 0x1, PT ;  /* 0x000000010400780c */ /* 0x000ff60003f06270 */
[----:B------:R-:W-:Y:S02]  /*6890*/  @!UPT UIADD3 URZ, URZ, URZ, URZ ;  /* 0x0000003f3f3ff290 */ /* 0x000fe4000fffe03f */
[----:B------:R-:W-:-:S05]  /*68a0*/  @!P0 BRA `(.L_x_868) ;  /* 0x0000015000008947 */ /* 0x000fca0003800000 */
[C---:B-12---:R-:W-:Y:S02]  /*68b0*/  ISETP.GE.AND P0, PT, R18.reuse, c[0x0][0x1d4], PT ;  /* 0x0000750012007a0c */ /* 0x046fe40003f06270 */
[----:B------:R-:W-:Y:S11]  /*68c0*/  ISETP.GE.AND P4, PT, R15, c[0x0][0x1d4], PT ;  /* 0x000075000f007a0c */ /* 0x000ff60003f86270 */
[----:B------:R-:W1:Y:S01]  /*68d0*/  @!P0 LDS.128 R32, [R117+0xa080] ;  /* 0x00a0800075208984 */ /* 0x000e620000000c00 */
[C---:B---3--:R-:W-:Y:S04]  /*68e0*/  @!P0 LEA R40, P3, R18.reuse, R5, 0x1 ;  /* 0x0000000512288211 */ /* 0x048fe800078608ff */
[----:B------:R-:W-:Y:S02]  /*68f0*/  @!P0 LEA.HI.X R41, R18, R9, R19, 0x1, P3 ;  /* 0x0000000912298211 */ /* 0x000fe400018f0c13 */
[C---:B------:R-:W-:Y:S04]  /*6900*/  @!P4 LEA R38, P3, R135.reuse, R5, 0x1 ;  /* 0x000000058726c211 */ /* 0x040fe800078608ff */
[----:B------:R-:W-:Y:S02]  /*6910*/  @!P4 LEA.HI.X R39, R135, R9, R144, 0x1, P3 ;  /* 0x000000098727c211 */ /* 0x000fe400018f0c90 */
[----:B------:R-:W-:Y:S11]  /*6920*/  ISETP.GE.AND P3, PT, R121, c[0x0][0x1d4], PT ;  /* 0x0000750079007a0c */ /* 0x000ff60003f66270 */
[----:B------:R-:W-:Y:S02]  /*6930*/  @!UPT UIADD3 URZ, URZ, URZ, URZ ;  /* 0x0000003f3f3ff290 */ /* 0x000fe4000fffe03f */
[C---:B------:R-:W-:Y:S04]  /*6940*/  @!P3 LEA R22, P5, R133.reuse, R5, 0x1 ;  /* 0x000000058516b211 */ /* 0x040fe800078a08ff */
[----:B------:R-:W-:Y:S01]  /*6950*/  @!P3 LEA.HI.X R23, R133, R9, R132, 0x1, P5 ;  /* 0x000000098517b211 */ /* 0x000fe200028f0c84 */
[----:B-1----:R-:W-:Y:S01]  /*6960*/  @!P0 ST.E.128 [R40.64], R32 ;  /* 0x0000002028008985 */ /* 0x002fe2000c101d10 */
[----:B------:R-:W-:Y:S03]  /*6970*/  ISETP.GE.AND P0, PT, R120, c[0x0][0x1d4], PT ;  /* 0x0000750078007a0c */ /* 0x000fe60003f06270 */
[----:B------:R-:W1:Y:S10]  /*6980*/  @!P4 LDS.128 R28, [R117+0xb880] ;  /* 0x00b88000751cc984 */ /* 0x000e740000000c00 */
[C---:B------:R-:W-:Y:S04]  /*6990*/  @!P0 LEA R36, P5, R134.reuse, R5, 0x1 ;  /* 0x0000000586248211 */ /* 0x040fe800078a08ff */
[----:B------:R-:W-:Y:S01]  /*69a0*/  @!P0 LEA.HI.X R37, R134, R9, R131, 0x1, P5 ;  /* 0x0000000986258211 */ /* 0x000fe200028f0c83 */
[----:B-1----:R-:W-:Y:S04]  /*69b0*/  @!P4 ST.E.128 [R38.64], R28 ;  /* 0x0000001c2600c985 */ /* 0x002fe8000c101d10 */
[----:B------:R-:W1:Y:S04]  /*69c0*/  @!P3 LDS.128 R24, [R117+0xd080] ;  /* 0x00d080007518b984 */ /* 0x000e680000000c00 */
[----:B-1----:R-:W-:Y:S04]  /*69d0*/  @!P3 ST.E.128 [R22.64], R24 ;  /* 0x000000181600b985 */ /* 0x002fe8000c101d10 */
[----:B------:R-:W1:Y:S04]  /*69e0*/  @!P0 LDS.128 R8, [R117+0xe880] ;  /* 0x00e8800075088984 */ /* 0x000e680000000c00 */
[----:B-1----:R1:W-:Y:S02]  /*69f0*/  @!P0 ST.E.128 [R36.64], R8 ;  /* 0x0000000824008985 */ /* 0x0023e4000c101d10 */
.L_x_868:
[----:B-12---:R-:W-:Y:S05]  /*6a00*/  BSYNC B0 ;  /* 0x0000000000007941 */ /* 0x006fea0003800000 */
.L_x_867:
[----:B------:R1:W2:Y:S01]  /*6a10*/  SHFL.IDX PT, R3, R180, 0x1, 0x181f ;  /* 0x00381f00b4037f89 */ /* 0x0002a200000e0000 */
[----:B------:R-:W-:Y:S03]  /*6a20*/  ISETP.GE.AND P0, PT, R4, 0x21, PT ;  /* 0x000000210400780c */ /* 0x000fe60003f06270 */
[----:B------:R-:W4:Y:S10]  /*6a30*/  SHFL.IDX PT, R181, R181, 0x1, 0x181f ;  /* 0x00381f00b5b57f89 */ /* 0x000f3400000e0000 */
[----:B------:R-:W-:-:S05]  /*6a40*/  @!P0 BRA `(.L_x_850) ;  /* 0x0000015000008947 */ /* 0x000fca0003800000 */
[C---:B------:R-:W-:Y:S02]  /*6a50*/  ISETP.GE.AND P0, PT, R18.reuse, c[0x0][0x1d4], PT ;  /* 0x0000750012007a0c */ /* 0x040fe40003f06270 */
[----:B------:R-:W-:Y:S11]  /*6a60*/  ISETP.GE.AND P4, PT, R15, c[0x0][0x1d4], PT ;  /* 0x000075000f007a0c */ /* 0x000ff60003f86270 */
[----:B------:R-:W5:Y:S01]  /*6a70*/  @!P0 LDS.128 R32, [R117+0xb080] ;  /* 0x00b0800075208984 */ /* 0x000f620000000c00 */
[C---:B----4-:R-:W-:Y:S04]  /*6a80*/  @!P0 LEA R38, P3, R18.reuse, R181, 0x1 ;  /* 0x000000b512268211 */ /* 0x050fe800078608ff */
[----:B--2---:R-:W-:Y:S02]  /*6a90*/  @!P0 LEA.HI.X R39, R18, R3, R19, 0x1, P3 ;  /* 0x0000000312278211 */ /* 0x004fe400018f0c13 */
[C---:B------:R-:W-:Y:S04]  /*6aa0*/  @!P4 LEA R36, P3, R135.reuse, R181, 0x1 ;  /* 0x000000b58724c211 */ /* 0x040fe800078608ff */
[----:B------:R-:W-:Y:S02]  /*6ab0*/  @!P4 LEA.HI.X R37, R135, R3, R144, 0x1, P3 ;  /* 0x000000038725c211 */ /* 0x000fe400018f0c90 */
[----:B------:R-:W-:Y:S11]  /*6ac0*/  ISETP.GE.AND P3, PT, R121, c[0x0][0x1d4], PT ;  /* 0x0000750079007a0c */ /* 0x000ff60003f66270 */
[----:B------:R-:W-:Y:S02]  /*6ad0*/  @!UPT UIADD3 URZ, URZ, URZ, URZ ;  /* 0x0000003f3f3ff290 */ /* 0x000fe4000fffe03f */
[C---:B------:R-:W-:Y:S04]  /*6ae0*/  @!P3 LEA R4, P5, R133.reuse, R181, 0x1 ;  /* 0x000000b58504b211 */ /* 0x040fe800078a08ff */
[----:B---3--:R-:W-:Y:S01]  /*6af0*/  @!P3 LEA.HI.X R5, R133, R3, R132, 0x1, P5 ;  /* 0x000000038505b211 */ /* 0x008fe200028f0c84 */
[----:B-----5:R-:W-:Y:S01]  /*6b00*/  @!P0 ST.E.128 [R38.64], R32 ;  /* 0x0000002026008985 */ /* 0x020fe2000c101d10 */
[----:B------:R-:W-:Y:S03]  /*6b10*/  ISETP.GE.AND P0, PT, R120, c[0x0][0x1d4], PT ;  /* 0x0000750078007a0c */ /* 0x000fe60003f06270 */
[----:B------:R-:W2:Y:S10]  /*6b20*/  @!P4 LDS.128 R28, [R117+0xc880] ;  /* 0x00c88000751cc984 */ /* 0x000eb40000000c00 */
[C---:B------:R-:W-:Y:S04]  /*6b30*/  @!P0 LEA R22, P5, R134.reuse, R181, 0x1 ;  /* 0x000000b586168211 */ /* 0x040fe800078a08ff */
[----:B------:R-:W-:Y:S01]  /*6b40*/  @!P0 LEA.HI.X R23, R134, R3, R131, 0x1, P5 ;  /* 0x0000000386178211 */ /* 0x000fe200028f0c83 */
[----:B--2---:R-:W-:Y:S04]  /*6b50*/  @!P4 ST.E.128 [R36.64], R28 ;  /* 0x0000001c2400c985 */ /* 0x004fe8000c101d10 */
[----:B------:R-:W2:Y:S04]  /*6b60*/  @!P3 LDS.128 R24, [R117+0xe080] ;  /* 0x00e080007518b984 */ /* 0x000ea80000000c00 */
[----:B--2---:R-:W-:Y:S04]  /*6b70*/  @!P3 ST.E.128 [R4.64], R24 ;  /* 0x000000180400b985 */ /* 0x004fe8000c101d10 */
[----:B------:R-:W2:Y:S04]  /*6b80*/  @!P0 LDS.128 R8, [R117+0xf880] ;  /* 0x00f8800075088984 */ /* 0x000ea80000000c00 */
[----:B--2---:R2:W-:Y:S02]  /*6b90*/  @!P0 ST.E.128 [R22.64], R8 ;  /* 0x0000000816008985 */ /* 0x0045e4000c101d10 */
.L_x_850:
[----:B------:R-:W-:Y:S05]  /*6ba0*/  BSYNC B2 ;  /* 0x0000000000027941 */ /* 0x000fea0003800000 */
.L_x_835:
[----:B------:R-:W-:Y:S01]  /*6bb0*/  IMAD.IADD R138, R138, 0x1, -R17 ;  /* 0x000000018a8a7824 */ /* 0x000fe200078e0a11 */
[----:B---3--:R-:W-:Y:S01]  /*6bc0*/  P2R R5, PR, RZ, 0x2 ;  /* 0x00000002ff057803 */ /* 0x008fe20000000000 */
[----:B--2---:R-:W-:Y:S01]  /*6bd0*/  IMAD.WIDE R22, R61, 0x30, R158 ;  /* 0x000000303d167825 */ /* 0x004fe200078e029e */
[----:B------:R-:W-:Y:S01]  /*6be0*/  ISETP.NE.AND P1, PT, R125, RZ, PT ;  /* 0x000000ff7d00720c */ /* 0x000fe20003f25270 */
[----:B------:R-:W-:Y:S01]  /*6bf0*/  BSSY B0, `(.L_x_869) ;  /* 0x0000049000007945 */ /* 0x000fe20003800000 */
[----:B------:R-:W-:Y:S01]  /*6c00*/  ISETP.GE.AND P3, PT, R138, 0x21, PT ;  /* 0x000000218a00780c */ /* 0x000fe20003f66270 */
[----:B------:R-:W-:Y:S01]  /*6c10*/  IMAD.WIDE.U32 R24, R155, c[0x0][0x208], RZ ;  /* 0x000082009b187a25 */ /* 0x000fe200078e00ff */
[----:B------:R-:W-:Y:S02]  /*6c20*/  ISETP.NE.AND P6, PT, R123, RZ, PT ;  /* 0x000000ff7b00720c */ /* 0x000fe40003fc5270 */
[----:B------:R-:W-:Y:S09]  /*6c30*/  ISETP.NE.AND P5, PT, R122, RZ, PT ;  /* 0x000000ff7a00720c */ /* 0x000ff20003fa5270 */
[----:B------:R-:W-:Y:S05]  /*6c40*/  @P3 IADD3 R9, P0, R22, 0x20, RZ ;  /* 0x0000002016093810 */ /* 0x000fea0007f1e0ff */
[----:B------:R-:W-:Y:S01]  /*6c50*/  @P3 IMAD.X R3, RZ, RZ, R23, P0 ;  /* 0x000000ffff033224 */ /* 0x000fe200000e0617 */
[----:B------:R-:W-:Y:S11]  /*6c60*/  ISETP.GE.AND P0, PT, R138, 0x1, PT ;  /* 0x000000018a00780c */ /* 0x000ff60003f06270 */
[----:B------:R-:W-:Y:S02]  /*6c70*/  @!UPT UIADD3 URZ, URZ, URZ, URZ ;  /* 0x0000003f3f3ff290 */ /* 0x000fe4000fffe03f */
[----:B------:R-:W-:Y:S01]  /*6c80*/  @P0 MOV R138, R160 ;  /* 0x000000a0008a0202 */ /* 0x000fe20000000f00 */
[----:B------:R-:W-:Y:S04]  /*6c90*/  @P0 IMAD R4, R23, c[0x0][0x258], RZ ;  /* 0x0000960017040a24 */ /* 0x000fe800078e02ff */
[C---:B------:R-:W-:Y:S04]  /*6ca0*/  @P0 IMAD.WIDE.U32 R10, R22.reuse, c[0x0][0x258], R138 ;  /* 0x00009600160a0a25 */ /* 0x040fe800078e008a */
[----:B------:R-:W-:Y:S01]  /*6cb0*/  @P0 IMAD R4, R22, c[0x0][0x25c], R4 ;  /* 0x0000970016040a24 */ /* 0x000fe200078e0204 */
[C---:B------:R-:W-:Y:S01]  /*6cc0*/  @P0 LEA R22, P4, R10.reuse, c[0x0][0x250], 0x1 ;  /* 0x000094000a160a11 */ /* 0x040fe200078808ff */
[----:B------:R-:W-:Y:S02]  /*6cd0*/  @P3 IMAD.MOV.U32 R138, RZ, RZ, R160 ;  /* 0x000000ffff8a3224 */ /* 0x000fe400078e00a0 */
[----:B------:R-:W-:Y:S05]  /*6ce0*/  @P0 IMAD.IADD R4, R11, 0x1, R4 ;  /* 0x000000010b040824 */ /* 0x000fea00078e0204 */
[----:B------:R-:W-:Y:S01]  /*6cf0*/  @P0 LEA.HI.X R23, R10, c[0x0][0x254], R4, 0x1, P4 ;  /* 0x000095000a170a11 */ /* 0x000fe200020f0c04 */
[----:B------:R-:W-:Y:S04]  /*6d00*/  IMAD R4, R154, c[0x0][0x208], RZ ;  /* 0x000082009a047a24 */ /* 0x000fe800078e02ff */
[----:B------:R-:W-:Y:S01]  /*6d10*/  @!PT LDS RZ, [RZ] ;  /* 0x00000000fffff984 */ /* 0x000fe20000000800 */
[----:B------:R-:W-:Y:S01]  /*6d20*/  @!PT LDS RZ, [RZ] ;  /* 0x00000000fffff984 */ /* 0x000fe20000000800 */
[----:B------:R-:W-:Y:S01]  /*6d30*/  @!PT LDS RZ, [RZ] ;  /* 0x00000000fffff984 */ /* 0x000fe20000000800 */
[----:B------:R2:W-:Y:S01]  /*6d40*/  @P0 LDGSTS.E.BYPASS.LTC128B.128 [R117+0x4080], [R22.64], !P1 ;  /* 0x0408000016750fae */ /* 0x0005e2000c901d50 */
[----:B------:R-:W-:Y:S05]  /*6d50*/  IMAD R4, R155, c[0x0][0x20c], R4 ;  /* 0x000083009b047a24 */ /* 0x000fea00078e0204 */
[----:B------:R-:W-:Y:S01]  /*6d60*/  IADD3 R25, R25, R4, RZ ;  /* 0x0000000419197210 */ /* 0x000fe20007ffe0ff */
[----:B------:R-:W-:Y:S04]  /*6d70*/  IMAD R4, R153, c[0x0][0x218], RZ ;  /* 0x0000860099047a24 */ /* 0x000fe800078e02ff */
[C---:B------:R-:W-:Y:S04]  /*6d80*/  IMAD.WIDE.U32 R24, R157.reuse, c[0x0][0x218], R24 ;  /* 0x000086009d187a25 */ /* 0x040fe800078e0018 */
[----:B------:R-:W-:Y:S01]  /*6d90*/  IMAD R157, R157, c[0x0][0x21c], R4 ;  /* 0x000087009d9d7a24 */ /* 0x000fe200078e0204 */
[----:B------:R-:W-:Y:S01]  /*6da0*/  IADD3 R11, P4, R166, R24, RZ ;  /* 0x00000018a60b7210 */ /* 0x000fe20007f9e0ff */
[----:B------:R-:W-:Y:S03]  /*6db0*/  @P3 IMAD R4, R3, c[0x0][0x258], RZ ;  /* 0x0000960003043a24 */ /* 0x000fe600078e02ff */
[----:B------:R-:W-:Y:S01]  /*6dc0*/  IADD3.X R6, R128, R25, R157, P4, !PT ;  /* 0x0000001980067210 */ /* 0x000fe200027fe49d */
[C---:B------:R-:W-:Y:S04]  /*6dd0*/  @P3 IMAD.WIDE.U32 R24, R9.reuse, c[0x0][0x258], R138 ;  /* 0x0000960009183a25 */ /* 0x040fe800078e008a */
[----:B------:R-:W-:Y:S01]  /*6de0*/  @P3 IMAD R4, R9, c[0x0][0x25c], R4 ;  /* 0x0000970009043a24 */ /* 0x000fe200078e0204 */
[C---:B------:R-:W-:Y:S04]  /*6df0*/  @P3 LEA R26, P4, R24.reuse, c[0x0][0x250], 0x1 ;  /* 0x00009400181a3a11 */ /* 0x040fe800078808ff */
[----:B------:R-:W-:Y:S04]  /*6e00*/  @P3 IADD3 R4, R25, R4, RZ ;  /* 0x0000000419043210 */ /* 0x000fe80007ffe0ff */
[----:B------:R-:W-:Y:S02]  /*6e10*/  @P3 LEA.HI.X R27, R24, c[0x0][0x254], R4, 0x1, P4 ;  /* 0x00009500181b3a11 */ /* 0x000fe400020f0c04 */
[C---:B------:R-:W-:Y:S04]  /*6e20*/  LEA R4, P4, R11.reuse, c[0x0][0x1f8], 0x1 ;  /* 0x00007e000b047a11 */ /* 0x040fe800078808ff */
[----:B------:R-:W-:Y:S02]  /*6e30*/  LEA.HI.X R3, R11, c[0x0][0x1fc], R6, 0x1, P4 ;  /* 0x00007f000b037a11 */ /* 0x000fe400020f0c06 */
[----:B------:R-:W-:Y:S03]  /*6e40*/  ISETP.NE.AND P4, PT, R124, RZ, PT ;  /* 0x000000ff7c00720c */ /* 0x000fe60003f85270 */
[----:B------:R2:W3:Y:S10]  /*6e50*/  SHFL.IDX PT, R9, R3, RZ, 0x181f ;  /* 0x00181fff03097589 */ /* 0x0004f400000e0000 */
[----:B------:R2:W-:Y:S04]  /*6e60*/  @P0 LDGSTS.E.BYPASS.LTC128B.128 [R117+0x5880], [R22.64+0x80], !P4 ;  /* 0x0588008016750fae */ /* 0x0005e8000e101d50 */
[----:B------:R2:W-:Y:S04]  /*6e70*/  @P0 LDGSTS.E.BYPASS.LTC128B.128 [R117+0x7080], [R22.64+0x100], !P6 ;  /* 0x0708010016750fae */ /* 0x0005e8000f101d50 */
[----:B------:R2:W-:Y:S04]  /*6e80*/  @P0 LDGSTS.E.BYPASS.LTC128B.128 [R117+0x8880], [R22.64+0x180], !P5 ;  /* 0x0888018016750fae */ /* 0x0005e8000e901d50 */
[----:B------:R2:W-:Y:S01]  /*6e90*/  @P3 LDGSTS.E.BYPASS.LTC128B.128 [R117+0x5080], [R26.64], !P1 ;  /* 0x050800001a753fae */ /* 0x0005e2000c901d50 */
[----:B------:R-:W-:Y:S03]  /*6ea0*/  ISETP.NE.AND P1, PT, R5, RZ, PT ;  /* 0x000000ff0500720c */ /* 0x000fe60003f25270 */
[----:B------:R2:W-:Y:S04]  /*6eb0*/  @P3 LDGSTS.E.BYPASS.LTC128B.128 [R117+0x6880], [R26.64+0x80], !P4 ;  /* 0x068800801a753fae */ /* 0x0005e8000e101d50 */
[----:B------:R2:W-:Y:S04]  /*6ec0*/  @P3 LDGSTS.E.BYPASS.LTC128B.128 [R117+0x8080], [R26.64+0x100], !P6 ;  /* 0x080801001a753fae */ /* 0x0005e8000f101d50 */
[----:B------:R2:W-:Y:S04]  /*6ed0*/  @P3 LDGSTS.E.BYPASS.LTC128B.128 [R117+0x9880], [R26.64+0x180], !P5 ;  /* 0x098801801a753fae */ /* 0x0005e8000e901d50 */
[----:B------:R-:W0:Y:S04]  /*6ee0*/  LDGDEPBAR ;  /* 0x00000000000079af */ /* 0x000e280000000000 */
[----:B------:R2:W1:Y:S01]  /*6ef0*/  SHFL.IDX PT, R5, R4, RZ, 0x181f ;  /* 0x00181fff04057589 */ /* 0x00046200000e0000 */
[----:B------:R-:W-:Y:S04]  /*6f00*/  DEPBAR.LE SB0, 0x0 ;  /* 0x000080000000791a */ /* 0x000fe80000000000 */
[----:B------:R-:W-:Y:S06]  /*6f10*/  BAR.SYNC.DEFER_BLOCKING 0x0 ;  /* 0x0000000000007b1d */ /* 0x000fec0000010000 */
[----:B------:R-:W-:-:S05]  /*6f20*/  @!P0 BRA `(.L_x_870) ;  /* 0x0000015000008947 */ /* 0x000fca0003800000 */
[C---:B-123--:R-:W-:Y:S02]  /*6f30*/  ISETP.GE.AND P0, PT, R18.reuse, c[0x0][0x1d4], PT ;  /* 0x0000750012007a0c */ /* 0x04efe40003f06270 */
[----:B------:R-:W-:Y:S11]  /*6f40*/  ISETP.GE.AND P5, PT, R15, c[0x0][0x1d4], PT ;  /* 0x000075000f007a0c */ /* 0x000ff60003fa6270 */
[----:B------:R-:W1:Y:S01]  /*6f50*/  @!P0 LDS.128 R32, [R117+0x4080] ;  /* 0x0040800075208984 */ /* 0x000e620000000c00 */
[C---:B------:R-:W-:Y:S04]  /*6f60*/  @!P0 LEA R40, P4, R18.reuse, R5, 0x1 ;  /* 0x0000000512288211 */ /* 0x040fe800078808ff */
        /* <DEDUP_REMOVED lines=17> */
.L_x_870:
[----:B-123--:R-:W-:Y:S05]  /*7080*/  BSYNC B0 ;  /* 0x0000000000007941 */ /* 0x00efea0003800000 */
.L_x_869:
[----:B------:R-:W1:Y:S01]  /*7090*/  SHFL.IDX PT, R3, R3, 0x1, 0x181f ;  /* 0x00381f0003037f89 */ /* 0x000e6200000e0000 */
[----:B------:R-:W-:Y:S03]  /*70a0*/  BSSY B0, `(.L_x_871) ;  /* 0x0000018000007945 */ /* 0x000fe60003800000 */
[----:B------:R-:W2:Y:S01]  /*70b0*/  SHFL.IDX PT, R4, R4, 0x1, 0x181f ;  /* 0x00381f0004047f89 */ /* 0x000ea200000e0000 */
[----:B------:R-:W-:-:S05]  /*70c0*/  @!P3 BRA `(.L_x_872) ;  /* 0x000001500000b947 */ /* 0x000fca0003800000 */
[C---:B------:R-:W-:Y:S02]  /*70d0*/  ISETP.GE.AND P0, PT, R18.reuse, c[0x0][0x1d4], PT ;  /* 0x0000750012007a0c */ /* 0x040fe40003f06270 */
[----:B------:R-:W-:Y:S11]  /*70e0*/  ISETP.GE.AND P4, PT, R15, c[0x0][0x1d4], PT ;  /* 0x000075000f007a0c */ /* 0x000ff60003f86270 */
[----:B------:R-:W3:Y:S01]  /*70f0*/  @!P0 LDS.128 R32, [R117+0x5080] ;  /* 0x0050800075208984 */ /* 0x000ee20000000c00 */
[CC--:B--2---:R-:W-:Y:S04]  /*7100*/  @!P0 LEA R38, P3, R18.reuse, R4.reuse, 0x1 ;  /* 0x0000000412268211 */ /* 0x0c4fe800078608ff */
[-C--:B-1----:R-:W-:Y:S02]  /*7110*/  @!P0 LEA.HI.X R39, R18, R3.reuse, R19, 0x1, P3 ;  /* 0x0000000312278211 */ /* 0x082fe400018f0c13 */
[CC--:B------:R-:W-:Y:S04]  /*7120*/  @!P4 LEA R36, P3, R135.reuse, R4.reuse, 0x1 ;  /* 0x000000048724c211 */ /* 0x0c0fe800078608ff */
[-C--:B------:R-:W-:Y:S02]  /*7130*/  @!P4 LEA.HI.X R37, R135, R3.reuse, R144, 0x1, P3 ;  /* 0x000000038725c211 */ /* 0x080fe400018f0c90 */
[----:B------:R-:W-:Y:S11]  /*7140*/  ISETP.GE.AND P3, PT, R121, c[0x0][0x1d4], PT ;  /* 0x0000750079007a0c */ /* 0x000ff60003f66270 */
[----:B------:R-:W-:Y:S02]  /*7150*/  @!UPT UIADD3 URZ, URZ, URZ, URZ ;  /* 0x0000003f3f3ff290 */ /* 0x000fe4000fffe03f */
[CC--:B------:R-:W-:Y:S04]  /*7160*/  @!P3 LEA R22, P5, R133.reuse, R4.reuse, 0x1 ;  /* 0x000000048516b211 */ /* 0x0c0fe800078a08ff */
[-C--:B------:R-:W-:Y:S01]  /*7170*/  @!P3 LEA.HI.X R23, R133, R3.reuse, R132, 0x1, P5 ;  /* 0x000000038517b211 */ /* 0x080fe200028f0c84 */
[----:B---3--:R-:W-:Y:S01]  /*7180*/  @!P0 ST.E.128 [R38.64], R32 ;  /* 0x0000002026008985 */ /* 0x008fe2000c101d10 */
        /* <DEDUP_REMOVED lines=9> */
.L_x_872:
[----:B------:R-:W-:Y:S05]  /*7220*/  BSYNC B0 ;  /* 0x0000000000007941 */ /* 0x000fea0003800000 */
.L_x_871:
[----:B------:R-:W-:Y:S11]  /*7230*/  ISETP.GT.AND P5, PT, R61, R114, PT ;  /* 0x000000723d00720c */ /* 0x000ff60003fa4270 */
[----:B------:R-:W-:Y:S02]  /*7240*/  @!UPT UIADD3 URZ, URZ, URZ, URZ ;  /* 0x0000003f3f3ff290 */ /* 0x000fe4000fffe03f */
[----:B------:R-:W-:-:S05]  /*7250*/  @!P5 BRA `(.L_x_873) ;  /* 0x000002600000d947 */ /* 0x000fca0003800000 */
[----:B-1----:R-:W-:Y:S01]  /*7260*/  IADD3 R5, R61, -0x1, RZ ;  /* 0xffffffff3d057810 */ /* 0x002fe20007ffe0ff */
[----:B------:R-:W-:Y:S01]  /*7270*/  IMAD.MOV.U32 R10, RZ, RZ, R162 ;  /* 0x000000ffff0a7224 */ /* 0x000fe200078e00a2 */
[----:B------:R-:W-:Y:S01]  /*7280*/  ISETP.GE.AND P3, PT, R129, 0x1, PT ;  /* 0x000000018100780c */ /* 0x000fe20003f66270 */
[----:B------:R-:W-:Y:S01]  /*7290*/  IMAD.MOV.U32 R11, RZ, RZ, R165 ;  /* 0x000000ffff0b7224 */ /* 0x000fe200078e00a5 */
[----:B--2---:R-:W-:Y:S01]  /*72a0*/  SHF.R.S32.HI R4, RZ, 0x1f, R5 ;  /* 0x0000001fff047819 */ /* 0x004fe20000011405 */
[C---:B------:R-:W-:Y:S01]  /*72b0*/  IMAD R3, R5.reuse, UR8, RZ ;  /* 0x0000000805037c24 */ /* 0x040fe2000f8e02ff */
[----:B------:R-:W-:Y:S01]  /*72c0*/  P2R R8, PR, RZ, 0x4 ;  /* 0x00000004ff087803 */ /* 0x000fe20000000000 */
[----:B------:R-:W-:Y:S01]  /*72d0*/  IMAD.WIDE.U32 R10, R5, UR10, R10 ;  /* 0x0000000a050a7c25 */ /* 0x000fe2000f8e000a */
[----:B------:R-:W-:Y:S02]  /*72e0*/  ISETP.NE.AND P2, PT, R125, RZ, PT ;  /* 0x000000ff7d00720c */ /* 0x000fe40003f45270 */
[----:B------:R-:W-:Y:S01]  /*72f0*/  P2R R6, PR, RZ, 0x2 ;  /* 0x00000002ff067803 */ /* 0x000fe20000000000 */
[----:B------:R-:W-:Y:S01]  /*7300*/  IMAD R3, R4, UR10, R3 ;  /* 0x0000000a04037c24 */ /* 0x000fe2000f8e0203 */
[----:B------:R-:W-:Y:S02]  /*7310*/  ISETP.NE.AND P1, PT, R124, RZ, PT ;  /* 0x000000ff7c00720c */ /* 0x000fe40003f25270 */
[----:B------:R-:W-:Y:S01]  /*7320*/  ISETP.NE.AND P6, PT, R122, RZ, PT ;  /* 0x000000ff7a00720c */ /* 0x000fe20003fc5270 */
[----:B------:R-:W-:Y:S01]  /*7330*/  IMAD.IADD R3, R11, 0x1, R3 ;  /* 0x000000010b037824 */ /* 0x000fe200078e0203 */
[C---:B------:R-:W-:Y:S04]  /*7340*/  @P3 LEA R22, P0, R10.reuse, c[0x0][0x220], 0x1 ;  /* 0x000088000a163a11 */ /* 0x040fe800078008ff */
[----:B------:R-:W-:Y:S02]  /*7350*/  @P3 LEA.HI.X R23, R10, c[0x0][0x224], R3, 0x1, P0 ;  /* 0x000089000a173a11 */ /* 0x000fe400000f0c03 */
[----:B------:R-:W-:Y:S03]  /*7360*/  ISETP.GE.AND P0, PT, R129, 0x21, PT ;  /* 0x000000218100780c */ /* 0x000fe60003f06270 */
[----:B------:R-:W-:Y:S01]  /*7370*/  @!PT LDS RZ, [RZ] ;  /* 0x00000000fffff984 */ /* 0x000fe20000000800 */
[----:B------:R-:W-:Y:S01]  /*7380*/  @!PT LDS RZ, [RZ] ;  /* 0x00000000fffff984 */ /* 0x000fe20000000800 */
[----:B------:R-:W-:Y:S01]  /*7390*/  @!PT LDS RZ, [RZ] ;  /* 0x00000000fffff984 */ /* 0x000fe20000000800 */
[----:B------:R1:W-:Y:S01]  /*73a0*/  @P3 LDGSTS.E.BYPASS.LTC128B.128 [R117+0xa080], [R22.64], !P2 ;  /* 0x0a08000016753fae */ /* 0x0003e2000d101d50 */
[----:B------:R-:W-:Y:S03]  /*73b0*/  ISETP.NE.AND P2, PT, R8, RZ, PT ;  /* 0x000000ff0800720c */ /* 0x000fe60003f45270 */
[----:B------:R1:W-:Y:S06]  /*73c0*/  @P3 LDGSTS.E.BYPASS.LTC128B.128 [R117+0xb880], [R22.64+0x80], !P1 ;  /* 0x0b88008016753fae */ /* 0x0003ec000c901d50 */
[----:B------:R-:W-:Y:S04]  /*73d0*/  @P0 IADD3 R4, P4, R10, UR12, RZ ;  /* 0x0000000c0a040c10 */ /* 0x000fe8000ff9e0ff */
[----:B------:R-:W-:Y:S02]  /*73e0*/  @P0 IADD3.X R3, R3, UR9, RZ, P4, !PT ;  /* 0x0000000903030c10 */ /* 0x000fe4000a7fe4ff */
[C---:B------:R-:W-:Y:S04]  /*73f0*/  @P0 LEA R10, P4, R4.reuse, c[0x0][0x220], 0x1 ;  /* 0x00008800040a0a11 */ /* 0x040fe800078808ff */
[----:B------:R-:W-:Y:S02]  /*7400*/  @P0 LEA.HI.X R11, R4, c[0x0][0x224], R3, 0x1, P4 ;  /* 0x00008900040b0a11 */ /* 0x000fe400020f0c03 */
[----:B------:R-:W-:Y:S11]  /*7410*/  ISETP.NE.AND P4, PT, R123, RZ, PT ;  /* 0x000000ff7b00720c */ /* 0x000ff60003f85270 */
[----:B------:R-:W-:Y:S02]  /*7420*/  @!UPT UIADD3 URZ, URZ, URZ, URZ ;  /* 0x0000003f3f3ff290 */ /* 0x000fe4000fffe03f */
[----:B------:R1:W-:Y:S04]  /*7430*/  @P3 LDGSTS.E.BYPASS.LTC128B.128 [R117+0xd080], [R22.64+0x100], !P4 ;  /* 0x0d08010016753fae */ /* 0x0003e8000e101d50 */
[----:B------:R1:W-:Y:S01]  /*7440*/  @P3 LDGSTS.E.BYPASS.LTC128B.128 [R117+0xe880], [R22.64+0x180], !P6 ;  /* 0x0e88018016753fae */ /* 0x0003e2000f101d50 */
[----:B------:R-:W-:Y:S11]  /*7450*/  ISETP.NE.AND P3, PT, R125, RZ, PT ;  /* 0x000000ff7d00720c */ /* 0x000ff60003f65270 */
[----:B------:R-:W-:Y:S02]  /*7460*/  @!UPT UIADD3 URZ, URZ, URZ, URZ ;  /* 0x0000003f3f3ff290 */ /* 0x000fe4000fffe03f */
[----:B------:R1:W-:Y:S04]  /*7470*/  @P0 LDGSTS.E.BYPASS.LTC128B.128 [R117+0xb080], [R10.64], !P3 ;  /* 0x0b0800000a750fae */ /* 0x0003e8000d901d50 */
[----:B------:R1:W-:Y:S01]  /*7480*/  @P0 LDGSTS.E.BYPASS.LTC128B.128 [R117+0xc880], [R10.64+0x80], !P1 ;  /* 0x0c8800800a750fae */ /* 0x0003e2000c901d50 */
[----:B------:R-:W-:Y:S03]  /*7490*/  ISETP.NE.AND P1, PT, R6, RZ, PT ;  /* 0x000000ff0600720c */ /* 0x000fe60003f25270 */
[----:B------:R1:W-:Y:S04]  /*74a0*/  @P0 LDGSTS.E.BYPASS.LTC128B.128 [R117+0xe080], [R10.64+0x100], !P4 ;  /* 0x0e0801000a750fae */ /* 0x0003e8000e101d50 */
[----:B------:R1:W-:Y:S04]  /*74b0*/  @P0 LDGSTS.E.BYPASS.LTC128B.128 [R117+0xf880], [R10.64+0x180], !P6 ;  /* 0x0f8801800a750fae */ /* 0x0003e8000f101d50 */
.L_x_873:
[----:B------:R-:W0:Y:S01]  /*74c0*/  LDGDEPBAR ;  /* 0x00000000000079af */ /* 0x000e220000000000 */
[----:B------:R-:W-:Y:S01]  /*74d0*/  IADD3 R61, R61, -0x1, RZ ;  /* 0xffffffff3d3d7810 */ /* 0x000fe20007ffe0ff */
[----:B------:R-:W-:-:S05]  /*74e0*/  @P5 BRA `(.L_x_874) ;  /* 0xffffa12000005947 */ /* 0x000fca000383ffff */
[----:B------:R-:W-:Y:S06]  /*74f0*/  BAR.SYNC.DEFER_BLOCKING 0x0 ;  /* 0x0000000000007b1d */ /* 0x000fec0000010000 */
.L_x_834:
[----:B-1----:R-:W-:Y:S01]  /*7500*/  ISETP.GE.AND P0, PT, R107, 0x1, PT ;  /* 0x000000016b00780c */ /* 0x002fe20003f06270 */
[----:B------:R-:W-:Y:S01]  /*7510*/  CS2R R142, SRZ ;  /* 0x00000000008e7805 */ /* 0x000fe2000001ff00 */
[----:B------:R-:W-:Y:S01]  /*7520*/  PLOP3.LUT P2, PT, PT, PT, PT, 0x80, 0x0 ;  /* 0x000000000000781c */ /* 0x000fe20003f4f070 */
        /* <DEDUP_REMOVED lines=20> */
[----:B--2---:R-:W-:Y:S01]  /*7670*/  MOV R4, RZ ;  /* 0x000000ff00047202 */ /* 0x004fe20000000f00 */
[----:B------:R-:W-:Y:S01]  /*7680*/  IMAD.MOV.U32 R13, RZ, RZ, RZ ;  /* 0x000000ffff0d7224 */ /* 0x000fe200078e00ff */
        /* <DEDUP_REMOVED lines=46> */
[----:B------:R-:W-:-:S04]  /*7970*/  ISETP.NE.U32.AND P0, PT, RZ, c[0x0][0x340], PT ;  /* 0x0000d000ff007a0c */ /* 0x000fc80003f05070 */
[----:B------:R-:W-:-:S13]  /*7980*/  ISETP.NE.AND.EX P2, PT, RZ, c[0x0][0x344], PT, P0 ;  /* 0x0000d100ff007a0c */ /* 0x000fda0003f45300 */
[----:B------:R-:W-:-:S04]  /*7990*/  @P2 IMAD.MOV.U32 R229, RZ, RZ, 0x4 ;  /* 0x00000004ffe52424 */ /* 0x000fc800078e00ff */
[----:B------:R-:W-:-:S06]  /*79a0*/  @P2 IMAD.WIDE R228, R218, R229, c[0x0][0x340] ;  /* 0x0000d000dae42625 */ /* 0x000fcc00078e02e5 */
[----:B------:R1:W5:Y:S01]  /*79b0*/  @P2 LDG.E R228, [R228.64] ;  /* 0x00000010e4e42981 */ /* 0x000362000c1e1900 */
[----:B------:R-:W-:Y:S01]  /*79c0*/  SHF.R.S32.HI R0, RZ, 0x1f, R113 ;  /* 0x0000001fff007819 */ /* 0x000fe20000011471 */
[----:B------:R-:W-:Y:S01]  /*79d0*/  IMAD.WIDE.U32 R4, R113, c[0x0][0x178], RZ ;  /* 0x00005e0071047a25 */ /* 0x000fe200078e00ff */
[----:B------:R-:W-:Y:S01]  /*79e0*/  SHF.R.S32.HI R17, RZ, 0x1f, R216 ;  /* 0x0000001fff117819 */ /* 0x000fe200000114d8 */
[----:B------:R-:W-:Y:S01]  /*79f0*/  BSSY B0, `(.L_x_876) ;  /* 0x0000064000007945 */ /* 0x000fe20003800000 */
[----:B------:R-:W-:Y:S01]  /*7a00*/  ISETP.NE.U32.AND P0, PT, RZ, c[0x0][0x348], PT ;  /* 0x0000d200ff007a0c */ /* 0x000fe20003f05070 */
[----:B------:R-:W-:Y:S01]  /*7a10*/  IMAD R0, R0, c[0x0][0x178], RZ ;  /* 0x00005e0000007a24 */ /* 0x000fe200078e02ff */
[-C--:B------:R-:W-:Y:S01]  /*7a20*/  LEA.HI R2, R17, R216.reuse, RZ, 0x3 ;  /* 0x000000d811027211 */ /* 0x080fe200078f18ff */
[----:B------:R-:W-:Y:S01]  /*7a30*/  IMAD R26, R111, c[0x0][0x2c4], RZ ;  /* 0x0000b1006f1a7a24 */ /* 0x000fe200078e02ff */
[----:B------:R-:W-:Y:S01]  /*7a40*/  SHF.R.S32.HI R9, RZ, 0x1f, R218 ;  /* 0x0000001fff097819 */ /* 0x000fe200000114da */
[----:B------:R-:W-:Y:S01]  /*7a50*/  IMAD R113, R113, c[0x0][0x17c], R0 ;  /* 0x00005f0071717a24 */ /* 0x000fe200078e0200 */
[----:B------:R-:W-:Y:S01]  /*7a60*/  LOP3.LUT R13, R2, 0xfffffff8, RZ, 0xc0, !PT ;  /* 0xfffffff8020d7812 */ /* 0x000fe200078ec0ff */
[----:B------:R-:W-:Y:S01]  /*7a70*/  IMAD.MOV.U32 R0, RZ, RZ, c[0x0][0x2c4] ;  /* 0x0000b100ff007624 */ /* 0x000fe200078e00ff */
[----:B------:R-:W-:Y:S01]  /*7a80*/  SHF.R.S32.HI R2, RZ, 0x3, R2 ;  /* 0x00000003ff027819 */ /* 0x000fe20000011402 */
[----:B------:R-:W-:Y:S01]  /*7a90*/  IMAD.IADD R5, R5, 0x1, R113 ;  /* 0x0000000105057824 */ /* 0x000fe200078e0271 */
[----:B------:R-:W-:Y:S01]  /*7aa0*/  ISETP.NE.AND.EX P0, PT, RZ, c[0x0][0x34c], PT, P0 ;  /* 0x0000d300ff007a0c */ /* 0x000fe20003f05300 */
[----:B------:R-:W-:Y:S01]  /*7ab0*/  IMAD.IADD R13, R216, 0x1, -R13 ;  /* 0x00000001d80d7824 */ /* 0x000fe200078e0a0d */
[----:B------:R-:W-:Y:S01]  /*7ac0*/  ISETP.NE.AND P1, PT, R0, 0x1, PT ;  /* 0x000000010000780c */ /* 0x000fe20003f25270 */
[----:B------:R-:W-:Y:S01]  /*7ad0*/  IMAD R0, R108, c[0x0][0x1b8], RZ ;  /* 0x00006e006c007a24 */ /* 0x000fe200078e02ff */
[----:B------:R-:W-:Y:S01]  /*7ae0*/  SEL R9, R9, RZ, !P0 ;  /* 0x000000ff09097207 */ /* 0x000fe20004000000 */
[----:B------:R-:W-:Y:S01]  /*7af0*/  IMAD R220, R13, 0x20, R2 ;  /* 0x000000200ddc7824 */ /* 0x000fe200078e0202 */
[----:B------:R-:W-:Y:S01]  /*7b00*/  SEL R6, R218, RZ, !P0 ;  /* 0x000000ffda067207 */ /* 0x000fe20004000000 */
[----:B------:R-:W-:Y:S01]  /*7b10*/  IMAD R7, R215, c[0x0][0x1bc], R0 ;  /* 0x00006f00d7077a24 */ /* 0x000fe200078e0200 */
[-C--:B------:R-:W-:Y:S01]  /*7b20*/  LEA.HI R19, R17, R216.reuse, RZ, 0x4 ;  /* 0x000000d811137211 */ /* 0x080fe200078f20ff */
[----:B------:R-:W-:Y:S01]  /*7b30*/  IMAD R3, R109, 0x80, R220 ;  /* 0x000000806d037824 */ /* 0x000fe200078e02dc */
[----:B------:R-:W-:Y:S01]  /*7b40*/  LEA.HI R43, R17, R216, RZ, 0x6 ;  /* 0x000000d8112b7211 */ /* 0x000fe200078f30ff */
[----:B------:R-:W-:-:S04]  /*7b50*/  IMAD.WIDE.U32 R4, R215, c[0x0][0x1b8], R4 ;  /* 0x00006e00d7047a25 */ /* 0x000fc800078e0004 */
[----:B------:R-:W-:-:S04]  /*7b60*/  @P1 IMAD.HI.U32 R0, R3, c[0x0][0x2c8], RZ ;  /* 0x0000b20003001a27 */ /* 0x000fc800078e00ff */
[----:B------:R-:W-:Y:S01]  /*7b70*/  IMAD.MOV.U32 R8, RZ, RZ, R3 ;  /* 0x000000ffff087224 */ /* 0x000fe200078e0003 */
[----:B------:R-:W-:Y:S01]  /*7b80*/  @P1 SHF.R.U32.HI R8, RZ, c[0x0][0x2cc], R0 ;  /* 0x0000b300ff081a19 */ /* 0x000fe20000011600 */
[----:B------:R-:W-:Y:S02]  /*7b90*/  IMAD R9, R9, c[0x0][0x1c0], RZ ;  /* 0x0000700009097a24 */ /* 0x000fe400078e02ff */
[----:B------:R-:W-:Y:S02]  /*7ba0*/  IMAD.IADD R5, R5, 0x1, R7 ;  /* 0x0000000105057824 */ /* 0x000fe400078e0207 */
[C---:B------:R-:W-:Y:S02]  /*7bb0*/  IMAD R9, R6.reuse, c[0x0][0x1c4], R9 ;  /* 0x0000710006097a24 */ /* 0x040fe400078e0209 */
[----:B------:R-:W-:Y:S01]  /*7bc0*/  IMAD.WIDE.U32 R6, R6, c[0x0][0x1c0], R4 ;  /* 0x0000700006067a25 */ /* 0x000fe200078e0004 */
[----:B------:R-:W-:-:S03]  /*7bd0*/  SHF.R.S32.HI R5, RZ, 0x1f, R8 ;  /* 0x0000001fff057819 */ /* 0x000fc60000011408 */
[----:B------:R-:W-:Y:S02]  /*7be0*/  IMAD.MOV R4, RZ, RZ, -R8 ;  /* 0x000000ffff047224 */ /* 0x000fe400078e0a08 */
[----:B------:R-:W-:Y:S02]  /*7bf0*/  IMAD R5, R5, c[0x0][0x1b0], RZ ;  /* 0x00006c0005057a24 */ /* 0x000fe400078e02ff */
[----:B------:R-:W-:Y:S01]  /*7c00*/  IMAD R4, R4, c[0x0][0x2c4], R3 ;  /* 0x0000b10004047a24 */ /* 0x000fe200078e0203 */
[----:B------:R-:W-:Y:S01]  /*7c10*/  LOP3.LUT R3, R19, 0xfffffff0, RZ, 0xc0, !PT ;  /* 0xfffffff013037812 */ /* 0x000fe200078ec0ff */
[----:B------:R-:W-:Y:S02]  /*7c20*/  IMAD.IADD R7, R7, 0x1, R9 ;  /* 0x0000000107077824 */ /* 0x000fe400078e0209 */
[C---:B------:R-:W-:Y:S02]  /*7c30*/  IMAD R5, R8.reuse, c[0x0][0x1b4], R5 ;  /* 0x00006d0008057a24 */ /* 0x040fe400078e0205 */
        /* <DEDUP_REMOVED lines=9> */
[----:B------:R-:W-:Y:S01]  /*7cd0*/  IMAD.SHL.U32 R46, R2, 0x40, RZ ;  /* 0x00000040022e7824 */ /* 0x000fe200078e00ff */
[----:B------:R-:W-:Y:S01]  /*7ce0*/  LOP3.LUT R18, R0, 0xfffffff8, RZ, 0xc0, !PT ;  /* 0xfffffff800127812 */ /* 0x000fe200078ec0ff */
[----:B------:R-:W-:Y:S01]  /*7cf0*/  IMAD.SHL.U32 R43, R43, 0x8, RZ ;  /* 0x000000082b2b7824 */ /* 0x000fe200078e00ff */
[----:B------:R-:W-:Y:S01]  /*7d00*/  IADD3 R7, R5, R7, RZ ;  /* 0x0000000705077210 */ /* 0x000fe20007ffe0ff */
[----:B------:R-:W-:Y:S01]  /*7d10*/  IMAD R5, R109, 0x80, R2 ;  /* 0x000000806d057824 */ /* 0x000fe200078e0202 */
[----:B------:R-:W-:Y:S01]  /*7d20*/  LEA R6, P0, R4, c[0x0][0x160], 0x1 ;  /* 0x0000580004067a11 */ /* 0x000fe200078008ff */
[----:B------:R-:W-:Y:S01]  /*7d30*/  IMAD.IADD R18, R3, 0x1, -R18 ;  /* 0x0000000103127824 */ /* 0x000fe200078e0a12 */
[----:B------:R-:W-:Y:S01]  /*7d40*/  LOP3.LUT R46, R46, 0x1c0, RZ, 0xc0, !PT ;  /* 0x000001c02e2e7812 */ /* 0x000fe200078ec0ff */
[----:B------:R-:W-:Y:S01]  /*7d50*/  IMAD.SHL.U32 R3, R13, 0x8, RZ ;  /* 0x000000080d037824 */ /* 0x000fe200078e00ff */
[----:B------:R-:W-:Y:S01]  /*7d60*/  LEA.HI.X R7, R4, c[0x0][0x164], R7, 0x1, P0 ;  /* 0x0000590004077a11 */ /* 0x000fe200000f0c07 */
[----:B------:R-:W-:Y:S01]  /*7d70*/  IMAD.MOV.U32 R213, RZ, RZ, 0x10 ;  /* 0x00000010ffd57424 */ /* 0x000fe200078e00ff */
[----:B------:R-:W-:Y:S01]  /*7d80*/  ISETP.GE.AND P0, PT, R5, R26, PT ;  /* 0x0000001a0500720c */ /* 0x000fe20003f06270 */
[----:B------:R-:W-:Y:S01]  /*7d90*/  IMAD.MOV.U32 R211, RZ, RZ, 0x20 ;  /* 0x00000020ffd37424 */ /* 0x000fe200078e00ff */
[C---:B------:R-:W-:Y:S01]  /*7da0*/  IADD3 R221, R3.reuse, 0x40, RZ ;  /* 0x0000004003dd7810 */ /* 0x040fe20007ffe0ff */
[----:B------:R1:W2:Y:S01]  /*7db0*/  SHFL.IDX PT, R8, R6, RZ, 0x181f ;  /* 0x00181fff06087589 */ /* 0x0002a200000e0000 */
[C---:B------:R-:W-:Y:S01]  /*7dc0*/  IADD3 R15, R3.reuse, 0x80, RZ ;  /* 0x00000080030f7810 */ /* 0x040fe20007ffe0ff */
[----:B------:R-:W-:Y:S01]  /*7dd0*/  IMAD.MOV.U32 R222, RZ, RZ, 0x181f ;  /* 0x0000181fffde7424 */ /* 0x000fe200078e00ff */
[C---:B------:R-:W-:Y:S01]  /*7de0*/  IADD3 R14, R3.reuse, 0xc0, RZ ;  /* 0x000000c0030e7810 */ /* 0x040fe20007ffe0ff */
[----:B------:R1:W3:Y:S01]  /*7df0*/  SHFL.IDX PT, R9, R7, RZ, 0x181f ;  /* 0x00181fff07097589 */ /* 0x0002e200000e0000 */
[----:B------:R-:W-:Y:S01]  /*7e00*/  ISETP.GE.AND P3, PT, R3, c[0x0][0x198], PT ;  /* 0x0000660003007a0c */ /* 0x000fe20003f66270 */
[----:B------:R-:W-:Y:S01]  /*7e10*/  IMAD.MOV.U32 R219, RZ, RZ, -0x1 ;  /* 0xffffffffffdb7424 */ /* 0x000fe200078e00ff */
[----:B------:R-:W-:-:S02]  /*7e20*/  SHF.R.U32.HI R44, RZ, 0x3, R46 ;  /* 0x00000003ff2c7819 */ /* 0x000fc4000001162e */
[----:B------:R-:W-:Y:S02]  /*7e30*/  LOP3.LUT R11, R46, 0x38, R3, 0xf8, !PT ;  /* 0x000000382e0b7812 */ /* 0x000fe400078ef803 */
[----:B------:R-:W-:Y:S02]  /*7e40*/  ISETP.GE.AND P4, PT, R221, c[0x0][0x198], PT ;  /* 0x00006600dd007a0c */ /* 0x000fe40003f86270 */
[----:B------:R-:W-:Y:S02]  /*7e50*/  ISETP.GE.AND P6, PT, R14, c[0x0][0x198], PT ;  /* 0x000066000e007a0c */ /* 0x000fe40003fc6270 */
[----:B------:R-:W-:Y:S02]  /*7e60*/  ISETP.GE.AND P5, PT, R15, c[0x0][0x198], PT ;  /* 0x000066000f007a0c */ /* 0x000fe40003fa6270 */
[----:B------:R-:W-:Y:S02]  /*7e70*/  LOP3.LUT R43, R43, 0xfffffe00, RZ, 0xc0, !PT ;  /* 0xfffffe002b2b7812 */ /* 0x000fe400078ec0ff */
[----:B------:R-:W-:-:S02]  /*7e80*/  LOP3.LUT R16, R11, R44, RZ, 0x3c, !PT ;  /* 0x0000002c0b107212 */ /* 0x000fc400078e3cff */
[----:B------:R-:W-:-:S03]  /*7e90*/  P2R R4, PR, RZ, 0x1 ;  /* 0x00000001ff047803 */ /* 0x000fc60000000000 */
[----:B------:R-:W-:Y:S01]  /*7ea0*/  IMAD.IADD R16, R16, 0x1, R43 ;  /* 0x0000000110107824 */ /* 0x000fe200078e022b */
[----:B------:R-:W-:Y:S02]  /*7eb0*/  @!P2 MOV R228, R218 ;  /* 0x000000da00e4a202 */ /* 0x000fe40000000f00 */
[----:B------:R-:W-:-:S05]  /*7ec0*/  R2P PR, R18, 0x6 ;  /* 0x0000000612007804 */ /* 0x000fca0000000000 */
[----:B------:R-:W-:Y:S02]  /*7ed0*/  SEL R213, R213, 0xfffffff0, !P1 ;  /* 0xfffffff0d5d57807 */ /* 0x000fe40004800000 */
[----:B------:R-:W-:Y:S01]  /*7ee0*/  SEL R211, R211, 0xffffffe0, !P2 ;  /* 0xffffffe0d3d37807 */ /* 0x000fe20005000000 */
[----:B------:R-:W-:Y:S05]  /*7ef0*/  @P0 BRA `(.L_x_877) ;  /* 0x0000013000000947 */ /* 0x000fea0003800000 */
[----:B-123--:R-:W-:Y:S01]  /*7f00*/  SHF.R.S32.HI R12, RZ, 0x1f, R221 ;  /* 0x0000001fff0c7819 */ /* 0x00efe200000114dd */
[----:B------:R-:W-:Y:S01]  /*7f10*/  IMAD.WIDE R24, R3, 0x2, R8 ;  /* 0x0000000203187825 */ /* 0x000fe200078e0208 */
[----:B------:R-:W-:Y:S02]  /*7f20*/  SHF.R.S32.HI R10, RZ, 0x1f, R15 ;  /* 0x0000001fff0a7819 */ /* 0x000fe4000001140f */
[----:B------:R-:W-:Y:S02]  /*7f30*/  SHF.R.S32.HI R11, RZ, 0x1f, R14 ;  /* 0x0000001fff0b7819 */ /* 0x000fe4000001140e */
[----:B------:R-:W-:Y:S02]  /*7f40*/  LEA.HI R23, R12, R221, RZ, 0x3 ;  /* 0x000000dd0c177211 */ /* 0x000fe400078f18ff */
[----:B------:R-:W-:Y:S01]  /*7f50*/  LEA.HI R21, R10, R15, RZ, 0x3 ;  /* 0x0000000f0a157211 */ /* 0x000fe200078f18ff */
[----:B------:R-:W-:Y:S01]  /*7f60*/  IMAD.SHL.U32 R10, R16, 0x2, RZ ;  /* 0x00000002100a7824 */ /* 0x000fe200078e00ff */
[----:B------:R-:W-:-:S02]  /*7f70*/  LEA.HI R11, R11, R14, RZ, 0x3 ;  /* 0x0000000e0b0b7211 */ /* 0x000fc400078f18ff */
[----:B------:R-:W-:Y:S02]  /*7f80*/  LOP3.LUT R23, R23, 0xfffffff8, RZ, 0xc0, !PT ;  /* 0xfffffff817177812 */ /* 0x000fe400078ec0ff */
[----:B------:R-:W-:Y:S01]  /*7f90*/  LOP3.LUT R21, R21, 0xfffffff8, RZ, 0xc0, !PT ;  /* 0xfffffff815157812 */ /* 0x000fe200078ec0ff */
[----:B------:R-:W-:Y:S01]  /*7fa0*/  @!PT LDS RZ, [RZ] ;  /* 0x00000000fffff984 */ /* 0x000fe20000000800 */
[----:B------:R1:W-:Y:S01]  /*7fb0*/  LDGSTS.E.BYPASS.LTC128B.128 [R10+0x10080], [R24.64], !P3 ;  /* 0x10080000180a7fae */ /* 0x0003e2000d901d50 */
[----:B------:R-:W-:Y:S01]  /*7fc0*/  LOP3.LUT R11, R11, 0xfffffff8, RZ, 0xc0, !PT ;  /* 0xfffffff80b0b7812 */ /* 0x000fe200078ec0ff */
[----:B------:R-:W-:-:S04]  /*7fd0*/  IMAD.WIDE R22, R23, 0x2, R8 ;  /* 0x0000000217167825 */ /* 0x000fc800078e0208 */
[--C-:B------:R-:W-:Y:S01]  /*7fe0*/  IMAD.WIDE R20, R21, 0x2, R8.reuse ;  /* 0x0000000215147825 */ /* 0x100fe200078e0208 */
[----:B------:R1:W-:Y:S03]  /*7ff0*/  LDGSTS.E.BYPASS.LTC128B.128 [R10+0x14080], [R22.64], !P4 ;  /* 0x14080000160a7fae */ /* 0x0003e6000e101d50 */
[----:B------:R-:W-:Y:S01]  /*8000*/  IMAD.WIDE R8, R11, 0x2, R8 ;  /* 0x000000020b087825 */ /* 0x000fe200078e0208 */
[----:B------:R1:W-:Y:S04]  /*8010*/  LDGSTS.E.BYPASS.LTC128B.128 [R10+0x18080], [R20.64], !P5 ;  /* 0x18080000140a7fae */ /* 0x0003e8000e901d50 */
[----:B------:R1:W-:Y:S02]  /*8020*/  LDGSTS.E.BYPASS.LTC128B.128 [R10+0x1c080], [R8.64], !P6 ;  /* 0x1c080000080a7fae */ /* 0x0003e4000f101d50 */
.L_x_877:
[----:B-123--:R-:W-:Y:S05]  /*8030*/  BSYNC B0 ;  /* 0x0000000000007941 */ /* 0x00efea0003800000 */
.L_x_876:
[----:B------:R-:W-:Y:S01]  /*8040*/  IADD3 R9, R5, 0x20, RZ ;  /* 0x0000002005097810 */ /* 0x000fe20007ffe0ff */
[----:B------:R1:W2:Y:S01]  /*8050*/  SHFL.IDX PT, R21, R7, 0x1, 0x181f ;  /* 0x00381f0007157f89 */ /* 0x0002a200000e0000 */
[----:B------:R-:W-:Y:S02]  /*8060*/  BSSY B0, `(.L_x_878) ;  /* 0x0000017000007945 */ /* 0x000fe40003800000 */
[----:B------:R-:W-:Y:S01]  /*8070*/  ISETP.GE.AND P0, PT, R9, R26, PT ;  /* 0x0000001a0900720c */ /* 0x000fe20003f06270 */
[----:B------:R1:W3:-:S12]  /*8080*/  SHFL.IDX PT, R20, R6, 0x1, 0x181f ;  /* 0x00381f0006147f89 */ /* 0x0002d800000e0000 */
        /* <DEDUP_REMOVED lines=20> */
.L_x_879:
[----:B------:R-:W-:Y:S05]  /*81d0*/  BSYNC B0 ;  /* 0x0000000000007941 */ /* 0x000fea0003800000 */
.L_x_878:
[----:B--2---:R-:W-:Y:S01]  /*81e0*/  IADD3 R9, R5, 0x40, RZ ;  /* 0x0000004005097810 */ /* 0x004fe20007ffe0ff */
[----:B------:R2:W1:Y:S01]  /*81f0*/  SHFL.IDX PT, R21, R7, 0x2, 0x181f ;  /* 0x00581f0007157f89 */ /* 0x00046200000e0000 */
[----:B------:R-:W-:Y:S02]  /*8200*/  BSSY B0, `(.L_x_880) ;  /* 0x0000017000007945 */ /* 0x000fe40003800000 */
[----:B------:R-:W-:Y:S01]  /*8210*/  ISETP.GE.AND P0, PT, R9, R26, PT ;  /* 0x0000001a0900720c */ /* 0x000fe20003f06270 */
[----:B---3--:R2:W3:-:S12]  /*8220*/  SHFL.IDX PT, R20, R6, 0x2, 0x181f ;  /* 0x00581f0006147f89 */ /* 0x0084d800000e0000 */
[----:B------:R-:W-:Y:S05]  /*8230*/  @P0 BRA `(.L_x_881) ;  /* 0x0000013000000947 */ /* 0x000fea0003800000 */
[----:B------:R-:W-:Y:S01]  /*8240*/  SHF.R.S32.HI R10, RZ, 0x1f, R221 ;  /* 0x0000001fff0a7819 */ /* 0x000fe200000114dd */
[----:B-1-3--:R-:W-:Y:S01]  /*8250*/  IMAD.WIDE R22, R3, 0x2, R20 ;  /* 0x0000000203167825 */ /* 0x00afe200078e0214 */
        /* <DEDUP_REMOVED lines=17> */
.L_x_881:
[----:B------:R-:W-:Y:S05]  /*8370*/  BSYNC B0 ;  /* 0x0000000000007941 */ /* 0x000fea0003800000 */
.L_x_880:
[----:B---3--:R3:W-:Y:S01]  /*8380*/  SHFL.IDX PT, R20, R6, 0x3, 0x181f ;  /* 0x00781f0006147f89 */ /* 0x0087e200000e0000 */
[----:B------:R-:W-:Y:S01]  /*8390*/  IADD3 R5, R5, 0x60, RZ ;  /* 0x0000006005057810 */ /* 0x000fe20007ffe0ff */
[----:B------:R-:W-:Y:S01]  /*83a0*/  IMAD.MOV.U32 R63, RZ, RZ, 0x30 ;  /* 0x00000030ff3f7424 */ /* 0x000fe200078e00ff */
[----:B-1---5:R-:W-:Y:S01]  /*83b0*/  SHF.R.S32.HI R9, RZ, 0x1f, R228 ;  /* 0x0000001fff097819 */ /* 0x022fe200000114e4 */
[----:B------:R-:W1:Y:S01]  /*83c0*/  SHFL.IDX PT, R21, R7, 0x3, 0x181f ;  /* 0x00781f0007157f89 */ /* 0x000e6200000e0000 */
[----:B------:R-:W-:Y:S01]  /*83d0*/  ISETP.GE.AND P0, PT, R5, R26, PT ;  /* 0x0000001a0500720c */ /* 0x000fe20003f06270 */
[----:B------:R-:W-:Y:S01]  /*83e0*/  IMAD.MOV.U32 R223, RZ, RZ, c[0x0][0x2b8] ;  /* 0x0000ae00ffdf7624 */ /* 0x000fe200078e00ff */
[----:B------:R-:W-:Y:S01]  /*83f0*/  LOP3.LUT R12, R12, 0xffffffef, RZ, 0xc0, !PT ;  /* 0xffffffef0c0c7812 */ /* 0x000fe200078ec0ff */
[----:B------:R-:W-:-:S02]  /*8400*/  IMAD R63, R156, R63, -0x30 ;  /* 0xffffffd09c3f7424 */ /* 0x000fc400078e023f */
[----:B------:R-:W-:Y:S01]  /*8410*/  IMAD R9, R9, c[0x0][0x2b0], RZ ;  /* 0x0000ac0009097a24 */ /* 0x000fe200078e02ff */
[----:B------:R-:W-:Y:S01]  /*8420*/  ISETP.NE.AND P2, PT, R223, 0x1, PT ;  /* 0x00000001df00780c */ /* 0x000fe20003f45270 */
[----:B------:R-:W-:Y:S02]  /*8430*/  IMAD.IADD R226, R220, 0x1, R63 ;  /* 0x00000001dce27824 */ /* 0x000fe400078e023f */
[C---:B------:R-:W-:Y:S02]  /*8440*/  IMAD R9, R228.reuse, c[0x0][0x2b4], R9 ;  /* 0x0000ad00e4097a24 */ /* 0x040fe400078e0209 */
[----:B------:R-:W-:Y:S01]  /*8450*/  IMAD.WIDE.U32 R228, R228, c[0x0][0x2b0], RZ ;  /* 0x0000ac00e4e47a25 */ /* 0x000fe200078e00ff */
[----:B------:R-:W-:-:S03]  /*8460*/  ISETP.GE.AND P1, PT, R226, R107, PT ;  /* 0x0000006be200720c */ /* 0x000fc60003f26270 */
[----:B------:R-:W-:Y:S01]  /*8470*/  @!P0 IMAD.SHL.U32 R5, R16, 0x2, RZ ;  /* 0x0000000210058824 */ /* 0x000fe200078e00ff */
[----:B------:R-:W-:Y:S01]  /*8480*/  ISETP.GT.OR P1, PT, R220, 0x2f, P1 ;  /* 0x0000002fdc00780c */ /* 0x000fe20000f24670 */
[----:B------:R-:W-:Y:S01]  /*8490*/  IMAD.IADD R226, R226, 0x1, R217 ;  /* 0x00000001e2e27824 */ /* 0x000fe200078e02d9 */
[----:B--23--:R-:W-:Y:S01]  /*84a0*/  @!P0 SHF.R.S32.HI R6, RZ, 0x1f, R221 ;  /* 0x0000001fff068819 */ /* 0x00cfe200000114dd */
[----:B------:R-:W-:Y:S01]  /*84b0*/  IMAD.IADD R224, R229, 0x1, R9 ;  /* 0x00000001e5e07824 */ /* 0x000fe200078e0209 */
[----:B------:R-:W-:Y:S01]  /*84c0*/  @P2 LOP3.LUT R12, R12, 0x10, RZ, 0xfc, !PT ;  /* 0x000000100c0c2812 */ /* 0x000fe200078efcff */
[----:B------:R-:W-:Y:S01]  /*84d0*/  @P2 IMAD.HI.U32 R8, R226, c[0x0][0x2bc], RZ ;  /* 0x0000af00e2082a27 */ /* 0x000fe200078e00ff */
[----:B------:R-:W-:Y:S02]  /*84e0*/  @!P0 LEA.HI R23, R6, R221, RZ, 0x3 ;  /* 0x000000dd06178211 */ /* 0x000fe400078f18ff */
[----:B------:R-:W-:Y:S01]  /*84f0*/  @!P0 SHF.R.S32.HI R6, RZ, 0x1f, R15 ;  /* 0x0000001fff068819 */ /* 0x000fe2000001140f */
[----:B-1----:R-:W-:Y:S01]  /*8500*/  @!P0 IMAD.WIDE R10, R3, 0x2, R20 ;  /* 0x00000002030a8825 */ /* 0x002fe200078e0214 */
[----:B------:R-:W-:-:S02]  /*8510*/  @!P0 LOP3.LUT R23, R23, 0xfffffff8, RZ, 0xc0, !PT ;  /* 0xfffffff817178812 */ /* 0x000fc400078ec0ff */
[----:B------:R-:W-:Y:S01]  /*8520*/  @!P0 LEA.HI R6, R6, R15, RZ, 0x3 ;  /* 0x0000000f06068211 */ /* 0x000fe200078f18ff */
[----:B------:R-:W-:Y:S01]  /*8530*/  IMAD.MOV.U32 R7, RZ, RZ, R226 ;  /* 0x000000ffff077224 */ /* 0x000fe200078e00e2 */
[----:B------:R-:W-:Y:S01]  /*8540*/  @!PT LDS RZ, [RZ] ;  /* 0x00000000fffff984 */ /* 0x000fe20000000800 */
[----:B------:R1:W-:Y:S01]  /*8550*/  @!P0 LDGSTS.E.BYPASS.LTC128B.128 [R5+0x13080], [R10.64], !P3 ;  /* 0x130800000a058fae */ /* 0x0003e2000d901d50 */
[----:B------:R-:W-:Y:S01]  /*8560*/  @!P0 IMAD.WIDE R22, R23, 0x2, R20 ;  /* 0x0000000217168825 */ /* 0x000fe200078e0214 */
[----:B------:R-:W-:Y:S02]  /*8570*/  @!P0 LOP3.LUT R25, R6, 0xfffffff8, RZ, 0xc0, !PT ;  /* 0xfffffff806198812 */ /* 0x000fe400078ec0ff */
[----:B------:R-:W-:Y:S01]  /*8580*/  @P2 SHF.R.U32.HI R7, RZ, c[0x0][0x2c0], R8 ;  /* 0x0000b000ff072a19 */ /* 0x000fe20000011608 */
[----:B------:R-:W-:Y:S01]  /*8590*/  IMAD.MOV.U32 R225, RZ, RZ, RZ ;  /* 0x000000ffffe17224 */ /* 0x000fe200078e00ff */
[----:B------:R2:W-:Y:S01]  /*85a0*/  @!P0 LDGSTS.E.BYPASS.LTC128B.128 [R5+0x17080], [R22.64], !P4 ;  /* 0x1708000016058fae */ /* 0x0005e2000e101d50 */
[----:B------:R-:W-:Y:S01]  /*85b0*/  @!P0 IMAD.WIDE R24, R25, 0x2, R20 ;  /* 0x0000000219188825 */ /* 0x000fe200078e0214 */
[----:B------:R-:W-:-:S04]  /*85c0*/  @!P1 IADD3 R6, P2, R7, R228, RZ ;  /* 0x000000e407069210 */ /* 0x000fc80007f5e0ff */
[----:B------:R2:W-:Y:S01]  /*85d0*/  @!P0 LDGSTS.E.BYPASS.LTC128B.128 [R5+0x1b080], [R24.64], !P5 ;  /* 0x1b08000018058fae */ /* 0x0005e2000e901d50 */
[----:B------:R-:W-:Y:S02]  /*85e0*/  @!P1 LEA.HI.X.SX32 R9, R7, R224, 0x1, P2 ;  /* 0x000000e007099211 */ /* 0x000fe400010f0eff */
[----:B------:R-:W-:-:S04]  /*85f0*/  @!P1 LEA R8, P2, R6, c[0x0][0x2a0], 0x2 ;  /* 0x0000a80006089a11 */ /* 0x000fc800078410ff */
[----:B------:R-:W-:Y:S02]  /*8600*/  @!P1 LEA.HI.X R9, R6, c[0x0][0x2a4], R9, 0x2, P2 ;  /* 0x0000a90006099a11 */ /* 0x000fe400010f1409 */
[----:B-1----:R-:W-:-:S04]  /*8610*/  @!P0 SHF.R.S32.HI R11, RZ, 0x1f, R14 ;  /* 0x0000001fff0b8819 */ /* 0x002fc8000001140e */
[----:B------:R-:W-:-:S04]  /*8620*/  @!P0 LEA.HI R11, R11, R14, RZ, 0x3 ;  /* 0x0000000e0b0b8211 */ /* 0x000fc800078f18ff */
[----:B------:R-:W-:-:S05]  /*8630*/  @!P0 LOP3.LUT R11, R11, 0xfffffff8, RZ, 0xc0, !PT ;  /* 0xfffffff80b0b8812 */ /* 0x000fca00078ec0ff */
[----:B------:R-:W-:-:S05]  /*8640*/  @!P0 IMAD.WIDE R20, R11, 0x2, R20 ;  /* 0x000000020b148825 */ /* 0x000fca00078e0214 */
[----:B------:R2:W-:Y:S04]  /*8650*/  @!P0 LDGSTS.E.BYPASS.LTC128B.128 [R5+0x1f080], [R20.64], !P6 ;  /* 0x1f08000014058fae */ /* 0x0005e8000f101d50 */
[----:B------:R-:W0:Y:S04]  /*8660*/  LDGDEPBAR ;  /* 0x00000000000079af */ /* 0x000e280000000000 */
[----:B------:R-:W-:Y:S06]  /*8670*/  BAR.SYNC.DEFER_BLOCKING 0x0 ;  /* 0x0000000000007b1d */ /* 0x000fec0000010000 */
[----:B------:R1:W3:Y:S01]  /*8680*/  @!P1 LDG.E R225, [R8.64] ;  /* 0x0000001008e19981 */ /* 0x0002e2000c1e1900 */
[----:B------:R-:W-:Y:S01]  /*8690*/  IMAD.MOV R7, RZ, RZ, -R7 ;  /* 0x000000ffff077224 */ /* 0x000fe200078e0a07 */
[----:B------:R-:W-:Y:S01]  /*86a0*/  ISETP.GE.AND P6, PT, R3, c[0x0][0x1d4], PT ;  /* 0x0000750003007a0c */ /* 0x000fe20003fc6270 */
[----:B------:R-:W-:Y:S01]  /*86b0*/  IMAD R6, R108, c[0x0][0x1e8], RZ ;  /* 0x00007a006c067a24 */ /* 0x000fe200078e02ff */
[----:B------:R-:W-:Y:S01]  /*86c0*/  ISETP.GE.AND P3, PT, R221, c[0x0][0x1d4], PT ;  /* 0x00007500dd007a0c */ /* 0x000fe20003f66270 */
[----:B------:R-:W-:Y:S01]  /*86d0*/  IMAD R226, R7, c[0x0][0x2b8], R226 ;  /* 0x0000ae0007e27a24 */ /* 0x000fe200078e02e2 */
[----:B------:R-:W-:Y:S01]  /*86e0*/  ISETP.GE.AND P5, PT, R15, c[0x0][0x1d4], PT ;  /* 0x000075000f007a0c */ /* 0x000fe20003fa6270 */
[----:B--2---:R-:W-:Y:S01]  /*86f0*/  IMAD R5, R215, c[0x0][0x1ec], R6 ;  /* 0x00007b00d7057a24 */ /* 0x004fe200078e0206 */
[----:B------:R-:W-:Y:S01]  /*8700*/  ISETP.GE.AND P4, PT, R14, c[0x0][0x1d4], PT ;  /* 0x000075000e007a0c */ /* 0x000fe20003f86270 */
[----:B------:R-:W-:Y:S01]  /*8710*/  IMAD.WIDE.U32 R28, R226, c[0x0][0x1e0], RZ ;  /* 0x00007800e21c7a25 */ /* 0x000fe200078e00ff */
[----:B------:R-:W-:-:S02]  /*8720*/  SHF.R.S32.HI R22, RZ, 0x1f, R226 ;  /* 0x0000001fff167819 */ /* 0x000fc400000114e2 */
[----:B------:R-:W-:Y:S01]  /*8730*/  LOP3.LUT R12, R12, 0xfffffffe, RZ, 0xc0, !PT ;  /* 0xfffffffe0c0c7812 */ /* 0x000fe200078ec0ff */
[----:B------:R-:W-:-:S04]  /*8740*/  IMAD.WIDE.U32 R64, R215, c[0x0][0x1e8], RZ ;  /* 0x00007a00d7407a25 */ /* 0x000fc800078e00ff */
[----:B------:R-:W-:Y:S01]  /*8750*/  IMAD R7, R22, c[0x0][0x1e0], RZ ;  /* 0x0000780016077a24 */ /* 0x000fe200078e02ff */
[----:B------:R-:W-:Y:S01]  /*8760*/  @P3 LOP3.LUT R12, R12, 0x1, RZ, 0xfc, !PT ;  /* 0x000000010c0c3812 */ /* 0x000fe200078efcff */
[----:B------:R-:W-:Y:S02]  /*8770*/  IMAD.IADD R60, R65, 0x1, R5 ;  /* 0x00000001413c7824 */ /* 0x000fe400078e0205 */
[----:B------:R-:W-:Y:S02]  /*8780*/  IMAD R10, R226, c[0x0][0x1e4], R7 ;  /* 0x00007900e20a7a24 */ /* 0x000fe400078e0207 */
[----:B------:R-:W-:Y:S02]  /*8790*/  IMAD R108, R108, c[0x0][0x210], RZ ;  /* 0x000084006c6c7a24 */ /* 0x000fe400078e02ff */
[----:B------:R-:W-:Y:S01]  /*87a0*/  IMAD.IADD R11, R29, 0x1, R10 ;  /* 0x000000011d0b7824 */ /* 0x000fe200078e020a */
[----:B-1----:R-:W-:Y:S01]  /*87b0*/  IADD3 R8, R156, -0x1, RZ ;  /* 0xffffffff9c087810 */ /* 0x002fe20007ffe0ff */
[----:B------:R-:W-:-:S04]  /*87c0*/  IMAD.MOV.U32 R10, RZ, RZ, R28 ;  /* 0x000000ffff0a7224 */ /* 0x000fc800078e001c */
[----:B------:R-:W-:-:S05]  /*87d0*/  IMAD R61, R8, -0x30, R107 ;  /* 0xffffffd0083d7824 */ /* 0x000fca00078e026b */
[----:B------:R-:W-:-:S05]  /*87e0*/  IMNMX R9, R61, 0x30, PT ;  /* 0x000000303d097817 */ /* 0x000fca0003800200 */
[----:B------:R-:W-:Y:S01]  /*87f0*/  IMAD.IADD R9, R9, 0x1, -R2 ;  /* 0x0000000109097824 */ /* 0x000fe200078e0a02 */
[----:B---3--:R-:W-:Y:S01]  /*8800*/  SHF.R.S32.HI R21, RZ, 0x1f, R225 ;  /* 0x0000001fff157819 */ /* 0x008fe200000114e1 */
[----:B------:R-:W-:-:S04]  /*8810*/  IMAD.WIDE.U32 R10, R225, c[0x0][0x1f0], R10 ;  /* 0x00007c00e10a7a25 */ /* 0x000fc800078e000a */
[----:B------:R-:W-:Y:S01]  /*8820*/  IMAD R6, R21, c[0x0][0x1f0], RZ ;  /* 0x00007c0015067a24 */ /* 0x000fe200078e02ff */
[----:B------:R-:W-:-:S03]  /*8830*/  IADD3 R5, P0, R64, R10, RZ ;  /* 0x0000000a40057210 */ /* 0x000fc60007f1e0ff */
[----:B------:R-:W-:-:S05]  /*8840*/  IMAD R7, R225, c[0x0][0x1f4], R6 ;  /* 0x00007d00e1077a24 */ /* 0x000fca00078e0206 */
[----:B------:R-:W-:Y:S02]  /*8850*/  IADD3.X R10, R60, R11, R7, P0, !PT ;  /* 0x0000000b3c0a7210 */ /* 0x000fe400007fe407 */
[----:B------:R-:W-:-:S04]  /*8860*/  LEA R11, P0, R5, c[0x0][0x1c8], 0x1 ;  /* 0x00007200050b7a11 */ /* 0x000fc800078008ff */
[----:B------:R-:W-:Y:S01]  /*8870*/  LEA.HI.X R10, R5, c[0x0][0x1cc], R10, 0x1, P0 ;  /* 0x00007300050a7a11 */ /* 0x000fe200000f0c0a */
[----:B------:R-:W-:Y:S01]  /*8880*/  SHFL.IDX PT, R24, R11, RZ, 0x181f ;  /* 0x00181fff0b187589 */ /* 0x000fe200000e0000 */
[----:B------:R-:W-:-:S03]  /*8890*/  ISETP.GE.AND P0, PT, R9, 0x1, PT ;  /* 0x000000010900780c */ /* 0x000fc60003f06270 */
[----:B------:R-:W1:Y:S10]  /*88a0*/  SHFL.IDX PT, R25, R10, RZ, 0x181f ;  /* 0x00181fff0a197589 */ /* 0x000e7400000e0000 */
[----:B------:R-:W-:-:S02]  /*88b0*/  @P0 SHF.R.S32.HI R8, RZ, 0x1f, R221 ;  /* 0x0000001fff080819 */ /* 0x000fc400000114dd */
[----:B------:R-:W-:Y:S02]  /*88c0*/  @P0 SHF.R.S32.HI R6, RZ, 0x1f, R15 ;  /* 0x0000001fff060819 */ /* 0x000fe4000001140f */
[----:B------:R-:W-:Y:S02]  /*88d0*/  @P0 SHF.R.S32.HI R5, RZ, 0x1f, R14 ;  /* 0x0000001fff050819 */ /* 0x000fe4000001140e */
[----:B------:R-:W-:Y:S01]  /*88e0*/  @P0 LEA.HI R7, R8, R221, RZ, 0x3 ;  /* 0x000000dd08070211 */ /* 0x000fe200078f18ff */
[----:B------:R-:W-:Y:S01]  /*88f0*/  @P0 IMAD.SHL.U32 R8, R16, 0x2, RZ ;  /* 0x0000000210080824 */ /* 0x000fe200078e00ff */
[----:B------:R-:W-:Y:S02]  /*8900*/  @P0 LEA.HI R6, R6, R15, RZ, 0x3 ;  /* 0x0000000f06060211 */ /* 0x000fe400078f18ff */
[----:B------:R-:W-:Y:S02]  /*8910*/  @P0 LEA.HI R5, R5, R14, RZ, 0x3 ;  /* 0x0000000e05050211 */ /* 0x000fe400078f18ff */
[----:B------:R-:W-:-:S02]  /*8920*/  @P0 LOP3.LUT R7, R7, 0xfffffff8, RZ, 0xc0, !PT ;  /* 0xfffffff807070812 */ /* 0x000fc400078ec0ff */
[----:B------:R-:W-:Y:S01]  /*8930*/  @P0 LOP3.LUT R6, R6, 0xfffffff8, RZ, 0xc0, !PT ;  /* 0xfffffff806060812 */ /* 0x000fe200078ec0ff */
[----:B-1----:R-:W-:Y:S01]  /*8940*/  @P0 IMAD.WIDE R28, R3, 0x2, R24 ;  /* 0x00000002031c0825 */ /* 0x002fe200078e0218 */
[----:B------:R-:W-:-:S03]  /*8950*/  @P0 LOP3.LUT R5, R5, 0xfffffff8, RZ, 0xc0, !PT ;  /* 0xfffffff805050812 */ /* 0x000fc600078ec0ff */
        /* <DEDUP_REMOVED lines=8> */
[----:B------:R-:W-:-:S03]  /*89e0*/  ISETP.GE.AND P0, PT, R9, 0x21, PT ;  /* 0x000000210900780c */ /* 0x000fc60003f06270 */
[----:B------:R-:W-:Y:S04]  /*89f0*/  SHFL.IDX PT, R24, R11, 0x1, 0x181f ;  /* 0x00381f000b187f89 */ /* 0x000fe800000e0000 */
[----:B------:R-:W1:Y:S06]  /*8a00*/  SHFL.IDX PT, R25, R10, 0x1, 0x181f ;  /* 0x00381f000a197f89 */ /* 0x000e6c00000e0000 */
[----:B------:R-:W-:Y:S01]  /*8a10*/  @P0 SHF.R.S32.HI R34, RZ, 0x1f, R221 ;  /* 0x0000001fff220819 */ /* 0x000fe200000114dd */
[----:B------:R-:W-:Y:S01]  /*8a20*/  @P0 IMAD.SHL.U32 R9, R16, 0x2, RZ ;  /* 0x0000000210090824 */ /* 0x000fe200078e00ff */
[----:B------:R-:W-:-:S02]  /*8a30*/  @P0 SHF.R.S32.HI R20, RZ, 0x1f, R15 ;  /* 0x0000001fff140819 */ /* 0x000fc4000001140f */
[----:B------:R-:W-:Y:S02]  /*8a40*/  @P0 SHF.R.S32.HI R5, RZ, 0x1f, R14 ;  /* 0x0000001fff050819 */ /* 0x000fe4000001140e */
[----:B------:R-:W-:Y:S02]  /*8a50*/  @P0 LEA.HI R23, R34, R221, RZ, 0x3 ;  /* 0x000000dd22170211 */ /* 0x000fe400078f18ff */
[----:B------:R-:W-:Y:S02]  /*8a60*/  @P0 LEA.HI R20, R20, R15, RZ, 0x3 ;  /* 0x0000000f14140211 */ /* 0x000fe400078f18ff */
[----:B------:R-:W-:Y:S02]  /*8a70*/  @P0 LEA.HI R5, R5, R14, RZ, 0x3 ;  /* 0x0000000e05050211 */ /* 0x000fe400078f18ff */
[----:B---3--:R-:W-:Y:S02]  /*8a80*/  @P0 LOP3.LUT R7, R23, 0xfffffff8, RZ, 0xc0, !PT ;  /* 0xfffffff817070812 */ /* 0x008fe400078ec0ff */
[----:B------:R-:W-:-:S02]  /*8a90*/  @P0 LOP3.LUT R6, R20, 0xfffffff8, RZ, 0xc0, !PT ;  /* 0xfffffff814060812 */ /* 0x000fc400078ec0ff */
[----:B------:R-:W-:Y:S01]  /*8aa0*/  @P0 LOP3.LUT R5, R5, 0xfffffff8, RZ, 0xc0, !PT ;  /* 0xfffffff805050812 */ /* 0x000fe200078ec0ff */
[----:B-1----:R-:W-:-:S04]  /*8ab0*/  @P0 IMAD.WIDE R10, R3, 0x2, R24 ;  /* 0x00000002030a0825 */ /* 0x002fc800078e0218 */
[--C-:B------:R-:W-:Y:S01]  /*8ac0*/  @P0 IMAD.WIDE R28, R7, 0x2, R24.reuse ;  /* 0x00000002071c0825 */ /* 0x100fe200078e0218 */
[----:B------:R4:W-:Y:S03]  /*8ad0*/  @P0 LDGSTS.E.BYPASS.LTC128B.128 [R9+0xb080], [R10.64], !P6 ;  /* 0x0b0800000a090fae */ /* 0x0009e6000f101d50 */
[--C-:B------:R-:W-:Y:S01]  /*8ae0*/  @P0 IMAD.WIDE R6, R6, 0x2, R24.reuse ;  /* 0x0000000206060825 */ /* 0x100fe200078e0218 */
[----:B------:R4:W-:Y:S01]  /*8af0*/  @P0 LDGSTS.E.BYPASS.LTC128B.128 [R9+0xc880], [R28.64], !P3 ;  /* 0x0c8800001c090fae */ /* 0x0009e2000d901d50 */
[----:B------:R-:W-:Y:S02]  /*8b00*/  ISETP.GT.AND P3, PT, R220, 0x2f, PT ;  /* 0x0000002fdc00780c */ /* 0x000fe40003f64270 */
[----:B--2---:R-:W-:Y:S01]  /*8b10*/  @P0 IMAD.WIDE R30, R5, 0x2, R24 ;  /* 0x00000002051e0825 */ /* 0x004fe200078e0218 */
[----:B------:R4:W-:Y:S03]  /*8b20*/  @P0 LDGSTS.E.BYPASS.LTC128B.128 [R9+0xe080], [R6.64], !P5 ;  /* 0x0e08000006090fae */ /* 0x0009e6000e901d50 */
[----:B------:R-:W-:Y:S01]  /*8b30*/  IMAD.WIDE.U32 R24, R215, c[0x0][0x210], RZ ;  /* 0x00008400d7187a25 */ /* 0x000fe200078e00ff */
[----:B------:R4:W-:Y:S01]  /*8b40*/  @P0 LDGSTS.E.BYPASS.LTC128B.128 [R9+0xf880], [R30.64], !P4 ;  /* 0x0f8800001e090fae */ /* 0x0009e2000e101d50 */
[----:B------:R-:W-:-:S02]  /*8b50*/  ISETP.LT.AND P0, PT, RZ, c[0x0][0x27c], PT ;  /* 0x00009f00ff007a0c */ /* 0x000fc40003f01270 */
[----:B------:R-:W-:Y:S01]  /*8b60*/  IMAD R5, R215, c[0x0][0x214], R108 ;  /* 0x00008500d7057a24 */ /* 0x000fe200078e026c */
[----:B------:R-:W0:Y:S03]  /*8b70*/  LDGDEPBAR ;  /* 0x00000000000079af */ /* 0x000e260000000000 */
[----:B------:R-:W-:-:S07]  /*8b80*/  IMAD.IADD R20, R25, 0x1, R5 ;  /* 0x0000000119147824 */ /* 0x000fce00078e0205 */
[----:B------:R-:W-:Y:S05]  /*8b90*/  @P0 BRA `(.L_x_882) ;  /* 0x0000002000000947 */ /* 0x000fea0003800000 */
[----:B------:R-:W-:-:S04]  /*8ba0*/  DEPBAR.LE SB0, 0x1 ;  /* 0x000080400000791a */ /* 0x000fc80000000000 */
[----:B------:R-:W-:Y:S05]  /*8bb0*/  BRA `(.L_x_883) ;  /* 0x00006bf000007947 */ /* 0x000fea0003800000 */
.L_x_882:
[----:B------:R-:W-:Y:S01]  /*8bc0*/  SHF.R.S32.HI R5, RZ, 0x1f, R110 ;  /* 0x0000001fff057819 */ /* 0x000fe2000001146e */
[----:B----4-:R-:W-:Y:S01]  /*8bd0*/  IMAD.WIDE.U32 R8, R110, c[0x0][0x280], RZ ;  /* 0x0000a0006e087a25 */ /* 0x010fe200078e00ff */
[----:B------:R-:W-:Y:S01]  /*8be0*/  ULDC.U8 UR4, c[0x0][0x298] ;  /* 0x0000a60000047ab9 */ /* 0x000fe20000000000 */
[----:B------:R-:W-:Y:S01]  /*8bf0*/  BSSY B2, `(.L_x_883) ;  /* 0x00006bb000027945 */ /* 0x000fe20003800000 */
[----:B------:R-:W-:Y:S01]  /*8c00*/  SHF.L.U32 R23, R16, 0x1, RZ ;  /* 0x0000000110177819 */ /* 0x000fe200000006ff */
[C---:B------:R-:W-:Y:S01]  /*8c10*/  IMAD R7, R5.reuse, c[0x0][0x280], RZ ;  /* 0x0000a00005077a24 */ /* 0x040fe200078e02ff */
[----:B------:R-:W-:Y:S01]  /*8c20*/  LEA R36, P0, R8, c[0x0][0x270], 0x1 ;  /* 0x00009c0008247a11 */ /* 0x000fe200078008ff */
[----:B------:R-:W-:Y:S02]  /*8c30*/  IMAD R5, R5, c[0x0][0x290], RZ ;  /* 0x0000a40005057a24 */ /* 0x000fe400078e02ff */
[C---:B------:R-:W-:Y:S02]  /*8c40*/  IMAD R6, R110.reuse, c[0x0][0x284], R7 ;  /* 0x0000a1006e067a24 */ /* 0x040fe400078e0207 */
[----:B------:R-:W-:-:S03]  /*8c50*/  IMAD R5, R110, c[0x0][0x294], R5 ;  /* 0x0000a5006e057a24 */ /* 0x000fc600078e0205 */
[----:B------:R-:W-:-:S04]  /*8c60*/  IADD3 R6, R6, R9, RZ ;  /* 0x0000000906067210 */ /* 0x000fc80007ffe0ff */
[----:B------:R-:W-:Y:S01]  /*8c70*/  LEA.HI.X R37, R8, c[0x0][0x274], R6, 0x1, P0 ;  /* 0x00009d0008257a11 */ /* 0x000fe200000f0c06 */
[----:B------:R-:W-:-:S05]  /*8c80*/  IMAD.WIDE.U32 R6, R110, c[0x0][0x290], RZ ;  /* 0x0000a4006e067a25 */ /* 0x000fca00078e00ff */
[----:B------:R-:W-:Y:S02]  /*8c90*/  IADD3 R5, R5, R7, RZ ;  /* 0x0000000705057210 */ /* 0x000fe40007ffe0ff */
[----:B------:R-:W-:-:S04]  /*8ca0*/  LEA R38, P0, R6, c[0x0][0x288], 0x1 ;  /* 0x0000a20006267a11 */ /* 0x000fc800078008ff */
        /* <DEDUP_REMOVED lines=55> */
.L_x_886:
[----:B------:R-:W-:Y:S05]  /*9020*/  BSYNC B0 ;  /* 0x0000000000007941 */ /* 0x000fea0003800000 */
.L_x_885:
[----:B-----5:R-:W-:Y:S01]  /*9030*/  IMAD.MOV.U32 R49, RZ, RZ, R30 ;  /* 0x000000ffff317224 */ /* 0x020fe200078e001e */
[----:B----4-:R-:W-:Y:S01]  /*9040*/  SHF.R.U64 R34, R30, 0x10, R31 ;  /* 0x000000101e227819 */ /* 0x010fe2000000121f */
[----:B------:R-:W-:Y:S01]  /*9050*/  IMAD.MOV.U32 R35, RZ, RZ, R28 ;  /* 0x000000ffff237224 */ /* 0x000fe200078e001c */
[----:B------:R-:W-:Y:S01]  /*9060*/  SHF.R.U64 R30, R28, 0x10, R29 ;  /* 0x000000101c1e7819 */ /* 0x000fe2000000121d */
[----:B------:R-:W-:Y:S01]  /*9070*/  IMAD R26, R109, -0x80, R26 ;  /* 0xffffff806d1a7824 */ /* 0x000fe200078e021a */
[--C-:B------:R-:W-:Y:S01]  /*9080*/  SHF.R.U64 R39, R32, 0x10, R33.reuse ;  /* 0x0000001020277819 */ /* 0x100fe20000001221 */
[----:B------:R-:W-:Y:S01]  /*9090*/  IMAD.MOV.U32 R51, RZ, RZ, R33 ;  /* 0x000000ffff337224 */ /* 0x000fe200078e0021 */
[----:B------:R-:W-:Y:S01]  /*90a0*/  PRMT R30, R35, 0x5410, R30 ;  /* 0x00005410231e7816 */ /* 0x000fe2000000001e */
[----:B------:R-:W-:Y:S01]  /*90b0*/  IMAD.MOV.U32 R50, RZ, RZ, R32 ;  /* 0x000000ffff327224 */ /* 0x000fe200078e0020 */
[----:B------:R-:W-:Y:S01]  /*90c0*/  IMNMX R35, R26, 0x80, PT ;  /* 0x000000801a237817 */ /* 0x000fe20003800200 */
[----:B------:R-:W-:Y:S01]  /*90d0*/  IMAD.MOV.U32 R48, RZ, RZ, R31 ;  /* 0x000000ffff307224 */ /* 0x000fe200078e001f */
[----:B------:R-:W-:Y:S01]  /*90e0*/  SHF.R.U32.HI R38, RZ, 0x10, R33 ;  /* 0x00000010ff267819 */ /* 0x000fe20000011621 */
[----:B------:R-:W-:Y:S01]  /*90f0*/  IMAD.MOV.U32 R42, RZ, RZ, R40 ;  /* 0x000000ffff2a7224 */ /* 0x000fe200078e0028 */
[----:B------:R-:W-:Y:S01]  /*9100*/  ISETP.GE.AND P0, PT, R2, R35, PT ;  /* 0x000000230200720c */ /* 0x000fe20003f06270 */
[----:B------:R-:W-:Y:S01]  /*9110*/  IMAD.MOV.U32 R43, RZ, RZ, R41 ;  /* 0x000000ffff2b7224 */ /* 0x000fe200078e0029 */
[----:B------:R-:W-:Y:S01]  /*9120*/  SHF.R.U32.HI R33, RZ, 0x10, R31 ;  /* 0x00000010ff217819 */ /* 0x000fe2000001161f */
[----:B------:R-:W-:Y:S01]  /*9130*/  IMAD.MOV.U32 R47, RZ, RZ, R29 ;  /* 0x000000ffff2f7224 */ /* 0x000fe200078e001d */
[----:B------:R-:W-:Y:S01]  /*9140*/  SHF.R.U64 R37, R40, 0x10, R41 ;  /* 0x0000001028257819 */ /* 0x000fe20000001229 */
[----:B------:R-:W-:Y:S01]  /*9150*/  IMAD.MOV.U32 R40, RZ, RZ, R7 ;  /* 0x000000ffff287224 */ /* 0x000fe200078e0007 */
[----:B------:R-:W-:Y:S01]  /*9160*/  SHF.R.U32.HI R36, RZ, 0x10, R41 ;  /* 0x00000010ff247819 */ /* 0x000fe20000011629 */
[----:B------:R-:W-:Y:S01]  /*9170*/  IMAD.MOV.U32 R41, RZ, RZ, R6 ;  /* 0x000000ffff297224 */ /* 0x000fe200078e0006 */
[----:B------:R-:W-:Y:S01]  /*9180*/  SHF.R.U64 R32, R6, 0x10, R7 ;  /* 0x0000001006207819 */ /* 0x000fe20000001207 */
[----:B------:R-:W-:Y:S01]  /*9190*/  IMAD.MOV.U32 R6, RZ, RZ, R5 ;  /* 0x000000ffff067224 */ /* 0x000fe200078e0005 */
[----:B------:R-:W-:Y:S01]  /*91a0*/  SHF.R.U32.HI R31, RZ, 0x10, R7 ;  /* 0x00000010ff1f7819 */ /* 0x000fe20000011607 */
[----:B------:R-:W-:Y:S01]  /*91b0*/  IMAD.MOV.U32 R7, RZ, RZ, R4 ;  /* 0x000000ffff077224 */ /* 0x000fe200078e0004 */
[--C-:B------:R-:W-:Y:S01]  /*91c0*/  SHF.R.U64 R28, R4, 0x10, R5.reuse ;  /* 0x00000010041c7819 */ /* 0x100fe20000001205 */
[----:B------:R-:W-:Y:S01]  /*91d0*/  IMAD.MOV.U32 R46, RZ, RZ, R10 ;  /* 0x000000ffff2e7224 */ /* 0x000fe200078e000a */
[----:B------:R-:W-:Y:S01]  /*91e0*/  SHF.R.U32.HI R27, RZ, 0x10, R5 ;  /* 0x00000010ff1b7819 */ /* 0x000fe20000011605 */
[--C-:B------:R-:W-:Y:S01]  /*91f0*/  IMAD.MOV.U32 R44, RZ, RZ, R11.reuse ;  /* 0x000000ffff2c7224 */ /* 0x100fe200078e000b */
[----:B------:R-:W-:Y:S01]  /*9200*/  SHF.R.U64 R45, R10, 0x10, R11 ;  /* 0x000000100a2d7819 */ /* 0x000fe2000000120b */
[----:B------:R-:W-:Y:S01]  /*9210*/  IMAD.MOV.U32 R5, RZ, RZ, R52 ;  /* 0x000000ffff057224 */ /* 0x000fe200078e0034 */
[----:B------:R-:W-:Y:S01]  /*9220*/  SHF.R.U32.HI R29, RZ, 0x10, R29 ;  /* 0x00000010ff1d7819 */ /* 0x000fe2000001161d */
[----:B------:R-:W-:Y:S01]  /*9230*/  IMAD.MOV.U32 R4, RZ, RZ, R53 ;  /* 0x000000ffff047224 */ /* 0x000fe200078e0035 */
[----:B------:R-:W-:Y:S01]  /*9240*/  SHF.R.U32.HI R11, RZ, 0x10, R11 ;  /* 0x00000010ff0b7819 */ /* 0x000fe2000001160b */
[----:B------:R-:W-:-:S04]  /*9250*/  DEPBAR.LE SB0, 0x1 ;  /* 0x000080400000791a */ /* 0x000fc80000000000 */
[--C-:B------:R-:W-:Y:S01]  /*9260*/  SHF.R.U64 R10, R52, 0x10, R53.reuse ;  /* 0x00000010340a7819 */ /* 0x100fe20000001235 */
[----:B------:R-:W-:Y:S01]  /*9270*/  BSSY B1, `(.L_x_887) ;  /* 0x00000bc000017945 */ /* 0x000fe20003800000 */
[----:B------:R-:W-:Y:S02]  /*9280*/  SHF.R.U32.HI R9, RZ, 0x10, R53 ;  /* 0x00000010ff097819 */ /* 0x000fe40000011635 */
        /* <DEDUP_REMOVED lines=24> */
[C---:B-1----:R-:W-:Y:S01]  /*9410*/  SHF.L.U32 R41, R4.reuse, 0x10, RZ ;  /* 0x0000001004297819 */ /* 0x042fe200000006ff */
[----:B------:R-:W-:Y:S01]  /*9420*/  IMAD.U32 R44, R7, 0x10000, RZ ;  /* 0x00010000072c7824 */ /* 0x000fe200078e00ff */
[----:B------:R-:W-:Y:S02]  /*9430*/  LOP3.LUT R40, R4, 0xffff0000, RZ, 0xc0, !PT ;  /* 0xffff000004287812 */ /* 0x000fe400078ec0ff */
[C---:B------:R-:W-:Y:S02]  /*9440*/  SHF.L.U32 R4, R5.reuse, 0x10, RZ ;  /* 0x0000001005047819 */ /* 0x040fe400000006ff */
[----:B------:R-:W-:-:S02]  /*9450*/  LOP3.LUT R48, R5, 0xffff0000, RZ, 0xc0, !PT ;  /* 0xffff000005307812 */ /* 0x000fc400078ec0ff */
[----:B------:R-:W-:Y:S02]  /*9460*/  LOP3.LUT R5, R37, 0xffff0000, RZ, 0xc0, !PT ;  /* 0xffff000025057812 */ /* 0x000fe400078ec0ff */
[C---:B------:R-:W-:Y:S02]  /*9470*/  SHF.L.U32 R47, R6.reuse, 0x10, RZ ;  /* 0x00000010062f7819 */ /* 0x040fe400000006ff */
[----:B------:R-:W-:Y:S01]  /*9480*/  LOP3.LUT R46, R6, 0xffff0000, RZ, 0xc0, !PT ;  /* 0xffff0000062e7812 */ /* 0x000fe200078ec0ff */
[CC--:B------:R-:W-:Y:S01]  /*9490*/  FMUL.FTZ R6, R40.reuse, R42.reuse ;  /* 0x0000002a28067220 */ /* 0x0c0fe20000410000 */
[----:B------:R-:W-:Y:S01]  /*94a0*/  LOP3.LUT R49, R7, 0xffff0000, RZ, 0xc0, !PT ;  /* 0xffff000007317812 */ /* 0x000fe200078ec0ff */
[----:B------:R-:W-:Y:S02]  /*94b0*/  FMUL.FTZ R40, R40, R45 ;  /* 0x0000002d28287220 */ /* 0x000fe40000410000 */
[----:B------:R-:W-:Y:S02]  /*94c0*/  FMUL.FTZ R7, R48, R5 ;  /* 0x0000000530077220 */ /* 0x000fe40000410000 */
[C---:B------:R-:W-:Y:S01]  /*94d0*/  FFMA.FTZ R6, R41.reuse, R45, -R6 ;  /* 0x0000002d29067223 */ /* 0x040fe20000010806 */
[----:B------:R-:W-:Y:S01]  /*94e0*/  SHF.L.U32 R45, R38, 0x10, RZ ;  /* 0x00000010262d7819 */ /* 0x000fe200000006ff */
[----:B------:R-:W-:Y:S01]  /*94f0*/  FFMA.FTZ R41, R41, R42, R40 ;  /* 0x0000002a29297223 */ /* 0x000fe20000010028 */
[----:B------:R-:W-:Y:S01]  /*9500*/  SHF.L.U32 R42, R36, 0x10, RZ ;  /* 0x00000010242a7819 */ /* 0x000fe200000006ff */
[-C--:B------:R-:W-:Y:S01]  /*9510*/  FMUL.FTZ R48, R48, R43.reuse ;  /* 0x0000002b30307220 */ /* 0x080fe20000410000 */
[----:B------:R-:W-:Y:S01]  /*9520*/  LOP3.LUT R40, R36, 0xffff0000, RZ, 0xc0, !PT ;  /* 0xffff000024287812 */ /* 0x000fe200078ec0ff */
[----:B------:R-:W-:Y:S01]  /*9530*/  FFMA.FTZ R7, R4, R43, -R7 ;  /* 0x0000002b04077223 */ /* 0x000fe20000010807 */
[----:B------:R-:W-:Y:S01]  /*9540*/  LOP3.LUT R43, R38, 0xffff0000, RZ, 0xc0, !PT ;  /* 0xffff0000262b7812 */ /* 0x000fe200078ec0ff */
[----:B------:R-:W-:-:S02]  /*9550*/  FFMA.FTZ R48, R4, R5, R48 ;  /* 0x0000000504307223 */ /* 0x000fc40000010030 */
[C---:B------:R-:W-:Y:S02]  /*9560*/  FMUL.FTZ R4, R46.reuse, R42 ;  /* 0x0000002a2e047220 */ /* 0x040fe40000410000 */
[C---:B------:R-:W-:Y:S02]  /*9570*/  FMUL.FTZ R5, R49.reuse, R40 ;  /* 0x0000002831057220 */ /* 0x040fe40000410000 */
[----:B------:R-:W-:Y:S02]  /*9580*/  FMUL.FTZ R46, R46, R45 ;  /* 0x0000002d2e2e7220 */ /* 0x000fe40000410000 */
[----:B------:R-:W-:Y:S02]  /*9590*/  FMUL.FTZ R49, R49, R43 ;  /* 0x0000002b31317220 */ /* 0x000fe40000410000 */
[----:B------:R-:W-:Y:S01]  /*95a0*/  FFMA.FTZ R45, R47, R45, -R4 ;  /* 0x0000002d2f2d7223 */ /* 0x000fe20000010804 */
[----:B------:R-:W-:Y:S01]  /*95b0*/  F2FP.BF16.PACK_AB R4, R41, R6 ;  /* 0x000000062904723e */ /* 0x000fe200000010ff */
[----:B------:R-:W-:-:S02]  /*95c0*/  FFMA.FTZ R46, R47, R42, R46 ;  /* 0x0000002a2f2e7223 */ /* 0x000fc4000001002e */
[----:B------:R-:W-:Y:S01]  /*95d0*/  FFMA.FTZ R43, R44, R43, -R5 ;  /* 0x0000002b2c2b7223 */ /* 0x000fe20000010805 */
[----:B------:R-:W-:Y:S01]  /*95e0*/  F2FP.BF16.PACK_AB R5, R48, R7 ;  /* 0x000000073005723e */ /* 0x000fe200000010ff */
[----:B------:R-:W-:Y:S01]  /*95f0*/  FFMA.FTZ R40, R44, R40, R49 ;  /* 0x000000282c287223 */ /* 0x000fe20000010031 */
[----:B------:R-:W-:-:S04]  /*9600*/  F2FP.BF16.PACK_AB R6, R46, R45 ;  /* 0x0000002d2e06723e */ /* 0x000fc800000010ff */
[----:B------:R-:W-:-:S05]  /*9610*/  F2FP.BF16.PACK_AB R7, R40, R43 ;  /* 0x0000002b2807723e */ /* 0x000fca00000010ff */
[----:B------:R1:W-:Y:S02]  /*9620*/  STS.128 [R23+0x10080], R4 ;  /* 0x0100800417007388 */ /* 0x0003e40000000c00 */
.L_x_890:
[----:B------:R-:W-:Y:S05]  /*9630*/  BSYNC B0 ;  /* 0x0000000000007941 */ /* 0x000fea0003800000 */
.L_x_889:
        /* <DEDUP_REMOVED lines=19> */
[C---:B------:R-:W-:Y:S02]  /*9770*/  FMUL.FTZ R7, R48.reuse, R5 ;  /* 0x0000000530077220 */ /* 0x040fe40000410000 */
[----:B------:R-:W-:Y:S01]  /*9780*/  FFMA.FTZ R6, R41, R45, -R6 ;  /* 0x0000002d29067223 */ /* 0x000fe20000010806 */
        /* <DEDUP_REMOVED lines=21> */
.L_x_892:
[----:B------:R-:W-:Y:S05]  /*98e0*/  BSYNC B0 ;  /* 0x0000000000007941 */ /* 0x000fea0003800000 */
.L_x_891:
        /* <DEDUP_REMOVED lines=42> */
.L_x_894:
[----:B------:R-:W-:Y:S05]  /*9b90*/  BSYNC B0 ;  /* 0x0000000000007941 */ /* 0x000fea0003800000 */
.L_x_893:
[----:B-1----:R-:W-:-:S04]  /*9ba0*/  IADD3 R4, R8, 0x60, RZ ;  /* 0x0000006008047810 */ /* 0x002fc80007ffe0ff */
        /* <DEDUP_REMOVED lines=40> */
.L_x_888:
[----:B------:R-:W-:Y:S05]  /*9e30*/  BSYNC B1 ;  /* 0x0000000000017941 */ /* 0x000fea0003800000 */
.L_x_887:
[----:B-1----:R-:W-:Y:S01]  /*9e40*/  IADD3 R4, R2, 0x20, RZ ;  /* 0x0000002002047810 */ /* 0x002fe20007ffe0ff */
[----:B------:R-:W-:Y:S03]  /*9e50*/  BSSY B1, `(.L_x_895) ;  /* 0x00000ac000017945 */ /* 0x000fe60003800000 */
[----:B------:R-:W-:-:S13]  /*9e60*/  ISETP.GE.AND P0, PT, R4, R35, PT ;  /* 0x000000230400720c */ /* 0x000fda0003f06270 */
        /* <DEDUP_REMOVED lines=16> */
[-C--:B------:R-:W-:Y:S01]  /*9f70*/  FMUL.FTZ R6, R42, R40.reuse ;  /* 0x000000282a067220 */ /* 0x080fe20000410000 */
[----:B------:R-:W-:Y:S01]  /*9f80*/  LOP3.LUT R49, R7, 0xffff0000, RZ, 0xc0, !PT ;  /* 0xffff000007317812 */ /* 0x000fe200078ec0ff */
[C---:B------:R-:W-:Y:S02]  /*9f90*/  FMUL.FTZ R40, R44.reuse, R40 ;  /* 0x000000282c287220 */ /* 0x040fe40000410000 */
[-C--:B------:R-:W-:Y:S02]  /*9fa0*/  FMUL.FTZ R7, R5, R48.reuse ;  /* 0x0000003005077220 */ /* 0x080fe40000410000 */
[-C--:B------:R-:W-:Y:S01]  /*9fb0*/  FFMA.FTZ R6, R44, R41.reuse, -R6 ;  /* 0x000000292c067223 */ /* 0x080fe20000010806 */
[----:B------:R-:W-:Y:S01]  /*9fc0*/  LOP3.LUT R44, R38, 0xffff0000, RZ, 0xc0, !PT ;  /* 0xffff0000262c7812 */ /* 0x000fe200078ec0ff */
[----:B------:R-:W-:Y:S01]  /*9fd0*/  FFMA.FTZ R41, R42, R41, R40 ;  /* 0x000000292a297223 */ /* 0x000fe20000010028 */
[C---:B------:R-:W-:Y:S01]  /*9fe0*/  SHF.L.U32 R42, R36.reuse, 0x10, RZ ;  /* 0x00000010242a7819 */ /* 0x040fe200000006ff */
[C---:B------:R-:W-:Y:S01]  /*9ff0*/  FMUL.FTZ R48, R43.reuse, R48 ;  /* 0x000000302b307220 */ /* 0x040fe20000410000 */
        /* <DEDUP_REMOVED lines=17> */
.L_x_898:
[----:B------:R-:W-:Y:S05]  /*a110*/  BSYNC B0 ;  /* 0x0000000000007941 */ /* 0x000fea0003800000 */
.L_x_897:
        /* <DEDUP_REMOVED lines=42> */
.L_x_900:
[----:B------:R-:W-:Y:S05]  /*a3c0*/  BSYNC B0 ;  /* 0x0000000000007941 */ /* 0x000fea0003800000 */
.L_x_899:
        /* <DEDUP_REMOVED lines=42> */
.L_x_902:
[----:B------:R-:W-:Y:S05]  /*a670*/  BSYNC B0 ;  /* 0x0000000000007941 */ /* 0x000fea0003800000 */
.L_x_901:
        /* <DEDUP_REMOVED lines=41> */
.L_x_896:
[----:B------:R-:W-:Y:S05]  /*a910*/  BSYNC B1 ;  /* 0x0000000000017941 */ /* 0x000fea0003800000 */
.L_x_895:
        /* <DEDUP_REMOVED lines=45> */
.L_x_906:
[----:B------:R-:W-:Y:S05]  /*abf0*/  BSYNC B0 ;  /* 0x0000000000007941 */ /* 0x000fea0003800000 */
.L_x_905:
        /* <DEDUP_REMOVED lines=42> */
.L_x_908:
[----:B------:R-:W-:Y:S05]  /*aea0*/  BSYNC B0 ;  /* 0x0000000000007941 */ /* 0x000fea0003800000 */
.L_x_907:
        /* <DEDUP_REMOVED lines=42> */
.L_x_910:
[----:B------:R-:W-:Y:S05]  /*b150*/  BSYNC B0 ;  /* 0x0000000000007941 */ /* 0x000fea0003800000 */
.L_x_909:
        /* <DEDUP_REMOVED lines=41> */
.L_x_904:
[----:B------:R-:W-:Y:S05]  /*b3f0*/  BSYNC B1 ;  /* 0x0000000000017941 */ /* 0x000fea0003800000 */
.L_x_903:
[----:B-1----:R-:W-:-:S04]  /*b400*/  IADD3 R4, R2, 0x60, RZ ;  /* 0x0000006002047810 */ /* 0x002fc80007ffe0ff */
[----:B------:R-:W-:-:S13]  /*b410*/  ISETP.GE.AND P0, PT, R4, R35, PT ;  /* 0x000000230400720c */ /* 0x000fda0003f06270 */
        /* <DEDUP_REMOVED lines=34> */
[----:B------:R-:W-:-:S02]  /*b640*/  FFMA.FTZ R44, R7, R45, R44 ;  /* 0x0000002d072c7223 */ /* 0x000fc4000001002c */
[----:B------:R-:W-:Y:S01]  /*b650*/  FFMA.FTZ R39, R39, R45, -R4 ;  /* 0x0000002d27277223 */ /* 0x000fe20000010804 */
[----:B------:R-:W-:Y:S01]  /*b660*/  F2FP.BF16.PACK_AB R4, R35, R6 ;  /* 0x000000062304723e */ /* 0x000fe200000010ff */
[-C--:B------:R-:W-:Y:S02]  /*b670*/  FFMA.FTZ R7, R38, R43.reuse, -R37 ;  /* 0x0000002b26077223 */ /* 0x080fe40000010825 */
[----:B------:R-:W-:Y:S01]  /*b680*/  FFMA.FTZ R46, R36, R43, R46 ;  /* 0x0000002b242e7223 */ /* 0x000fe2000001002e */
[----:B------:R-:W-:-:S04]  /*b690*/  F2FP.BF16.PACK_AB R6, R44, R39 ;  /* 0x000000272c06723e */ /* 0x000fc800000010ff */
[----:B------:R-:W-:-:S05]  /*b6a0*/  F2FP.BF16.PACK_AB R7, R46, R7 ;  /* 0x000000072e07723e */ /* 0x000fca00000010ff */
[----:B------:R1:W-:Y:S02]  /*b6b0*/  STS.128 [R23+0x13080], R4 ;  /* 0x0130800417007388 */ /* 0x0003e40000000c00 */
.L_x_913:
[----:B------:R-:W-:Y:S05]  /*b6c0*/  BSYNC B0 ;  /* 0x0000000000007941 */ /* 0x000fea0003800000 */
.L_x_912:
        /* <DEDUP_REMOVED lines=42> */
.L_x_915:
[----:B------:R-:W-:Y:S05]  /*b970*/  BSYNC B0 ;  /* 0x0000000000007941 */ /* 0x000fea0003800000 */
.L_x_914:
        /* <DEDUP_REMOVED lines=42> */
.L_x_917:
[----:B------:R-:W-:Y:S05]  /*bc20*/  BSYNC B0 ;  /* 0x0000000000007941 */ /* 0x000fea0003800000 */
.L_x_916:
        /* <DEDUP_REMOVED lines=42> */
.L_x_884:
        /* <DEDUP_REMOVED lines=28> */
.L_x_919:
[----:B------:R-:W-:Y:S05]  /*c090*/  BSYNC B0 ;  /* 0x0000000000007941 */ /* 0x000fea0003800000 */
.L_x_918:
[----:B-----5:R-:W-:Y:S01]  /*c0a0*/  IMAD.MOV.U32 R53, RZ, RZ, R30 ;  /* 0x000000ffff357224 */ /* 0x020fe200078e001e */
[--C-:B-1----:R-:W-:Y:S01]  /*c0b0*/  SHF.R.U64 R40, R30, 0x10, R31.reuse ;  /* 0x000000101e287819 */ /* 0x102fe2000000121f */
[--C-:B------:R-:W-:Y:S01]  /*c0c0*/  IMAD.MOV.U32 R39, RZ, RZ, R31.reuse ;  /* 0x000000ffff277224 */ /* 0x100fe200078e001f */
[----:B------:R-:W-:Y:S01]  /*c0d0*/  SHF.R.U32.HI R56, RZ, 0x10, R31 ;  /* 0x00000010ff387819 */ /* 0x000fe2000001161f */
[--C-:B------:R-:W-:Y:S01]  /*c0e0*/  IMAD.MOV.U32 R30, RZ, RZ, R35.reuse ;  /* 0x000000ffff1e7224 */ /* 0x100fe200078e0023 */
[----:B------:R-:W-:Y:S01]  /*c0f0*/  SHF.R.U64 R31, R34, 0x10, R35 ;  /* 0x00000010221f7819 */ /* 0x000fe20000001223 */
[----:B------:R-:W-:Y:S01]  /*c100*/  IMAD.MOV.U32 R41, RZ, RZ, R29 ;  /* 0x000000ffff297224 */ /* 0x000fe200078e001d */
[----:B------:R-:W-:Y:S01]  /*c110*/  SHF.R.U32.HI R49, RZ, 0x10, R35 ;  /* 0x00000010ff317819 */ /* 0x000fe20000011623 */
[----:B------:R-:W-:Y:S01]  /*c120*/  IMAD R35, R109, -0x80, R26 ;  /* 0xffffff806d237824 */ /* 0x000fe200078e021a */
[--C-:B------:R-:W-:Y:S01]  /*c130*/  SHF.R.U64 R42, R28, 0x10, R29.reuse ;  /* 0x000000101c2a7819 */ /* 0x100fe2000000121d */
[----:B------:R-:W-:Y:S01]  /*c140*/  IMAD.MOV.U32 R55, RZ, RZ, R32 ;  /* 0x000000ffff377224 */ /* 0x000fe200078e0020 */
[----:B------:R-:W-:Y:S01]  /*c150*/  SHF.R.U32.HI R54, RZ, 0x10, R29 ;  /* 0x00000010ff367819 */ /* 0x000fe2000001161d */
[----:B------:R-:W-:Y:S01]  /*c160*/  IMAD.MOV.U32 R47, RZ, RZ, R6 ;  /* 0x000000ffff2f7224 */ /* 0x000fe200078e0006 */
[----:B------:R-:W-:Y:S01]  /*c170*/  IMNMX R35, R35, 0x80, PT ;  /* 0x0000008023237817 */ /* 0x000fe20003800200 */
[----:B------:R-:W-:Y:S01]  /*c180*/  IMAD.MOV.U32 R51, RZ, RZ, R28 ;  /* 0x000000ffff337224 */ /* 0x000fe200078e001c */
[----:B------:R-:W-:Y:S01]  /*c190*/  SHF.R.U64 R36, R6, 0x10, R7 ;  /* 0x0000001006247819 */ /* 0x000fe20000001207 */
[--C-:B------:R-:W-:Y:S01]  /*c1a0*/  IMAD.MOV.U32 R27, RZ, RZ, R33.reuse ;  /* 0x000000ffff1b7224 */ /* 0x100fe200078e0021 */
[----:B------:R-:W-:Y:S01]  /*c1b0*/  ISETP.GE.AND P0, PT, R2, R35, PT ;  /* 0x000000230200720c */ /* 0x000fe20003f06270 */
[----:B------:R-:W-:Y:S01]  /*c1c0*/  IMAD.MOV.U32 R48, RZ, RZ, R34 ;  /* 0x000000ffff307224 */ /* 0x000fe200078e0022 */
[----:B------:R-:W-:Y:S01]  /*c1d0*/  SHF.R.U64 R32, R32, 0x10, R33 ;  /* 0x0000001020207819 */ /* 0x000fe20000001221 */
[----:B------:R-:W-:Y:S01]  /*c1e0*/  IMAD.MOV.U32 R45, RZ, RZ, R4 ;  /* 0x000000ffff2d7224 */ /* 0x000fe200078e0004 */
[--C-:B------:R-:W-:Y:S01]  /*c1f0*/  SHF.R.U64 R38, R4, 0x10, R5.reuse ;  /* 0x0000001004267819 */ /* 0x100fe20000001205 */
[--C-:B------:R-:W-:Y:S01]  /*c200*/  IMAD.MOV.U32 R37, RZ, RZ, R5.reuse ;  /* 0x000000ffff257224 */ /* 0x100fe200078e0005 */
        /* <DEDUP_REMOVED lines=11> */
[----:B------:R-:W-:-:S04]  /*c2c0*/  DEPBAR.LE SB0, 0x1 ;  /* 0x000080400000791a */ /* 0x000fc80000000000 */
        /* <DEDUP_REMOVED lines=28> */
[----:B------:R-:W-:Y:S02]  /*c490*/  SHF.L.U32 R57, R36, 0x10, RZ ;  /* 0x0000001024397819 */ /* 0x000fe400000006ff */
[----:B------:R-:W-:Y:S01]  /*c4a0*/  SHF.R.S32.HI R4, RZ, 0x1f, R7 ;  /* 0x0000001fff047819 */ /* 0x000fe20000011407 */
[----:B------:R-:W-:Y:S01]  /*c4b0*/  IMAD.SHL.U32 R5, R7, 0x8, RZ ;  /* 0x0000000807057824 */ /* 0x000fe200078e00ff */
[----:B------:R-:W-:-:S02]  /*c4c0*/  LOP3.LUT R67, R41, 0xffff0000, RZ, 0xc0, !PT ;  /* 0xffff000029437812 */ /* 0x000fc400078ec0ff */
        /* <DEDUP_REMOVED lines=20> */
[C---:B------:R-:W-:Y:S01]  /*c610*/  FMUL.FTZ R54, R53.reuse, R56 ;  /* 0x0000003835367220 */ /* 0x040fe20000410000 */
        /* <DEDUP_REMOVED lines=13> */
[----:B------:R-:W-:Y:S02]  /*c6f0*/  FFMA.FTZ R51, R52, R6, -R55 ;  /* 0x0000000634337223 */ /* 0x000fe40000010837 */
[C---:B------:R-:W-:Y:S02]  /*c700*/  FMUL.FTZ R55, R4.reuse, R5 ;  /* 0x0000000504377220 */ /* 0x040fe40000410000 */
[----:B------:R-:W-:Y:S02]  /*c710*/  FMUL.FTZ R6, R4, R53 ;  /* 0x0000003504067220 */ /* 0x000fe40000410000 */
[----:B------:R-:W-:Y:S01]  /*c720*/  FFMA.FTZ R4, R52, R7, R56 ;  /* 0x0000000734047223 */ /* 0x000fe20000010038 */
[----:B------:R-:W-:Y:S01]  /*c730*/  SHF.L.U32 R7, R34, 0x10, RZ ;  /* 0x0000001022077819 */ /* 0x000fe200000006ff */
[----:B------:R-:W-:Y:S01]  /*c740*/  FFMA.FTZ R52, R50, R53, -R55 ;  /* 0x0000003532347223 */ /* 0x000fe20000010837 */
[C---:B------:R-:W-:Y:S01]  /*c750*/  LOP3.LUT R55, R40.reuse, 0xffff0000, RZ, 0xc0, !PT ;  /* 0xffff000028377812 */ /* 0x040fe200078ec0ff */
        /* <DEDUP_REMOVED lines=17> */
[----:B------:R-:W-:Y:S01]  /*c870*/  FFMA.FTZ R48, R9, R5, -R68 ;  /* 0x0000000509307223 */ /* 0x000fe20000010844 */
[----:B------:R-:W-:Y:S01]  /*c880*/  LOP3.LUT R5, R37, 0xffff0000, RZ, 0xc0, !PT ;  /* 0xffff000025057812 */ /* 0x000fe200078ec0ff */
[----:B------:R-:W-:Y:S01]  /*c890*/  FFMA.FTZ R7, R9, R7, R66 ;  /* 0x0000000709077223 */ /* 0x000fe20000010042 */
[----:B------:R-:W-:Y:S01]  /*c8a0*/  F2FP.BF16.PACK_AB R6, R6, R49 ;  /* 0x000000310606723e */ /* 0x000fe200000010ff */
[----:B------:R-:W-:-:S02]  /*c8b0*/  FMUL.FTZ R59, R58, R67 ;  /* 0x000000433a3b7220 */ /* 0x000fc40000410000 */
[----:B------:R-:W-:Y:S02]  /*c8c0*/  FMUL.FTZ R9, R58, R5 ;  /* 0x000000053a097220 */ /* 0x000fe40000410000 */
[C---:B------:R-:W-:Y:S02]  /*c8d0*/  FMUL.FTZ R58, R62.reuse, R55 ;  /* 0x000000373e3a7220 */ /* 0x040fe40000410000 */
        /* <DEDUP_REMOVED lines=13> */
.L_x_923:
[----:B------:R-:W-:Y:S05]  /*c9b0*/  BSYNC B0 ;  /* 0x0000000000007941 */ /* 0x000fea0003800000 */
.L_x_922:
[----:B------:R-:W-:-:S13]  /*c9c0*/  ISETP.GE.AND P0, PT, R221, c[0x0][0x27c], PT ;  /* 0x00009f00dd007a0c */ /* 0x000fda0003f06270 */
[----:B------:R-:W-:Y:S05]  /*c9d0*/  @P0 BRA `(.L_x_921) ;  /* 0x0000061000000947 */ /* 0x000fea0003800000 */
[----:B-1----:R-:W-:Y:S01]  /*c9e0*/  SHF.R.S32.HI R8, RZ, 0x1f, R221 ;  /* 0x0000001fff087819 */ /* 0x002fe200000114dd */
[----:B------:R-:W-:Y:S01]  /*c9f0*/  IMAD.MOV.U32 R7, RZ, RZ, c[0x0][0x27c] ;  /* 0x00009f00ff077624 */ /* 0x000fe200078e00ff */
[----:B------:R-:W-:Y:S01]  /*ca00*/  SHF.L.U32 R58, R33, 0x10, RZ ;  /* 0x00000010213a7819 */ /* 0x000fe200000006ff */
[----:B------:R-:W-:Y:S01]  /*ca10*/  IMAD.U32 R50, R29, 0x10000, RZ ;  /* 0x000100001d327824 */ /* 0x000fe200078e00ff */
[CC--:B------:R-:W-:Y:S02]  /*ca20*/  LEA.HI R5, R8.reuse, R221.reuse, RZ, 0x3 ;  /* 0x000000dd08057211 */ /* 0x0c0fe400078f18ff */
[----:B------:R-:W-:Y:S02]  /*ca30*/  LEA.HI R8, R8, R221, RZ, 0x6 ;  /* 0x000000dd08087211 */ /* 0x000fe400078f30ff */
[--C-:B------:R-:W-:Y:S02]  /*ca40*/  SHF.R.S32.HI R4, RZ, 0x3, R5.reuse ;  /* 0x00000003ff047819 */ /* 0x100fe40000011405 */
[----:B------:R-:W-:Y:S01]  /*ca50*/  LOP3.LUT R5, R46, 0x38, R5, 0xf8, !PT ;  /* 0x000000382e057812 */ /* 0x000fe200078ef805 */
[----:B------:R-:W-:Y:S01]  /*ca60*/  IMAD.SHL.U32 R8, R8, 0x80, RZ ;  /* 0x0000008008087824 */ /* 0x000fe200078e00ff */
[----:B------:R-:W-:-:S02]  /*ca70*/  LEA.HI R7, R7, R4, RZ, 0x1d ;  /* 0x0000000407077211 */ /* 0x000fc400078fe8ff */
[-C--:B------:R-:W-:Y:S02]  /*ca80*/  LOP3.LUT R6, R5, R44.reuse, RZ, 0x3c, !PT ;  /* 0x0000002c05067212 */ /* 0x080fe400078e3cff */
        /* <DEDUP_REMOVED lines=14> */
[----:B------:R-:W1:Y:S04]  /*cb70*/  LDS.128 R8, [R23+0x10080] ;  /* 0x0100800017087984 */ /* 0x000e680000000c00 */
[----:B------:R-:W2:Y:S01]  /*cb80*/  LDS.128 R4, [R43+0x10080] ;  /* 0x010080002b047984 */ /* 0x000ea20000000c00 */
[C---:B-1----:R-:W-:Y:S01]  /*cb90*/  IMAD.U32 R45, R8.reuse, 0x10000, RZ ;  /* 0x00010000082d7824 */ /* 0x042fe200078e00ff */
[----:B------:R-:W-:Y:S01]  /*cba0*/  LOP3.LUT R48, R8, 0xffff0000, RZ, 0xc0, !PT ;  /* 0xffff000008307812 */ /* 0x000fe200078ec0ff */
[C---:B------:R-:W-:Y:S01]  /*cbb0*/  IMAD.U32 R46, R9.reuse, 0x10000, RZ ;  /* 0x00010000092e7824 */ /* 0x040fe200078e00ff */
[----:B------:R-:W-:Y:S01]  /*cbc0*/  LOP3.LUT R8, R9, 0xffff0000, RZ, 0xc0, !PT ;  /* 0xffff000009087812 */ /* 0x000fe200078ec0ff */
[----:B--2---:R-:W-:Y:S01]  /*cbd0*/  IMAD.U32 R51, R4, 0x10000, RZ ;  /* 0x0001000004337824 */ /* 0x004fe200078e00ff */
[C---:B------:R-:W-:Y:S01]  /*cbe0*/  LOP3.LUT R55, R6.reuse, 0xffff0000, RZ, 0xc0, !PT ;  /* 0xffff000006377812 */ /* 0x040fe200078ec0ff */
[----:B------:R-:W-:Y:S01]  /*cbf0*/  IMAD.U32 R49, R6, 0x10000, RZ ;  /* 0x0001000006317824 */ /* 0x000fe200078e00ff */
[C---:B------:R-:W-:Y:S01]  /*cc00*/  SHF.L.U32 R47, R10.reuse, 0x10, RZ ;  /* 0x000000100a2f7819 */ /* 0x040fe200000006ff */
[C---:B------:R-:W-:Y:S01]  /*cc10*/  FMUL.FTZ R52, R51.reuse, R50 ;  /* 0x0000003233347220 */ /* 0x040fe20000410000 */
[----:B------:R-:W-:Y:S01]  /*cc20*/  LOP3.LUT R44, R10, 0xffff0000, RZ, 0xc0, !PT ;  /* 0xffff00000a2c7812 */ /* 0x000fe200078ec0ff */
[-C--:B------:R-:W-:Y:S01]  /*cc30*/  FMUL.FTZ R6, R51, R58.reuse ;  /* 0x0000003a33067220 */ /* 0x080fe20000410000 */
[----:B------:R-:W-:Y:S01]  /*cc40*/  LOP3.LUT R4, R4, 0xffff0000, RZ, 0xc0, !PT ;  /* 0xffff000004047812 */ /* 0x000fe200078ec0ff */
[C---:B------:R-:W-:Y:S01]  /*cc50*/  IMAD.U32 R9, R11.reuse, 0x10000, RZ ;  /* 0x000100000b097824 */ /* 0x040fe200078e00ff */
[----:B------:R-:W-:Y:S01]  /*cc60*/  LOP3.LUT R10, R11, 0xffff0000, RZ, 0xc0, !PT ;  /* 0xffff00000b0a7812 */ /* 0x000fe200078ec0ff */
[----:B------:R-:W-:Y:S01]  /*cc70*/  FFMA.FTZ R52, R45, R58, -R52 ;  /* 0x0000003a2d347223 */ /* 0x000fe20000010834 */
[----:B------:R-:W-:Y:S01]  /*cc80*/  SHF.L.U32 R11, R5, 0x10, RZ ;  /* 0x00000010050b7819 */ /* 0x000fe200000006ff */
[----:B------:R-:W-:Y:S01]  /*cc90*/  FFMA.FTZ R45, R45, R50, R6 ;  /* 0x000000322d2d7223 */ /* 0x000fe20000010006 */
[----:B------:R-:W-:Y:S01]  /*cca0*/  LOP3.LUT R56, R5, 0xffff0000, RZ, 0xc0, !PT ;  /* 0xffff000005387812 */ /* 0x000fe200078ec0ff */
[----:B------:R-:W-:Y:S01]  /*ccb0*/  IMAD.U32 R58, R27, 0x10000, RZ ;  /* 0x000100001b3a7824 */ /* 0x000fe200078e00ff */
[C---:B------:R-:W-:Y:S01]  /*ccc0*/  SHF.L.U32 R5, R7.reuse, 0x10, RZ ;  /* 0x0000001007057819 */ /* 0x040fe200000006ff */
[----:B------:R-:W-:Y:S01]  /*ccd0*/  FMUL.FTZ R51, R4, R53 ;  /* 0x0000003504337220 */ /* 0x000fe20000410000 */
[----:B------:R-:W-:Y:S01]  /*cce0*/  LOP3.LUT R54, R7, 0xffff0000, RZ, 0xc0, !PT ;  /* 0xffff000007367812 */ /* 0x000fe200078ec0ff */
[----:B------:R-:W-:Y:S01]  /*ccf0*/  FMUL.FTZ R57, R49, R58 ;  /* 0x0000003a31397220 */ /* 0x000fe20000410000 */
[----:B------:R-:W-:-:S02]  /*cd00*/  LOP3.LUT R7, R33, 0xffff0000, RZ, 0xc0, !PT ;  /* 0xffff000021077812 */ /* 0x000fc400078ec0ff */
[----:B------:R-:W-:Y:S02]  /*cd10*/  SHF.L.U32 R50, R31, 0x10, RZ ;  /* 0x000000101f327819 */ /* 0x000fe400000006ff */
[----:B------:R-:W-:Y:S01]  /*cd20*/  LOP3.LUT R6, R27, 0xffff0000, RZ, 0xc0, !PT ;  /* 0xffff00001b067812 */ /* 0x000fe200078ec0ff */
[-C--:B------:R-:W-:Y:S02]  /*cd30*/  FMUL.FTZ R4, R4, R7.reuse ;  /* 0x0000000704047220 */ /* 0x080fe40000410000 */
[----:B------:R-:W-:Y:S02]  /*cd40*/  FFMA.FTZ R51, R48, R7, -R51 ;  /* 0x0000000730337223 */ /* 0x000fe40000010833 */
[-C--:B------:R-:W-:Y:S01]  /*cd50*/  FMUL.FTZ R7, R49, R50.reuse ;  /* 0x0000003231077220 */ /* 0x080fe20000410000 */
[----:B------:R-:W-:Y:S01]  /*cd60*/  LOP3.LUT R49, R31, 0xffff0000, RZ, 0xc0, !PT ;  /* 0xffff00001f317812 */ /* 0x000fe200078ec0ff */
[----:B------:R-:W-:Y:S01]  /*cd70*/  FFMA.FTZ R50, R47, R50, -R57 ;  /* 0x000000322f327223 */ /* 0x000fe20000010839 */
[----:B------:R-:W-:Y:S01]  /*cd80*/  LOP3.LUT R57, R32, 0xffff0000, RZ, 0xc0, !PT ;  /* 0xffff000020397812 */ /* 0x000fe200078ec0ff */
[----:B------:R-:W-:-:S02]  /*cd90*/  FFMA.FTZ R4, R48, R53, R4 ;  /* 0x0000003530047223 */ /* 0x000fc40000010004 */
[----:B------:R-:W-:Y:S01]  /*cda0*/  FFMA.FTZ R47, R47, R58, R7 ;  /* 0x0000003a2f2f7223 */ /* 0x000fe20000010007 */
[----:B------:R-:W-:Y:S01]  /*cdb0*/  SHF.L.U32 R7, R28, 0x10, RZ ;  /* 0x000000101c077819 */ /* 0x000fe200000006ff */
[C---:B------:R-:W-:Y:S01]  /*cdc0*/  FMUL.FTZ R53, R55.reuse, R6 ;  /* 0x0000000637357220 */ /* 0x040fe20000410000 */
[----:B------:R-:W-:Y:S01]  /*cdd0*/  F2FP.BF16.PACK_AB R4, R4, R45 ;  /* 0x0000002d0404723e */ /* 0x000fe200000010ff */
[----:B------:R-:W-:Y:S02]  /*cde0*/  IMAD.U32 R48, R32, 0x10000, RZ ;  /* 0x0001000020307824 */ /* 0x000fe400078e00ff */
[-C--:B------:R-:W-:Y:S02]  /*cdf0*/  FMUL.FTZ R55, R55, R49.reuse ;  /* 0x0000003137377220 */ /* 0x080fe40000410000 */
[----:B------:R-:W-:Y:S02]  /*ce00*/  FFMA.FTZ R49, R44, R49, -R53 ;  /* 0x000000312c317223 */ /* 0x000fe40000010835 */
[----:B------:R-:W-:-:S02]  /*ce10*/  FMUL.FTZ R53, R11, R7 ;  /* 0x000000070b357220 */ /* 0x000fc40000410000 */
[-C--:B------:R-:W-:Y:S02]  /*ce20*/  FMUL.FTZ R11, R11, R48.reuse ;  /* 0x000000300b0b7220 */ /* 0x080fe40000410000 */
[----:B------:R-:W-:Y:S02]  /*ce30*/  IMAD.U32 R58, R26, 0x10000, RZ ;  /* 0x000100001a3a7824 */ /* 0x000fe400078e00ff */
        /* <DEDUP_REMOVED lines=27> */
.L_x_921:
[----:B------:R-:W-:Y:S05]  /*cff0*/  BSYNC B1 ;  /* 0x0000000000017941 */ /* 0x000fea0003800000 */
.L_x_920:
[----:B------:R-:W-:Y:S01]  /*d000*/  IADD3 R44, R2, 0x20, RZ ;  /* 0x00000020022c7810 */ /* 0x000fe20007ffe0ff */
[----:B------:R-:W-:Y:S03]  /*d010*/  BSSY B1, `(.L_x_924) ;  /* 0x00000d2000017945 */ /* 0x000fe60003800000 */
[----:B------:R-:W-:-:S13]  /*d020*/  ISETP.GE.AND P0, PT, R44, R35, PT ;  /* 0x000000232c00720c */ /* 0x000fda0003f06270 */
[----:B------:R-:W-:Y:S05]  /*d030*/  @P0 BRA `(.L_x_925) ;  /* 0x00000cf000000947 */ /* 0x000fea0003800000 */
[----:B------:R-:W-:Y:S01]  /*d040*/  ISETP.GE.AND P0, PT, R3, c[0x0][0x27c], PT ;  /* 0x00009f0003007a0c */ /* 0x000fe20003f06270 */
[----:B------:R-:W-:-:S12]  /*d050*/  BSSY B0, `(.L_x_926) ;  /* 0x0000063000007945 */ /* 0x000fd80003800000 */
[----:B------:R-:W-:Y:S05]  /*d060*/  @P0 BRA `(.L_x_927) ;  /* 0x0000061000000947 */ /* 0x000fea0003800000 */
[----:B-1----:R-:W-:Y:S01]  /*d070*/  IMAD.MOV.U32 R8, RZ, RZ, c[0x0][0x27c] ;  /* 0x00009f00ff087624 */ /* 0x002fe200078e00ff */
[----:B------:R-:W-:Y:S01]  /*d080*/  SHF.R.S32.HI R5, RZ, 0x1f, R44 ;  /* 0x0000001fff057819 */ /* 0x000fe2000001142c */
[----:B------:R-:W-:Y:S01]  /*d090*/  IMAD.SHL.U32 R9, R44, 0x40, RZ ;  /* 0x000000402c097824 */ /* 0x000fe200078e00ff */
[----:B------:R-:W-:Y:S01]  /*d0a0*/  LOP3.LUT R66, R40, 0xffff0000, RZ, 0xc0, !PT ;  /* 0xffff000028427812 */ /* 0x000fe200078ec0ff */
        /* <DEDUP_REMOVED lines=10> */
[----:B------:R-:W-:Y:S01]  /*d150*/  SHF.R.U32.HI R7, RZ, 0x3, R9 ;  /* 0x00000003ff077819 */ /* 0x000fe20000011609 */
[----:B------:R-:W-:Y:S01]  /*d160*/  IMAD.SHL.U32 R5, R5, 0x400, RZ ;  /* 0x0000040005057824 */ /* 0x000fe200078e00ff */
[----:B------:R-:W-:Y:S02]  /*d170*/  LOP3.LUT R6, R9, 0x38, R6, 0xf8, !PT ;  /* 0x0000003809067812 */ /* 0x000fe400078ef806 */
[----:B------:R-:W-:Y:S02]  /*d180*/  LOP3.LUT R4, R4, 0xfffffe00, RZ, 0xc0, !PT ;  /* 0xfffffe0004047812 */ /* 0x000fe400078ec0ff */
[----:B------:R-:W-:-:S02]  /*d190*/  LOP3.LUT R23, R6, R7, RZ, 0x3c, !PT ;  /* 0x0000000706177212 */ /* 0x000fc400078e3cff */
[----:B------:R-:W-:Y:S02]  /*d1a0*/  LOP3.LUT R5, R5, 0x7fffe000, RZ, 0xc0, !PT ;  /* 0x7fffe00005057812 */ /* 0x000fe400078ec0ff */
[----:B------:R-:W-:Y:S02]  /*d1b0*/  LOP3.LUT R10, R9, 0x38, R3, 0xf8, !PT ;  /* 0x00000038090a7812 */ /* 0x000fe400078ef803 */
[----:B------:R-:W-:Y:S02]  /*d1c0*/  IADD3 R23, R23, R5, R4 ;  /* 0x0000000517177210 */ /* 0x000fe40007ffe004 */
[----:B------:R-:W-:-:S03]  /*d1d0*/  LOP3.LUT R10, R4, R10, R7, 0xf6, !PT ;  /* 0x0000000a040a7212 */ /* 0x000fc600078ef607 */
[----:B------:R-:W-:Y:S01]  /*d1e0*/  IMAD.SHL.U32 R23, R23, 0x2, RZ ;  /* 0x0000000217177824 */ /* 0x000fe200078e00ff */
[----:B------:R-:W-:-:S04]  /*d1f0*/  SHF.L.U32 R43, R10, 0x1, RZ ;  /* 0x000000010a2b7819 */ /* 0x000fc800000006ff */
[----:B------:R-:W1:Y:S04]  /*d200*/  LDS.128 R4, [R23+0x10080] ;  /* 0x0100800017047984 */ /* 0x000e680000000c00 */
[----:B------:R-:W2:Y:S01]  /*d210*/  LDS.128 R8, [R43+0x10080] ;  /* 0x010080002b087984 */ /* 0x000ea20000000c00 */
[----:B-1----:R-:W-:Y:S02]  /*d220*/  SHF.L.U32 R53, R6, 0x10, RZ ;  /* 0x0000001006357819 */ /* 0x002fe400000006ff */
[----:B------:R-:W-:Y:S01]  /*d230*/  LOP3.LUT R50, R4, 0xffff0000, RZ, 0xc0, !PT ;  /* 0xffff000004327812 */ /* 0x000fe200078ec0ff */
[C---:B--2---:R-:W-:Y:S01]  /*d240*/  IMAD.U32 R45, R8.reuse, 0x10000, RZ ;  /* 0x00010000082d7824 */ /* 0x044fe200078e00ff */
[----:B------:R-:W-:Y:S01]  /*d250*/  LOP3.LUT R46, R8, 0xffff0000, RZ, 0xc0, !PT ;  /* 0xffff0000082e7812 */ /* 0x000fe200078ec0ff */
[----:B------:R-:W-:Y:S01]  /*d260*/  IMAD.U32 R49, R10, 0x10000, RZ ;  /* 0x000100000a317824 */ /* 0x000fe200078e00ff */
[C---:B------:R-:W-:Y:S01]  /*d270*/  SHF.L.U32 R48, R9.reuse, 0x10, RZ ;  /* 0x0000001009307819 */ /* 0x040fe200000006ff */
[----:B------:R-:W-:Y:S01]  /*d280*/  FMUL.FTZ R55, R52, R53 ;  /* 0x0000003534377220 */ /* 0x000fe20000410000 */
[----:B------:R-:W-:-:S02]  /*d290*/  LOP3.LUT R8, R9, 0xffff0000, RZ, 0xc0, !PT ;  /* 0xffff000009087812 */ /* 0x000fc400078ec0ff */
[----:B------:R-:W-:Y:S02]  /*d2a0*/  LOP3.LUT R47, R10, 0xffff0000, RZ, 0xc0, !PT ;  /* 0xffff00000a2f7812 */ /* 0x000fe400078ec0ff */
[C---:B------:R-:W-:Y:S02]  /*d2b0*/  SHF.L.U32 R9, R11.reuse, 0x10, RZ ;  /* 0x000000100b097819 */ /* 0x040fe400000006ff */
[----:B------:R-:W-:Y:S01]  /*d2c0*/  LOP3.LUT R10, R11, 0xffff0000, RZ, 0xc0, !PT ;  /* 0xffff00000b0a7812 */ /* 0x000fe200078ec0ff */
[----:B------:R-:W-:Y:S01]  /*d2d0*/  IMAD.U32 R11, R4, 0x10000, RZ ;  /* 0x00010000040b7824 */ /* 0x000fe200078e00ff */
[C---:B------:R-:W-:Y:S02]  /*d2e0*/  SHF.L.U32 R4, R5.reuse, 0x10, RZ ;  /* 0x0000001005047819 */ /* 0x040fe400000006ff */
[----:B------:R-:W-:Y:S02]  /*d2f0*/  LOP3.LUT R58, R5, 0xffff0000, RZ, 0xc0, !PT ;  /* 0xffff0000053a7812 */ /* 0x000fe400078ec0ff */
[----:B------:R-:W-:-:S02]  /*d300*/  SHF.L.U32 R5, R7, 0x10, RZ ;  /* 0x0000001007057819 */ /* 0x000fc400000006ff */
[----:B------:R-:W-:Y:S01]  /*d310*/  LOP3.LUT R62, R7, 0xffff0000, RZ, 0xc0, !PT ;  /* 0xffff0000073e7812 */ /* 0x000fe200078ec0ff */
[----:B------:R-:W-:Y:S01]  /*d320*/  FMUL.FTZ R7, R54, R53 ;  /* 0x0000003536077220 */ /* 0x000fe20000410000 */
[----:B------:R-:W-:Y:S01]  /*d330*/  LOP3.LUT R51, R6, 0xffff0000, RZ, 0xc0, !PT ;  /* 0xffff000006337812 */ /* 0x000fe200078ec0ff */
[-C--:B------:R-:W-:Y:S01]  /*d340*/  FFMA.FTZ R54, R54, R49.reuse, -R55 ;  /* 0x0000003136367223 */ /* 0x080fe20000010837 */
[----:B------:R-:W-:Y:S01]  /*d350*/  LOP3.LUT R6, R36, 0xffff0000, RZ, 0xc0, !PT ;  /* 0xffff000024067812 */ /* 0x000fe200078ec0ff */
[----:B------:R-:W-:Y:S01]  /*d360*/  FFMA.FTZ R49, R52, R49, R7 ;  /* 0x0000003134317223 */ /* 0x000fe20000010007 */
[----:B------:R-:W-:Y:S01]  /*d370*/  SHF.L.U32 R52, R42, 0x10, RZ ;  /* 0x000000102a347819 */ /* 0x000fe200000006ff */
[----:B------:R-:W-:Y:S01]  /*d380*/  FMUL.FTZ R7, R56, R11 ;  /* 0x0000000b38077220 */ /* 0x000fe20000410000 */
[----:B------:R-:W-:Y:S01]  /*d390*/  LOP3.LUT R55, R38, 0xffff0000, RZ, 0xc0, !PT ;  /* 0xffff000026377812 */ /* 0x000fe200078ec0ff */
[-C--:B------:R-:W-:Y:S02]  /*d3a0*/  FMUL.FTZ R53, R6, R51.reuse ;  /* 0x0000003306357220 */ /* 0x080fe40000410000 */
[----:B------:R-:W-:-:S02]  /*d3b0*/  FMUL.FTZ R51, R66, R51 ;  /* 0x0000003342337220 */ /* 0x000fc40000410000 */
[----:B------:R-:W-:Y:S02]  /*d3c0*/  FMUL.FTZ R11, R52, R11 ;  /* 0x0000000b340b7220 */ /* 0x000fe40000410000 */
[-C--:B------:R-:W-:Y:S01]  /*d3d0*/  FFMA.FTZ R53, R66, R47.reuse, -R53 ;  /* 0x0000002f42357223 */ /* 0x080fe20000010835 */
[----:B------:R-:W-:Y:S01]  /*d3e0*/  SHF.L.U32 R66, R39, 0x10, RZ ;  /* 0x0000001027427819 */ /* 0x000fe200000006ff */
        /* <DEDUP_REMOVED lines=21> */
[C---:B------:R-:W-:Y:S01]  /*d540*/  FMUL.FTZ R7, R66.reuse, R5 ;  /* 0x0000000542077220 */ /* 0x040fe20000410000 */
        /* <DEDUP_REMOVED lines=19> */
.L_x_927:
[----:B------:R-:W-:Y:S05]  /*d680*/  BSYNC B0 ;  /* 0x0000000000007941 */ /* 0x000fea0003800000 */
.L_x_926:
        /* <DEDUP_REMOVED lines=30> */
[----:B------:R-:W-:-:S03]  /*d870*/  SHF.L.U32 R23, R23, 0x1, RZ ;  /* 0x0000000117177819 */ /* 0x000fc600000006ff */
[----:B------:R-:W-:Y:S02]  /*d880*/  IMAD.SHL.U32 R43, R8, 0x2, RZ ;  /* 0x00000002082b7824 */ /* 0x000fe400078e00ff */
[----:B------:R-:W1:Y:S04]  /*d890*/  LDS.128 R4, [R23+0x10080] ;  /* 0x0100800017047984 */ /* 0x000e680000000c00 */
[----:B------:R-:W2:Y:S01]  /*d8a0*/  LDS.128 R8, [R43+0x10080] ;  /* 0x010080002b087984 */ /* 0x000ea20000000c00 */
[C---:B-1----:R-:W-:Y:S01]  /*d8b0*/  IMAD.U32 R56, R4.reuse, 0x10000, RZ ;  /* 0x0001000004387824 */ /* 0x042fe200078e00ff */
[----:B------:R-:W-:Y:S01]  /*d8c0*/  LOP3.LUT R49, R4, 0xffff0000, RZ, 0xc0, !PT ;  /* 0xffff000004317812 */ /* 0x000fe200078ec0ff */
[----:B------:R-:W-:Y:S01]  /*d8d0*/  IMAD.U32 R45, R7, 0x10000, RZ ;  /* 0x00010000072d7824 */ /* 0x000fe200078e00ff */
[C---:B------:R-:W-:Y:S01]  /*d8e0*/  SHF.L.U32 R4, R5.reuse, 0x10, RZ ;  /* 0x0000001005047819 */ /* 0x040fe200000006ff */
[----:B--2---:R-:W-:Y:S01]  /*d8f0*/  IMAD.U32 R46, R8, 0x10000, RZ ;  /* 0x00010000082e7824 */ /* 0x004fe200078e00ff */
[----:B------:R-:W-:Y:S01]  /*d900*/  LOP3.LUT R47, R5, 0xffff0000, RZ, 0xc0, !PT ;  /* 0xffff0000052f7812 */ /* 0x000fe200078ec0ff */
[----:B------:R-:W-:Y:S01]  /*d910*/  FMUL.FTZ R51, R55, R56 ;  /* 0x0000003837337220 */ /* 0x000fe20000410000 */
[----:B------:R-:W-:-:S02]  /*d920*/  LOP3.LUT R5, R29, 0xffff0000, RZ, 0xc0, !PT ;  /* 0xffff00001d057812 */ /* 0x000fc400078ec0ff */
[C---:B------:R-:W-:Y:S02]  /*d930*/  SHF.L.U32 R52, R6.reuse, 0x10, RZ ;  /* 0x0000001006347819 */ /* 0x040fe400000006ff */
[----:B------:R-:W-:Y:S01]  /*d940*/  LOP3.LUT R54, R6, 0xffff0000, RZ, 0xc0, !PT ;  /* 0xffff000006367812 */ /* 0x000fe200078ec0ff */
[----:B------:R-:W-:Y:S01]  /*d950*/  FMUL.FTZ R6, R57, R56 ;  /* 0x0000003839067220 */ /* 0x000fe20000410000 */
[----:B------:R-:W-:Y:S01]  /*d960*/  LOP3.LUT R56, R33, 0xffff0000, RZ, 0xc0, !PT ;  /* 0xffff000021387812 */ /* 0x000fe200078ec0ff */
[-C--:B------:R-:W-:Y:S01]  /*d970*/  FFMA.FTZ R57, R57, R46.reuse, -R51 ;  /* 0x0000002e39397223 */ /* 0x080fe20000010833 */
[----:B------:R-:W-:Y:S01]  /*d980*/  LOP3.LUT R48, R8, 0xffff0000, RZ, 0xc0, !PT ;  /* 0xffff000008307812 */ /* 0x000fe200078ec0ff */
[-C--:B------:R-:W-:Y:S01]  /*d990*/  FMUL.FTZ R53, R5, R49.reuse ;  /* 0x0000003105357220 */ /* 0x080fe20000410000 */
[----:B------:R-:W-:Y:S01]  /*d9a0*/  LOP3.LUT R58, R7, 0xffff0000, RZ, 0xc0, !PT ;  /* 0xffff0000073a7812 */ /* 0x000fe200078ec0ff */
[----:B------:R-:W-:Y:S01]  /*d9b0*/  IMAD.U32 R51, R27, 0x10000, RZ ;  /* 0x000100001b337824 */ /* 0x000fe200078e00ff */
[----:B------:R-:W-:Y:S01]  /*d9c0*/  SHF.L.U32 R7, R31, 0x10, RZ ;  /* 0x000000101f077819 */ /* 0x000fe200000006ff */
[----:B------:R-:W-:Y:S01]  /*d9d0*/  FFMA.FTZ R46, R55, R46, R6 ;  /* 0x0000002e372e7223 */ /* 0x000fe20000010006 */
[----:B------:R-:W-:Y:S01]  /*d9e0*/  SHF.L.U32 R50, R10, 0x10, RZ ;  /* 0x000000100a327819 */ /* 0x000fe200000006ff */
[C---:B------:R-:W-:Y:S01]  /*d9f0*/  FMUL.FTZ R55, R56.reuse, R49 ;  /* 0x0000003138377220 */ /* 0x040fe20000410000 */
[----:B------:R-:W-:Y:S01]  /*da00*/  LOP3.LUT R49, R27, 0xffff0000, RZ, 0xc0, !PT ;  /* 0xffff00001b317812 */ /* 0x000fe200078ec0ff */
[----:B------:R-:W-:Y:S01]  /*da10*/  FFMA.FTZ R56, R56, R48, -R53 ;  /* 0x0000003038387223 */ /* 0x000fe20000010835 */
[----:B------:R-:W-:Y:S01]  /*da20*/  LOP3.LUT R10, R10, 0xffff0000, RZ, 0xc0, !PT ;  /* 0xffff00000a0a7812 */ /* 0x000fe200078ec0ff */
[-C--:B------:R-:W-:Y:S01]  /*da30*/  FMUL.FTZ R53, R51, R52.reuse ;  /* 0x0000003433357220 */ /* 0x080fe20000410000 */
[----:B------:R-:W-:Y:S01]  /*da40*/  LOP3.LUT R44, R9, 0xffff0000, RZ, 0xc0, !PT ;  /* 0xffff0000092c7812 */ /* 0x000fe200078ec0ff */
[----:B------:R-:W-:-:S02]  /*da50*/  FMUL.FTZ R6, R7, R52 ;  /* 0x0000003407067220 */ /* 0x000fc40000410000 */
[----:B------:R-:W-:Y:S02]  /*da60*/  FFMA.FTZ R5, R5, R48, R55 ;  /* 0x0000003005057223 */ /* 0x000fe40000010037 */
[-C--:B------:R-:W-:Y:S01]  /*da70*/  FFMA.FTZ R48, R7, R50.reuse, -R53 ;  /* 0x0000003207307223 */ /* 0x080fe20000010835 */
[----:B------:R-:W-:Y:S01]  /*da80*/  LOP3.LUT R7, R31, 0xffff0000, RZ, 0xc0, !PT ;  /* 0xffff00001f077812 */ /* 0x000fe200078ec0ff */
[----:B------:R-:W-:Y:S02]  /*da90*/  FFMA.FTZ R6, R51, R50, R6 ;  /* 0x0000003233067223 */ /* 0x000fe40000010006 */
[-C--:B------:R-:W-:Y:S02]  /*daa0*/  FMUL.FTZ R50, R49, R54.reuse ;  /* 0x0000003631327220 */ /* 0x080fe40000410000 */
[----:B------:R-:W-:Y:S02]  /*dab0*/  IMAD.U32 R51, R28, 0x10000, RZ ;  /* 0x000100001c337824 */ /* 0x000fe400078e00ff */
[----:B------:R-:W-:-:S02]  /*dac0*/  FMUL.FTZ R54, R7, R54 ;  /* 0x0000003607367220 */ /* 0x000fc40000410000 */
[----:B------:R-:W-:Y:S02]  /*dad0*/  IMAD.U32 R53, R32, 0x10000, RZ ;  /* 0x0001000020357824 */ /* 0x000fe400078e00ff */
[----:B------:R-:W-:Y:S01]  /*dae0*/  FFMA.FTZ R7, R7, R10, -R50 ;  /* 0x0000000a07077223 */ /* 0x000fe20000010832 */
[----:B------:R-:W-:Y:S01]  /*daf0*/  SHF.L.U32 R50, R26, 0x10, RZ ;  /* 0x000000101a327819 */ /* 0x000fe200000006ff */
[-C--:B------:R-:W-:Y:S02]  /*db00*/  FMUL.FTZ R55, R51, R4.reuse ;  /* 0x0000000433377220 */ /* 0x080fe40000410000 */
[----:B------:R-:W-:Y:S02]  /*db10*/  IMAD.U32 R8, R9, 0x10000, RZ ;  /* 0x0001000009087824 */ /* 0x000fe400078e00ff */
[----:B------:R-:W-:Y:S02]  /*db20*/  FMUL.FTZ R4, R53, R4 ;  /* 0x0000000435047220 */ /* 0x000fe40000410000 */
[----:B------:R-:W-:-:S02]  /*db30*/  IMAD.U32 R52, R30, 0x10000, RZ ;  /* 0x000100001e347824 */ /* 0x000fc400078e00ff */
[----:B------:R-:W-:Y:S02]  /*db40*/  FFMA.FTZ R49, R49, R10, R54 ;  /* 0x0000000a31317223 */ /* 0x000fe40000010036 */
[C---:B------:R-:W-:Y:S01]  /*db50*/  IMAD.U32 R9, R11.reuse, 0x10000, RZ ;  /* 0x000100000b097824 */ /* 0x040fe200078e00ff */
[----:B------:R-:W-:Y:S01]  /*db60*/  LOP3.LUT R11, R11, 0xffff0000, RZ, 0xc0, !PT ;  /* 0xffff00000b0b7812 */ /* 0x000fe200078ec0ff */
[-C--:B------:R-:W-:Y:S01]  /*db70*/  FMUL.FTZ R10, R50, R45.reuse ;  /* 0x0000002d320a7220 */ /* 0x080fe20000410000 */
[----:B------:R-:W-:Y:S01]  /*db80*/  F2FP.BF16.PACK_AB R6, R49, R6 ;  /* 0x000000063106723e */ /* 0x000fe200000010ff */
[-C--:B------:R-:W-:Y:S01]  /*db90*/  FFMA.FTZ R55, R53, R8.reuse, -R55 ;  /* 0x0000000835377223 */ /* 0x080fe20000010837 */
[----:B------:R-:W-:Y:S01]  /*dba0*/  LOP3.LUT R53, R32, 0xffff0000, RZ, 0xc0, !PT ;  /* 0xffff000020357812 */ /* 0x000fe200078ec0ff */
[----:B------:R-:W-:Y:S01]  /*dbb0*/  FFMA.FTZ R51, R51, R8, R4 ;  /* 0x0000000833337223 */ /* 0x000fe20000010004 */
[----:B------:R-:W-:Y:S01]  /*dbc0*/  LOP3.LUT R8, R28, 0xffff0000, RZ, 0xc0, !PT ;  /* 0xffff00001c087812 */ /* 0x000fe200078ec0ff */
[----:B------:R-:W-:Y:S01]  /*dbd0*/  FMUL.FTZ R45, R52, R45 ;  /* 0x0000002d342d7220 */ /* 0x000fe20000410000 */
[----:B------:R-:W-:Y:S01]  /*dbe0*/  LOP3.LUT R4, R26, 0xffff0000, RZ, 0xc0, !PT ;  /* 0xffff00001a047812 */ /* 0x000fe200078ec0ff */
[-C--:B------:R-:W-:Y:S01]  /*dbf0*/  FFMA.FTZ R52, R52, R9.reuse, -R10 ;  /* 0x0000000934347223 */ /* 0x080fe2000001080a */
[----:B------:R-:W-:Y:S01]  /*dc00*/  LOP3.LUT R10, R30, 0xffff0000, RZ, 0xc0, !PT ;  /* 0xffff00001e0a7812 */ /* 0x000fe200078ec0ff */
[----:B------:R-:W-:-:S02]  /*dc10*/  FFMA.FTZ R50, R50, R9, R45 ;  /* 0x0000000932327223 */ /* 0x000fc4000001002d */
[-C--:B------:R-:W-:Y:S02]  /*dc20*/  FMUL.FTZ R54, R8, R47.reuse ;  /* 0x0000002f08367220 */ /* 0x080fe40000410000 */
[C---:B------:R-:W-:Y:S02]  /*dc30*/  FMUL.FTZ R47, R53.reuse, R47 ;  /* 0x0000002f352f7220 */ /* 0x040fe40000410000 */
        /* <DEDUP_REMOVED lines=15> */
.L_x_925:
[----:B------:R-:W-:Y:S05]  /*dd30*/  BSYNC B1 ;  /* 0x0000000000017941 */ /* 0x000fea0003800000 */
.L_x_924:
        /* <DEDUP_REMOVED lines=104> */
.L_x_931:
[----:B------:R-:W-:Y:S05]  /*e3c0*/  BSYNC B0 ;  /* 0x0000000000007941 */ /* 0x000fea0003800000 */
.L_x_930:
        /* <DEDUP_REMOVED lines=106> */
.L_x_929:
[----:B------:R-:W-:Y:S05]  /*ea70*/  BSYNC B1 ;  /* 0x0000000000017941 */ /* 0x000fea0003800000 */
.L_x_928:
[----:B------:R-:W-:-:S04]  /*ea80*/  IADD3 R44, R2, 0x60, RZ ;  /* 0x00000060022c7810 */ /* 0x000fc80007ffe0ff */
[----:B------:R-:W-:-:S13]  /*ea90*/  ISETP.GE.AND P0, PT, R44, R35, PT ;  /* 0x000000232c00720c */ /* 0x000fda0003f06270 */
[----:B------:R-:W-:Y:S05]  /*eaa0*/  @P0 BRA `(.L_x_911) ;  /* 0x00000cf000000947 */ /* 0x000fea0003800000 */
[----:B------:R-:W-:Y:S01]  /*eab0*/  ISETP.GE.AND P0, PT, R3, c[0x0][0x27c], PT ;  /* 0x00009f0003007a0c */ /* 0x000fe20003f06270 */
[----:B------:R-:W-:-:S12]  /*eac0*/  BSSY B0, `(.L_x_932) ;  /* 0x0000063000007945 */ /* 0x000fd80003800000 */
[----:B------:R-:W-:Y:S05]  /*ead0*/  @P0 BRA `(.L_x_933) ;  /* 0x0000061000000947 */ /* 0x000fea0003800000 */
[----:B-1----:R-:W-:Y:S01]  /*eae0*/  IMAD.MOV.U32 R8, RZ, RZ, c[0x0][0x27c] ;  /* 0x00009f00ff087624 */ /* 0x002fe200078e00ff */
        /* <DEDUP_REMOVED lines=9> */
[----:B------:R-:W-:Y:S01]  /*eb80*/  SHF.R.U32.HI R7, RZ, 0x3, R10 ;  /* 0x00000003ff077819 */ /* 0x000fe2000001160a */
[----:B------:R-:W-:Y:S01]  /*eb90*/  IMAD.SHL.U32 R5, R5, 0x400, RZ ;  /* 0x0000040005057824 */ /* 0x000fe200078e00ff */
[C---:B------:R-:W-:Y:S02]  /*eba0*/  LOP3.LUT R6, R10.reuse, 0x38, R6, 0xf8, !PT ;  /* 0x000000380a067812 */ /* 0x040fe400078ef806 */
[----:B------:R-:W-:Y:S02]  /*ebb0*/  LOP3.LUT R9, R10, 0x38, R3, 0xf8, !PT ;  /* 0x000000380a097812 */ /* 0x000fe400078ef803 */
[----:B------:R-:W-:Y:S02]  /*ebc0*/  LOP3.LUT R4, R4, 0xfffffe00, RZ, 0xc0, !PT ;  /* 0xfffffe0004047812 */ /* 0x000fe400078ec0ff */
[----:B------:R-:W-:Y:S02]  /*ebd0*/  LOP3.LUT R23, R6, R7, RZ, 0x3c, !PT ;  /* 0x0000000706177212 */ /* 0x000fe400078e3cff */
[----:B------:R-:W-:-:S02]  /*ebe0*/  LOP3.LUT R5, R5, 0x7fffe000, RZ, 0xc0, !PT ;  /* 0x7fffe00005057812 */ /* 0x000fc400078ec0ff */
[----:B------:R-:W-:Y:S02]  /*ebf0*/  LOP3.LUT R9, R4, R9, R7, 0xf6, !PT ;  /* 0x0000000904097212 */ /* 0x000fe400078ef607 */
        /* <DEDUP_REMOVED lines=10> */
[----:B------:R-:W-:-:S02]  /*eca0*/  LOP3.LUT R47, R9, 0xffff0000, RZ, 0xc0, !PT ;  /* 0xffff0000092f7812 */ /* 0x000fc400078ec0ff */
[C---:B------:R-:W-:Y:S02]  /*ecb0*/  SHF.L.U32 R9, R11.reuse, 0x10, RZ ;  /* 0x000000100b097819 */ /* 0x040fe400000006ff */
[----:B------:R-:W-:Y:S01]  /*ecc0*/  LOP3.LUT R51, R11, 0xffff0000, RZ, 0xc0, !PT ;  /* 0xffff00000b337812 */ /* 0x000fe200078ec0ff */
[----:B------:R-:W-:Y:S01]  /*ecd0*/  IMAD.U32 R11, R36, 0x10000, RZ ;  /* 0x00010000240b7824 */ /* 0x000fe200078e00ff */
[----:B------:R-:W-:Y:S02]  /*ece0*/  SHF.L.U32 R48, R6, 0x10, RZ ;  /* 0x0000001006307819 */ /* 0x000fe400000006ff */
[----:B------:R-:W-:Y:S02]  /*ecf0*/  LOP3.LUT R49, R4, 0xffff0000, RZ, 0xc0, !PT ;  /* 0xffff000004317812 */ /* 0x000fe400078ec0ff */
[C---:B------:R-:W-:Y:S02]  /*ed00*/  SHF.L.U32 R4, R5.reuse, 0x10, RZ ;  /* 0x0000001005047819 */ /* 0x040fe400000006ff */
[----:B------:R-:W-:Y:S01]  /*ed10*/  LOP3.LUT R54, R5, 0xffff0000, RZ, 0xc0, !PT ;  /* 0xffff000005367812 */ /* 0x000fe200078ec0ff */
        /* <DEDUP_REMOVED lines=8> */
[-C--:B------:R-:W-:Y:S01]  /*eda0*/  FMUL.FTZ R55, R36, R53.reuse ;  /* 0x0000003524377220 */ /* 0x080fe20000410000 */
[----:B------:R-:W-:Y:S01]  /*edb0*/  SHF.L.U32 R52, R7, 0x10, RZ ;  /* 0x0000001007347819 */ /* 0x000fe200000006ff */
[----:B------:R-:W-:Y:S01]  /*edc0*/  FFMA.FTZ R48, R11, R46, R48 ;  /* 0x0000002e0b307223 */ /* 0x000fe20000010030 */
[----:B------:R-:W-:Y:S01]  /*edd0*/  SHF.L.U32 R11, R42, 0x10, RZ ;  /* 0x000000102a0b7819 */ /* 0x000fe200000006ff */
[C---:B------:R-:W-:Y:S01]  /*ede0*/  IMAD.U32 R5, R38.reuse, 0x10000, RZ ;  /* 0x0001000026057824 */ /* 0x040fe200078e00ff */
[----:B------:R-:W-:Y:S01]  /*edf0*/  LOP3.LUT R38, R38, 0xffff0000, RZ, 0xc0, !PT ;  /* 0xffff000026267812 */ /* 0x000fe200078ec0ff */
[----:B------:R-:W-:Y:S01]  /*ee00*/  FMUL.FTZ R53, R40, R53 ;  /* 0x0000003528357220 */ /* 0x000fe20000410000 */
[----:B------:R-:W-:Y:S01]  /*ee10*/  LOP3.LUT R42, R42, 0xffff0000, RZ, 0xc0, !PT ;  /* 0xffff00002a2a7812 */ /* 0x000fe200078ec0ff */
[----:B------:R-:W-:Y:S01]  /*ee20*/  FFMA.FTZ R55, R40, R10, -R55 ;  /* 0x0000000a28377223 */ /* 0x000fe20000010837 */
[----:B------:R-:W-:Y:S01]  /*ee30*/  LOP3.LUT R7, R7, 0xffff0000, RZ, 0xc0, !PT ;  /* 0xffff000007077812 */ /* 0x000fe200078ec0ff */
[----:B------:R-:W-:-:S02]  /*ee40*/  FMUL.FTZ R40, R5, R50 ;  /* 0x0000003205287220 */ /* 0x000fc40000410000 */
[C---:B------:R-:W-:Y:S02]  /*ee50*/  FMUL.FTZ R50, R11.reuse, R50 ;  /* 0x000000320b327220 */ /* 0x040fe40000410000 */
[-C--:B------:R-:W-:Y:S02]  /*ee60*/  FFMA.FTZ R40, R11, R45.reuse, -R40 ;  /* 0x0000002d0b287223 */ /* 0x080fe40000010828 */
[----:B------:R-:W-:Y:S01]  /*ee70*/  FFMA.FTZ R50, R5, R45, R50 ;  /* 0x0000002d05327223 */ /* 0x000fe20000010032 */
[C---:B------:R-:W-:Y:S01]  /*ee80*/  SHF.L.U32 R5, R37.reuse, 0x10, RZ ;  /* 0x0000001025057819 */ /* 0x040fe200000006ff */
[-C--:B------:R-:W-:Y:S01]  /*ee90*/  FMUL.FTZ R45, R38, R49.reuse ;  /* 0x00000031262d7220 */ /* 0x080fe20000410000 */
[----:B------:R-:W-:Y:S01]  /*eea0*/  LOP3.LUT R37, R37, 0xffff0000, RZ, 0xc0, !PT ;  /* 0xffff000025257812 */ /* 0x000fe200078ec0ff */
[C---:B------:R-:W-:Y:S01]  /*eeb0*/  IMAD.U32 R11, R41.reuse, 0x10000, RZ ;  /* 0x00010000290b7824 */ /* 0x040fe200078e00ff */
[----:B------:R-:W-:Y:S01]  /*eec0*/  LOP3.LUT R41, R41, 0xffff0000, RZ, 0xc0, !PT ;  /* 0xffff000029297812 */ /* 0x000fe200078ec0ff */
[----:B------:R-:W-:-:S02]  /*eed0*/  FMUL.FTZ R49, R42, R49 ;  /* 0x000000312a317220 */ /* 0x000fc40000410000 */
[-C--:B------:R-:W-:Y:S02]  /*eee0*/  FFMA.FTZ R45, R42, R43.reuse, -R45 ;  /* 0x0000002b2a2d7223 */ /* 0x080fe4000001082d */
[----:B------:R-:W-:Y:S01]  /*eef0*/  FFMA.FTZ R53, R36, R10, R53 ;  /* 0x0000000a24357223 */ /* 0x000fe20000010035 */
[----:B------:R-:W-:Y:S01]  /*ef00*/  SHF.L.U32 R36, R39, 0x10, RZ ;  /* 0x0000001027247819 */ /* 0x000fe200000006ff */
[-C--:B------:R-:W-:Y:S02]  /*ef10*/  FMUL.FTZ R42, R5, R4.reuse ;  /* 0x00000004052a7220 */ /* 0x080fe40000410000 */
[C---:B------:R-:W-:Y:S01]  /*ef20*/  IMAD.U32 R10, R34.reuse, 0x10000, RZ ;  /* 0x00010000220a7824 */ /* 0x040fe200078e00ff */
[----:B------:R-:W-:Y:S01]  /*ef30*/  LOP3.LUT R34, R34, 0xffff0000, RZ, 0xc0, !PT ;  /* 0xffff000022227812 */ /* 0x000fe200078ec0ff */
[----:B------:R-:W-:Y:S02]  /*ef40*/  FMUL.FTZ R4, R11, R4 ;  /* 0x000000040b047220 */ /* 0x000fe40000410000 */
[----:B------:R-:W-:-:S02]  /*ef50*/  FFMA.FTZ R49, R38, R43, R49 ;  /* 0x0000002b26317223 */ /* 0x000fc40000010031 */
[----:B------:R-:W-:Y:S02]  /*ef60*/  FMUL.FTZ R38, R10, R52 ;  /* 0x000000340a267220 */ /* 0x000fe40000410000 */
[-C--:B------:R-:W-:Y:S01]  /*ef70*/  FFMA.FTZ R5, R5, R8.reuse, R4 ;  /* 0x0000000805057223 */ /* 0x080fe20000010004 */
[----:B------:R-:W-:Y:S01]  /*ef80*/  LOP3.LUT R4, R39, 0xffff0000, RZ, 0xc0, !PT ;  /* 0xffff000027047812 */ /* 0x000fe200078ec0ff */
[----:B------:R-:W-:Y:S02]  /*ef90*/  FFMA.FTZ R42, R11, R8, -R42 ;  /* 0x000000080b2a7223 */ /* 0x000fe4000001082a */
[C---:B------:R-:W-:Y:S02]  /*efa0*/  FMUL.FTZ R52, R36.reuse, R52 ;  /* 0x0000003424347220 */ /* 0x040fe40000410000 */
[----:B------:R-:W-:Y:S02]  /*efb0*/  FFMA.FTZ R11, R36, R9, -R38 ;  /* 0x00000009240b7223 */ /* 0x000fe40000010826 */
[----:B------:R-:W-:-:S02]  /*efc0*/  FMUL.FTZ R8, R37, R54 ;  /* 0x0000003625087220 */ /* 0x000fc40000410000 */
[-C--:B------:R-:W-:Y:S02]  /*efd0*/  FMUL.FTZ R36, R34, R7.reuse ;  /* 0x0000000722247220 */ /* 0x080fe40000410000 */
[----:B------:R-:W-:Y:S02]  /*efe0*/  FMUL.FTZ R38, R41, R54 ;  /* 0x0000003629267220 */ /* 0x000fe40000410000 */
[----:B------:R-:W-:Y:S02]  /*eff0*/  FMUL.FTZ R7, R4, R7 ;  /* 0x0000000704077220 */ /* 0x000fe40000410000 */
[----:B------:R-:W-:Y:S01]  /*f000*/  FFMA.FTZ R52, R10, R9, R52 ;  /* 0x000000090a347223 */ /* 0x000fe20000010034 */
[----:B------:R-:W-:Y:S01]  /*f010*/  F2FP.BF16.PACK_AB R10, R55, R6 ;  /* 0x00000006370a723e */ /* 0x000fe200000010ff */
[----:B------:R-:W-:Y:S01]  /*f020*/  FFMA.FTZ R9, R41, R47, -R8 ;  /* 0x0000002f29097223 */ /* 0x000fe20000010808 */
[----:B------:R-:W-:Y:S01]  /*f030*/  F2FP.BF16.PACK_AB R8, R45, R40 ;  /* 0x000000282d08723e */ /* 0x000fe200000010ff */
        /* <DEDUP_REMOVED lines=11> */
.L_x_933:
[----:B------:R-:W-:Y:S05]  /*f0f0*/  BSYNC B0 ;  /* 0x0000000000007941 */ /* 0x000fea0003800000 */
.L_x_932:
[----:B------:R-:W-:-:S13]  /*f100*/  ISETP.GE.AND P0, PT, R221, c[0x0][0x27c], PT ;  /* 0x00009f00dd007a0c */ /* 0x000fda0003f06270 */
[----:B------:R-:W-:Y:S05]  /*f110*/  @P0 BRA `(.L_x_911) ;  /* 0x0000068000000947 */ /* 0x000fea0003800000 */
[----:B-1----:R-:W-:Y:S01]  /*f120*/  SHF.R.S32.HI R8, RZ, 0x1f, R221 ;  /* 0x0000001fff087819 */ /* 0x002fe200000114dd */
[----:B------:R-:W-:Y:S01]  /*f130*/  IMAD.MOV.U32 R9, RZ, RZ, c[0x0][0x27c] ;  /* 0x00009f00ff097624 */ /* 0x000fe200078e00ff */
[----:B------:R-:W-:Y:S01]  /*f140*/  SHF.R.S32.HI R5, RZ, 0x1f, R44 ;  /* 0x0000001fff057819 */ /* 0x000fe2000001142c */
[----:B------:R-:W-:Y:S01]  /*f150*/  IMAD.SHL.U32 R10, R44, 0x40, RZ ;  /* 0x000000402c0a7824 */ /* 0x000fe200078e00ff */
[CC--:B------:R-:W-:Y:S01]  /*f160*/  LEA.HI R11, R8.reuse, R221.reuse, RZ, 0x3 ;  /* 0x000000dd080b7211 */ /* 0x0c0fe200078f18ff */
        /* <DEDUP_REMOVED lines=99> */
.L_x_911:
[----:B------:R-:W-:Y:S05]  /*f7a0*/  BSYNC B2 ;  /* 0x0000000000027941 */ /* 0x000fea0003800000 */
.L_x_883:
[----:B-1----:R-:W-:Y:S01]  /*f7b0*/  IMAD R5, R22, c[0x0][0x208], RZ ;  /* 0x0000820016057a24 */ /* 0x002fe200078e02ff */
[----:B----4-:R-:W-:Y:S01]  /*f7c0*/  SHF.R.S32.HI R8, RZ, 0x4, R19 ;  /* 0x00000004ff087819 */ /* 0x010fe20000011413 */
[----:B------:R-:W-:Y:S01]  /*f7d0*/  IMAD.SHL.U32 R6, R13, 0x40, RZ ;  /* 0x000000400d067824 */ /* 0x000fe200078e00ff */
[----:B------:R-:W-:Y:S01]  /*f7e0*/  LEA.HI R62, R17, R216, RZ, 0x5 ;  /* 0x000000d8113e7211 */ /* 0x000fe200078f28ff */
[----:B------:R-:W-:Y:S01]  /*f7f0*/  IMAD R4, R226, c[0x0][0x20c], R5 ;  /* 0x00008300e2047a24 */ /* 0x000fe200078e0205 */
[----:B------:R-:W-:Y:S01]  /*f800*/  LEA.HI R19, R19, R8, RZ, 0x1 ;  /* 0x0000000813137211 */ /* 0x000fe200078f08ff */
[----:B------:R-:W-:Y:S01]  /*f810*/  IMAD.SHL.U32 R5, R2, 0x8, RZ ;  /* 0x0000000802057824 */ /* 0x000fe200078e00ff */
[----:B------:R-:W-:Y:S01]  /*f820*/  LOP3.LUT R6, R6, 0x1c0, RZ, 0xc0, !PT ;  /* 0x000001c006067812 */ /* 0x000fe200078ec0ff */
[----:B------:R-:W-:Y:S01]  /*f830*/  IMAD.WIDE.U32 R10, R226, c[0x0][0x208], RZ ;  /* 0x00008200e20a7a25 */ /* 0x000fe200078e00ff */
[----:B------:R-:W-:Y:S01]  /*f840*/  LOP3.LUT R19, R19, 0xfffffffe, RZ, 0xc0, !PT ;  /* 0xfffffffe13137812 */ /* 0x000fe200078ec0ff */
[----:B------:R-:W-:-:S04]  /*f850*/  DEPBAR.LE SB0, 0x0 ;  /* 0x000080000000791a */ /* 0x000fc80000000000 */
[----:B------:R-:W-:Y:S01]  /*f860*/  LOP3.LUT R5, R6, 0x8, R5, 0xf8, !PT ;  /* 0x0000000806057812 */ /* 0x000fe200078ef805 */
[----:B------:R-:W-:Y:S01]  /*f870*/  IMAD.IADD R11, R11, 0x1, R4 ;  /* 0x000000010b0b7824 */ /* 0x000fe200078e0204 */
[----:B------:R-:W-:Y:S01]  /*f880*/  SHF.R.U32.HI R6, RZ, 0x3, R6 ;  /* 0x00000003ff067819 */ /* 0x000fe20000011606 */
[----:B------:R-:W-:Y:S01]  /*f890*/  IMAD.IADD R4, R8, 0x1, -R19 ;  /* 0x0000000108047824 */ /* 0x000fe200078e0a13 */
[----:B------:R-:W-:Y:S01]  /*f8a0*/  LOP3.LUT R12, R12, 0xfffffff7, RZ, 0xc0, !PT ;  /* 0xfffffff70c0c7812 */ /* 0x000fe200078ec0ff */
[----:B------:R-:W-:Y:S01]  /*f8b0*/  IMAD.WIDE.U32 R10, R225, c[0x0][0x218], R10 ;  /* 0x00008600e10a7a25 */ /* 0x000fe200078e000a */
[----:B------:R-:W-:Y:S01]  /*f8c0*/  LOP3.LUT R5, R5, R6, RZ, 0x3c, !PT ;  /* 0x0000000605057212 */ /* 0x000fe200078e3cff */
[----:B------:R-:W-:Y:S01]  /*f8d0*/  BSSY B0, `(.L_x_934) ;  /* 0x000006f000007945 */ /* 0x000fe20003800000 */
[----:B------:R-:W-:Y:S01]  /*f8e0*/  SHF.R.S32.HI R66, RZ, 0x1f, R15 ;  /* 0x0000001fff427819 */ /* 0x000fe2000001140f */
[----:B------:R-:W-:Y:S01]  /*f8f0*/  IMAD R6, R21, c[0x0][0x218], RZ ;  /* 0x0000860015067a24 */ /* 0x000fe200078e02ff */
[----:B------:R-:W-:Y:S01]  /*f900*/  BAR.SYNC.DEFER_BLOCKING 0x0 ;  /* 0x0000000000007b1d */ /* 0x000fe20000010000 */
[----:B------:R-:W-:Y:S01]  /*f910*/  IMAD R209, R4, 0x200, R5 ;  /* 0x0000020004d17824 */ /* 0x000fe200078e0205 */
[----:B------:R-:W-:Y:S01]  /*f920*/  IADD3 R10, P0, R24, R10, RZ ;  /* 0x0000000a180a7210 */ /* 0x000fe20007f1e0ff */
[----:B------:R-:W-:Y:S01]  /*f930*/  IMAD R5, R225, c[0x0][0x21c], R6 ;  /* 0x00008700e1057a24 */ /* 0x000fe200078e0206 */
[----:B------:R-:W-:Y:S01]  /*f940*/  LEA.HI R66, R66, R15, RZ, 0x3 ;  /* 0x0000000f42427211 */ /* 0x000fe200078f18ff */
[----:B------:R-:W-:Y:S01]  /*f950*/  IMAD.SHL.U32 R8, R18, 0x40, RZ ;  /* 0x0000004012087824 */ /* 0x000fe200078e00ff */
[----:B------:R-:W-:Y:S01]  /*f960*/  R2P PR, R13, 0x6 ;  /* 0x000000060d007804 */ /* 0x000fe20000000000 */
[----:B------:R-:W-:Y:S01]  /*f970*/  IMAD.SHL.U32 R209, R209, 0x2, RZ ;  /* 0x00000002d1d17824 */ /* 0x000fe200078e00ff */
[----:B------:R-:W-:Y:S01]  /*f980*/  IADD3.X R5, R20, R11, R5, P0, !PT ;  /* 0x0000000b14057210 */ /* 0x000fe200007fe405 */
[----:B------:R-:W-:Y:S01]  /*f990*/  IMAD.SHL.U32 R9, R0, 0x40, RZ ;  /* 0x0000004000097824 */ /* 0x000fe200078e00ff */
[----:B------:R-:W-:Y:S01]  /*f9a0*/  LEA R19, P0, R10, c[0x0][0x1f8], 0x1 ;  /* 0x00007e000a137a11 */ /* 0x000fe200078008ff */
[----:B------:R-:W-:Y:S01]  /*f9b0*/  IMAD.SHL.U32 R0, R62, 0x20, RZ ;  /* 0x000000203e007824 */ /* 0x000fe200078e00ff */
[----:B------:R-:W-:Y:S01]  /*f9c0*/  LOP3.LUT R8, R8, 0x1c0, RZ, 0xc0, !PT ;  /* 0x000001c008087812 */ /* 0x000fe200078ec0ff */
[----:B------:R-:W-:Y:S01]  /*f9d0*/  IMAD.SHL.U32 R227, R16, 0x2, RZ ;  /* 0x0000000210e37824 */ /* 0x000fe200078e00ff */
[----:B------:R-:W-:Y:S01]  /*f9e0*/  LEA.HI.X R10, R10, c[0x0][0x1fc], R5, 0x1, P0 ;  /* 0x00007f000a0a7a11 */ /* 0x000fe200000f0c05 */
[----:B------:R-:W-:Y:S01]  /*f9f0*/  IMAD.SHL.U32 R5, R4, 0x8, RZ ;  /* 0x0000000804057824 */ /* 0x000fe200078e00ff */
[----:B------:R-:W-:Y:S01]  /*fa00*/  SHFL.IDX PT, R24, R19, RZ, 0x181f ;  /* 0x00181fff13187589 */ /* 0x000fe200000e0000 */
[----:B------:R-:W-:Y:S01]  /*fa10*/  IADD3 R6, R209, 0xa080, RZ ;  /* 0x0000a080d1067810 */ /* 0x000fe20007ffe0ff */
[----:B------:R-:W-:Y:S01]  /*fa20*/  IMAD.IADD R16, R61, 0x1, -R2 ;  /* 0x000000013d107824 */ /* 0x000fe200078e0a02 */
[----:B------:R-:W-:Y:S01]  /*fa30*/  IADD3 R208, R209, 0xa0a0, RZ ;  /* 0x0000a0a0d1d07810 */ /* 0x000fe20007ffe0ff */
[----:B------:R-:W1:Y:S01]  /*fa40*/  SHFL.IDX PT, R25, R10, RZ, 0x181f ;  /* 0x00181fff0a197589 */ /* 0x000e6200000e0000 */
[----:B------:R-:W-:-:S02]  /*fa50*/  LOP3.LUT R5, R8, 0x8, R5, 0xf8, !PT ;  /* 0x0000000808057812 */ /* 0x000fc400078ef805 */
[----:B------:R-:W-:Y:S01]  /*fa60*/  SHF.R.U32.HI R8, RZ, 0x3, R8 ;  /* 0x00000003ff087819 */ /* 0x000fe20000011608 */
[----:B------:R2:W3:Y:S01]  /*fa70*/  LDSM.16.M88.4 R36, [R209+0xa080] ;  /* 0x00a08000d124783b */ /* 0x0004e20000000200 */
[----:B------:R-:W-:Y:S02]  /*fa80*/  LOP3.LUT R9, R9, 0xfffffe00, RZ, 0xc0, !PT ;  /* 0xfffffe0009097812 */ /* 0x000fe400078ec0ff */
[----:B------:R-:W-:Y:S01]  /*fa90*/  LOP3.LUT R8, R5, R8, RZ, 0x3c, !PT ;  /* 0x0000000805087212 */ /* 0x000fe200078e3cff */
[----:B------:R2:W4:Y:S01]  /*faa0*/  LDSM.16.M88.4 R28, [R209+0xa880] ;  /* 0x00a88000d11c783b */ /* 0x0005220000000200 */
[----:B------:R-:W-:Y:S02]  /*fab0*/  LOP3.LUT R0, R0, 0x7ffffc00, RZ, 0xc0, !PT ;  /* 0x7ffffc0000007812 */ /* 0x000fe400078ec0ff */
[----:B------:R-:W-:Y:S02]  /*fac0*/  @P1 IADD3 R208, R6, -0x20, RZ ;  /* 0xffffffe006d01810 */ /* 0x000fe40007ffe0ff */
[----:B------:R-:W-:Y:S01]  /*fad0*/  ISETP.GE.AND P1, PT, R3, c[0x0][0x1d4], PT ;  /* 0x0000750003007a0c */ /* 0x000fe20003f26270 */
[----:B------:R2:W2:Y:S01]  /*fae0*/  LDSM.16.M88.4 R4, [R209+0xb080] ;  /* 0x00b08000d104783b */ /* 0x0004a20000000200 */
[----:B------:R-:W-:-:S02]  /*faf0*/  IADD3 R0, R8, R9, R0 ;  /* 0x0000000908007210 */ /* 0x000fc40007ffe000 */
[----:B------:R-:W-:Y:S01]  /*fb00*/  ISETP.LT.OR P0, PT, R16, 0x1, P1 ;  /* 0x000000011000780c */ /* 0x000fe20000f01670 */
[----:B------:R2:W2:Y:S01]  /*fb10*/  LDSM.16.M88.4 R56, [R208] ;  /* 0x00000000d038783b */ /* 0x0004a20000000200 */
[C---:B------:R-:W-:Y:S01]  /*fb20*/  LEA R210, R0.reuse, 0x10080, 0x1 ;  /* 0x0001008000d27811 */ /* 0x040fe200078e08ff */
[----:B------:R-:W-:Y:S01]  /*fb30*/  IMAD.SHL.U32 R44, R0, 0x2, RZ ;  /* 0x00000002002c7824 */ /* 0x000fe200078e00ff */
[----:B------:R-:W-:Y:S01]  /*fb40*/  SHF.R.S32.HI R0, RZ, 0x1f, R221 ;  /* 0x0000001fff007819 */ /* 0x000fe200000114dd */
[----:B------:R2:W2:Y:S01]  /*fb50*/  LDSM.16.M88.4 R52, [R208+0x800] ;  /* 0x00080000d034783b */ /* 0x0004a20000000200 */
[----:B------:R-:W-:Y:S01]  /*fb60*/  LOP3.LUT R66, R66, 0xfffffff8, RZ, 0xc0, !PT ;  /* 0xfffffff842427812 */ /* 0x000fe200078ec0ff */
[----:B------:R-:W-:Y:S01]  /*fb70*/  IMAD R72, R213, 0x2, R210 ;  /* 0x00000002d5487824 */ /* 0x000fe200078e02d2 */
[----:B------:R-:W-:Y:S01]  /*fb80*/  LEA.HI R67, R0, R221, RZ, 0x3 ;  /* 0x000000dd00437211 */ /* 0x000fe200078f18ff */
[----:B-1----:R-:W-:Y:S01]  /*fb90*/  IMAD.WIDE R26, R3, 0x2, R24 ;  /* 0x00000002031a7825 */ /* 0x002fe200078e0218 */
[----:B------:R1:W1:Y:S01]  /*fba0*/  LDSM.16.M88.4 R48, [R208+0x1000] ;  /* 0x00100000d030783b */ /* 0x0002620000000200 */
[----:B------:R-:W-:-:S02]  /*fbb0*/  SHF.R.S32.HI R11, RZ, 0x1f, R14 ;  /* 0x0000001fff0b7819 */ /* 0x000fc4000001140e */
[----:B------:R-:W-:Y:S01]  /*fbc0*/  LOP3.LUT R67, R67, 0xfffffff8, RZ, 0xc0, !PT ;  /* 0xfffffff843437812 */ /* 0x000fe200078ec0ff */
[----:B------:R-:W1:Y:S01]  /*fbd0*/  LDSM.16.M88.4 R44, [R44+0x10080] ;  /* 0x010080002c2c783b */ /* 0x000e620000000200 */
[----:B------:R-:W-:Y:S01]  /*fbe0*/  LEA.HI R230, R11, R14, RZ, 0x3 ;  /* 0x0000000e0be67211 */ /* 0x000fe200078f18ff */
[----:B------:R-:W-:Y:S01]  /*fbf0*/  IMAD.MOV.U32 R0, RZ, RZ, 0x20 ;  /* 0x00000020ff007424 */ /* 0x000fe200078e00ff */
[----:B------:R-:W-:Y:S01]  /*fc00*/  SHF.R.S32.HI R68, RZ, 0x1f, R3 ;  /* 0x0000001fff447819 */ /* 0x000fe20000011403 */
[----:B------:R1:W1:Y:S01]  /*fc10*/  LDSM.16.M88.4 R20, [R72] ;  /* 0x000000004814783b */ /* 0x0002620000000200 */
[----:B------:R-:W-:Y:S01]  /*fc20*/  IMAD.WIDE R32, R67, 0x2, R24 ;  /* 0x0000000243207825 */ /* 0x000fe200078e0218 */
[----:B------:R-:W-:Y:S02]  /*fc30*/  LOP3.LUT R230, R230, 0xfffffff8, RZ, 0xc0, !PT ;  /* 0xfffffff8e6e67812 */ /* 0x000fe400078ec0ff */
[----:B------:R-:W-:Y:S01]  /*fc40*/  @!PT LDS RZ, [RZ] ;  /* 0x00000000fffff984 */ /* 0x000fe20000000800 */
[----:B------:R-:W-:Y:S01]  /*fc50*/  @!PT LDS RZ, [RZ] ;  /* 0x00000000fffff984 */ /* 0x000fe20000000800 */
[----:B------:R-:W-:Y:S01]  /*fc60*/  @!PT LDS RZ, [RZ] ;  /* 0x00000000fffff984 */ /* 0x000fe20000000800 */
[----:B------:R5:W-:Y:S01]  /*fc70*/  LDGSTS.E.BYPASS.LTC128B.128 [R227+0x4080], [R26.64], !P0 ;  /* 0x040800001ae37fae */ /* 0x000be2000c101d50 */
[----:B------:R-:W-:-:S02]  /*fc80*/  ISETP.GE.AND P0, PT, R221, c[0x0][0x1d4], PT ;  /* 0x00007500dd007a0c */ /* 0x000fc40003f06270 */
[----:B------:R-:W-:Y:S02]  /*fc90*/  SEL R212, R0, 0xffffffe0, !P2 ;  /* 0xffffffe000d47807 */ /* 0x000fe40005000000 */
[----:B------:R-:W-:Y:S02]  /*fca0*/  LOP3.LUT R0, R8, R9, RZ, 0xfc, !PT ;  /* 0x0000000908007212 */ /* 0x000fe400078efcff */
[----:B------:R-:W-:Y:S02]  /*fcb0*/  SHF.R.S32.HI R70, RZ, 0x1f, R67 ;  /* 0x0000001fff467819 */ /* 0x000fe40000011443 */
[----:B------:R-:W-:Y:S02]  /*fcc0*/  SHF.R.S32.HI R71, RZ, 0x1f, R66 ;  /* 0x0000001fff477819 */ /* 0x000fe40000011442 */
[----:B------:R-:W-:Y:S02]  /*fcd0*/  SHF.R.S32.HI R69, RZ, 0x1f, R230 ;  /* 0x0000001fff457819 */ /* 0x000fe400000114e6 */
[----:B------:R-:W-:-:S02]  /*fce0*/  IADD3 R203, R208, 0x800, RZ ;  /* 0x00000800d0cb7810 */ /* 0x000fc40007ffe0ff */
[----:B------:R-:W-:Y:S02]  /*fcf0*/  @P0 LOP3.LUT R12, R12, 0x8, RZ, 0xfc, !PT ;  /* 0x000000080c0c0812 */ /* 0x000fe400078efcff */
[----:B------:R-:W-:Y:S02]  /*fd00*/  ISETP.LT.OR P0, PT, R16, 0x1, P0 ;  /* 0x000000011000780c */ /* 0x000fe40000701670 */
[----:B------:R-:W-:Y:S02]  /*fd10*/  LOP3.LUT R12, R12, 0xfffffffb, RZ, 0xc0, !PT ;  /* 0xfffffffb0c0c7812 */ /* 0x000fe400078ec0ff */
[----:B------:R-:W-:Y:S01]  /*fd20*/  IADD3 R202, R208, 0x1000, RZ ;  /* 0x00001000d0ca7810 */ /* 0x000fe20007ffe0ff */
[----:B-----5:R-:W-:-:S08]  /*fd30*/  IMAD.WIDE R26, R66, 0x2, R24 ;  /* 0x00000002421a7825 */ /* 0x020fd000078e0218 */
[----:B------:R1:W-:Y:S01]  /*fd40*/  LDGSTS.E.BYPASS.LTC128B.128 [R227+0x5880], [R32.64], !P0 ;  /* 0x0588000020e37fae */ /* 0x0003e2000c101d50 */
[----:B------:R-:W-:Y:S01]  /*fd50*/  ISETP.GE.AND P0, PT, R15, c[0x0][0x1d4], PT ;  /* 0x000075000f007a0c */ /* 0x000fe20003f06270 */
[----:B------:R-:W-:-:S12]  /*fd60*/  IMAD.WIDE R24, R230, 0x2, R24 ;  /* 0x00000002e6187825 */ /* 0x000fd800078e0218 */
[----:B------:R-:W-:Y:S02]  /*fd70*/  @P0 LOP3.LUT R12, R12, 0x4, RZ, 0xfc, !PT ;  /* 0x000000040c0c0812 */ /* 0x000fe400078efcff */
[----:B------:R-:W-:Y:S02]  /*fd80*/  ISETP.LT.OR P0, PT, R16, 0x1, P0 ;  /* 0x000000011000780c */ /* 0x000fe40000701670 */
[----:B------:R-:W-:-:S11]  /*fd90*/  LOP3.LUT R12, R12, 0xfffffffd, RZ, 0xc0, !PT ;  /* 0xfffffffd0c0c7812 */ /* 0x000fd600078ec0ff */
[----:B------:R1:W-:Y:S01]  /*fda0*/  LDGSTS.E.BYPASS.LTC128B.128 [R227+0x7080], [R26.64], !P0 ;  /* 0x070800001ae37fae */ /* 0x0003e2000c101d50 */
[----:B------:R-:W-:-:S13]  /*fdb0*/  ISETP.GE.AND P0, PT, R14, c[0x0][0x1d4], PT ;  /* 0x000075000e007a0c */ /* 0x000fda0003f06270 */
[----:B------:R-:W-:Y:S02]  /*fdc0*/  @P0 LOP3.LUT R12, R12, 0x2, RZ, 0xfc, !PT ;  /* 0x000000020c0c0812 */ /* 0x000fe400078efcff */
[----:B------:R-:W-:Y:S02]  /*fdd0*/  ISETP.LT.OR P0, PT, R16, 0x1, P0 ;  /* 0x000000011000780c */ /* 0x000fe40000701670 */
[----:B------:R-:W-:-:S11]  /*fde0*/  LOP3.LUT R12, R12, 0xffffffdf, RZ, 0xc0, !PT ;  /* 0xffffffdf0c0c7812 */ /* 0x000fd600078ec0ff */
[----:B------:R1:W-:Y:S01]  /*fdf0*/  LDGSTS.E.BYPASS.LTC128B.128 [R227+0x8880], [R24.64], !P0 ;  /* 0x0888000018e37fae */ /* 0x0003e2000c101d50 */
[----:B------:R-:W-:-:S13]  /*fe00*/  ISETP.GT.AND P0, PT, R216, 0x7f, PT ;  /* 0x0000007fd800780c */ /* 0x000fda0003f04270 */
[----:B------:R-:W-:Y:S01]  /*fe10*/  @P0 LOP3.LUT R12, R12, 0x20, RZ, 0xfc, !PT ;  /* 0x000000200c0c0812 */ /* 0x000fe200078efcff */
[----:B------:R-:W-:Y:S05]  /*fe20*/  @P0 BRA `(.L_x_935) ;  /* 0x0000019000000947 */ /* 0x000fea0003800000 */
[----:B--234-:R-:W-:Y:S05]  /*fe30*/  BRA.DIV ~URZ, `(.L_x_936) ;  /* 0x000083327f007947 */ /* 0x01cfea000b800000 */
[----:B------:R2:W3:Y:S04]  /*fe40*/  SHFL.IDX PT, R17, R10, 0x1, 0x181f ;  /* 0x00381f000a117f89 */ /* 0x0004e800000e0000 */
[----:B------:R2:W4:Y:S02]  /*fe50*/  SHFL.IDX PT, R9, R19, 0x1, 0x181f ;  /* 0x00381f0013097f89 */ /* 0x00052400000e0000 */
.L_x_964:
[----:B----4-:R-:W-:Y:S02]  /*fe60*/  LEA R12, P0, R67, R9, 0x1 ;  /* 0x00000009430c7211 */ /* 0x010fe400078008ff */
[----:B------:R-:W-:Y:S02]  /*fe70*/  ISETP.GE.AND P2, PT, R221, c[0x0][0x1d4], PT ;  /* 0x00007500dd007a0c */ /* 0x000fe40003f46270 */
[----:B---3--:R-:W-:Y:S02]  /*fe80*/  LEA.HI.X R13, R67, R17, R70, 0x1, P0 ;  /* 0x00000011430d7211 */ /* 0x008fe400000f0c46 */
[----:B--2---:R-:W-:-:S04]  /*fe90*/  LEA R10, P0, R66, R9, 0x1 ;  /* 0x00000009420a7211 */ /* 0x004fc800078008ff */
[----:B------:R-:W-:Y:S02]  /*fea0*/  LEA.HI.X R11, R66, R17, R71, 0x1, P0 ;  /* 0x00000011420b7211 */ /* 0x000fe400000f0c47 */
[----:B------:R-:W-:-:S04]  /*feb0*/  LEA R18, P0, R3, R9, 0x1 ;  /* 0x0000000903127211 */ /* 0x000fc800078008ff */
[----:B------:R-:W-:Y:S02]  /*fec0*/  LEA.HI.X R19, R3, R17, R68, 0x1, P0 ;  /* 0x0000001103137211 */ /* 0x000fe400000f0c44 */
[----:B------:R-:W-:Y:S02]  /*fed0*/  ISETP.LT.OR P0, PT, R16, 0x21, P1 ;  /* 0x000000211000780c */ /* 0x000fe40000f01670 */
[----:B------:R-:W-:-:S11]  /*fee0*/  ISETP.GE.AND P1, PT, R15, c[0x0][0x1d4], PT ;  /* 0x000075000f007a0c */ /* 0x000fd60003f26270 */
[----:B------:R-:W-:Y:S01]  /*fef0*/  @!PT LDS RZ, [RZ] ;  /* 0x00000000fffff984 */ /* 0x000fe20000000800 */
[----:B------:R-:W-:Y:S01]  /*ff00*/  @!PT LDS RZ, [RZ] ;  /* 0x00000000fffff984 */ /* 0x000fe20000000800 */
[----:B------:R-:W-:Y:S01]  /*ff10*/  @!PT LDS RZ, [RZ] ;  /* 0x00000000fffff984 */ /* 0x000fe20000000800 */
[----:B------:R2:W-:Y:S01]  /*ff20*/  LDGSTS.E.BYPASS.LTC128B.128 [R227+0x5080], [R18.64], !P0 ;  /* 0x0508000012e37fae */ /* 0x0005e2000c101d50 */
[----:B------:R-:W-:-:S04]  /*ff30*/  LEA R8, P0, R230, R9, 0x1 ;  /* 0x00000009e6087211 */ /* 0x000fc800078008ff */
[----:B------:R-:W-:Y:S02]  /*ff40*/  LEA.HI.X R9, R230, R17, R69, 0x1, P0 ;  /* 0x00000011e6097211 */ /* 0x000fe400000f0c45 */
[----:B------:R-:W-:Y:S02]  /*ff50*/  ISETP.LT.OR P0, PT, R16, 0x21, P2 ;  /* 0x000000211000780c */ /* 0x000fe40001701670 */
[----:B------:R-:W-:-:S11]  /*ff60*/  ISETP.GE.AND P2, PT, R14, c[0x0][0x1d4], PT ;  /* 0x000075000e007a0c */ /* 0x000fd60003f46270 */
[----:B------:R2:W-:Y:S01]  /*ff70*/  LDGSTS.E.BYPASS.LTC128B.128 [R227+0x6880], [R12.64], !P0 ;  /* 0x068800000ce37fae */ /* 0x0005e2000c101d50 */
[----:B------:R-:W-:-:S13]  /*ff80*/  ISETP.LT.OR P0, PT, R16, 0x21, P1 ;  /* 0x000000211000780c */ /* 0x000fda0000f01670 */
[----:B------:R2:W-:Y:S01]  /*ff90*/  LDGSTS.E.BYPASS.LTC128B.128 [R227+0x8080], [R10.64], !P0 ;  /* 0x080800000ae37fae */ /* 0x0005e2000c101d50 */
[----:B------:R-:W-:-:S13]  /*ffa0*/  ISETP.LT.OR P0, PT, R16, 0x21, P2 ;  /* 0x000000211000780c */ /* 0x000fda0001701670 */
[----:B------:R2:W-:Y:S02]  /*ffb0*/  LDGSTS.E.BYPASS.LTC128B.128 [R227+0x9880], [R8.64], !P0 ;  /* 0x0988000008e37fae */ /* 0x0005e4000c101d50 */
.L_x_935:
[----:B--234-:R-:W-:Y:S05]  /*ffc0*/  BSYNC B0 ;  /* 0x0000000000007941 */ /* 0x01cfea0003800000 */
.L_x_934:
[----:B------:R-:W0:Y:S01]  /*ffd0*/  LDGDEPBAR ;  /* 0x00000000000079af */ /* 0x000e220000000000 */
[----:B------:R-:W-:Y:S02]  /*ffe0*/  WARPSYNC 0xffffffff ;  /* 0xffffffff00007948 */ /* 0x000fe40003800000 */
[C---:B-1----:R-:W-:Y:S01]  /*fff0*/  HMMA.16816.F32.BF16 R40, R44.reuse, R36, RZ ;  /* 0x000000242c28723c */ /* 0x042fe200000418ff */
[----:B------:R-:W-:Y:S01]  /*10000*/  IMAD R75, R211, 0x2, R210 ;  /* 0x00000002d34b7824 */ /* 0x000fe200078e02d2 */
[----:B------:R-:W-:Y:S01]  /*10010*/  ISETP.GE.AND P1, PT, R107, 0x31, PT ;  /* 0x000000316b00780c */ /* 0x000fe20003f26270 */
[----:B------:R-:W-:Y:S01]  /*10020*/  IMAD R73, R212, 0x2, R209 ;  /* 0x00000002d4497824 */ /* 0x000fe200078e02d1 */
[C---:B------:R-:W-:Y:S01]  /*10030*/  IADD3 R200, R208.reuse, 0x1800, RZ ;  /* 0x00001800d0c87810 */ /* 0x040fe20007ffe0ff */
[----:B------:R-:W-:Y:S01]  /*10040*/  IMAD R74, R211, 0x2, R72 ;  /* 0x00000002d34a7824 */ /* 0x000fe200078e0248 */
[----:B------:R-:W-:Y:S01]  /*10050*/  IADD3 R199, R208, 0x2000, RZ ;  /* 0x00002000d0c77810 */ /* 0x000fe20007ffe0ff */
[----:B------:R-:W-:Y:S01]  /*10060*/  IMAD R201, R212, 0x2, R208 ;  /* 0x00000002d4c97824 */ /* 0x000fe200078e02d0 */
[----:B------:R-:W-:Y:S01]  /*10070*/  HMMA.16816.F32.BF16 R32, R44, R28, RZ ;  /* 0x0000001c2c20723c */ /* 0x000fe200000418ff */
[----:B------:R-:W-:Y:S01]  /*10080*/  LDSM.16.M88.4 R16, [R73+0xa080] ;  /* 0x00a080004910783b */ /* 0x000fe20000000200 */
[----:B------:R-:W-:-:S02]  /*10090*/  IADD3 R198, R208, 0x2800, RZ ;  /* 0x00002800d0c67810 */ /* 0x000fc40007ffe0ff */
[C---:B------:R-:W-:Y:S01]  /*100a0*/  IADD3 R197, R208.reuse, 0x3000, RZ ;  /* 0x00003000d0c57810 */ /* 0x040fe20007ffe0ff */
[----:B------:R-:W-:Y:S01]  /*100b0*/  LDSM.16.M88.4 R12, [R73+0xa880] ;  /* 0x00a88000490c783b */ /* 0x000fe20000000200 */
[C---:B------:R-:W-:Y:S02]  /*100c0*/  IADD3 R196, R208.reuse, 0x3800, RZ ;  /* 0x00003800d0c47810 */ /* 0x040fe40007ffe0ff */
[----:B------:R-:W-:Y:S01]  /*100d0*/  HMMA.16816.F32.BF16 R36, R44, R38, RZ ;  /* 0x000000262c24723c */ /* 0x000fe200000418ff */
[----:B------:R-:W-:Y:S01]  /*100e0*/  LDSM.16.M88.4 R8, [R73+0xb080] ;  /* 0x00b080004908783b */ /* 0x000fe20000000200 */
[C---:B------:R-:W-:Y:S02]  /*100f0*/  IADD3 R195, R208.reuse, 0x4000, RZ ;  /* 0x00004000d0c37810 */ /* 0x040fe40007ffe0ff */
[C---:B------:R-:W-:Y:S02]  /*10100*/  IADD3 R194, R208.reuse, 0x4800, RZ ;  /* 0x00004800d0c27810 */ /* 0x040fe40007ffe0ff */
[----:B------:R-:W-:-:S02]  /*10110*/  IADD3 R193, R208, 0x5000, RZ ;  /* 0x00005000d0c17810 */ /* 0x000fc40007ffe0ff */
[----:B------:R-:W-:Y:S01]  /*10120*/  HMMA.16816.F32.BF16 R28, R44, R30, RZ ;  /* 0x0000001e2c1c723c */ /* 0x000fe200000418ff */
[----:B------:R-:W-:-:S07]  /*10130*/  IADD3 R192, R208, 0x5800, RZ ;  /* 0x00005800d0c07810 */ /* 0x000fce0007ffe0ff */
[C---:B------:R-:W-:Y:S08]  /*10140*/  HMMA.16816.F32.BF16 R24, R44.reuse, R4, RZ ;  /* 0x000000042c18723c */ /* 0x040ff000000418ff */
[----:B------:R-:W-:Y:S01]  /*10150*/  HMMA.16816.F32.BF16 R44, R44, R6, RZ ;  /* 0x000000062c2c723c */ /* 0x000fe200000418ff */
[----:B------:R-:W1:Y:S07]  /*10160*/  LDSM.16.M88.4 R4, [R75] ;  /* 0x000000004b04783b */ /* 0x000e6e0000000200 */
[C---:B------:R-:W-:Y:S08]  /*10170*/  HMMA.16816.F32.BF16 R40, R20.reuse, R56, R40 ;  /* 0x000000381428723c */ /* 0x040ff00000041828 */
[C---:B------:R-:W-:Y:S01]  /*10180*/  HMMA.16816.F32.BF16 R36, R20.reuse, R58, R36 ;  /* 0x0000003a1424723c */ /* 0x040fe20000041824 */
[----:B------:R-:W-:Y:S07]  /*10190*/  LDSM.16.M88.4 R56, [R201] ;  /* 0x00000000c938783b */ /* 0x000fee0000000200 */
[C---:B------:R-:W-:Y:S08]  /*101a0*/  HMMA.16816.F32.BF16 R32, R20.reuse, R52, R32 ;  /* 0x000000341420723c */ /* 0x040ff00000041820 */
[C---:B------:R-:W-:Y:S01]  /*101b0*/  HMMA.16816.F32.BF16 R28, R20.reuse, R54, R28 ;  /* 0x00000036141c723c */ /* 0x040fe2000004181c */
[----:B------:R-:W-:Y:S07]  /*101c0*/  LDSM.16.M88.4 R52, [R201+0x800] ;  /* 0x00080000c934783b */ /* 0x000fee0000000200 */
[C---:B------:R-:W-:Y:S08]  /*101d0*/  HMMA.16816.F32.BF16 R24, R20.reuse, R48, R24 ;  /* 0x000000301418723c */ /* 0x040ff00000041818 */
[----:B------:R-:W-:Y:S01]  /*101e0*/  HMMA.16816.F32.BF16 R20, R20, R50, R44 ;  /* 0x000000321414723c */ /* 0x000fe2000004182c */
[----:B------:R-:W2:Y:S04]  /*101f0*/  LDSM.16.M88.4 R44, [R74] ;  /* 0x000000004a2c783b */ /* 0x000ea80000000200 */
        /* <DEDUP_REMOVED lines=10> */
[----:B------:R-:W4:Y:S03]  /*102a0*/  LDSM.16.M88.4 R8, [R209+0xc880] ;  /* 0x00c88000d108783b */ /* 0x000f260000000200 */
[C---:B--2---:R-:W-:Y:S08]  /*102b0*/  HMMA.16816.F32.BF16 R40, R44.reuse, R56, R40 ;  /* 0x000000382c28723c */ /* 0x044ff00000041828 */
[C---:B------:R-:W-:Y:S01]  /*102c0*/  HMMA.16816.F32.BF16 R36, R44.reuse, R58, R36 ;  /* 0x0000003a2c24723c */ /* 0x040fe20000041824 */
[----:B------:R-:W-:Y:S07]  /*102d0*/  LDSM.16.M88.4 R56, [R208+0x1800] ;  /* 0x00180000d038783b */ /* 0x000fee0000000200 */
[C---:B------:R-:W-:Y:S08]  /*102e0*/  HMMA.16816.F32.BF16 R32, R44.reuse, R52, R32 ;  /* 0x000000342c20723c */ /* 0x040ff00000041820 */
[C---:B------:R-:W-:Y:S01]  /*102f0*/  HMMA.16816.F32.BF16 R28, R44.reuse, R54, R28 ;  /* 0x000000362c1c723c */ /* 0x040fe2000004181c */
[----:B------:R-:W-:Y:S07]  /*10300*/  LDSM.16.M88.4 R52, [R208+0x2000] ;  /* 0x00200000d034783b */ /* 0x000fee0000000200 */
        /* <DEDUP_REMOVED lines=10> */
[C---:B----4-:R-:W-:Y:S08]  /*103b0*/  HMMA.16816.F32.BF16 R24, R4.reuse, R8, R24 ;  /* 0x000000080418723c */ /* 0x050ff00000041818 */
        /* <DEDUP_REMOVED lines=48> */
[----:B------:R-:W2:Y:S07]  /*106c0*/  LDSM.16.M88.4 R52, [R201+0x3000] ;  /* 0x00300000c934783b */ /* 0x000eae0000000200 */
[C---:B---3--:R-:W-:Y:S08]  /*106d0*/  HMMA.16816.F32.BF16 R24, R44.reuse, R48, R24 ;  /* 0x000000302c18723c */ /* 0x048ff00000041818 */
[----:B------:R-:W-:Y:S01]  /*106e0*/  HMMA.16816.F32.BF16 R20, R44, R50, R20 ;  /* 0x000000322c14723c */ /* 0x000fe20000041814 */
[----:B------:R-:W3:Y:S04]  /*106f0*/  LDSM.16.M88.4 R48, [R201+0x3800] ;  /* 0x00380000c930783b */ /* 0x000ee80000000200 */
[----:B------:R-:W5:Y:S03]  /*10700*/  LDSM.16.M88.4 R44, [R201+0x4000] ;  /* 0x00400000c92c783b */ /* 0x000f660000000200 */
[C---:B-1----:R-:W-:Y:S08]  /*10710*/  HMMA.16816.F32.BF16 R40, R4.reuse, R16, R40 ;  /* 0x000000100428723c */ /* 0x042ff00000041828 */
[C---:B------:R-:W-:Y:S01]  /*10720*/  HMMA.16816.F32.BF16 R36, R4.reuse, R18, R36 ;  /* 0x000000120424723c */ /* 0x040fe20000041824 */
[----:B------:R-:W-:Y:S07]  /*10730*/  LDSM.16.M88.4 R16, [R210+0xc000] ;  /* 0x00c00000d210783b */ /* 0x000fee0000000200 */
[C---:B------:R-:W-:Y:S08]  /*10740*/  HMMA.16816.F32.BF16 R32, R4.reuse, R12, R32 ;  /* 0x0000000c0420723c */ /* 0x040ff00000041820 */
[C---:B------:R-:W-:Y:S01]  /*10750*/  HMMA.16816.F32.BF16 R28, R4.reuse, R14, R28 ;  /* 0x0000000e041c723c */ /* 0x040fe2000004181c */
[----:B------:R-:W1:Y:S07]  /*10760*/  LDSM.16.M88.4 R12, [R209+0xe880] ;  /* 0x00e88000d10c783b */ /* 0x000e6e0000000200 */
[C---:B----4-:R-:W-:Y:S08]  /*10770*/  HMMA.16816.F32.BF16 R24, R4.reuse, R8, R24 ;  /* 0x000000080418723c */ /* 0x050ff00000041818 */
[----:B------:R-:W-:Y:S01]  /*10780*/  HMMA.16816.F32.BF16 R20, R4, R10, R20 ;  /* 0x0000000a0414723c */ /* 0x000fe20000041814 */
[----:B------:R-:W4:Y:S04]  /*10790*/  LDSM.16.M88.4 R8, [R209+0xf080] ;  /* 0x00f08000d108783b */ /* 0x000f280000000200 */
[----:B------:R-:W1:Y:S03]  /*107a0*/  LDSM.16.M88.4 R4, [R209+0xf880] ;  /* 0x00f88000d104783b */ /* 0x000e660000000200 */
[C---:B--2---:R-:W-:Y:S08]  /*107b0*/  HMMA.16816.F32.BF16 R40, R56.reuse, R52, R40 ;  /* 0x000000343828723c */ /* 0x044ff00000041828 */
[C---:B------:R-:W-:Y:S01]  /*107c0*/  HMMA.16816.F32.BF16 R36, R56.reuse, R54, R36 ;  /* 0x000000363824723c */ /* 0x040fe20000041824 */
[----:B------:R-:W-:Y:S07]  /*107d0*/  LDSM.16.M88.4 R52, [R208+0x4800] ;  /* 0x00480000d034783b */ /* 0x000fee0000000200 */
[C---:B---3--:R-:W-:Y:S08]  /*107e0*/  HMMA.16816.F32.BF16 R32, R56.reuse, R48, R32 ;  /* 0x000000303820723c */ /* 0x048ff00000041820 */
[C---:B------:R-:W-:Y:S01]  /*107f0*/  HMMA.16816.F32.BF16 R28, R56.reuse, R50, R28 ;  /* 0x00000032381c723c */ /* 0x040fe2000004181c */
[----:B------:R-:W-:Y:S07]  /*10800*/  LDSM.16.M88.4 R48, [R208+0x5000] ;  /* 0x00500000d030783b */ /* 0x000fee0000000200 */
[C---:B-----5:R-:W-:Y:S08]  /*10810*/  HMMA.16816.F32.BF16 R24, R56.reuse, R44, R24 ;  /* 0x0000002c3818723c */ /* 0x060ff00000041818 */
[----:B------:R-:W-:Y:S01]  /*10820*/  HMMA.16816.F32.BF16 R20, R56, R46, R20 ;  /* 0x0000002e3814723c */ /* 0x000fe20000041814 */
[----:B------:R-:W2:Y:S04]  /*10830*/  LDSM.16.M88.4 R56, [R72+0xc000] ;  /* 0x00c000004838783b */ /* 0x000ea80000000200 */
[----:B------:R-:W3:Y:S03]  /*10840*/  LDSM.16.M88.4 R44, [R208+0x5800] ;  /* 0x00580000d02c783b */ /* 0x000ee60000000200 */
        /* <DEDUP_REMOVED lines=8> */
[----:B------:R-:W4:Y:S04]  /*108d0*/  LDSM.16.M88.4 R4, [R73+0xf080] ;  /* 0x00f080004904783b */ /* 0x000f280000000200 */
[----:B------:R-:W5:Y:S03]  /*108e0*/  LDSM.16.M88.4 R16, [R73+0xf880] ;  /* 0x00f880004910783b */ /* 0x000f660000000200 */
        /* <DEDUP_REMOVED lines=9> */
[----:B------:R-:W3:Y:S01]  /*10980*/  LDSM.16.M88.4 R44, [R201+0x5800] ;  /* 0x00580000c92c783b */ /* 0x000ee20000000200 */
[----:B------:R-:W-:-:S04]  /*10990*/  DEPBAR.LE SB0, 0x0 ;  /* 0x000080000000791a */ /* 0x000fc80000000000 */
[C---:B-1----:R-:W-:Y:S08]  /*109a0*/  HMMA.16816.F32.BF16 R40, R12.reuse, R8, R40 ;  /* 0x000000080c28723c */ /* 0x042ff00000041828 */
[C---:B------:R-:W-:Y:S08]  /*109b0*/  HMMA.16816.F32.BF16 R36, R12.reuse, R10, R36 ;  /* 0x0000000a0c24723c */ /* 0x040ff00000041824 */
[C---:B----4-:R-:W-:Y:S08]  /*109c0*/  HMMA.16816.F32.BF16 R32, R12.reuse, R4, R32 ;  /* 0x000000040c20723c */ /* 0x050ff00000041820 */
[C---:B------:R-:W-:Y:S08]  /*109d0*/  HMMA.16816.F32.BF16 R28, R12.reuse, R6, R28 ;  /* 0x000000060c1c723c */ /* 0x040ff0000004181c */
[C---:B-----5:R-:W-:Y:S08]  /*109e0*/  HMMA.16816.F32.BF16 R24, R12.reuse, R16, R24 ;  /* 0x000000100c18723c */ /* 0x060ff00000041818 */
[----:B------:R-:W-:Y:S08]  /*109f0*/  HMMA.16816.F32.BF16 R20, R12, R18, R20 ;  /* 0x000000120c14723c */ /* 0x000ff00000041814 */
[C---:B--2---:R-:W-:Y:S08]  /*10a00*/  HMMA.16816.F32.BF16 R40, R56.reuse, R52, R40 ;  /* 0x000000343828723c */ /* 0x044ff00000041828 */
[C---:B------:R-:W-:Y:S08]  /*10a10*/  HMMA.16816.F32.BF16 R36, R56.reuse, R54, R36 ;  /* 0x000000363824723c */ /* 0x040ff00000041824 */
[C---:B------:R-:W-:Y:S08]  /*10a20*/  HMMA.16816.F32.BF16 R32, R56.reuse, R48, R32 ;  /* 0x000000303820723c */ /* 0x040ff00000041820 */
[C---:B------:R-:W-:Y:S08]  /*10a30*/  HMMA.16816.F32.BF16 R28, R56.reuse, R50, R28 ;  /* 0x00000032381c723c */ /* 0x040ff0000004181c */
[C---:B---3--:R-:W-:Y:S08]  /*10a40*/  HMMA.16816.F32.BF16 R24, R56.reuse, R44, R24 ;  /* 0x0000002c3818723c */ /* 0x048ff00000041818 */
[----:B------:R-:W-:Y:S01]  /*10a50*/  HMMA.16816.F32.BF16 R20, R56, R46, R20 ;  /* 0x0000002e3814723c */ /* 0x000fe20000041814 */
[----:B------:R-:W-:Y:S06]  /*10a60*/  BAR.SYNC.DEFER_BLOCKING 0x0 ;  /* 0x0000000000007b1d */ /* 0x000fec0000010000 */
[----:B------:R-:W-:Y:S05]  /*10a70*/  @!P1 BRA `(.L_x_937) ;  /* 0x0000043000009947 */ /* 0x000fea0003800000 */
[----:B------:R-:W-:Y:S01]  /*10a80*/  ISETP.NE.AND P0, PT, R223, 0x1, PT ;  /* 0x00000001df00780c */ /* 0x000fe20003f05270 */
[----:B------:R-:W-:Y:S01]  /*10a90*/  IMAD.MOV.U32 R225, RZ, RZ, RZ ;  /* 0x000000ffffe17224 */ /* 0x000fe200078e00ff */
[----:B------:R-:W-:-:S04]  /*10aa0*/  IADD3 R226, R220, R63, R217 ;  /* 0x0000003fdce27210 */ /* 0x000fc80007ffe0d9 */
[----:B------:R-:W-:-:S05]  /*10ab0*/  IADD3 R226, R226, -0x30, RZ ;  /* 0xffffffd0e2e27810 */ /* 0x000fca0007ffe0ff */
        /* <DEDUP_REMOVED lines=8> */
[----:B------:R-:W-:Y:S01]  /*10b40*/  IMAD.MOV R5, RZ, RZ, -R5 ;  /* 0x000000ffff057224 */ /* 0x000fe200078e0a05 */
[----:B------:R-:W-:Y:S01]  /*10b50*/  IADD3 R2, -R2, 0x30, RZ ;  /* 0x0000003002027810 */ /* 0x000fe20007ffe1ff */
[----:B------:R-:W-:Y:S01]  /*10b60*/  BSSY B0, `(.L_x_938) ;  /* 0x0000021000007945 */ /* 0x000fe20003800000 */
[----:B------:R-:W-:Y:S01]  /*10b70*/  ISETP.GE.AND P2, PT, R221, c[0x0][0x1d4], PT ;  /* 0x00007500dd007a0c */ /* 0x000fe20003f46270 */
        /* <DEDUP_REMOVED lines=8> */
[----:B------:R-:W-:-:S04]  /*10c00*/  IMAD R4, R4, c[0x0][0x1f0], RZ ;  /* 0x00007c0004047a24 */ /* 0x000fc800078e02ff */
[----:B------:R-:W-:Y:S01]  /*10c10*/  IMAD R5, R225, c[0x0][0x1f4], R4 ;  /* 0x00007d00e1057a24 */ /* 0x000fe200078e0204 */
[----:B------:R-:W-:-:S04]  /*10c20*/  IADD3 R4, P0, R64, R6, RZ ;  /* 0x0000000640047210 */ /* 0x000fc80007f1e0ff */
[----:B------:R-:W-:Y:S02]  /*10c30*/  IADD3.X R7, R60, R7, R5, P0, !PT ;  /* 0x000000073c077210 */ /* 0x000fe400007fe405 */
[----:B------:R-:W-:-:S04]  /*10c40*/  LEA R5, P0, R4, c[0x0][0x1c8], 0x1 ;  /* 0x0000720004057a11 */ /* 0x000fc800078008ff */
[----:B------:R-:W-:Y:S01]  /*10c50*/  LEA.HI.X R4, R4, c[0x0][0x1cc], R7, 0x1, P0 ;  /* 0x0000730004047a11 */ /* 0x000fe200000f0c07 */
[----:B------:R1:W2:Y:S01]  /*10c60*/  SHFL.IDX PT, R6, R5, RZ, 0x181f ;  /* 0x00181fff05067589 */ /* 0x0002a200000e0000 */
[----:B------:R-:W-:-:S03]  /*10c70*/  ISETP.GE.AND P0, PT, R2, 0x1, PT ;  /* 0x000000010200780c */ /* 0x000fc60003f06270 */
[----:B------:R1:W3:Y:S10]  /*10c80*/  SHFL.IDX PT, R7, R4, RZ, 0x181f ;  /* 0x00181fff04077589 */ /* 0x0002f400000e0000 */
[----:B------:R-:W-:Y:S05]  /*10c90*/  @!P0 BRA `(.L_x_939) ;  /* 0x000000d000008947 */ /* 0x000fea0003800000 */
[----:B--2---:R-:W-:-:S04]  /*10ca0*/  LEA R12, P0, R3, R6, 0x1 ;  /* 0x00000006030c7211 */ /* 0x004fc800078008ff */
[----:B---3--:R-:W-:Y:S02]  /*10cb0*/  LEA.HI.X R13, R3, R7, R68, 0x1, P0 ;  /* 0x00000007030d7211 */ /* 0x008fe400000f0c44 */
        /* <DEDUP_REMOVED lines=11> */
.L_x_939:
[----:B------:R-:W-:Y:S05]  /*10d70*/  BSYNC B0 ;  /* 0x0000000000007941 */ /* 0x000fea0003800000 */
.L_x_938:
[----:B------:R-:W-:Y:S01]  /*10d80*/  ISETP.GE.AND P0, PT, R2, 0x21, PT ;  /* 0x000000210200780c */ /* 0x000fe20003f06270 */
[----:B-1----:R-:W1:Y:S01]  /*10d90*/  SHFL.IDX PT, R4, R4, 0x1, 0x181f ;  /* 0x00381f0004047f89 */ /* 0x002e6200000e0000 */
[----:B------:R-:W-:Y:S03]  /*10da0*/  BSSY B0, `(.L_x_937) ;  /* 0x0000010000007945 */ /* 0x000fe60003800000 */
[----:B------:R-:W4:Y:S08]  /*10db0*/  SHFL.IDX PT, R5, R5, 0x1, 0x181f ;  /* 0x00381f0005057f89 */ /* 0x000f3000000e0000 */
[----:B------:R-:W-:Y:S05]  /*10dc0*/  @!P0 BRA `(.L_x_940) ;  /* 0x000000d000008947 */ /* 0x000fea0003800000 */
[----:B----4-:R-:W-:-:S04]  /*10dd0*/  LEA R2, P0, R3, R5, 0x1 ;  /* 0x0000000503027211 */ /* 0x010fc800078008ff */
[----:B-1----:R-:W-:Y:S02]  /*10de0*/  LEA.HI.X R3, R3, R4, R68, 0x1, P0 ;  /* 0x0000000403037211 */ /* 0x002fe400000f0c44 */
[----:B--2---:R-:W-:-:S03]  /*10df0*/  LEA R6, P0, R67, R5, 0x1 ;  /* 0x0000000543067211 */ /* 0x004fc600078008ff */
[----:B------:R-:W-:Y:S01]  /*10e00*/  @!PT LDS RZ, [RZ] ;  /* 0x00000000fffff984 */ /* 0x000fe20000000800 */
[----:B------:R1:W-:Y:S01]  /*10e10*/  LDGSTS.E.BYPASS.LTC128B.128 [R227+0xb080], [R2.64], !P6 ;  /* 0x0b08000002e37fae */ /* 0x0003e2000f101d50 */
[----:B---3--:R-:W-:Y:S02]  /*10e20*/  LEA.HI.X R7, R67, R4, R70, 0x1, P0 ;  /* 0x0000000443077211 */ /* 0x008fe400000f0c46 */
[----:B------:R-:W-:-:S03]  /*10e30*/  LEA R8, P0, R66, R5, 0x1 ;  /* 0x0000000542087211 */ /* 0x000fc600078008ff */
[----:B------:R1:W-:Y:S01]  /*10e40*/  LDGSTS.E.BYPASS.LTC128B.128 [R227+0xc880], [R6.64], !P2 ;  /* 0x0c88000006e37fae */ /* 0x0003e2000d101d50 */
[----:B------:R-:W-:Y:S02]  /*10e50*/  LEA.HI.X R9, R66, R4, R71, 0x1, P0 ;  /* 0x0000000442097211 */ /* 0x000fe400000f0c47 */
[----:B------:R-:W-:-:S03]  /*10e60*/  LEA R10, P0, R230, R5, 0x1 ;  /* 0x00000005e60a7211 */ /* 0x000fc600078008ff */
[----:B------:R1:W-:Y:S01]  /*10e70*/  LDGSTS.E.BYPASS.LTC128B.128 [R227+0xe080], [R8.64], !P5 ;  /* 0x0e08000008e37fae */ /* 0x0003e2000e901d50 */
[----:B------:R-:W-:-:S05]  /*10e80*/  LEA.HI.X R11, R230, R4, R69, 0x1, P0 ;  /* 0x00000004e60b7211 */ /* 0x000fca00000f0c45 */
[----:B------:R1:W-:Y:S04]  /*10e90*/  LDGSTS.E.BYPASS.LTC128B.128 [R227+0xf880], [R10.64], !P4 ;  /* 0x0f8800000ae37fae */ /* 0x0003e8000e101d50 */
.L_x_940:
[----:B------:R-:W-:Y:S05]  /*10ea0*/  BSYNC B0 ;  /* 0x0000000000007941 */ /* 0x000fea0003800000 */
.L_x_937:
[----:B-1----:R-:W-:Y:S01]  /*10eb0*/  LOP3.LUT R3, R62, 0xffffffe0, RZ, 0xc0, !PT ;  /* 0xffffffe03e037812 */ /* 0x002fe200078ec0ff */
[----:B------:R-:W-:Y:S01]  /*10ec0*/  IMAD.SHL.U32 R207, R0, 0x2, RZ ;  /* 0x0000000200cf7824 */ /* 0x000fe200078e00ff */
[----:B------:R-:W0:Y:S03]  /*10ed0*/  LDGDEPBAR ;  /* 0x00000000000079af */ /* 0x000e260000000000 */
[----:B------:R-:W-:Y:S01]  /*10ee0*/  IMAD.IADD R3, R216, 0x1, -R3 ;  /* 0x00000001d8037824 */ /* 0x000fe200078e0a03 */
[----:B------:R-:W-:Y:S01]  /*10ef0*/  LDSM.16.MT88.4 R92, [R207+0x7080] ;  /* 0x00708000cf5c783b */ /* 0x000fe20000004200 */
[--C-:B------:R-:W-:Y:S02]  /*10f00*/  IMAD R206, R213, 0x2, R207.reuse ;  /* 0x00000002d5ce7824 */ /* 0x100fe400078e02cf */
        /* <DEDUP_REMOVED lines=17> */
[----:B------:R-:W-:Y:S01]  /*11020*/  ISETP.GT.AND P0, PT, R61, 0x1, PT ;  /* 0x000000013d00780c */ /* 0x000fe20003f04270 */
[----:B------:R-:W-:Y:S03]  /*11030*/  LDSM.16.MT88.4 R116, [R204+0x7080] ;  /* 0x00708000cc74783b */ /* 0x000fe60000004200 */
[----:B------:R-:W-:Y:S01]  /*11040*/  FSEL R43, R43, -INF , P0 ;  /* 0xff8000002b2b7808 */ /* 0x000fe20000000000 */
[----:B------:R-:W-:Y:S01]  /*11050*/  LDSM.16.MT88.4 R124, [R207+0x8880] ;  /* 0x00888000cf7c783b */ /* 0x000fe20000004200 */
[----:B------:R-:W-:Y:S02]  /*11060*/  FSEL R41, R41, -INF , P0 ;  /* 0xff80000029297808 */ /* 0x000fe40000000000 */
[----:B------:R-:W-:Y:S01]  /*11070*/  ISETP.GT.AND P0, PT, R61, 0x8, PT ;  /* 0x000000083d00780c */ /* 0x000fe20003f04270 */
[----:B------:R-:W-:Y:S01]  /*11080*/  LDSM.16.MT88.4 R128, [R206+0x8880] ;  /* 0x00888000ce80783b */ /* 0x000fe20000004200 */
[----:B------:R-:W-:-:S02]  /*11090*/  FMNMX.FTZ R3, R40, R41, !PT ;  /* 0x0000002928037209 */ /* 0x000fc40007810000 */
[----:B--23--:R-:W-:Y:S01]  /*110a0*/  FSEL R7, R38, -INF , P0 ;  /* 0xff80000026077808 */ /* 0x00cfe20000000000 */
[----:B------:R-:W-:Y:S01]  /*110b0*/  LDSM.16.MT88.4 R136, [R205+0x8880] ;  /* 0x00888000cd88783b */ /* 0x000fe20000004200 */
[----:B------:R-:W-:Y:S02]  /*110c0*/  FSEL R36, R36, -INF , P0 ;  /* 0xff80000024247808 */ /* 0x000fe40000000000 */
[----:B------:R-:W-:Y:S01]  /*110d0*/  ISETP.GT.AND P0, PT, R61, 0x9, PT ;  /* 0x000000093d00780c */ /* 0x000fe20003f04270 */
[----:B------:R-:W-:Y:S01]  /*110e0*/  LDSM.16.MT88.4 R164, [R206+0x6080] ;  /* 0x00608000cea4783b */ /* 0x000fe20000004200 */
[----:B------:R-:W-:Y:S02]  /*110f0*/  FMNMX.FTZ R3, R36, R3, !PT ;  /* 0x0000000324037209 */ /* 0x000fe40007810000 */
[----:B----4-:R-:W-:Y:S01]  /*11100*/  FSEL R5, R39, -INF , P0 ;  /* 0xff80000027057808 */ /* 0x010fe20000000000 */
[----:B------:R-:W-:Y:S01]  /*11110*/  LDSM.16.MT88.4 R160, [R205+0x6080] ;  /* 0x00608000cda0783b */ /* 0x000fe20000004200 */
[----:B------:R-:W-:-:S02]  /*11120*/  FSEL R2, R37, -INF , P0 ;  /* 0xff80000025027808 */ /* 0x000fc40000000000 */
[C---:B------:R-:W-:Y:S01]  /*11130*/  ISETP.GT.AND P0, PT, R61.reuse, 0x10, PT ;  /* 0x000000103d00780c */ /* 0x040fe20003f04270 */
[----:B------:R-:W-:Y:S01]  /*11140*/  LDSM.16.MT88.4 R172, [R204+0x4880] ;  /* 0x00488000ccac783b */ /* 0x000fe20000004200 */
[----:B------:R-:W-:Y:S02]  /*11150*/  FMNMX.FTZ R3, R2, R3, !PT ;  /* 0x0000000302037209 */ /* 0x000fe40007810000 */
[----:B------:R-:W-:Y:S01]  /*11160*/  FSEL R9, R34, -INF , P0 ;  /* 0xff80000022097808 */ /* 0x000fe20000000000 */
[----:B------:R-:W-:Y:S01]  /*11170*/  LDSM.16.MT88.4 R168, [R207+0x6080] ;  /* 0x00608000cfa8783b */ /* 0x000fe20000004200 */
        /* <DEDUP_REMOVED lines=22> */
[C---:B------:R-:W-:Y:S01]  /*112e0*/  ISETP.GT.AND P0, PT, R61.reuse, 0x28, PT ;  /* 0x000000283d00780c */ /* 0x040fe20003f04270 */
[----:B------:R-:W-:Y:S01]  /*112f0*/  LDSM.16.MT88.4 R24, [R207+0x7880] ;  /* 0x00788000cf18783b */ /* 0x000fe20000004200 */
[----:B------:R-:W-:Y:S02]  /*11300*/  FMNMX.FTZ R3, R234, R3, !PT ;  /* 0x00000003ea037209 */ /* 0x000fe40007810000 */
[----:B------:R-:W-:Y:S02]  /*11310*/  FSEL R177, R22, -INF , P0 ;  /* 0xff80000016b17808 */ /* 0x000fe40000000000 */
[----:B------:R-:W-:Y:S02]  /*11320*/  FSEL R182, R20, -INF , P0 ;  /* 0xff80000014b67808 */ /* 0x000fe40000000000 */
[----:B------:R-:W-:Y:S02]  /*11330*/  ISETP.GT.AND P0, PT, R61, 0x29, PT ;  /* 0x000000293d00780c */ /* 0x000fe40003f04270 */
[----:B------:R-:W-:Y:S01]  /*11340*/  FMNMX.FTZ R3, R182, R3, !PT ;  /* 0x00000003b6037209 */ /* 0x000fe20007810000 */
[----:B------:R-:W-:Y:S01]  /*11350*/  LDSM.16.MT88.4 R60, [R207+0x5880] ;  /* 0x00588000cf3c783b */ /* 0x000fe20000004200 */
[----:B------:R-:W-:-:S02]  /*11360*/  FSEL R180, R21, -INF , P0 ;  /* 0xff80000015b47808 */ /* 0x000fc40000000000 */
[----:B------:R-:W-:Y:S02]  /*11370*/  FSEL R176, R23, -INF , P0 ;  /* 0xff80000017b07808 */ /* 0x000fe40000000000 */
[----:B------:R-:W-:Y:S01]  /*11380*/  FMNMX.FTZ R14, R180, R3, !PT ;  /* 0x00000003b40e7209 */ /* 0x000fe20007810000 */
[----:B------:R-:W-:Y:S04]  /*11390*/  LDSM.16.MT88.4 R20, [R206+0x7880] ;  /* 0x00788000ce14783b */ /* 0x000fe80000004200 */
[----:B------:R-:W1:Y:S02]  /*113a0*/  SHFL.BFLY PT, R11, R14, 0x2, 0x1f ;  /* 0x0c401f000e0b7f89 */ /* 0x000e6400000e0000 */
        /* <DEDUP_REMOVED lines=16> */
[----:B------:R-:W-:Y:S01]  /*114b0*/  LDSM.16.MT88.4 R36, [R206+0x4080] ;  /* 0x00408000ce24783b */ /* 0x000fe20000004200 */
[--C-:B------:R-:W-:Y:S01]  /*114c0*/  FFMA.FTZ R231, R6, c[0x0][0x2d0], -R183.reuse ;  /* 0x0000b40006e77a23 */ /* 0x100fe200000108b7 */
[----:B------:R-:W-:Y:S01]  /*114d0*/  FMNMX.FTZ R12, R15, R12, !PT ;  /* 0x0000000c0f0c7209 */ /* 0x000fe20007810000 */
[--C-:B------:R-:W-:Y:S01]  /*114e0*/  FFMA.FTZ R188, R4, c[0x0][0x2d0], -R183.reuse ;  /* 0x0000b40004bc7a23 */ /* 0x100fe200000108b7 */
[----:B------:R-:W-:Y:S01]  /*114f0*/  MUFU.EX2 R185, R185 ;  /* 0x000000b900b97308 */ /* 0x000fe20000000800 */
[--C-:B------:R-:W-:Y:S01]  /*11500*/  FFMA.FTZ R191, R10, c[0x0][0x2d0], -R183.reuse ;  /* 0x0000b4000abf7a23 */ /* 0x100fe200000108b7 */
[----:B------:R-:W-:Y:S01]  /*11510*/  FMNMX.FTZ R12, R181, R12, !PT ;  /* 0x0000000cb50c7209 */ /* 0x000fe20007810000 */
[----:B------:R-:W-:-:S02]  /*11520*/  FFMA.FTZ R186, R8, c[0x0][0x2d0], -R183 ;  /* 0x0000b40008ba7a23 */ /* 0x000fc400000108b7 */
[--C-:B------:R-:W-:Y:S01]  /*11530*/  FFMA.FTZ R237, R234, c[0x0][0x2d0], -R183.reuse ;  /* 0x0000b400eaed7a23 */ /* 0x100fe200000108b7 */
[----:B------:R-:W-:Y:S01]  /*11540*/  FMNMX.FTZ R12, R179, R12, !PT ;  /* 0x0000000cb30c7209 */ /* 0x000fe20007810000 */
[--C-:B------:R-:W-:Y:S01]  /*11550*/  FFMA.FTZ R232, R232, c[0x0][0x2d0], -R183.reuse ;  /* 0x0000b400e8e87a23 */ /* 0x100fe200000108b7 */
[----:B------:R-:W1:Y:S01]  /*11560*/  MUFU.EX2 R158, R158 ;  /* 0x0000009e009e7308 */ /* 0x000e620000000800 */
[--C-:B------:R-:W-:Y:S01]  /*11570*/  FFMA.FTZ R234, R182, c[0x0][0x2d0], -R183.reuse ;  /* 0x0000b400b6ea7a23 */ /* 0x100fe200000108b7 */
[----:B------:R-:W-:Y:S01]  /*11580*/  FMNMX.FTZ R11, R177, R12, !PT ;  /* 0x0000000cb10b7209 */ /* 0x000fe20007810000 */
[----:B------:R-:W-:-:S03]  /*11590*/  FFMA.FTZ R241, R180, c[0x0][0x2d0], -R183 ;  /* 0x0000b400b4f17a23 */ /* 0x000fc600000108b7 */
[----:B------:R-:W-:Y:S02]  /*115a0*/  FMNMX.FTZ R11, R176, R11, !PT ;  /* 0x0000000bb00b7209 */ /* 0x000fe40007810000 */
[----:B------:R-:W-:Y:S03]  /*115b0*/  MUFU.EX2 R159, R159 ;  /* 0x0000009f009f7308 */ /* 0x000fe60000000800 */
[----:B------:R-:W2:Y:S05]  /*115c0*/  SHFL.BFLY PT, R12, R11, 0x2, 0x1f ;  /* 0x0c401f000b0c7f89 */ /* 0x000eaa00000e0000 */
[----:B------:R-:W3:Y:S01]  /*115d0*/  MUFU.EX2 R2, R2 ;  /* 0x0000000200027308 */ /* 0x000ee20000000800 */
[----:B-1----:R-:W-:Y:S01]  /*115e0*/  F2FP.BF16.PACK_AB R140, R158, R185 ;  /* 0x000000b99e8c723e */ /* 0x002fe200000010ff */
[----:B------:R-:W-:-:S06]  /*115f0*/  FADD.FTZ R158, R185, R158 ;  /* 0x0000009eb99e7221 */ /* 0x000fcc0000010000 */
[----:B------:R-:W-:Y:S01]  /*11600*/  MUFU.EX2 R231, R231 ;  /* 0x000000e700e77308 */ /* 0x000fe20000000800 */
[----:B---3--:R-:W-:-:S07]  /*11610*/  F2FP.BF16.PACK_AB R142, R2, R159 ;  /* 0x0000009f028e723e */ /* 0x008fce00000010ff */
[----:B------:R-:W-:Y:S01]  /*11620*/  MUFU.EX2 R188, R188 ;  /* 0x000000bc00bc7308 */ /* 0x000fe20000000800 */
[----:B------:R-:W-:Y:S01]  /*11630*/  FADD.FTZ R159, R159, R158 ;  /* 0x0000009e9f9f7221 */ /* 0x000fe20000010000 */
[----:B--2---:R-:W-:-:S03]  /*11640*/  FMNMX.FTZ R12, R11, R12, !PT ;  /* 0x0000000c0b0c7209 */ /* 0x004fc60007810000 */
[----:B------:R-:W-:Y:S02]  /*11650*/  FADD.FTZ R2, R2, R159 ;  /* 0x0000009f02027221 */ /* 0x000fe40000010000 */
[----:B------:R-:W1:Y:S01]  /*11660*/  SHFL.BFLY PT, R157, R12, 0x1, 0x1f ;  /* 0x0c201f000c9d7f89 */ /* 0x000e6200000e0000 */
[----:B------:R-:W-:Y:S08]  /*11670*/  MUFU.EX2 R191, R191 ;  /* 0x000000bf00bf7308 */ /* 0x000ff00000000800 */
[----:B------:R-:W-:Y:S08]  /*11680*/  MUFU.EX2 R186, R186 ;  /* 0x000000ba00ba7308 */ /* 0x000ff00000000800 */
[----:B------:R-:W-:Y:S01]  /*11690*/  MUFU.EX2 R232, R232 ;  /* 0x000000e800e87308 */ /* 0x000fe20000000800 */
[----:B-1----:R-:W-:-:S07]  /*116a0*/  FMNMX.FTZ R157, R157, R12, !PT ;  /* 0x0000000c9d9d7209 */ /* 0x002fce0007810000 */
[----:B------:R-:W-:Y:S01]  /*116b0*/  MUFU.EX2 R237, R237 ;  /* 0x000000ed00ed7308 */ /* 0x000fe20000000800 */
[C---:B------:R-:W-:Y:S01]  /*116c0*/  FSETP.NEU.FTZ.AND P0, PT, R157.reuse, -INF , PT ;  /* 0xff8000009d00780b */ /* 0x040fe20003f1d000 */
[----:B------:R-:W-:-:S06]  /*116d0*/  FMUL.FTZ R178, R157, c[0x0][0x2d0] ;  /* 0x0000b4009db27a20 */ /* 0x000fcc0000410000 */
[----:B------:R-:W-:Y:S01]  /*116e0*/  MUFU.EX2 R234, R234 ;  /* 0x000000ea00ea7308 */ /* 0x000fe20000000800 */
[----:B------:R-:W-:-:S05]  /*116f0*/  FSEL R178, R178, RZ, P0 ;  /* 0x000000ffb2b27208 */ /* 0x000fca0000000000 */
[--C-:B------:R-:W-:Y:S02]  /*11700*/  FFMA.FTZ R189, R42, c[0x0][0x2d0], -R178.reuse ;  /* 0x0000b4002abd7a23 */ /* 0x100fe400000108b2 */
[--C-:B------:R-:W-:Y:S01]  /*11710*/  FFMA.FTZ R184, R43, c[0x0][0x2d0], -R178.reuse ;  /* 0x0000b4002bb87a23 */ /* 0x100fe200000108b2 */
[----:B------:R-:W-:Y:S01]  /*11720*/  MUFU.EX2 R241, R241 ;  /* 0x000000f100f17308 */ /* 0x000fe20000000800 */
[--C-:B------:R-:W-:Y:S02]  /*11730*/  FFMA.FTZ R187, R7, c[0x0][0x2d0], -R178.reuse ;  /* 0x0000b40007bb7a23 */ /* 0x100fe400000108b2 */
[--C-:B------:R-:W-:Y:S02]  /*11740*/  FFMA.FTZ R0, R5, c[0x0][0x2d0], -R178.reuse ;  /* 0x0000b40005007a23 */ /* 0x100fe400000108b2 */
[----:B------:R-:W1:Y:S01]  /*11750*/  LDSM.16.MT88.4 R4, [R204+0x8880] ;  /* 0x00888000cc04783b */ /* 0x000e620000004200 */
[--C-:B------:R-:W-:Y:S02]  /*11760*/  FFMA.FTZ R235, R9, c[0x0][0x2d0], -R178.reuse ;  /* 0x0000b40009eb7a23 */ /* 0x100fe400000108b2 */
[----:B------:R-:W-:Y:S01]  /*11770*/  MUFU.EX2 R189, R189 ;  /* 0x000000bd00bd7308 */ /* 0x000fe20000000800 */
[----:B------:R-:W2:Y:S01]  /*11780*/  LDSM.16.MT88.4 R8, [R207+0x4880] ;  /* 0x00488000cf08783b */ /* 0x000ea20000004200 */
[----:B------:R-:W-:-:S02]  /*11790*/  FFMA.FTZ R214, R17, c[0x0][0x2d0], -R178 ;  /* 0x0000b40011d67a23 */ /* 0x000fc400000108b2 */
[--C-:B------:R-:W-:Y:S01]  /*117a0*/  FFMA.FTZ R233, R13, c[0x0][0x2d0], -R178.reuse ;  /* 0x0000b4000de97a23 */ /* 0x100fe200000108b2 */
[----:B------:R-:W3:Y:S01]  /*117b0*/  LDSM.16.MT88.4 R16, [R206+0x4880] ;  /* 0x00488000ce10783b */ /* 0x000ee20000004200 */
[--C-:B------:R-:W-:Y:S02]  /*117c0*/  FFMA.FTZ R190, R15, c[0x0][0x2d0], -R178.reuse ;  /* 0x0000b4000fbe7a23 */ /* 0x100fe400000108b2 */
[----:B------:R-:W4:Y:S01]  /*117d0*/  MUFU.EX2 R184, R184 ;  /* 0x000000b800b87308 */ /* 0x000f220000000800 */
[----:B------:R-:W5:Y:S01]  /*117e0*/  LDSM.16.MT88.4 R12, [R205+0x4880] ;  /* 0x00488000cd0c783b */ /* 0x000f620000004200 */
[--C-:B------:R-:W-:Y:S02]  /*117f0*/  FFMA.FTZ R236, R181, c[0x0][0x2d0], -R178.reuse ;  /* 0x0000b400b5ec7a23 */ /* 0x100fe400000108b2 */
[--C-:B------:R-:W-:Y:S01]  /*11800*/  FFMA.FTZ R239, R179, c[0x0][0x2d0], -R178.reuse ;  /* 0x0000b400b3ef7a23 */ /* 0x100fe200000108b2 */
[----:B------:R-:W-:Y:S01]  /*11810*/  LDSM.16.MT88.4 R180, [R207+0x6880] ;  /* 0x00688000cfb4783b */ /* 0x000fe20000004200 */
[----:B------:R-:W-:-:S02]  /*11820*/  FFMA.FTZ R238, R177, c[0x0][0x2d0], -R178 ;  /* 0x0000b400b1ee7a23 */ /* 0x000fc400000108b2 */
[----:B------:R-:W-:Y:S01]  /*11830*/  MUFU.EX2 R187, R187 ;  /* 0x000000bb00bb7308 */ /* 0x000fe20000000800 */
[----:B------:R-:W-:Y:S02]  /*11840*/  FFMA.FTZ R243, R176, c[0x0][0x2d0], -R178 ;  /* 0x0000b400b0f37a23 */ /* 0x000fe400000108b2 */
[----:B------:R-:W-:Y:S05]  /*11850*/  LDSM.16.MT88.4 R176, [R205+0x6880] ;  /* 0x00688000cdb0783b */ /* 0x000fea0000004200 */
[----:B------:R-:W1:Y:S01]  /*11860*/  MUFU.EX2 R0, R0 ;  /* 0x0000000000007308 */ /* 0x000e620000000800 */
[----:B----4-:R-:W-:Y:S01]  /*11870*/  F2FP.BF16.PACK_AB R141, R184, R189 ;  /* 0x000000bdb88d723e */ /* 0x010fe200000010ff */
[----:B------:R-:W-:-:S06]  /*11880*/  FADD.FTZ R184, R189, R184 ;  /* 0x000000b8bdb87221 */ /* 0x000fcc0000010000 */
[----:B------:R-:W-:Y:S01]  /*11890*/  MUFU.EX2 R235, R235 ;  /* 0x000000eb00eb7308 */ /* 0x000fe20000000800 */
[----:B-1----:R-:W-:-:S07]  /*118a0*/  F2FP.BF16.PACK_AB R143, R0, R187 ;  /* 0x000000bb008f723e */ /* 0x002fce00000010ff */
[----:B------:R-:W1:Y:S01]  /*118b0*/  MUFU.EX2 R214, R214 ;  /* 0x000000d600d67308 */ /* 0x000e620000000800 */
[----:B------:R-:W-:-:S04]  /*118c0*/  FADD.FTZ R187, R187, R184 ;  /* 0x000000b8bbbb7221 */ /* 0x000fc80000010000 */
[----:B------:R-:W-:Y:S01]  /*118d0*/  FADD.FTZ R0, R0, R187 ;  /* 0x000000bb00007221 */ /* 0x000fe20000010000 */
        /* <DEDUP_REMOVED lines=36> */
[C---:B------:R-:W-:Y:S07]  /*11b20*/  HMMA.16816.F32.BF16 R144, R140.reuse, R4, RZ ;  /* 0x000000048c90723c */ /* 0x040fee00000418ff */
[----:B------:R-:W-:Y:S01]  /*11b30*/  F2FP.BF16.PACK_AB R4, R188, R231 ;  /* 0x000000e7bc04723e */ /* 0x000fe200000010ff */
[----:B------:R-:W-:Y:S01]  /*11b40*/  HMMA.16816.F32.BF16 R140, R140, R6, RZ ;  /* 0x000000068c8c723c */ /* 0x000fe200000418ff */
[----:B-1----:R-:W-:Y:S01]  /*11b50*/  F2FP.BF16.PACK_AB R5, R214, R235 ;  /* 0x000000ebd605723e */ /* 0x002fe200000010ff */
[----:B------:R-:W-:-:S02]  /*11b60*/  FADD.FTZ R231, R231, R2 ;  /* 0x00000002e7e77221 */ /* 0x000fc40000010000 */
[----:B------:R-:W-:Y:S02]  /*11b70*/  FADD.FTZ R235, R235, R0 ;  /* 0x00000000ebeb7221 */ /* 0x000fe40000010000 */
[----:B------:R-:W-:Y:S01]  /*11b80*/  FADD.FTZ R188, R188, R231 ;  /* 0x000000e7bcbc7221 */ /* 0x000fe20000010000 */
[----:B------:R-:W-:Y:S01]  /*11b90*/  F2FP.BF16.PACK_AB R6, R186, R191 ;  /* 0x000000bfba06723e */ /* 0x000fe200000010ff */
[----:B------:R-:W-:Y:S01]  /*11ba0*/  FADD.FTZ R214, R214, R235 ;  /* 0x000000ebd6d67221 */ /* 0x000fe20000010000 */
[----:B----4-:R-:W-:Y:S01]  /*11bb0*/  F2FP.BF16.PACK_AB R7, R190, R233 ;  /* 0x000000e9be07723e */ /* 0x010fe200000010ff */
[----:B------:R-:W-:Y:S02]  /*11bc0*/  FADD.FTZ R191, R191, R188 ;  /* 0x000000bcbfbf7221 */ /* 0x000fe40000010000 */
[----:B------:R-:W-:Y:S02]  /*11bd0*/  FADD.FTZ R233, R233, R214 ;  /* 0x000000d6e9e97221 */ /* 0x000fe40000010000 */
[----:B------:R-:W-:-:S02]  /*11be0*/  FADD.FTZ R191, R186, R191 ;  /* 0x000000bfbabf7221 */ /* 0x000fc40000010000 */
[----:B--2---:R-:W-:Y:S01]  /*11bf0*/  HMMA.16816.F32.BF16 R152, R4, R8, R152 ;  /* 0x000000080498723c */ /* 0x004fe20000041898 */
[----:B------:R-:W-:-:S07]  /*11c00*/  FADD.FTZ R233, R190, R233 ;  /* 0x000000e9bee97221 */ /* 0x000fce0000010000 */
[C---:B------:R-:W-:Y:S01]  /*11c10*/  HMMA.16816.F32.BF16 R28, R4.reuse, R10, R28 ;  /* 0x0000000a041c723c */ /* 0x040fe2000004181c */
[----:B------:R-:W1:Y:S07]  /*11c20*/  LDSM.16.MT88.4 R8, [R204+0x6080] ;  /* 0x00608000cc08783b */ /* 0x000e6e0000004200 */
[C---:B---3--:R-:W-:Y:S08]  /*11c30*/  HMMA.16816.F32.BF16 R32, R4.reuse, R16, R32 ;  /* 0x000000100420723c */ /* 0x048ff00000041820 */
[C---:B------:R-:W-:Y:S01]  /*11c40*/  HMMA.16816.F32.BF16 R36, R4.reuse, R18, R36 ;  /* 0x000000120424723c */ /* 0x040fe20000041824 */
[----:B------:R-:W-:Y:S07]  /*11c50*/  LDSM.16.MT88.4 R16, [R205+0x7880] ;  /* 0x00788000cd10783b */ /* 0x000fee0000004200 */
[C---:B-----5:R-:W-:Y:S08]  /*11c60*/  HMMA.16816.F32.BF16 R40, R4.reuse, R12, R40 ;  /* 0x0000000c0428723c */ /* 0x060ff00000041828 */
[C---:B------:R-:W-:Y:S01]  /*11c70*/  HMMA.16816.F32.BF16 R44, R4.reuse, R14, R44 ;  /* 0x0000000e042c723c */ /* 0x040fe2000004182c */
[----:B------:R-:W-:Y:S07]  /*11c80*/  LDSM.16.MT88.4 R12, [R204+0x7880] ;  /* 0x00788000cc0c783b */ /* 0x000fee0000004200 */
[C---:B------:R-:W-:Y:S08]  /*11c90*/  HMMA.16816.F32.BF16 R64, R4.reuse, R164, R64 ;  /* 0x000000a40440723c */ /* 0x040ff00000041840 */
[C---:B-1----:R-:W-:Y:S08]  /*11ca0*/  HMMA.16816.F32.BF16 R80, R4.reuse, R8, R80 ;  /* 0x000000080450723c */ /* 0x042ff00000041850 */
        /* <DEDUP_REMOVED lines=13> */
[C---:B------:R-:W-:Y:S08]  /*11d80*/  HMMA.16816.F32.BF16 R48, R4.reuse, R172, R48 ;  /* 0x000000ac0430723c */ /* 0x040ff00000041830 */
[C---:B------:R-:W-:Y:S01]  /*11d90*/  HMMA.16816.F32.BF16 R52, R4.reuse, R174, R52 ;  /* 0x000000ae0434723c */ /* 0x040fe20000041834 */
[----:B------:R-:W-:Y:S07]  /*11da0*/  LDSM.16.MT88.4 R172, [R204+0x6880] ;  /* 0x00688000ccac783b */ /* 0x000fee0000004200 */
[C---:B------:R-:W-:Y:S08]  /*11db0*/  HMMA.16816.F32.BF16 R56, R4.reuse, R168, R56 ;  /* 0x000000a80438723c */ /* 0x040ff00000041838 */
[C---:B------:R-:W-:Y:S01]  /*11dc0*/  HMMA.16816.F32.BF16 R60, R4.reuse, R170, R60 ;  /* 0x000000aa043c723c */ /* 0x040fe2000004183c */
[----:B------:R-:W-:Y:S07]  /*11dd0*/  LDSM.16.MT88.4 R168, [R207+0x8080] ;  /* 0x00808000cfa8783b */ /* 0x000fee0000004200 */
[C---:B------:R-:W-:Y:S08]  /*11de0*/  HMMA.16816.F32.BF16 R96, R4.reuse, R20, R96 ;  /* 0x000000140460723c */ /* 0x040ff00000041860 */
[C---:B------:R-:W-:Y:S01]  /*11df0*/  HMMA.16816.F32.BF16 R100, R4.reuse, R22, R100 ;  /* 0x000000160464723c */ /* 0x040fe20000041864 */
[----:B------:R-:W5:Y:S07]  /*11e00*/  LDSM.16.MT88.4 R20, [R207+0x5080] ;  /* 0x00508000cf14783b */ /* 0x000f6e0000004200 */
[C---:B------:R-:W-:Y:S08]  /*11e10*/  HMMA.16816.F32.BF16 R104, R4.reuse, R16, R104 ;  /* 0x000000100468723c */ /* 0x040ff00000041868 */
[C---:B------:R-:W-:Y:S01]  /*11e20*/  HMMA.16816.F32.BF16 R108, R4.reuse, R18, R108 ;  /* 0x00000012046c723c */ /* 0x040fe2000004186c */
[----:B------:R-:W1:Y:S07]  /*11e30*/  LDSM.16.MT88.4 R16, [R205+0x5080] ;  /* 0x00508000cd10783b */ /* 0x000e6e0000004200 */
[C---:B------:R-:W-:Y:S08]  /*11e40*/  HMMA.16816.F32.BF16 R112, R4.reuse, R12, R112 ;  /* 0x0000000c0470723c */ /* 0x040ff00000041870 */
[C---:B------:R-:W-:Y:S01]  /*11e50*/  HMMA.16816.F32.BF16 R116, R4.reuse, R14, R116 ;  /* 0x0000000e0474723c */ /* 0x040fe20000041874 */
[----:B------:R-:W1:Y:S07]  /*11e60*/  LDSM.16.MT88.4 R12, [R204+0x5080] ;  /* 0x00508000cc0c783b */ /* 0x000e6e0000004200 */
[C---:B--2---:R-:W-:Y:S08]  /*11e70*/  HMMA.16816.F32.BF16 R148, R4.reuse, R164, R148 ;  /* 0x000000a40494723c */ /* 0x044ff00000041894 */
[C---:B------:R-:W-:Y:S01]  /*11e80*/  HMMA.16816.F32.BF16 R128, R4.reuse, R166, R128 ;  /* 0x000000a60480723c */ /* 0x040fe20000041880 */
[----:B------:R-:W-:Y:S07]  /*11e90*/  LDSM.16.MT88.4 R164, [R206+0x8080] ;  /* 0x00808000cea4783b */ /* 0x000fee0000004200 */
[C---:B---3--:R-:W-:Y:S08]  /*11ea0*/  HMMA.16816.F32.BF16 R132, R4.reuse, R160, R132 ;  /* 0x000000a00484723c */ /* 0x048ff00000041884 */
[C---:B------:R-:W-:Y:S01]  /*11eb0*/  HMMA.16816.F32.BF16 R136, R4.reuse, R162, R136 ;  /* 0x000000a20488723c */ /* 0x040fe20000041888 */
[----:B------:R-:W-:Y:S07]  /*11ec0*/  LDSM.16.MT88.4 R160, [R205+0x8080] ;  /* 0x00808000cda0783b */ /* 0x000fee0000004200 */
[C---:B----4-:R-:W-:Y:S08]  /*11ed0*/  HMMA.16816.F32.BF16 R144, R4.reuse, R24, R144 ;  /* 0x000000180490723c */ /* 0x050ff00000041890 */
[----:B------:R-:W-:Y:S01]  /*11ee0*/  HMMA.16816.F32.BF16 R140, R4, R26, R140 ;  /* 0x0000001a048c723c */ /* 0x000fe2000004188c */
[----:B------:R-:W-:Y:S06]  /*11ef0*/  LDSM.16.MT88.4 R24, [R204+0x8080] ;  /* 0x00808000cc18783b */ /* 0x000fec0000004200 */
        /* <DEDUP_REMOVED lines=9> */
[----:B-1----:R-:W-:Y:S01]  /*11f90*/  HMMA.16816.F32.BF16 R32, R4, R8, R32 ;  /* 0x000000080420723c */ /* 0x002fe20000041820 */
[----:B------:R-:W-:-:S02]  /*11fa0*/  FADD.FTZ R238, R238, R239 ;  /* 0x000000efeeee7221 */ /* 0x000fc40000010000 */
[----:B------:R-:W-:Y:S02]  /*11fb0*/  FADD.FTZ R241, R241, R234 ;  /* 0x000000eaf1f17221 */ /* 0x000fe40000010000 */
[----:B------:R-:W-:-:S03]  /*11fc0*/  FADD.FTZ R239, R243, R238 ;  /* 0x000000eef3ef7221 */ /* 0x000fc60000010000 */
[C---:B------:R-:W-:Y:S01]  /*11fd0*/  HMMA.16816.F32.BF16 R36, R4.reuse, R10, R36 ;  /* 0x0000000a0424723c */ /* 0x040fe20000041824 */
[----:B------:R-:W1:Y:S07]  /*11fe0*/  LDSM.16.MT88.4 R8, [R206+0x6880] ;  /* 0x00688000ce08783b */ /* 0x000e6e0000004200 */
[C---:B-----5:R-:W-:Y:S08]  /*11ff0*/  HMMA.16816.F32.BF16 R152, R4.reuse, R20, R152 ;  /* 0x000000140498723c */ /* 0x060ff00000041898 */
        /* <DEDUP_REMOVED lines=29> */
[C---:B----4-:R-:W-:Y:S08]  /*121d0*/  HMMA.16816.F32.BF16 R132, R4.reuse, R12, R132 ;  /* 0x0000000c0484723c */ /* 0x050ff00000041884 */
[C---:B------:R-:W-:Y:S08]  /*121e0*/  HMMA.16816.F32.BF16 R136, R4.reuse, R14, R136 ;  /* 0x0000000e0488723c */ /* 0x040ff00000041888 */
[C---:B-1----:R-:W-:Y:S08]  /*121f0*/  HMMA.16816.F32.BF16 R144, R4.reuse, R8, R144 ;  /* 0x000000080490723c */ /* 0x042ff00000041890 */
[----:B------:R-:W-:Y:S01]  /*12200*/  HMMA.16816.F32.BF16 R140, R4, R10, R140 ;  /* 0x0000000a048c723c */ /* 0x000fe2000004188c */
[----:B------:R-:W-:Y:S07]  /*12210*/  @!P1 BRA `(.L_x_941) ;  /* 0x00002d6000009947 */ /* 0x000fee0003800000 */
[----:B------:R-:W1:Y:S01]  /*12220*/  S2R R5, SR_TID.X ;  /* 0x0000000000057919 */ /* 0x000e620000002100 */
[----:B------:R-:W-:-:S02]  /*12230*/  IADD3 R238, R156, -0x2, RZ ;  /* 0xfffffffe9cee7810 */ /* 0x000fc40007ffe0ff */
[----:B-1----:R-:W-:-:S04]  /*12240*/  SHF.R.S32.HI R0, RZ, 0x1f, R5 ;  /* 0x0000001fff007819 */ /* 0x002fc80000011405 */
[----:B------:R-:W-:-:S04]  /*12250*/  LEA.HI R231, R0, R5, RZ, 0x3 ;  /* 0x0000000500e77211 */ /* 0x000fc800078f18ff */
[----:B------:R-:W-:Y:S02]  /*12260*/  LOP3.LUT R0, R231, 0xfffffff8, RZ, 0xc0, !PT ;  /* 0xfffffff8e7007812 */ /* 0x000fe400078ec0ff */
[----:B------:R-:W-:-:S03]  /*12270*/  SHF.R.S32.HI R231, RZ, 0x3, R231 ;  /* 0x00000003ffe77819 */ /* 0x000fc600000114e7 */
[----:B------:R-:W-:Y:S01]  /*12280*/  IMAD.IADD R0, R5, 0x1, -R0 ;  /* 0x0000000105007824 */ /* 0x000fe200078e0a00 */
[----:B------:R-:W-:-:S03]  /*12290*/  IADD3 R231, -R231, 0x30, RZ ;  /* 0x00000030e7e77810 */ /* 0x000fc60007ffe1ff */
[----:B------:R-:W-:-:S05]  /*122a0*/  IMAD.SHL.U32 R233, R0, 0x8, RZ ;  /* 0x0000000800e97824 */ /* 0x000fca00078e00ff */
[C---:B------:R-:W-:Y:S02]  /*122b0*/  IADD3 R2, R233.reuse, 0x40, RZ ;  /* 0x00000040e9027810 */ /* 0x040fe40007ffe0ff */
[----:B------:R-:W-:Y:S02]  /*122c0*/  IADD3 R0, R233, 0x80, RZ ;  /* 0x00000080e9007810 */ /* 0x000fe40007ffe0ff */
[----:B------:R-:W-:Y:S02]  /*122d0*/  SHF.R.S32.HI R235, RZ, 0x1f, R2 ;  /* 0x0000001fffeb7819 */ /* 0x000fe40000011402 */
[----:B------:R-:W-:Y:S02]  /*122e0*/  SHF.R.S32.HI R237, RZ, 0x1f, R0 ;  /* 0x0000001fffed7819 */ /* 0x000fe40000011400 */
[----:B------:R-:W-:Y:S02]  /*122f0*/  LEA.HI R235, R235, R2, RZ, 0x3 ;  /* 0x00000002ebeb7211 */ /* 0x000fe400078f18ff */
[----:B------:R-:W-:-:S02]  /*12300*/  LEA.HI R237, R237, R0, RZ, 0x3 ;  /* 0x00000000eded7211 */ /* 0x000fc400078f18ff */
[----:B------:R-:W-:Y:S02]  /*12310*/  LOP3.LUT R235, R235, 0xfffffff8, RZ, 0xc0, !PT ;  /* 0xfffffff8ebeb7812 */ /* 0x000fe400078ec0ff */
[----:B------:R-:W-:Y:S02]  /*12320*/  LOP3.LUT R237, R237, 0xfffffff8, RZ, 0xc0, !PT ;  /* 0xfffffff8eded7812 */ /* 0x000fe400078ec0ff */
[----:B------:R-:W-:Y:S02]  /*12330*/  SHF.R.S32.HI R232, RZ, 0x1f, R233 ;  /* 0x0000001fffe87819 */ /* 0x000fe400000114e9 */
[----:B------:R-:W-:Y:S02]  /*12340*/  SHF.R.S32.HI R234, RZ, 0x1f, R235 ;  /* 0x0000001fffea7819 */ /* 0x000fe400000114eb */
[----:B------:R-:W-:Y:S02]  /*12350*/  SHF.R.S32.HI R236, RZ, 0x1f, R237 ;  /* 0x0000001fffec7819 */ /* 0x000fe400000114ed */
[C---:B------:R-:W-:Y:S01]  /*12360*/  SHF.L.U64.HI R232, R233.reuse, 0x1, R232 ;  /* 0x00000001e9e87819 */ /* 0x040fe200000102e8 */
[----:B------:R-:W-:Y:S01]  /*12370*/  IMAD.SHL.U32 R233, R233, 0x2, RZ ;  /* 0x00000002e9e97824 */ /* 0x000fe200078e00ff */
[C---:B------:R-:W-:Y:S01]  /*12380*/  SHF.L.U64.HI R234, R235.reuse, 0x1, R234 ;  /* 0x00000001ebea7819 */ /* 0x040fe200000102ea */
[----:B------:R-:W-:Y:S01]  /*12390*/  IMAD.SHL.U32 R235, R235, 0x2, RZ ;  /* 0x00000002ebeb7824 */ /* 0x000fe200078e00ff */
[C---:B------:R-:W-:Y:S01]  /*123a0*/  SHF.L.U64.HI R236, R237.reuse, 0x1, R236 ;  /* 0x00000001edec7819 */ /* 0x040fe200000102ec */
[----:B------:R-:W-:-:S02]  /*123b0*/  IMAD.SHL.U32 R237, R237, 0x2, RZ ;  /* 0x00000002eded7824 */ /* 0x000fc400078e00ff */
.L_x_946:
[----:B------:R-:W-:Y:S01]  /*123c0*/  SHF.R.S32.HI R5, RZ, 0x1f, R226 ;  /* 0x0000001fff057819 */ /* 0x000fe200000114e2 */
[C---:B------:R-:W-:Y:S01]  /*123d0*/  IMAD.WIDE.U32 R8, R226.reuse, c[0x0][0x208], RZ ;  /* 0x00008200e2087a25 */ /* 0x040fe200078e00ff */
[----:B------:R-:W-:Y:S01]  /*123e0*/  SHF.R.S32.HI R159, RZ, 0x1f, R215 ;  /* 0x0000001fff9f7819 */ /* 0x000fe200000114d7 */
[----:B------:R-:W-:Y:S04]  /*123f0*/  DEPBAR.LE SB0, 0x0 ;  /* 0x000080000000791a */ /* 0x000fe80000000000 */
[----:B------:R-:W-:Y:S01]  /*12400*/  BAR.SYNC.DEFER_BLOCKING 0x0 ;  /* 0x0000000000007b1d */ /* 0x000fe20000010000 */
[----:B------:R-:W-:Y:S01]  /*12410*/  IMAD R5, R5, c[0x0][0x208], RZ ;  /* 0x0000820005057a24 */ /* 0x000fe200078e02ff */
[----:B------:R-:W-:Y:S01]  /*12420*/  SHF.R.S32.HI R6, RZ, 0x1f, R225 ;  /* 0x0000001fff067819 */ /* 0x000fe200000114e1 */
[----:B------:R-:W-:Y:S01]  /*12430*/  IMAD.WIDE.U32 R10, R215, c[0x0][0x210], RZ ;  /* 0x00008400d70a7a25 */ /* 0x000fe200078e00ff */
[----:B------:R-:W-:Y:S02]  /*12440*/  ISETP.GE.AND P1, PT, R221, c[0x0][0x1d4], PT ;  /* 0x00007500dd007a0c */ /* 0x000fe40003f26270 */
[----:B------:R-:W-:Y:S01]  /*12450*/  SHF.R.S32.HI R243, RZ, 0x1f, R230 ;  /* 0x0000001ffff37819 */ /* 0x000fe200000114e6 */
[----:B------:R-:W-:Y:S01]  /*12460*/  IMAD R5, R226, c[0x0][0x20c], R5 ;  /* 0x00008300e2057a24 */ /* 0x000fe200078e0205 */
[----:B------:R-:W-:Y:S01]  /*12470*/  MOV R0, R3 ;  /* 0x0000000300007202 */ /* 0x000fe20000000f00 */
[----:B------:R-:W-:Y:S02]  /*12480*/  IMAD R6, R6, c[0x0][0x218], RZ ;  /* 0x0000860006067a24 */ /* 0x000fe400078e02ff */
[----:B------:R-:W-:Y:S02]  /*12490*/  IMAD.IADD R9, R9, 0x1, R5 ;  /* 0x0000000109097824 */ /* 0x000fe400078e0205 */
[----:B------:R-:W-:Y:S02]  /*124a0*/  IMAD R5, R159, c[0x0][0x210], RZ ;  /* 0x000084009f057a24 */ /* 0x000fe400078e02ff */
[----:B------:R-:W-:Y:S04]  /*124b0*/  IMAD.WIDE.U32 R8, R225, c[0x0][0x218], R8 ;  /* 0x00008600e1087a25 */ /* 0x000fe800078e0008 */
[----:B------:R-:W-:Y:S01]  /*124c0*/  IMAD R5, R215, c[0x0][0x214], R5 ;  /* 0x00008500d7057a24 */ /* 0x000fe200078e0205 */
[----:B------:R-:W-:Y:S01]  /*124d0*/  IADD3 R4, P0, R10, R8, RZ ;  /* 0x000000080a047210 */ /* 0x000fe20007f1e0ff */
[----:B------:R-:W-:Y:S02]  /*124e0*/  IMAD R6, R225, c[0x0][0x21c], R6 ;  /* 0x00008700e1067a24 */ /* 0x000fe400078e0206 */
[----:B------:R-:W-:Y:S01]  /*124f0*/  IMAD.IADD R5, R11, 0x1, R5 ;  /* 0x000000010b057824 */ /* 0x000fe200078e0205 */
[----:B------:R-:W-:Y:S01]  /*12500*/  LDSM.16.M88.4 R160, [R210] ;  /* 0x00000000d2a0783b */ /* 0x000fe20000000200 */
[----:B------:R-:W-:Y:S01]  /*12510*/  IMAD R214, R213, 0x2, R210 ;  /* 0x00000002d5d67824 */ /* 0x000fe200078e02d2 */
[----:B------:R-:W-:Y:S01]  /*12520*/  ULDC.64 UR4, c[0x0][0x118] ;  /* 0x0000460000047ab9 */ /* 0x000fe20000000a00 */
[----:B------:R-:W-:Y:S01]  /*12530*/  BSSY B0, `(.L_x_942) ;  /* 0x0000031000007945 */ /* 0x000fe20003800000 */
[----:B------:R-:W-:Y:S01]  /*12540*/  LDSM.16.M88.4 R164, [R209+0xa080] ;  /* 0x00a08000d1a4783b */ /* 0x000fe20000000200 */
[----:B------:R-:W-:Y:S02]  /*12550*/  IADD3.X R5, R5, R9, R6, P0, !PT ;  /* 0x0000000905057210 */ /* 0x000fe400007fe406 */
[C---:B------:R-:W-:Y:S01]  /*12560*/  LEA R2, P0, R4.reuse, c[0x0][0x1f8], 0x1 ;  /* 0x00007e0004027a11 */ /* 0x040fe200078008ff */
[----:B------:R-:W-:Y:S03]  /*12570*/  LDSM.16.M88.4 R168, [R209+0xa880] ;  /* 0x00a88000d1a8783b */ /* 0x000fe60000000200 */
[----:B------:R-:W-:Y:S01]  /*12580*/  LEA.HI.X R10, R4, c[0x0][0x1fc], R5, 0x1, P0 ;  /* 0x00007f00040a7a11 */ /* 0x000fe200000f0c05 */
[----:B------:R-:W-:Y:S04]  /*12590*/  LDSM.16.M88.4 R172, [R209+0xb080] ;  /* 0x00b08000d1ac783b */ /* 0x000fe80000000200 */
[----:B------:R-:W1:Y:S04]  /*125a0*/  SHFL.IDX PT, R4, R2, RZ, 0x181f ;  /* 0x00181fff02047589 */ /* 0x000e6800000e0000 */
[----:B------:R-:W-:Y:S04]  /*125b0*/  LDSM.16.M88.4 R176, [R214] ;  /* 0x00000000d6b0783b */ /* 0x000fe80000000200 */
[----:B------:R-:W2:Y:S04]  /*125c0*/  SHFL.IDX PT, R5, R10, RZ, 0x181f ;  /* 0x00181fff0a057589 */ /* 0x000ea800000e0000 */
[----:B------:R3:W4:Y:S04]  /*125d0*/  LDSM.16.M88.4 R180, [R208] ;  /* 0x00000000d0b4783b */ /* 0x0007280000000200 */
[----:B------:R3:W3:Y:S04]  /*125e0*/  LDSM.16.M88.4 R184, [R203] ;  /* 0x00000000cbb8783b */ /* 0x0006e80000000200 */
[----:B------:R3:W3:Y:S01]  /*125f0*/  LDSM.16.M88.4 R188, [R202] ;  /* 0x00000000cabc783b */ /* 0x0006e20000000200 */
[C---:B-1----:R-:W-:Y:S05]  /*12600*/  IADD3 R12, P0, R4.reuse, R233, RZ ;  /* 0x000000e9040c7210 */ /* 0x042fea0007f1e0ff */
[C---:B--2---:R-:W-:Y:S01]  /*12610*/  IMAD.X R13, R5.reuse, 0x1, R232, P0 ;  /* 0x00000001050d7824 */ /* 0x044fe200000e06e8 */
[C---:B------:R-:W-:Y:S04]  /*12620*/  IADD3 R8, P0, R4.reuse, R235, RZ ;  /* 0x000000eb04087210 */ /* 0x040fe80007f1e0ff */
[----:B------:R-:W-:Y:S01]  /*12630*/  @!PT LDS RZ, [RZ] ;  /* 0x00000000fffff984 */ /* 0x000fe20000000800 */
[----:B------:R-:W-:Y:S01]  /*12640*/  @!PT LDS RZ, [RZ] ;  /* 0x00000000fffff984 */ /* 0x000fe20000000800 */
[----:B------:R-:W-:Y:S01]  /*12650*/  @!PT LDS RZ, [RZ] ;  /* 0x00000000fffff984 */ /* 0x000fe20000000800 */
[----:B------:R1:W-:Y:S01]  /*12660*/  LDGSTS.E.BYPASS.LTC128B.128 [R227+0x4080], [R12.64], !P6 ;  /* 0x040800000ce37fae */ /* 0x0003e2000f101d44 */
[C---:B------:R-:W-:Y:S02]  /*12670*/  IADD3.X R9, R5.reuse, R234, RZ, P0, !PT ;  /* 0x000000ea05097210 */ /* 0x040fe400007fe4ff */
[----:B------:R-:W-:Y:S03]  /*12680*/  IADD3 R6, P0, R4, R237, RZ ;  /* 0x000000ed04067210 */ /* 0x000fe60007f1e0ff */
[----:B------:R1:W-:Y:S01]  /*12690*/  LDGSTS.E.BYPASS.LTC128B.128 [R227+0x5880], [R8.64], !P1 ;  /* 0x0588000008e37fae */ /* 0x0003e2000c901d44 */
[----:B------:R-:W-:Y:S01]  /*126a0*/  ISETP.GT.AND P1, PT, R216, 0x7f, PT ;  /* 0x0000007fd800780c */ /* 0x000fe20003f24270 */
[----:B------:R-:W-:Y:S01]  /*126b0*/  IMAD.X R7, R5, 0x1, R236, P0 ;  /* 0x0000000105077824 */ /* 0x000fe200000e06ec */
[C---:B------:R-:W-:Y:S04]  /*126c0*/  LEA R4, P0, R230.reuse, R4, 0x1 ;  /* 0x00000004e6047211 */ /* 0x040fe800078008ff */
[----:B------:R1:W-:Y:S01]  /*126d0*/  LDGSTS.E.BYPASS.LTC128B.128 [R227+0x7080], [R6.64], !P5 ;  /* 0x0708000006e37fae */ /* 0x0003e2000e901d44 */
[----:B------:R-:W-:Y:S05]  /*126e0*/  LEA.HI.X R5, R230, R5, R243, 0x1, P0 ;  /* 0x00000005e6057211 */ /* 0x000fea00000f0cf3 */
[----:B------:R1:W-:Y:S01]  /*126f0*/  LDGSTS.E.BYPASS.LTC128B.128 [R227+0x8880], [R4.64], !P4 ;  /* 0x0888000004e37fae */ /* 0x0003e2000e101d44 */
[----:B------:R-:W-:-:S05]  /*12700*/  @P1 BRA `(.L_x_943) ;  /* 0x0000013000001947 */ /* 0x000fca0003800000 */
[----:B----4-:R-:W-:-:S05]  /*12710*/  BRA.DIV ~URZ, `(.L_x_944) ;  /* 0x00005ae27f007947 */ /* 0x010fca000b800000 */
[----:B-1----:R1:W2:Y:S04]  /*12720*/  SHFL.IDX PT, R5, R10, 0x1, 0x181f ;  /* 0x00381f000a057f89 */ /* 0x0022a800000e0000 */
[----:B------:R1:W4:Y:S02]  /*12730*/  SHFL.IDX PT, R9, R2, 0x1, 0x181f ;  /* 0x00381f0002097f89 */ /* 0x00032400000e0000 */
.L_x_965:
[----:B----4-:R-:W-:Y:S02]  /*12740*/  IADD3 R12, P0, R9, R233, RZ ;  /* 0x000000e9090c7210 */ /* 0x010fe40007f1e0ff */
[----:B------:R-:W-:Y:S03]  /*12750*/  ISETP.GE.AND P1, PT, R221, c[0x0][0x1d4], PT ;  /* 0x00007500dd007a0c */ /* 0x000fe60003f26270 */
[----:B--2---:R-:W-:Y:S01]  /*12760*/  IMAD.X R13, R5, 0x1, R232, P0 ;  /* 0x00000001050d7824 */ /* 0x004fe200000e06e8 */
[----:B-1----:R-:W-:Y:S04]  /*12770*/  IADD3 R10, P0, R9, R235, RZ ;  /* 0x000000eb090a7210 */ /* 0x002fe80007f1e0ff */
[----:B------:R-:W-:Y:S01]  /*12780*/  @!PT LDS RZ, [RZ] ;  /* 0x00000000fffff984 */ /* 0x000fe20000000800 */
[----:B------:R-:W-:Y:S01]  /*12790*/  @!PT LDS RZ, [RZ] ;  /* 0x00000000fffff984 */ /* 0x000fe20000000800 */
[----:B------:R-:W-:Y:S01]  /*127a0*/  @!PT LDS RZ, [RZ] ;  /* 0x00000000fffff984 */ /* 0x000fe20000000800 */
[----:B------:R1:W-:Y:S01]  /*127b0*/  LDGSTS.E.BYPASS.LTC128B.128 [R227+0x5080], [R12.64], !P6 ;  /* 0x050800000ce37fae */ /* 0x0003e2000f101d44 */
[----:B------:R-:W-:Y:S01]  /*127c0*/  IMAD.X R11, R5, 0x1, R234, P0 ;  /* 0x00000001050b7824 */ /* 0x000fe200000e06ea */
[----:B------:R-:W-:Y:S04]  /*127d0*/  IADD3 R6, P0, R9, R237, RZ ;  /* 0x000000ed09067210 */ /* 0x000fe80007f1e0ff */
[----:B------:R1:W-:Y:S01]  /*127e0*/  LDGSTS.E.BYPASS.LTC128B.128 [R227+0x6880], [R10.64], !P1 ;  /* 0x068800000ae37fae */ /* 0x0003e2000c901d44 */
[----:B------:R-:W-:Y:S01]  /*127f0*/  IMAD.X R7, R5, 0x1, R236, P0 ;  /* 0x0000000105077824 */ /* 0x000fe200000e06ec */
[C---:B------:R-:W-:Y:S04]  /*12800*/  LEA R4, P0, R230.reuse, R9, 0x1 ;  /* 0x00000009e6047211 */ /* 0x040fe800078008ff */
[----:B------:R1:W-:Y:S01]  /*12810*/  LDGSTS.E.BYPASS.LTC128B.128 [R227+0x8080], [R6.64], !P5 ;  /* 0x0808000006e37fae */ /* 0x0003e2000e901d44 */
[----:B------:R-:W-:Y:S05]  /*12820*/  LEA.HI.X R5, R230, R5, R243, 0x1, P0 ;  /* 0x00000005e6057211 */ /* 0x000fea00000f0cf3 */
[----:B------:R1:W-:Y:S03]  /*12830*/  LDGSTS.E.BYPASS.LTC128B.128 [R227+0x9880], [R4.64], !P4 ;  /* 0x0988000004e37fae */ /* 0x0003e6000e101d44 */
.L_x_943:
[----:B----4-:R-:W-:Y:S05]  /*12840*/  BSYNC B0 ;  /* 0x0000000000007941 */ /* 0x010fea0003800000 */
.L_x_942:
[----:B------:R-:W0:Y:S01]  /*12850*/  LDGDEPBAR ;  /* 0x00000000000079af */ /* 0x000e220000000000 */
[----:B------:R-:W-:Y:S01]  /*12860*/  WARPSYNC 0xffffffff ;  /* 0xffffffff00007948 */ /* 0x000fe20003800000 */
[C---:B-1----:R-:W-:Y:S03]  /*12870*/  HMMA.16816.F32.BF16 R4, R160.reuse, R164, RZ ;  /* 0x000000a4a004723c */ /* 0x042fe600000418ff */
[----:B------:R-:W-:Y:S01]  /*12880*/  ISETP.GE.AND P0, PT, R238, 0x1, PT ;  /* 0x00000001ee00780c */ /* 0x000fe20003f06270 */
[C---:B------:R-:W-:Y:S01]  /*12890*/  IMAD R158, R211.reuse, 0x2, R210 ;  /* 0x00000002d39e7824 */ /* 0x040fe200078e02d2 */
[----:B------:R-:W-:Y:S01]  /*128a0*/  LEA R2, R212, R209, 0x1 ;  /* 0x000000d1d4027211 */ /* 0x000fe200078e08ff */
[----:B------:R-:W-:Y:S02]  /*128b0*/  IMAD R156, R211, 0x2, R214 ;  /* 0x00000002d39c7824 */ /* 0x000fe400078e02d6 */
[C---:B------:R-:W-:Y:S01]  /*128c0*/  HMMA.16816.F32.BF16 R8, R160.reuse, R166, RZ ;  /* 0x000000a6a008723c */ /* 0x040fe200000418ff */
[----:B------:R-:W-:Y:S07]  /*128d0*/  LDSM.16.M88.4 R164, [R158] ;  /* 0x000000009ea4783b */ /* 0x000fee0000000200 */
[C---:B------:R-:W-:Y:S08]  /*128e0*/  HMMA.16816.F32.BF16 R12, R160.reuse, R168, RZ ;  /* 0x000000a8a00c723c */ /* 0x040ff000000418ff */
[C---:B------:R-:W-:Y:S01]  /*128f0*/  HMMA.16816.F32.BF16 R16, R160.reuse, R170, RZ ;  /* 0x000000aaa010723c */ /* 0x040fe200000418ff */
[----:B------:R-:W1:Y:S07]  /*12900*/  LDSM.16.M88.4 R168, [R2+0xa080] ;  /* 0x00a0800002a8783b */ /* 0x000e6e0000000200 */
[C---:B------:R-:W-:Y:S08]  /*12910*/  HMMA.16816.F32.BF16 R20, R160.reuse, R172, RZ ;  /* 0x000000aca014723c */ /* 0x040ff000000418ff */
[----:B------:R-:W-:Y:S01]  /*12920*/  HMMA.16816.F32.BF16 R24, R160, R174, RZ ;  /* 0x000000aea018723c */ /* 0x000fe200000418ff */
[----:B------:R-:W2:Y:S05]  /*12930*/  LDSM.16.M88.4 R160, [R2+0xa880] ;  /* 0x00a8800002a0783b */ /* 0x000eaa0000000200 */
[----:B------:R-:W4:Y:S02]  /*12940*/  LDSM.16.M88.4 R172, [R2+0xb080] ;  /* 0x00b0800002ac783b */ /* 0x000f240000000200 */
[C---:B------:R-:W-:Y:S08]  /*12950*/  HMMA.16816.F32.BF16 R4, R176.reuse, R180, R4 ;  /* 0x000000b4b004723c */ /* 0x040ff00000041804 */
[C---:B------:R-:W-:Y:S01]  /*12960*/  HMMA.16816.F32.BF16 R8, R176.reuse, R182, R8 ;  /* 0x000000b6b008723c */ /* 0x040fe20000041808 */
[----:B------:R-:W-:Y:S07]  /*12970*/  LDSM.16.M88.4 R180, [R156] ;  /* 0x000000009cb4783b */ /* 0x000fee0000000200 */
[C---:B---3--:R-:W-:Y:S08]  /*12980*/  HMMA.16816.F32.BF16 R12, R176.reuse, R184, R12 ;  /* 0x000000b8b00c723c */ /* 0x048ff0000004180c */
[C---:B------:R-:W-:Y:S01]  /*12990*/  HMMA.16816.F32.BF16 R16, R176.reuse, R186, R16 ;  /* 0x000000bab010723c */ /* 0x040fe20000041810 */
[----:B------:R-:W3:Y:S07]  /*129a0*/  LDSM.16.M88.4 R184, [R201] ;  /* 0x00000000c9b8783b */ /* 0x000eee0000000200 */
[C---:B------:R-:W-:Y:S08]  /*129b0*/  HMMA.16816.F32.BF16 R20, R176.reuse, R188, R20 ;  /* 0x000000bcb014723c */ /* 0x040ff00000041814 */
[----:B------:R-:W-:Y:S01]  /*129c0*/  HMMA.16816.F32.BF16 R24, R176, R190, R24 ;  /* 0x000000beb018723c */ /* 0x000fe20000041818 */
[----:B------:R-:W5:Y:S05]  /*129d0*/  LDSM.16.M88.4 R176, [R201+0x800] ;  /* 0x00080000c9b0783b */ /* 0x000f6a0000000200 */
[----:B------:R-:W3:Y:S02]  /*129e0*/  LDSM.16.M88.4 R188, [R201+0x1000] ;  /* 0x00100000c9bc783b */ /* 0x000ee40000000200 */
[C---:B-1----:R-:W-:Y:S08]  /*129f0*/  HMMA.16816.F32.BF16 R4, R164.reuse, R168, R4 ;  /* 0x000000a8a404723c */ /* 0x042ff00000041804 */
[C---:B------:R-:W-:Y:S01]  /*12a00*/  HMMA.16816.F32.BF16 R8, R164.reuse, R170, R8 ;  /* 0x000000aaa408723c */ /* 0x040fe20000041808 */
[----:B------:R-:W-:Y:S07]  /*12a10*/  LDSM.16.M88.4 R168, [R209+0xb880] ;  /* 0x00b88000d1a8783b */ /* 0x000fee0000000200 */
[C---:B--2---:R-:W-:Y:S08]  /*12a20*/  HMMA.16816.F32.BF16 R12, R164.reuse, R160, R12 ;  /* 0x000000a0a40c723c */ /* 0x044ff0000004180c */
[C---:B------:R-:W-:Y:S01]  /*12a30*/  HMMA.16816.F32.BF16 R16, R164.reuse, R162, R16 ;  /* 0x000000a2a410723c */ /* 0x040fe20000041810 */
[----:B------:R-:W1:Y:S07]  /*12a40*/  LDSM.16.M88.4 R160, [R210+0x4000] ;  /* 0x00400000d2a0783b */ /* 0x000e6e0000000200 */
[C---:B----4-:R-:W-:Y:S08]  /*12a50*/  HMMA.16816.F32.BF16 R20, R164.reuse, R172, R20 ;  /* 0x000000aca414723c */ /* 0x050ff00000041814 */
[----:B------:R-:W-:Y:S01]  /*12a60*/  HMMA.16816.F32.BF16 R24, R164, R174, R24 ;  /* 0x000000aea418723c */ /* 0x000fe20000041818 */
[----:B------:R-:W2:Y:S05]  /*12a70*/  LDSM.16.M88.4 R164, [R209+0xc080] ;  /* 0x00c08000d1a4783b */ /* 0x000eaa0000000200 */
[----:B------:R-:W4:Y:S02]  /*12a80*/  LDSM.16.M88.4 R172, [R209+0xc880] ;  /* 0x00c88000d1ac783b */ /* 0x000f240000000200 */
[C---:B---3--:R-:W-:Y:S08]  /*12a90*/  HMMA.16816.F32.BF16 R4, R180.reuse, R184, R4 ;  /* 0x000000b8b404723c */ /* 0x048ff00000041804 */
[C---:B------:R-:W-:Y:S01]  /*12aa0*/  HMMA.16816.F32.BF16 R8, R180.reuse, R186, R8 ;  /* 0x000000bab408723c */ /* 0x040fe20000041808 */
[----:B------:R-:W-:Y:S07]  /*12ab0*/  LDSM.16.M88.4 R184, [R200] ;  /* 0x00000000c8b8783b */ /* 0x000fee0000000200 */
[C---:B-----5:R-:W-:Y:S08]  /*12ac0*/  HMMA.16816.F32.BF16 R12, R180.reuse, R176, R12 ;  /* 0x000000b0b40c723c */ /* 0x060ff0000004180c */
[C---:B------:R-:W-:Y:S01]  /*12ad0*/  HMMA.16816.F32.BF16 R16, R180.reuse, R178, R16 ;  /* 0x000000b2b410723c */ /* 0x040fe20000041810 */
[----:B------:R-:W3:Y:S07]  /*12ae0*/  LDSM.16.M88.4 R176, [R214+0x4000] ;  /* 0x00400000d6b0783b */ /* 0x000eee0000000200 */
[C---:B------:R-:W-:Y:S08]  /*12af0*/  HMMA.16816.F32.BF16 R20, R180.reuse, R188, R20 ;  /* 0x000000bcb414723c */ /* 0x040ff00000041814 */
[----:B------:R-:W-:Y:S01]  /*12b00*/  HMMA.16816.F32.BF16 R24, R180, R190, R24 ;  /* 0x000000beb418723c */ /* 0x000fe20000041818 */
[----:B------:R-:W5:Y:S05]  /*12b10*/  LDSM.16.M88.4 R180, [R199] ;  /* 0x00000000c7b4783b */ /* 0x000f6a0000000200 */
[----:B------:R-:W3:Y:S02]  /*12b20*/  LDSM.16.M88.4 R188, [R198] ;  /* 0x00000000c6bc783b */ /* 0x000ee40000000200 */
        /* <DEDUP_REMOVED lines=12> */
[----:B------:R-:W-:Y:S07]  /*12bf0*/  LDSM.16.M88.4 R184, [R201+0x1800] ;  /* 0x00180000c9b8783b */ /* 0x000fee0000000200 */
[C---:B-----5:R-:W-:Y:S08]  /*12c00*/  HMMA.16816.F32.BF16 R12, R176.reuse, R180, R12 ;  /* 0x000000b4b00c723c */ /* 0x060ff0000004180c */
[C---:B------:R-:W-:Y:S01]  /*12c10*/  HMMA.16816.F32.BF16 R16, R176.reuse, R182, R16 ;  /* 0x000000b6b010723c */ /* 0x040fe20000041810 */
[----:B------:R-:W3:Y:S07]  /*12c20*/  LDSM.16.M88.4 R180, [R156+0x4000] ;  /* 0x004000009cb4783b */ /* 0x000eee0000000200 */
        /* <DEDUP_REMOVED lines=84> */
[C---:B-1----:R-:W-:Y:S01]  /*13170*/  HMMA.16816.F32.BF16 R4, R164.reuse, R168, R4 ;  /* 0x000000a8a404723c */ /* 0x042fe20000041804 */
[----:B------:R-:W-:Y:S04]  /*13180*/  DEPBAR.LE SB0, 0x0 ;  /* 0x000080000000791a */ /* 0x000fe80000000000 */
[----:B------:R-:W-:Y:S03]  /*13190*/  BAR.SYNC.DEFER_BLOCKING 0x0 ;  /* 0x0000000000007b1d */ /* 0x000fe60000010000 */
[C---:B------:R-:W-:Y:S08]  /*131a0*/  HMMA.16816.F32.BF16 R8, R164.reuse, R170, R8 ;  /* 0x000000aaa408723c */ /* 0x040ff00000041808 */
[C---:B--2---:R-:W-:Y:S08]  /*131b0*/  HMMA.16816.F32.BF16 R12, R164.reuse, R160, R12 ;  /* 0x000000a0a40c723c */ /* 0x044ff0000004180c */
[C---:B------:R-:W-:Y:S08]  /*131c0*/  HMMA.16816.F32.BF16 R16, R164.reuse, R162, R16 ;  /* 0x000000a2a410723c */ /* 0x040ff00000041810 */
[C---:B----4-:R-:W-:Y:S08]  /*131d0*/  HMMA.16816.F32.BF16 R20, R164.reuse, R172, R20 ;  /* 0x000000aca414723c */ /* 0x050ff00000041814 */
[----:B------:R-:W-:Y:S08]  /*131e0*/  HMMA.16816.F32.BF16 R24, R164, R174, R24 ;  /* 0x000000aea418723c */ /* 0x000ff00000041818 */
[C---:B---3--:R-:W-:Y:S08]  /*131f0*/  HMMA.16816.F32.BF16 R4, R180.reuse, R184, R4 ;  /* 0x000000b8b404723c */ /* 0x048ff00000041804 */
[C---:B------:R-:W-:Y:S08]  /*13200*/  HMMA.16816.F32.BF16 R8, R180.reuse, R186, R8 ;  /* 0x000000bab408723c */ /* 0x040ff00000041808 */
[C---:B-----5:R-:W-:Y:S08]  /*13210*/  HMMA.16816.F32.BF16 R12, R180.reuse, R176, R12 ;  /* 0x000000b0b40c723c */ /* 0x060ff0000004180c */
[C---:B------:R-:W-:Y:S08]  /*13220*/  HMMA.16816.F32.BF16 R16, R180.reuse, R178, R16 ;  /* 0x000000b2b410723c */ /* 0x040ff00000041810 */
[C---:B------:R-:W-:Y:S08]  /*13230*/  HMMA.16816.F32.BF16 R20, R180.reuse, R188, R20 ;  /* 0x000000bcb414723c */ /* 0x040ff00000041814 */
[----:B------:R-:W-:Y:S01]  /*13240*/  HMMA.16816.F32.BF16 R24, R180, R190, R24 ;  /* 0x000000beb418723c */ /* 0x000fe20000041818 */
[----:B------:R-:W-:-:S07]  /*13250*/  @!P0 BRA `(.L_x_945) ;  /* 0x0000040000008947 */ /* 0x000fce0003800000 */
[----:B------:R-:W-:Y:S01]  /*13260*/  IMAD R161, R238, 0x30, R217 ;  /* 0x00000030eea17824 */ /* 0x000fe200078e02d9 */
[----:B------:R-:W-:Y:S01]  /*13270*/  ISETP.NE.AND P1, PT, R223, 0x1, PT ;  /* 0x00000001df00780c */ /* 0x000fe20003f25270 */
[----:B------:R-:W-:Y:S02]  /*13280*/  IMAD.MOV.U32 R225, RZ, RZ, RZ ;  /* 0x000000ffffe17224 */ /* 0x000fe400078e00ff */
[----:B------:R-:W-:Y:S01]  /*13290*/  IMAD R159, R159, c[0x0][0x1e8], RZ ;  /* 0x00007a009f9f7a24 */ /* 0x000fe200078e02ff */
[----:B------:R-:W-:Y:S03]  /*132a0*/  IADD3 R226, R161, -0x30, R220 ;  /* 0xffffffd0a1e27810 */ /* 0x000fe60007ffe0dc */
[----:B------:R-:W-:Y:S02]  /*132b0*/  IMAD R159, R215, c[0x0][0x1ec], R159 ;  /* 0x00007b00d79f7a24 */ /* 0x000fe400078e029f */
[----:B------:R-:W-:Y:S04]  /*132c0*/  IMAD.MOV.U32 R161, RZ, RZ, R226 ;  /* 0x000000ffffa17224 */ /* 0x000fe800078e00e2 */
[----:B------:R-:W-:Y:S05]  /*132d0*/  @P1 IMAD.HI.U32 R2, R226, c[0x0][0x2bc], RZ ;  /* 0x0000af00e2021a27 */ /* 0x000fea00078e00ff */
[----:B------:R-:W-:Y:S02]  /*132e0*/  @P1 SHF.R.U32.HI R161, RZ, c[0x0][0x2c0], R2 ;  /* 0x0000b000ffa11a19 */ /* 0x000fe40000011602 */
[----:B------:R-:W-:Y:S02]  /*132f0*/  ISETP.GE.AND P1, PT, R231, 0x1, PT ;  /* 0x00000001e700780c */ /* 0x000fe40003f26270 */
[C---:B------:R-:W-:Y:S04]  /*13300*/  @!P3 IADD3 R163, P0, R161.reuse, R228, RZ ;  /* 0x000000e4a1a3b210 */ /* 0x040fe80007f1e0ff */
[----:B------:R-:W-:Y:S01]  /*13310*/  @!P3 LEA.HI.X.SX32 R2, R161, R224, 0x1, P0 ;  /* 0x000000e0a102b211 */ /* 0x000fe200000f0eff */
[----:B------:R-:W-:Y:S01]  /*13320*/  IMAD.MOV R161, RZ, RZ, -R161 ;  /* 0x000000ffffa17224 */ /* 0x000fe200078e0aa1 */
[----:B------:R-:W-:Y:S03]  /*13330*/  @!P3 LEA R164, P0, R163, c[0x0][0x2a0], 0x2 ;  /* 0x0000a800a3a4ba11 */ /* 0x000fe600078010ff */
[----:B------:R-:W-:Y:S01]  /*13340*/  IMAD R226, R161, c[0x0][0x2b8], R226 ;  /* 0x0000ae00a1e27a24 */ /* 0x000fe200078e02e2 */
[----:B------:R-:W-:Y:S03]  /*13350*/  @!P3 LEA.HI.X R165, R163, c[0x0][0x2a4], R2, 0x2, P0 ;  /* 0x0000a900a3a5ba11 */ /* 0x000fe600000f1402 */
[C---:B------:R-:W-:Y:S01]  /*13360*/  IMAD.WIDE.U32 R162, R226.reuse, c[0x0][0x1e0], RZ ;  /* 0x00007800e2a27a25 */ /* 0x040fe200078e00ff */
[----:B------:R-:W-:Y:S01]  /*13370*/  SHF.R.S32.HI R161, RZ, 0x1f, R226 ;  /* 0x0000001fffa17819 */ /* 0x000fe200000114e2 */
[----:B------:R1:W2:Y:S04]  /*13380*/  @!P3 LDG.E R225, [R164.64] ;  /* 0x00000004a4e1b981 */ /* 0x0002a8000c1e1900 */
[----:B------:R-:W-:Y:S04]  /*13390*/  IMAD R161, R161, c[0x0][0x1e0], RZ ;  /* 0x00007800a1a17a24 */ /* 0x000fe800078e02ff */
[----:B------:R-:W-:Y:S04]  /*133a0*/  IMAD R161, R226, c[0x0][0x1e4], R161 ;  /* 0x00007900e2a17a24 */ /* 0x000fe800078e02a1 */
[----:B------:R-:W-:Y:S02]  /*133b0*/  IMAD.IADD R163, R163, 0x1, R161 ;  /* 0x00000001a3a37824 */ /* 0x000fe400078e02a1 */
[----:B-1----:R-:W-:Y:S04]  /*133c0*/  IMAD.WIDE.U32 R164, R215, c[0x0][0x1e8], RZ ;  /* 0x00007a00d7a47a25 */ /* 0x002fe800078e00ff */
[----:B------:R-:W-:Y:S01]  /*133d0*/  IMAD.IADD R159, R165, 0x1, R159 ;  /* 0x00000001a59f7824 */ /* 0x000fe200078e029f */
[----:B--2---:R-:W-:Y:S01]  /*133e0*/  SHF.R.S32.HI R160, RZ, 0x1f, R225 ;  /* 0x0000001fffa07819 */ /* 0x004fe200000114e1 */
[C---:B------:R-:W-:Y:S04]  /*133f0*/  IMAD.WIDE.U32 R162, R225.reuse, c[0x0][0x1f0], R162 ;  /* 0x00007c00e1a27a25 */ /* 0x040fe800078e00a2 */
[----:B------:R-:W-:Y:S01]  /*13400*/  IMAD R160, R160, c[0x0][0x1f0], RZ ;  /* 0x00007c00a0a07a24 */ /* 0x000fe200078e02ff */
[----:B------:R-:W-:Y:S03]  /*13410*/  IADD3 R158, P0, R164, R162, RZ ;  /* 0x000000a2a49e7210 */ /* 0x000fe60007f1e0ff */
[----:B------:R-:W-:Y:S05]  /*13420*/  IMAD R160, R225, c[0x0][0x1f4], R160 ;  /* 0x00007d00e1a07a24 */ /* 0x000fea00078e02a0 */
[----:B------:R-:W-:Y:S02]  /*13430*/  IADD3.X R159, R159, R163, R160, P0, !PT ;  /* 0x000000a39f9f7210 */ /* 0x000fe400007fe4a0 */
[C---:B------:R-:W-:Y:S04]  /*13440*/  LEA R156, P0, R158.reuse, c[0x0][0x1c8], 0x1 ;  /* 0x000072009e9c7a11 */ /* 0x040fe800078008ff */
[----:B------:R-:W-:Y:S02]  /*13450*/  LEA.HI.X R2, R158, c[0x0][0x1cc], R159, 0x1, P0 ;  /* 0x000073009e027a11 */ /* 0x000fe400000f0c9f */
[----:B------:R-:W1:Y:S04]  /*13460*/  SHFL.IDX PT, R158, R156, RZ, 0x181f ;  /* 0x00181fff9c9e7589 */ /* 0x000e6800000e0000 */
[----:B------:R-:W2:Y:S04]  /*13470*/  SHFL.IDX PT, R159, R2, RZ, 0x181f ;  /* 0x00181fff029f7589 */ /* 0x000ea800000e0000 */
[----:B------:R-:W3:Y:S01]  /*13480*/  SHFL.IDX PT, R156, R156, 0x1, 0x181f ;  /* 0x00381f009c9c7f89 */ /* 0x000ee200000e0000 */
[C---:B-1----:R-:W-:Y:S05]  /*13490*/  @P1 IADD3 R164, P0, R158.reuse, R233, RZ ;  /* 0x000000e99ea41210 */ /* 0x042fea0007f1e0ff */
[C---:B--2---:R-:W-:Y:S01]  /*134a0*/  @P1 IMAD.X R165, R159.reuse, 0x1, R232, P0 ;  /* 0x000000019fa51824 */ /* 0x044fe200000e06e8 */
[C---:B------:R-:W-:Y:S04]  /*134b0*/  @P1 IADD3 R162, P0, R158.reuse, R235, RZ ;  /* 0x000000eb9ea21210 */ /* 0x040fe80007f1e0ff */
[----:B------:R1:W-:Y:S01]  /*134c0*/  @P1 LDGSTS.E.BYPASS.LTC128B.128 [R227+0xa080], [R164.64], !P6 ;  /* 0x0a080000a4e31fae */ /* 0x0003e2000f101d44 */
[C---:B------:R-:W-:Y:S01]  /*134d0*/  @P1 IMAD.X R163, R159.reuse, 0x1, R234, P0 ;  /* 0x000000019fa31824 */ /* 0x040fe200000e06ea */
[----:B------:R-:W-:Y:S05]  /*134e0*/  @P1 IADD3 R160, P0, R158, R237, RZ ;  /* 0x000000ed9ea01210 */ /* 0x000fea0007f1e0ff */
[----:B------:R-:W-:Y:S01]  /*134f0*/  @P1 IMAD.X R161, R159, 0x1, R236, P0 ;  /* 0x000000019fa11824 */ /* 0x000fe200000e06ec */
[C---:B------:R-:W-:Y:S04]  /*13500*/  @P1 LEA R166, P0, R230.reuse, R158, 0x1 ;  /* 0x0000009ee6a61211 */ /* 0x040fe800078008ff */
[C-C-:B------:R-:W-:Y:S02]  /*13510*/  @P1 LEA.HI.X R167, R230.reuse, R159, R243.reuse, 0x1, P0 ;  /* 0x0000009fe6a71211 */ /* 0x140fe400000f0cf3 */
[----:B------:R-:W2:Y:S01]  /*13520*/  SHFL.IDX PT, R159, R2, 0x1, 0x181f ;  /* 0x00381f00029f7f89 */ /* 0x000ea200000e0000 */
[----:B------:R-:W-:Y:S11]  /*13530*/  ISETP.GE.AND P0, PT, R231, 0x21, PT ;  /* 0x00000021e700780c */ /* 0x000ff60003f06270 */
[----:B------:R-:W-:Y:S02]  /*13540*/  @!UPT UIADD3 URZ, URZ, URZ, URZ ;  /* 0x0000003f3f3ff290 */ /* 0x000fe4000fffe03f */
[C---:B---3--:R-:W-:Y:S04]  /*13550*/  @P0 LEA R168, P2, R230.reuse, R156, 0x1 ;  /* 0x0000009ce6a80211 */ /* 0x048fe800078408ff */
[----:B--2---:R-:W-:Y:S02]  /*13560*/  @P0 LEA.HI.X R169, R230, R159, R243, 0x1, P2 ;  /* 0x0000009fe6a90211 */ /* 0x004fe400010f0cf3 */
[C---:B------:R-:W-:Y:S05]  /*13570*/  @P0 IADD3 R172, P2, R156.reuse, R233, RZ ;  /* 0x000000e99cac0210 */ /* 0x040fea0007f5e0ff */
[C---:B------:R-:W-:Y:S01]  /*13580*/  @P0 IMAD.X R173, R159.reuse, 0x1, R232, P2 ;  /* 0x000000019fad0824 */ /* 0x040fe200010e06e8 */
[C---:B------:R-:W-:Y:S05]  /*13590*/  @P0 IADD3 R170, P2, R156.reuse, R235, RZ ;  /* 0x000000eb9caa0210 */ /* 0x040fea0007f5e0ff */
[C---:B------:R-:W-:Y:S01]  /*135a0*/  @P0 IMAD.X R171, R159.reuse, 0x1, R234, P2 ;  /* 0x000000019fab0824 */ /* 0x040fe200010e06ea */
[----:B------:R-:W-:Y:S05]  /*135b0*/  @P0 IADD3 R158, P2, R156, R237, RZ ;  /* 0x000000ed9c9e0210 */ /* 0x000fea0007f5e0ff */
[----:B------:R-:W-:Y:S01]  /*135c0*/  @P0 IMAD.X R159, R159, 0x1, R236, P2 ;  /* 0x000000019f9f0824 */ /* 0x000fe200010e06ec */
[----:B------:R-:W-:Y:S11]  /*135d0*/  ISETP.GE.AND P2, PT, R221, c[0x0][0x1d4], PT ;  /* 0x00007500dd007a0c */ /* 0x000ff60003f46270 */
[----:B------:R-:W-:Y:S02]  /*135e0*/  @!UPT UIADD3 URZ, URZ, URZ, URZ ;  /* 0x0000003f3f3ff290 */ /* 0x000fe4000fffe03f */
[----:B------:R1:W-:Y:S04]  /*135f0*/  @P1 LDGSTS.E.BYPASS.LTC128B.128 [R227+0xb880], [R162.64], !P2 ;  /* 0x0b880000a2e31fae */ /* 0x0003e8000d101d44 */
[----:B------:R1:W-:Y:S04]  /*13600*/  @P1 LDGSTS.E.BYPASS.LTC128B.128 [R227+0xd080], [R160.64], !P5 ;  /* 0x0d080000a0e31fae */ /* 0x0003e8000e901d44 */
[----:B------:R1:W-:Y:S04]  /*13610*/  @P1 LDGSTS.E.BYPASS.LTC128B.128 [R227+0xe880], [R166.64], !P4 ;  /* 0x0e880000a6e31fae */ /* 0x0003e8000e101d44 */
[----:B------:R1:W-:Y:S04]  /*13620*/  @P0 LDGSTS.E.BYPASS.LTC128B.128 [R227+0xb080], [R172.64], !P6 ;  /* 0x0b080000ace30fae */ /* 0x0003e8000f101d44 */
[----:B------:R1:W-:Y:S04]  /*13630*/  @P0 LDGSTS.E.BYPASS.LTC128B.128 [R227+0xc880], [R170.64], !P2 ;  /* 0x0c880000aae30fae */ /* 0x0003e8000d101d44 */
[----:B------:R1:W-:Y:S04]  /*13640*/  @P0 LDGSTS.E.BYPASS.LTC128B.128 [R227+0xe080], [R158.64], !P5 ;  /* 0x0e0800009ee30fae */ /* 0x0003e8000e901d44 */
[----:B------:R1:W-:Y:S02]  /*13650*/  @P0 LDGSTS.E.BYPASS.LTC128B.128 [R227+0xf880], [R168.64], !P4 ;  /* 0x0f880000a8e30fae */ /* 0x0003e4000e101d44 */
.L_x_945:
[----:B------:R-:W-:Y:S01]  /*13660*/  FMNMX.FTZ R2, R4, R3, !PT ;  /* 0x0000000304027209 */ /* 0x000fe20007810000 */
[----:B-1----:R-:W-:Y:S01]  /*13670*/  LDSM.16.MT88.4 R164, [R206+0x4080] ;  /* 0x00408000cea4783b */ /* 0x002fe20000004200 */
        /* <DEDUP_REMOVED lines=23> */
[----:B------:R-:W-:Y:S02]  /*137f0*/  ISETP.GT.AND P0, PT, R238, RZ, PT ;  /* 0x000000ffee00720c */ /* 0x000fe40003f04270 */
[----:B------:R-:W-:Y:S02]  /*13800*/  FMNMX.FTZ R162, R25, R2, !PT ;  /* 0x0000000219a27209 */ /* 0x000fe40007810000 */
[----:B------:R-:W-:Y:S03]  /*13810*/  FMNMX.FTZ R2, R26, R3, !PT ;  /* 0x000000031a027209 */ /* 0x000fe60007810000 */
[----:B------:R-:W-:Y:S01]  /*13820*/  SHFL.BFLY PT, R161, R162, 0x2, 0x1f ;  /* 0x0c401f00a2a17f89 */ /* 0x000fe200000e0000 */
[----:B------:R-:W-:Y:S07]  /*13830*/  FMNMX.FTZ R158, R27, R2, !PT ;  /* 0x000000021b9e7209 */ /* 0x000fee0007810000 */
[----:B------:R-:W1:Y:S02]  /*13840*/  SHFL.BFLY PT, R3, R158, 0x2, 0x1f ;  /* 0x0c401f009e037f89 */ /* 0x000e6400000e0000 */
[----:B-1----:R-:W-:Y:S02]  /*13850*/  FMNMX.FTZ R159, R158, R3, !PT ;  /* 0x000000039e9f7209 */ /* 0x002fe40007810000 */
[----:B------:R-:W-:Y:S04]  /*13860*/  FMNMX.FTZ R160, R162, R161, !PT ;  /* 0x000000a1a2a07209 */ /* 0x000fe80007810000 */
[----:B------:R-:W1:Y:S08]  /*13870*/  SHFL.BFLY PT, R156, R159, 0x1, 0x1f ;  /* 0x0c201f009f9c7f89 */ /* 0x000e7000000e0000 */
[----:B------:R-:W2:Y:S01]  /*13880*/  SHFL.BFLY PT, R161, R160, 0x1, 0x1f ;  /* 0x0c201f00a0a17f89 */ /* 0x000ea200000e0000 */
[----:B-1----:R-:W-:Y:S05]  /*13890*/  FMNMX.FTZ R156, R156, R159, !PT ;  /* 0x0000009f9c9c7209 */ /* 0x002fea0007810000 */
[----:B------:R-:W-:Y:S01]  /*138a0*/  FMUL.FTZ R176, R156, c[0x0][0x2d0] ;  /* 0x0000b4009cb07a20 */ /* 0x000fe20000410000 */
[----:B--2---:R-:W-:Y:S03]  /*138b0*/  FMNMX.FTZ R3, R160, R161, !PT ;  /* 0x000000a1a0037209 */ /* 0x004fe60007810000 */
[--C-:B------:R-:W-:Y:S01]  /*138c0*/  FFMA.FTZ R6, R6, c[0x0][0x2d0], -R176.reuse ;  /* 0x0000b40006067a23 */ /* 0x100fe200000108b0 */
[----:B------:R-:W1:Y:S01]  /*138d0*/  LDSM.16.MT88.4 R160, [R207+0x4080] ;  /* 0x00408000cfa0783b */ /* 0x000e620000004200 */
[----:B------:R-:W-:Y:S02]  /*138e0*/  FFMA.FTZ R7, R7, c[0x0][0x2d0], -R176 ;  /* 0x0000b40007077a23 */ /* 0x000fe400000108b0 */
[C---:B------:R-:W-:Y:S02]  /*138f0*/  FADD.FTZ R0, -R3.reuse, R0 ;  /* 0x0000000003007221 */ /* 0x040fe40000010100 */
[----:B------:R-:W-:Y:S01]  /*13900*/  FMUL.FTZ R177, R3, c[0x0][0x2d0] ;  /* 0x0000b40003b17a20 */ /* 0x000fe20000410000 */
[----:B------:R-:W-:Y:S01]  /*13910*/  MUFU.EX2 R6, R6 ;  /* 0x0000000600067308 */ /* 0x000fe20000000800 */
[----:B------:R-:W-:Y:S02]  /*13920*/  FMUL.FTZ R2, R0, c[0x0][0x2d0] ;  /* 0x0000b40000027a20 */ /* 0x000fe40000410000 */
[----:B------:R-:W-:Y:S02]  /*13930*/  FADD.FTZ R0, -R156, R157 ;  /* 0x0000009d9c007221 */ /* 0x000fe40000010100 */
[--C-:B------:R-:W-:Y:S02]  /*13940*/  FFMA.FTZ R158, R4, c[0x0][0x2d0], -R177.reuse ;  /* 0x0000b400049e7a23 */ /* 0x100fe400000108b1 */
[----:B------:R-:W-:Y:S02]  /*13950*/  FMUL.FTZ R157, R0, c[0x0][0x2d0] ;  /* 0x0000b400009d7a20 */ /* 0x000fe40000410000 */
[--C-:B------:R-:W-:Y:S01]  /*13960*/  FFMA.FTZ R5, R5, c[0x0][0x2d0], -R177.reuse ;  /* 0x0000b40005057a23 */ /* 0x100fe200000108b1 */
[----:B------:R-:W2:Y:S01]  /*13970*/  MUFU.EX2 R2, R2 ;  /* 0x0000000200027308 */ /* 0x000ea20000000800 */
[--C-:B------:R-:W-:Y:S02]  /*13980*/  FFMA.FTZ R159, R8, c[0x0][0x2d0], -R177.reuse ;  /* 0x0000b400089f7a23 */ /* 0x100fe400000108b1 */
[--C-:B------:R-:W-:Y:S02]  /*13990*/  FFMA.FTZ R180, R9, c[0x0][0x2d0], -R177.reuse ;  /* 0x0000b40009b47a23 */ /* 0x100fe400000108b1 */
[--C-:B------:R-:W-:Y:S02]  /*139a0*/  FFMA.FTZ R182, R11, c[0x0][0x2d0], -R176.reuse ;  /* 0x0000b4000bb67a23 */ /* 0x100fe400000108b0 */
[--C-:B------:R-:W-:Y:S02]  /*139b0*/  FFMA.FTZ R189, R20, c[0x0][0x2d0], -R177.reuse ;  /* 0x0000b40014bd7a23 */ /* 0x100fe400000108b1 */
[--C-:B------:R-:W-:Y:S01]  /*139c0*/  FFMA.FTZ R214, R21, c[0x0][0x2d0], -R177.reuse ;  /* 0x0000b40015d67a23 */ /* 0x100fe200000108b1 */
[----:B------:R3:W4:Y:S01]  /*139d0*/  MUFU.EX2 R0, R157 ;  /* 0x0000009d00007308 */ /* 0x0007220000000800 */
[--C-:B------:R-:W-:Y:S02]  /*139e0*/  FFMA.FTZ R191, R22, c[0x0][0x2d0], -R176.reuse ;  /* 0x0000b40016bf7a23 */ /* 0x100fe400000108b0 */
[--C-:B------:R-:W-:Y:S02]  /*139f0*/  FFMA.FTZ R240, R23, c[0x0][0x2d0], -R176.reuse ;  /* 0x0000b40017f07a23 */ /* 0x100fe400000108b0 */
[----:B------:R-:W-:Y:S01]  /*13a00*/  LDSM.16.MT88.4 R20, [R205+0x9080] ;  /* 0x00908000cd14783b */ /* 0x000fe20000004200 */
        /* <DEDUP_REMOVED lines=10> */
[----:B------:R-:W-:Y:S02]  /*13ab0*/  FMUL.FTZ R32, R2, R32 ;  /* 0x0000002002207220 */ /* 0x000fe40000410000 */
[--C-:B---3--:R-:W-:Y:S02]  /*13ac0*/  FFMA.FTZ R157, R10, c[0x0][0x2d0], -R176.reuse ;  /* 0x0000b4000a9d7a23 */ /* 0x108fe400000108b0 */
[C---:B----4-:R-:W-:Y:S02]  /*13ad0*/  FMUL.FTZ R10, R0.reuse, R154 ;  /* 0x0000009a000a7220 */ /* 0x050fe40000410000 */
[C---:B------:R-:W-:Y:S01]  /*13ae0*/  FMUL.FTZ R11, R0.reuse, R155 ;  /* 0x0000009b000b7220 */ /* 0x040fe20000410000 */
[----:B------:R-:W-:Y:S01]  /*13af0*/  MUFU.EX2 R159, R159 ;  /* 0x0000009f009f7308 */ /* 0x000fe20000000800 */
[C---:B------:R-:W-:Y:S02]  /*13b00*/  FMUL.FTZ R30, R0.reuse, R30 ;  /* 0x0000001e001e7220 */ /* 0x040fe40000410000 */
[----:B------:R-:W-:Y:S02]  /*13b10*/  FMUL.FTZ R31, R0, R31 ;  /* 0x0000001f001f7220 */ /* 0x000fe40000410000 */
[----:B------:R-:W-:Y:S02]  /*13b20*/  FMUL.FTZ R33, R2, R33 ;  /* 0x0000002102217220 */ /* 0x000fe40000410000 */
[C---:B------:R-:W-:Y:S02]  /*13b30*/  FMUL.FTZ R34, R0.reuse, R34 ;  /* 0x0000002200227220 */ /* 0x040fe40000410000 */
[----:B------:R-:W-:Y:S01]  /*13b40*/  FMUL.FTZ R35, R0, R35 ;  /* 0x0000002300237220 */ /* 0x000fe20000410000 */
[----:B------:R-:W3:Y:S01]  /*13b50*/  MUFU.EX2 R180, R180 ;  /* 0x000000b400b47308 */ /* 0x000ee20000000800 */
[C---:B------:R-:W-:Y:S02]  /*13b60*/  FMUL.FTZ R12, R2.reuse, R148 ;  /* 0x00000094020c7220 */ /* 0x040fe40000410000 */
[C---:B------:R-:W-:Y:S01]  /*13b70*/  FMUL.FTZ R13, R2.reuse, R149 ;  /* 0x00000095020d7220 */ /* 0x040fe20000410000 */
[----:B--2---:R-:W-:Y:S01]  /*13b80*/  F2FP.BF16.PACK_AB R152, R5, R158 ;  /* 0x0000009e0598723e */ /* 0x004fe200000010ff */
[C---:B------:R-:W-:Y:S02]  /*13b90*/  FMUL.FTZ R36, R2.reuse, R36 ;  /* 0x0000002402247220 */ /* 0x040fe40000410000 */
[----:B------:R-:W-:Y:S02]  /*13ba0*/  FMUL.FTZ R37, R2, R37 ;  /* 0x0000002502257220 */ /* 0x000fe40000410000 */
[C---:B------:R-:W-:Y:S01]  /*13bb0*/  FMUL.FTZ R38, R0.reuse, R38 ;  /* 0x0000002600267220 */ /* 0x040fe20000410000 */
[----:B------:R-:W2:Y:S01]  /*13bc0*/  MUFU.EX2 R7, R7 ;  /* 0x0000000700077308 */ /* 0x000ea20000000800 */
[----:B------:R-:W-:Y:S02]  /*13bd0*/  FMUL.FTZ R39, R0, R39 ;  /* 0x0000002700277220 */ /* 0x000fe40000410000 */
[C---:B------:R-:W-:Y:S02]  /*13be0*/  FMUL.FTZ R40, R2.reuse, R40 ;  /* 0x0000002802287220 */ /* 0x040fe40000410000 */
[----:B------:R-:W-:Y:S02]  /*13bf0*/  FMUL.FTZ R41, R2, R41 ;  /* 0x0000002902297220 */ /* 0x000fe40000410000 */
[C---:B------:R-:W-:Y:S02]  /*13c00*/  FMUL.FTZ R42, R0.reuse, R42 ;  /* 0x0000002a002a7220 */ /* 0x040fe40000410000 */
[----:B------:R-:W-:Y:S01]  /*13c10*/  FMUL.FTZ R43, R0, R43 ;  /* 0x0000002b002b7220 */ /* 0x000fe20000410000 */
[----:B------:R-:W-:Y:S01]  /*13c20*/  MUFU.EX2 R157, R157 ;  /* 0x0000009d009d7308 */ /* 0x000fe20000000800 */
[C---:B------:R-:W-:Y:S02]  /*13c30*/  FMUL.FTZ R44, R2.reuse, R44 ;  /* 0x0000002c022c7220 */ /* 0x040fe40000410000 */
[----:B------:R-:W-:Y:S01]  /*13c40*/  FMUL.FTZ R45, R2, R45 ;  /* 0x0000002d022d7220 */ /* 0x000fe20000410000 */
[----:B---3--:R-:W-:Y:S01]  /*13c50*/  F2FP.BF16.PACK_AB R154, R180, R159 ;  /* 0x0000009fb49a723e */ /* 0x008fe200000010ff */
[C---:B------:R-:W-:Y:S02]  /*13c60*/  FMUL.FTZ R46, R0.reuse, R46 ;  /* 0x0000002e002e7220 */ /* 0x040fe40000410000 */
[----:B------:R-:W-:Y:S02]  /*13c70*/  FMUL.FTZ R47, R0, R47 ;  /* 0x0000002f002f7220 */ /* 0x000fe40000410000 */
[C---:B------:R-:W-:Y:S01]  /*13c80*/  FMUL.FTZ R48, R2.reuse, R48 ;  /* 0x0000003002307220 */ /* 0x040fe20000410000 */
[----:B------:R-:W3:Y:S01]  /*13c90*/  MUFU.EX2 R182, R182 ;  /* 0x000000b600b67308 */ /* 0x000ee20000000800 */
[----:B------:R-:W-:Y:S02]  /*13ca0*/  FMUL.FTZ R49, R2, R49 ;  /* 0x0000003102317220 */ /* 0x000fe40000410000 */
[C---:B------:R-:W-:Y:S01]  /*13cb0*/  FMUL.FTZ R50, R0.reuse, R50 ;  /* 0x0000003200327220 */ /* 0x040fe20000410000 */
[----:B--2---:R-:W-:Y:S01]  /*13cc0*/  F2FP.BF16.PACK_AB R153, R7, R6 ;  /* 0x000000060799723e */ /* 0x004fe200000010ff */
        /* <DEDUP_REMOVED lines=9> */
[----:B------:R-:W2:Y:S01]  /*13d60*/  MUFU.EX2 R184, R184 ;  /* 0x000000b800b87308 */ /* 0x000ea20000000800 */
[----:B------:R-:W-:Y:S02]  /*13d70*/  FMUL.FTZ R59, R0, R59 ;  /* 0x0000003b003b7220 */ /* 0x000fe40000410000 */
[----:B------:R-:W-:Y:S01]  /*13d80*/  FMUL.FTZ R60, R2, R60 ;  /* 0x0000003c023c7220 */ /* 0x000fe20000410000 */
[----:B---3--:R-:W-:Y:S01]  /*13d90*/  F2FP.BF16.PACK_AB R155, R182, R157 ;  /* 0x0000009db69b723e */ /* 0x008fe200000010ff */
[----:B------:R-:W-:Y:S02]  /*13da0*/  FMUL.FTZ R61, R2, R61 ;  /* 0x0000003d023d7220 */ /* 0x000fe40000410000 */
[C---:B------:R-:W-:Y:S02]  /*13db0*/  FMUL.FTZ R62, R0.reuse, R62 ;  /* 0x0000003e003e7220 */ /* 0x040fe40000410000 */
[----:B------:R-:W-:Y:S01]  /*13dc0*/  FMUL.FTZ R63, R0, R63 ;  /* 0x0000003f003f7220 */ /* 0x000fe20000410000 */
[----:B------:R-:W-:Y:S01]  /*13dd0*/  MUFU.EX2 R189, R189 ;  /* 0x000000bd00bd7308 */ /* 0x000fe20000000800 */
[C---:B-1----:R-:W-:Y:S05]  /*13de0*/  HMMA.16816.F32.BF16 R8, R152.reuse, R160, R8 ;  /* 0x000000a09808723c */ /* 0x042fea0000041808 */
[C---:B------:R-:W-:Y:S02]  /*13df0*/  FMUL.FTZ R64, R2.reuse, R64 ;  /* 0x0000004002407220 */ /* 0x040fe40000410000 */
[----:B------:R-:W-:Y:S01]  /*13e00*/  FMUL.FTZ R65, R2, R65 ;  /* 0x0000004102417220 */ /* 0x000fe20000410000 */
[C---:B------:R-:W-:Y:S01]  /*13e10*/  HMMA.16816.F32.BF16 R28, R152.reuse, R162, R28 ;  /* 0x000000a2981c723c */ /* 0x040fe2000004181c */
[----:B------:R-:W1:Y:S01]  /*13e20*/  LDSM.16.MT88.4 R160, [R204+0x4080] ;  /* 0x00408000cca0783b */ /* 0x000e620000004200 */
[----:B------:R-:W-:Y:S02]  /*13e30*/  MUFU.EX2 R214, R214 ;  /* 0x000000d600d67308 */ /* 0x000fe40000000800 */
[C---:B------:R-:W-:Y:S02]  /*13e40*/  FMUL.FTZ R66, R0.reuse, R66 ;  /* 0x0000004200427220 */ /* 0x040fe40000410000 */
[----:B------:R-:W-:Y:S02]  /*13e50*/  FMUL.FTZ R67, R0, R67 ;  /* 0x0000004300437220 */ /* 0x000fe40000410000 */
[C---:B------:R-:W-:Y:S04]  /*13e60*/  HMMA.16816.F32.BF16 R32, R152.reuse, R164, R32 ;  /* 0x000000a49820723c */ /* 0x040fe80000041820 */
[C---:B------:R-:W-:Y:S01]  /*13e70*/  FMUL.FTZ R68, R2.reuse, R68 ;  /* 0x0000004402447220 */ /* 0x040fe20000410000 */
[----:B------:R-:W-:Y:S01]  /*13e80*/  MUFU.EX2 R191, R191 ;  /* 0x000000bf00bf7308 */ /* 0x000fe20000000800 */
[----:B------:R-:W-:Y:S02]  /*13e90*/  FMUL.FTZ R69, R2, R69 ;  /* 0x0000004502457220 */ /* 0x000fe40000410000 */
[C---:B------:R-:W-:Y:S01]  /*13ea0*/  HMMA.16816.F32.BF16 R36, R152.reuse, R166, R36 ;  /* 0x000000a69824723c */ /* 0x040fe20000041824 */
[----:B------:R-:W3:Y:S03]  /*13eb0*/  LDSM.16.MT88.4 R164, [R207+0x5880] ;  /* 0x00588000cfa4783b */ /* 0x000ee60000004200 */
[C---:B------:R-:W-:Y:S02]  /*13ec0*/  FMUL.FTZ R70, R0.reuse, R70 ;  /* 0x0000004600467220 */ /* 0x040fe40000410000 */
[----:B------:R-:W-:Y:S01]  /*13ed0*/  FMUL.FTZ R71, R0, R71 ;  /* 0x0000004700477220 */ /* 0x000fe20000410000 */
[----:B------:R-:W-:Y:S01]  /*13ee0*/  MUFU.EX2 R240, R240 ;  /* 0x000000f000f07308 */ /* 0x000fe20000000800 */
[C---:B------:R-:W-:Y:S04]  /*13ef0*/  HMMA.16816.F32.BF16 R40, R152.reuse, R168, R40 ;  /* 0x000000a89828723c */ /* 0x040fe80000041828 */
[C---:B------:R-:W-:Y:S02]  /*13f00*/  FMUL.FTZ R72, R2.reuse, R72 ;  /* 0x0000004802487220 */ /* 0x040fe40000410000 */
[----:B------:R-:W-:Y:S02]  /*13f10*/  FMUL.FTZ R73, R2, R73 ;  /* 0x0000004902497220 */ /* 0x000fe40000410000 */
[C---:B------:R-:W-:Y:S01]  /*13f20*/  HMMA.16816.F32.BF16 R44, R152.reuse, R170, R44 ;  /* 0x000000aa982c723c */ /* 0x040fe2000004182c */
[----:B------:R-:W4:Y:S01]  /*13f30*/  LDSM.16.MT88.4 R168, [R206+0x5880] ;  /* 0x00588000cea8783b */ /* 0x000f220000004200 */
[----:B------:R-:W-:Y:S02]  /*13f40*/  MUFU.EX2 R242, R242 ;  /* 0x000000f200f27308 */ /* 0x000fe40000000800 */
[C---:B------:R-:W-:Y:S02]  /*13f50*/  FMUL.FTZ R74, R0.reuse, R74 ;  /* 0x0000004a004a7220 */ /* 0x040fe40000410000 */
[----:B------:R-:W-:Y:S02]  /*13f60*/  FMUL.FTZ R75, R0, R75 ;  /* 0x0000004b004b7220 */ /* 0x000fe40000410000 */
[C---:B------:R-:W-:Y:S01]  /*13f70*/  FMUL.FTZ R76, R2.reuse, R76 ;  /* 0x0000004c024c7220 */ /* 0x040fe20000410000 */
[C---:B-1----:R-:W-:Y:S03]  /*13f80*/  HMMA.16816.F32.BF16 R48, R152.reuse, R160, R48 ;  /* 0x000000a09830723c */ /* 0x042fe60000041830 */
[----:B------:R-:W-:Y:S01]  /*13f90*/  FMUL.FTZ R77, R2, R77 ;  /* 0x0000004d024d7220 */ /* 0x000fe20000410000 */
[----:B------:R-:W-:Y:S01]  /*13fa0*/  MUFU.EX2 R244, R244 ;  /* 0x000000f400f47308 */ /* 0x000fe20000000800 */
[C---:B------:R-:W-:Y:S02]  /*13fb0*/  FMUL.FTZ R78, R0.reuse, R78 ;  /* 0x0000004e004e7220 */ /* 0x040fe40000410000 */
[----:B------:R-:W-:Y:S01]  /*13fc0*/  FMUL.FTZ R79, R0, R79 ;  /* 0x0000004f004f7220 */ /* 0x000fe20000410000 */
[C---:B------:R-:W-:Y:S01]  /*13fd0*/  HMMA.16816.F32.BF16 R52, R152.reuse, R162, R52 ;  /* 0x000000a29834723c */ /* 0x040fe20000041834 */
[----:B------:R-:W1:Y:S03]  /*13fe0*/  LDSM.16.MT88.4 R160, [R205+0x5880] ;  /* 0x00588000cda0783b */ /* 0x000e660000004200 */
[C---:B------:R-:W-:Y:S02]  /*13ff0*/  FMUL.FTZ R80, R2.reuse, R80 ;  /* 0x0000005002507220 */ /* 0x040fe40000410000 */
[----:B------:R-:W-:Y:S02]  /*14000*/  FMUL.FTZ R81, R2, R81 ;  /* 0x0000005102517220 */ /* 0x000fe40000410000 */
[C---:B---3--:R-:W-:Y:S04]  /*14010*/  HMMA.16816.F32.BF16 R56, R152.reuse, R164, R56 ;  /* 0x000000a49838723c */ /* 0x048fe80000041838 */
[C---:B------:R-:W-:Y:S02]  /*14020*/  FMUL.FTZ R82, R0.reuse, R82 ;  /* 0x0000005200527220 */ /* 0x040fe40000410000 */
[----:B------:R-:W-:Y:S02]  /*14030*/  FMUL.FTZ R83, R0, R83 ;  /* 0x0000005300537220 */ /* 0x000fe40000410000 */
[C---:B------:R-:W-:Y:S01]  /*14040*/  HMMA.16816.F32.BF16 R60, R152.reuse, R166, R60 ;  /* 0x000000a6983c723c */ /* 0x040fe2000004183c */
[----:B------:R-:W3:Y:S03]  /*14050*/  LDSM.16.MT88.4 R164, [R204+0x5880] ;  /* 0x00588000cca4783b */ /* 0x000ee60000004200 */
[C---:B------:R-:W-:Y:S02]  /*14060*/  FMUL.FTZ R84, R2.reuse, R84 ;  /* 0x0000005402547220 */ /* 0x040fe40000410000 */
[----:B------:R-:W-:Y:S02]  /*14070*/  FMUL.FTZ R85, R2, R85 ;  /* 0x0000005502557220 */ /* 0x000fe40000410000 */
[C---:B----4-:R-:W-:Y:S04]  /*14080*/  HMMA.16816.F32.BF16 R64, R152.reuse, R168, R64 ;  /* 0x000000a89840723c */ /* 0x050fe80000041840 */
[C---:B------:R-:W-:Y:S02]  /*14090*/  FMUL.FTZ R86, R0.reuse, R86 ;  /* 0x0000005600567220 */ /* 0x040fe40000410000 */
[----:B------:R-:W-:Y:S02]  /*140a0*/  FMUL.FTZ R87, R0, R87 ;  /* 0x0000005700577220 */ /* 0x000fe40000410000 */
[C---:B------:R-:W-:Y:S01]  /*140b0*/  HMMA.16816.F32.BF16 R68, R152.reuse, R170, R68 ;  /* 0x000000aa9844723c */ /* 0x040fe20000041844 */
[----:B------:R-:W4:Y:S03]  /*140c0*/  LDSM.16.MT88.4 R168, [R207+0x7080] ;  /* 0x00708000cfa8783b */ /* 0x000f260000004200 */
[C---:B------:R-:W-:Y:S02]  /*140d0*/  FMUL.FTZ R88, R2.reuse, R88 ;  /* 0x0000005802587220 */ /* 0x040fe40000410000 */
[----:B------:R-:W-:Y:S02]  /*140e0*/  FMUL.FTZ R89, R2, R89 ;  /* 0x0000005902597220 */ /* 0x000fe40000410000 */
[C---:B------:R-:W-:Y:S01]  /*140f0*/  FMUL.FTZ R90, R0.reuse, R90 ;  /* 0x0000005a005a7220 */ /* 0x040fe20000410000 */
[C---:B-1----:R-:W-:Y:S03]  /*14100*/  HMMA.16816.F32.BF16 R72, R152.reuse, R160, R72 ;  /* 0x000000a09848723c */ /* 0x042fe60000041848 */
[----:B------:R-:W-:Y:S02]  /*14110*/  FMUL.FTZ R91, R0, R91 ;  /* 0x0000005b005b7220 */ /* 0x000fe40000410000 */
        /* <DEDUP_REMOVED lines=32> */
[C---:B------:R-:W-:Y:S04]  /*14320*/  FMUL.FTZ R112, R2.reuse, R112 ;  /* 0x0000007002707220 */ /* 0x040fe80000410000 */
[----:B------:R-:W-:Y:S01]  /*14330*/  FMUL.FTZ R113, R2, R113 ;  /* 0x0000007102717220 */ /* 0x000fe20000410000 */
[C---:B------:R-:W-:Y:S01]  /*14340*/  HMMA.16816.F32.BF16 R108, R152.reuse, R166, R108 ;  /* 0x000000a6986c723c */ /* 0x040fe2000004186c */
[----:B------:R-:W3:Y:S02]  /*14350*/  LDSM.16.MT88.4 R164, [R206+0x8880] ;  /* 0x00888000cea4783b */ /* 0x000ee40000004200 */
[C---:B------:R-:W-:Y:S02]  /*14360*/  FMUL.FTZ R114, R0.reuse, R114 ;  /* 0x0000007200727220 */ /* 0x040fe40000410000 */
[----:B------:R-:W-:Y:S02]  /*14370*/  FMUL.FTZ R115, R0, R115 ;  /* 0x0000007300737220 */ /* 0x000fe40000410000 */
[C---:B------:R-:W-:Y:S02]  /*14380*/  FMUL.FTZ R116, R2.reuse, R116 ;  /* 0x0000007402747220 */ /* 0x040fe40000410000 */
[----:B------:R-:W-:Y:S03]  /*14390*/  FMUL.FTZ R117, R2, R117 ;  /* 0x0000007502757220 */ /* 0x000fe60000410000 */
[C---:B----4-:R-:W-:Y:S03]  /*143a0*/  HMMA.16816.F32.BF16 R112, R152.reuse, R168, R112 ;  /* 0x000000a89870723c */ /* 0x050fe60000041870 */
[C---:B------:R-:W-:Y:S02]  /*143b0*/  FMUL.FTZ R118, R0.reuse, R118 ;  /* 0x0000007600767220 */ /* 0x040fe40000410000 */
[----:B------:R-:W-:Y:S02]  /*143c0*/  FMUL.FTZ R119, R0, R119 ;  /* 0x0000007700777220 */ /* 0x000fe40000410000 */
[C---:B------:R-:W-:Y:S02]  /*143d0*/  FMUL.FTZ R120, R2.reuse, R120 ;  /* 0x0000007802787220 */ /* 0x040fe40000410000 */
[----:B------:R-:W-:Y:S03]  /*143e0*/  FMUL.FTZ R121, R2, R121 ;  /* 0x0000007902797220 */ /* 0x000fe60000410000 */
[C---:B------:R-:W-:Y:S01]  /*143f0*/  HMMA.16816.F32.BF16 R116, R152.reuse, R170, R116 ;  /* 0x000000aa9874723c */ /* 0x040fe20000041874 */
[----:B------:R-:W4:Y:S02]  /*14400*/  LDSM.16.MT88.4 R168, [R205+0x8880] ;  /* 0x00888000cda8783b */ /* 0x000f240000004200 */
[C---:B------:R-:W-:Y:S02]  /*14410*/  FMUL.FTZ R122, R0.reuse, R122 ;  /* 0x0000007a007a7220 */ /* 0x040fe40000410000 */
[----:B------:R-:W-:Y:S02]  /*14420*/  FMUL.FTZ R123, R0, R123 ;  /* 0x0000007b007b7220 */ /* 0x000fe40000410000 */
[C---:B------:R-:W-:Y:S02]  /*14430*/  FMUL.FTZ R124, R2.reuse, R124 ;  /* 0x0000007c027c7220 */ /* 0x040fe40000410000 */
[----:B------:R-:W-:Y:S03]  /*14440*/  FMUL.FTZ R125, R2, R125 ;  /* 0x0000007d027d7220 */ /* 0x000fe60000410000 */
[C---:B-1----:R-:W-:Y:S03]  /*14450*/  HMMA.16816.F32.BF16 R120, R152.reuse, R160, R120 ;  /* 0x000000a09878723c */ /* 0x042fe60000041878 */
[C---:B------:R-:W-:Y:S02]  /*14460*/  FMUL.FTZ R126, R0.reuse, R126 ;  /* 0x0000007e007e7220 */ /* 0x040fe40000410000 */
[----:B------:R-:W-:Y:S02]  /*14470*/  FMUL.FTZ R127, R0, R127 ;  /* 0x0000007f007f7220 */ /* 0x000fe40000410000 */
[--C-:B------:R-:W-:Y:S02]  /*14480*/  FFMA.FTZ R183, R14, c[0x0][0x2d0], -R176.reuse ;  /* 0x0000b4000eb77a23 */ /* 0x100fe400000108b0 */
[C---:B------:R-:W-:Y:S03]  /*14490*/  FMUL.FTZ R14, R0.reuse, R150 ;  /* 0x00000096000e7220 */ /* 0x040fe60000410000 */
[C---:B------:R-:W-:Y:S01]  /*144a0*/  HMMA.16816.F32.BF16 R124, R152.reuse, R162, R124 ;  /* 0x000000a2987c723c */ /* 0x040fe2000004187c */
[----:B------:R-:W-:Y:S01]  /*144b0*/  LDSM.16.MT88.4 R160, [R207+0x4880] ;  /* 0x00488000cfa0783b */ /* 0x000fe20000004200 */
[----:B------:R-:W-:Y:S01]  /*144c0*/  MUFU.EX2 R183, R183 ;  /* 0x000000b700b77308 */ /* 0x000fe20000000800 */
[--C-:B------:R-:W-:Y:S02]  /*144d0*/  FFMA.FTZ R186, R15, c[0x0][0x2d0], -R176.reuse ;  /* 0x0000b4000fba7a23 */ /* 0x100fe400000108b0 */
[----:B------:R-:W-:Y:S02]  /*144e0*/  FMUL.FTZ R15, R0, R151 ;  /* 0x00000097000f7220 */ /* 0x000fe40000410000 */
[C---:B------:R-:W-:Y:S02]  /*144f0*/  FMUL.FTZ R128, R2.reuse, R128 ;  /* 0x0000008002807220 */ /* 0x040fe40000410000 */
[----:B------:R-:W1:Y:S03]  /*14500*/  LDSM.16.MT88.4 R148, [R204+0x8880] ;  /* 0x00888000cc94783b */ /* 0x000e660000004200 */
[C---:B---3--:R-:W-:Y:S01]  /*14510*/  HMMA.16816.F32.BF16 R12, R152.reuse, R164, R12 ;  /* 0x000000a4980c723c */ /* 0x048fe2000004180c */
[----:B------:R-:W3:Y:S02]  /*14520*/  MUFU.EX2 R186, R186 ;  /* 0x000000ba00ba7308 */ /* 0x000ee40000000800 */
[----:B------:R-:W-:Y:S02]  /*14530*/  FMUL.FTZ R129, R2, R129 ;  /* 0x0000008102817220 */ /* 0x000fe40000410000 */
[C---:B------:R-:W-:Y:S02]  /*14540*/  FMUL.FTZ R130, R0.reuse, R130 ;  /* 0x0000008200827220 */ /* 0x040fe40000410000 */
[----:B------:R-:W-:Y:S02]  /*14550*/  FMUL.FTZ R131, R0, R131 ;  /* 0x0000008300837220 */ /* 0x000fe40000410000 */
[C---:B------:R-:W-:Y:S03]  /*14560*/  FMUL.FTZ R132, R2.reuse, R132 ;  /* 0x0000008402847220 */ /* 0x040fe60000410000 */
[----:B------:R-:W-:Y:S02]  /*14570*/  FMUL.FTZ R133, R2, R133 ;  /* 0x0000008502857220 */ /* 0x000fe40000410000 */
[C---:B------:R-:W-:Y:S01]  /*14580*/  HMMA.16816.F32.BF16 R128, R152.reuse, R166, R128 ;  /* 0x000000a69880723c */ /* 0x040fe20000041880 */
[----:B------:R-:W5:Y:S02]  /*14590*/  LDSM.16.MT88.4 R164, [R206+0x4880] ;  /* 0x00488000cea4783b */ /* 0x000f640000004200 */
[C---:B------:R-:W-:Y:S02]  /*145a0*/  FMUL.FTZ R134, R0.reuse, R134 ;  /* 0x0000008600867220 */ /* 0x040fe40000410000 */
[----:B------:R-:W-:Y:S02]  /*145b0*/  FMUL.FTZ R135, R0, R135 ;  /* 0x0000008700877220 */ /* 0x000fe40000410000 */
[--C-:B------:R-:W-:Y:S02]  /*145c0*/  FFMA.FTZ R185, R16, c[0x0][0x2d0], -R177.reuse ;  /* 0x0000b40010b97a23 */ /* 0x100fe400000108b1 */
[--C-:B------:R-:W-:Y:S03]  /*145d0*/  FFMA.FTZ R188, R17, c[0x0][0x2d0], -R177.reuse ;  /* 0x0000b40011bc7a23 */ /* 0x100fe600000108b1 */
[C---:B----4-:R-:W-:Y:S01]  /*145e0*/  HMMA.16816.F32.BF16 R132, R152.reuse, R168, R132 ;  /* 0x000000a89884723c */ /* 0x050fe20000041884 */
[----:B------:R-:W-:Y:S02]  /*145f0*/  MUFU.EX2 R185, R185 ;  /* 0x000000b900b97308 */ /* 0x000fe40000000800 */
[--C-:B------:R-:W-:Y:S02]  /*14600*/  FFMA.FTZ R187, R18, c[0x0][0x2d0], -R176.reuse ;  /* 0x0000b40012bb7a23 */ /* 0x100fe400000108b0 */
[--C-:B------:R-:W-:Y:S02]  /*14610*/  FFMA.FTZ R190, R19, c[0x0][0x2d0], -R176.reuse ;  /* 0x0000b40013be7a23 */ /* 0x100fe400000108b0 */
[C---:B------:R-:W-:Y:S02]  /*14620*/  FMUL.FTZ R136, R2.reuse, R136 ;  /* 0x0000008802887220 */ /* 0x040fe40000410000 */
[----:B------:R-:W-:Y:S02]  /*14630*/  FMUL.FTZ R137, R2, R137 ;  /* 0x0000008902897220 */ /* 0x000fe40000410000 */
[----:B------:R-:W4:Y:S01]  /*14640*/  MUFU.EX2 R188, R188 ;  /* 0x000000bc00bc7308 */ /* 0x000f220000000800 */
[C---:B------:R-:W-:Y:S02]  /*14650*/  FMUL.FTZ R138, R0.reuse, R138 ;  /* 0x0000008a008a7220 */ /* 0x040fe40000410000 */
[----:B------:R-:W-:Y:S02]  /*14660*/  FMUL.FTZ R139, R0, R139 ;  /* 0x0000008b008b7220 */ /* 0x000fe40000410000 */
[----:B------:R-:W-:Y:S02]  /*14670*/  FFMA.FTZ R177, R25, c[0x0][0x2d0], -R177 ;  /* 0x0000b40019b17a23 */ /* 0x000fe400000108b1 */
[----:B------:R-:W-:Y:S02]  /*14680*/  FFMA.FTZ R176, R27, c[0x0][0x2d0], -R176 ;  /* 0x0000b4001bb07a23 */ /* 0x000fe400000108b0 */
[----:B------:R-:W-:Y:S01]  /*14690*/  LDSM.16.MT88.4 R24, [R206+0x5080] ;  /* 0x00508000ce18783b */ /* 0x000fe20000004200 */
[C---:B------:R-:W-:Y:S01]  /*146a0*/  HMMA.16816.F32.BF16 R136, R152.reuse, R170, R136 ;  /* 0x000000aa9888723c */ /* 0x040fe20000041888 */
[----:B------:R-:W-:Y:S02]  /*146b0*/  MUFU.EX2 R187, R187 ;  /* 0x000000bb00bb7308 */ /* 0x000fe40000000800 */
[----:B------:R-:W-:Y:S01]  /*146c0*/  FMUL.FTZ R16, R2, R144 ;  /* 0x0000009002107220 */ /* 0x000fe20000410000 */
[----:B--2---:R-:W-:Y:S01]  /*146d0*/  F2FP.BF16.PACK_AB R144, R184, R181 ;  /* 0x000000b5b890723e */ /* 0x004fe200000010ff */
[----:B------:R-:W-:Y:S01]  /*146e0*/  FMUL.FTZ R17, R2, R145 ;  /* 0x0000009102117220 */ /* 0x000fe20000410000 */
[----:B---3--:R-:W-:Y:S01]  /*146f0*/  F2FP.BF16.PACK_AB R145, R186, R183 ;  /* 0x000000b7ba91723e */ /* 0x008fe200000010ff */
[C---:B------:R-:W-:Y:S01]  /*14700*/  FMUL.FTZ R18, R0.reuse, R146 ;  /* 0x0000009200127220 */ /* 0x040fe20000410000 */
[----:B------:R-:W2:Y:S01]  /*14710*/  LDSM.16.MT88.4 R168, [R205+0x4880] ;  /* 0x00488000cda8783b */ /* 0x000ea20000004200 */
[----:B------:R-:W-:Y:S02]  /*14720*/  FMUL.FTZ R19, R0, R147 ;  /* 0x0000009300137220 */ /* 0x000fe40000410000 */
[----:B------:R-:W3:Y:S01]  /*14730*/  MUFU.EX2 R190, R190 ;  /* 0x000000be00be7308 */ /* 0x000ee20000000800 */
[----:B------:R-:W-:Y:S01]  /*14740*/  FMUL.FTZ R140, R2, R140 ;  /* 0x0000008c028c7220 */ /* 0x000fe20000410000 */
[----:B----4-:R-:W-:Y:S01]  /*14750*/  F2FP.BF16.PACK_AB R146, R188, R185 ;  /* 0x000000b9bc92723e */ /* 0x010fe200000010ff */
[----:B------:R-:W-:Y:S02]  /*14760*/  FMUL.FTZ R141, R2, R141 ;  /* 0x0000008d028d7220 */ /* 0x000fe40000410000 */
[C---:B-1----:R-:W-:Y:S03]  /*14770*/  HMMA.16816.F32.BF16 R16, R152.reuse, R148, R16 ;  /* 0x000000949810723c */ /* 0x042fe60000041810 */
[C---:B------:R-:W-:Y:S02]  /*14780*/  FMUL.FTZ R142, R0.reuse, R142 ;  /* 0x0000008e008e7220 */ /* 0x040fe40000410000 */
[----:B------:R-:W-:Y:S01]  /*14790*/  FMUL.FTZ R143, R0, R143 ;  /* 0x0000008f008f7220 */ /* 0x000fe20000410000 */
[----:B------:R-:W1:Y:S01]  /*147a0*/  MUFU.EX2 R243, R177 ;  /* 0x000000b100f37308 */ /* 0x000e620000000800 */
[----:B------:R-:W-:Y:S02]  /*147b0*/  FFMA.FTZ R158, R2, R241, R158 ;  /* 0x000000f1029e7223 */ /* 0x000fe4000001009e */
[----:B------:R-:W-:Y:S03]  /*147c0*/  FFMA.FTZ R6, R0, R239, R6 ;  /* 0x000000ef00067223 */ /* 0x000fe60000010006 */
[----:B------:R-:W-:Y:S01]  /*147d0*/  HMMA.16816.F32.BF16 R140, R152, R150, R140 ;  /* 0x00000096988c723c */ /* 0x000fe2000004188c */
[----:B------:R-:W4:Y:S02]  /*147e0*/  LDSM.16.MT88.4 R148, [R207+0x6080] ;  /* 0x00608000cf94783b */ /* 0x000f240000004200 */
[----:B------:R-:W-:Y:S01]  /*147f0*/  IADD3 R0, R238, -0x1, RZ ;  /* 0xffffffffee007810 */ /* 0x000fe20007ffe0ff */
[----:B------:R1:W1:Y:S01]  /*14800*/  MUFU.EX2 R245, R176 ;  /* 0x000000b000f57308 */ /* 0x0002620000000800 */
[----:B------:R-:W-:Y:S01]  /*14810*/  FADD.FTZ R158, R5, R158 ;  /* 0x0000009e059e7221 */ /* 0x000fe20000010000 */
[----:B---3--:R-:W-:Y:S01]  /*14820*/  F2FP.BF16.PACK_AB R147, R190, R187 ;  /* 0x000000bbbe93723e */ /* 0x008fe200000010ff */
[----:B------:R-:W-:Y:S02]  /*14830*/  FADD.FTZ R6, R7, R6 ;  /* 0x0000000607067221 */ /* 0x000fe40000010000 */
[----:B------:R-:W3:Y:S03]  /*14840*/  LDSM.16.MT88.4 R152, [R206+0x6080] ;  /* 0x00608000ce98783b */ /* 0x000ee60000004200 */
[----:B------:R-:W-:Y:S01]  /*14850*/  MOV R238, R0 ;  /* 0x0000000000ee7202 */ /* 0x000fe20000000f00 */
[----:B------:R-:W-:Y:S01]  /*14860*/  FADD.FTZ R159, R159, R158 ;  /* 0x0000009e9f9f7221 */ /* 0x000fe20000010000 */
[C---:B------:R-:W-:Y:S05]  /*14870*/  HMMA.16816.F32.BF16 R8, R144.reuse, R160, R8 ;  /* 0x000000a09008723c */ /* 0x040fea0000041808 */
[----:B------:R-:W-:Y:S02]  /*14880*/  FADD.FTZ R157, R157, R6 ;  /* 0x000000069d9d7221 */ /* 0x000fe40000010000 */
[----:B------:R-:W-:Y:S01]  /*14890*/  FADD.FTZ R180, R180, R159 ;  /* 0x0000009fb4b47221 */ /* 0x000fe20000010000 */
[C---:B------:R-:W-:Y:S01]  /*148a0*/  HMMA.16816.F32.BF16 R28, R144.reuse, R162, R28 ;  /* 0x000000a2901c723c */ /* 0x040fe2000004181c */
[----:B------:R-:W3:Y:S03]  /*148b0*/  LDSM.16.MT88.4 R160, [R205+0x6080] ;  /* 0x00608000cda0783b */ /* 0x000ee60000004200 */
[----:B------:R-:W-:Y:S01]  /*148c0*/  FADD.FTZ R182, R182, R157 ;  /* 0x0000009db6b67221 */ /* 0x000fe20000010000 */
[----:B------:R-:W-:Y:S01]  /*148d0*/  MOV R157, R156 ;  /* 0x0000009c009d7202 */ /* 0x000fe20000000f00 */
[----:B------:R-:W-:Y:S02]  /*148e0*/  FADD.FTZ R181, R181, R180 ;  /* 0x000000b4b5b57221 */ /* 0x000fe40000010000 */
[C---:B-----5:R-:W-:Y:S01]  /*148f0*/  HMMA.16816.F32.BF16 R32, R144.reuse, R164, R32 ;  /* 0x000000a49020723c */ /* 0x060fe20000041820 */
[----:B-1----:R-:W-:Y:S03]  /*14900*/  LDSM.16.MT88.4 R176, [R204+0x8080] ;  /* 0x00808000ccb0783b */ /* 0x002fe60000004200 */
[----:B------:R-:W-:Y:S02]  /*14910*/  FADD.FTZ R183, R183, R182 ;  /* 0x000000b6b7b77221 */ /* 0x000fe40000010000 */
[----:B------:R-:W-:Y:S02]  /*14920*/  FADD.FTZ R184, R184, R181 ;  /* 0x000000b5b8b87221 */ /* 0x000fe40000010000 */
[C---:B------:R-:W-:Y:S01]  /*14930*/  HMMA.16816.F32.BF16 R36, R144.reuse, R166, R36 ;  /* 0x000000a69024723c */ /* 0x040fe20000041824 */
[----:B------:R-:W1:Y:S03]  /*14940*/  LDSM.16.MT88.4 R164, [R204+0x6080] ;  /* 0x00608000cca4783b */ /* 0x000e660000004200 */
[----:B------:R-:W-:Y:S02]  /*14950*/  FADD.FTZ R186, R186, R183 ;  /* 0x000000b7baba7221 */ /* 0x000fe40000010000 */
[----:B------:R-:W-:Y:S02]  /*14960*/  FADD.FTZ R185, R185, R184 ;  /* 0x000000b8b9b97221 */ /* 0x000fe40000010000 */
[C---:B--2---:R-:W-:Y:S04]  /*14970*/  HMMA.16816.F32.BF16 R40, R144.reuse, R168, R40 ;  /* 0x000000a89028723c */ /* 0x044fe80000041828 */
[----:B------:R-:W-:Y:S02]  /*14980*/  FADD.FTZ R187, R187, R186 ;  /* 0x000000babbbb7221 */ /* 0x000fe40000010000 */
[----:B------:R-:W-:Y:S02]  /*14990*/  FADD.FTZ R188, R188, R185 ;  /* 0x000000b9bcbc7221 */ /* 0x000fe40000010000 */
[C---:B------:R-:W-:Y:S01]  /*149a0*/  HMMA.16816.F32.BF16 R44, R144.reuse, R170, R44 ;  /* 0x000000aa902c723c */ /* 0x040fe2000004182c */
[----:B------:R-:W2:Y:S03]  /*149b0*/  LDSM.16.MT88.4 R168, [R207+0x7880] ;  /* 0x00788000cfa8783b */ /* 0x000ea60000004200 */
[----:B------:R-:W-:Y:S02]  /*149c0*/  FADD.FTZ R190, R190, R187 ;  /* 0x000000bbbebe7221 */ /* 0x000fe40000010000 */
[----:B------:R-:W-:Y:S02]  /*149d0*/  FADD.FTZ R5, R189, R188 ;  /* 0x000000bcbd057221 */ /* 0x000fe40000010000 */
[C---:B------:R-:W-:Y:S04]  /*149e0*/  HMMA.16816.F32.BF16 R48, R144.reuse, R172, R48 ;  /* 0x000000ac9030723c */ /* 0x040fe80000041830 */
[C---:B------:R-:W-:Y:S04]  /*149f0*/  FADD.FTZ R5, R214.reuse, R5 ;  /* 0x00000005d6057221 */ /* 0x040fe80000010000 */
[C---:B------:R-:W-:Y:S01]  /*14a00*/  HMMA.16816.F32.BF16 R52, R144.reuse, R174, R52 ;  /* 0x000000ae9034723c */ /* 0x040fe20000041834 */
[----:B------:R-:W5:Y:S07]  /*14a10*/  LDSM.16.MT88.4 R172, [R206+0x7880] ;  /* 0x00788000ceac783b */ /* 0x000f6e0000004200 */
[C---:B----4-:R-:W-:Y:S08]  /*14a20*/  HMMA.16816.F32.BF16 R56, R144.reuse, R148, R56 ;  /* 0x000000949038723c */ /* 0x050ff00000041838 */
[C---:B------:R-:W-:Y:S01]  /*14a30*/  HMMA.16816.F32.BF16 R60, R144.reuse, R150, R60 ;  /* 0x00000096903c723c */ /* 0x040fe2000004183c */
[----:B------:R-:W4:Y:S07]  /*14a40*/  LDSM.16.MT88.4 R148, [R205+0x7880] ;  /* 0x00788000cd94783b */ /* 0x000f2e0000004200 */
[C---:B---3--:R-:W-:Y:S08]  /*14a50*/  HMMA.16816.F32.BF16 R64, R144.reuse, R152, R64 ;  /* 0x000000989040723c */ /* 0x048ff00000041840 */
[C---:B------:R-:W-:Y:S01]  /*14a60*/  HMMA.16816.F32.BF16 R68, R144.reuse, R154, R68 ;  /* 0x0000009a9044723c */ /* 0x040fe20000041844 */
[----:B------:R-:W3:Y:S07]  /*14a70*/  LDSM.16.MT88.4 R152, [R204+0x7880] ;  /* 0x00788000cc98783b */ /* 0x000eee0000004200 */
[C---:B------:R-:W-:Y:S08]  /*14a80*/  HMMA.16816.F32.BF16 R72, R144.reuse, R160, R72 ;  /* 0x000000a09048723c */ /* 0x040ff00000041848 */
[C---:B------:R-:W-:Y:S01]  /*14a90*/  HMMA.16816.F32.BF16 R76, R144.reuse, R162, R76 ;  /* 0x000000a2904c723c */ /* 0x040fe2000004184c */
[----:B------:R-:W3:Y:S07]  /*14aa0*/  LDSM.16.MT88.4 R160, [R207+0x9080] ;  /* 0x00908000cfa0783b */ /* 0x000eee0000004200 */
[C---:B-1----:R-:W-:Y:S08]  /*14ab0*/  HMMA.16816.F32.BF16 R80, R144.reuse, R164, R80 ;  /* 0x000000a49050723c */ /* 0x042ff00000041850 */
[C---:B------:R-:W-:Y:S01]  /*14ac0*/  HMMA.16816.F32.BF16 R84, R144.reuse, R166, R84 ;  /* 0x000000a69054723c */ /* 0x040fe20000041854 */
[----:B------:R-:W1:Y:S07]  /*14ad0*/  LDSM.16.MT88.4 R164, [R206+0x9080] ;  /* 0x00908000cea4783b */ /* 0x000e6e0000004200 */
[C---:B--2---:R-:W-:Y:S08]  /*14ae0*/  HMMA.16816.F32.BF16 R88, R144.reuse, R168, R88 ;  /* 0x000000a89058723c */ /* 0x044ff00000041858 */
[C---:B------:R-:W-:Y:S01]  /*14af0*/  HMMA.16816.F32.BF16 R92, R144.reuse, R170, R92 ;  /* 0x000000aa905c723c */ /* 0x040fe2000004185c */
[----:B------:R-:W-:Y:S07]  /*14b00*/  LDSM.16.MT88.4 R168, [R204+0x5080] ;  /* 0x00508000cca8783b */ /* 0x000fee0000004200 */
[C---:B-----5:R-:W-:Y:S08]  /*14b10*/  HMMA.16816.F32.BF16 R96, R144.reuse, R172, R96 ;  /* 0x000000ac9060723c */ /* 0x060ff00000041860 */
[C---:B------:R-:W-:Y:S01]  /*14b20*/  HMMA.16816.F32.BF16 R100, R144.reuse, R174, R100 ;  /* 0x000000ae9064723c */ /* 0x040fe20000041864 */
[----:B------:R-:W-:Y:S07]  /*14b30*/  LDSM.16.MT88.4 R172, [R205+0x8080] ;  /* 0x00808000cdac783b */ /* 0x000fee0000004200 */
[C---:B----4-:R-:W-:Y:S08]  /*14b40*/  HMMA.16816.F32.BF16 R104, R144.reuse, R148, R104 ;  /* 0x000000949068723c */ /* 0x050ff00000041868 */
[C---:B------:R-:W-:Y:S01]  /*14b50*/  HMMA.16816.F32.BF16 R108, R144.reuse, R150, R108 ;  /* 0x00000096906c723c */ /* 0x040fe2000004186c */
[----:B------:R-:W2:Y:S07]  /*14b60*/  LDSM.16.MT88.4 R148, [R204+0x9080] ;  /* 0x00908000cc94783b */ /* 0x000eae0000004200 */
[C---:B---3--:R-:W-:Y:S08]  /*14b70*/  HMMA.16816.F32.BF16 R112, R144.reuse, R152, R112 ;  /* 0x000000989070723c */ /* 0x048ff00000041870 */
[C---:B------:R-:W-:Y:S08]  /*14b80*/  HMMA.16816.F32.BF16 R116, R144.reuse, R154, R116 ;  /* 0x0000009a9074723c */ /* 0x040ff00000041874 */
[C---:B------:R-:W-:Y:S08]  /*14b90*/  HMMA.16816.F32.BF16 R120, R144.reuse, R160, R120 ;  /* 0x000000a09078723c */ /* 0x040ff00000041878 */
[C---:B------:R-:W-:Y:S01]  /*14ba0*/  HMMA.16816.F32.BF16 R124, R144.reuse, R162, R124 ;  /* 0x000000a2907c723c */ /* 0x040fe2000004187c */
[----:B------:R-:W3:Y:S07]  /*14bb0*/  LDSM.16.MT88.4 R160, [R207+0x5080] ;  /* 0x00508000cfa0783b */ /* 0x000eee0000004200 */
[C---:B-1----:R-:W-:Y:S08]  /*14bc0*/  HMMA.16816.F32.BF16 R12, R144.reuse, R164, R12 ;  /* 0x000000a4900c723c */ /* 0x042ff0000004180c */
[C---:B------:R-:W-:Y:S01]  /*14bd0*/  HMMA.16816.F32.BF16 R128, R144.reuse, R166, R128 ;  /* 0x000000a69080723c */ /* 0x040fe20000041880 */
[----:B------:R-:W1:Y:S07]  /*14be0*/  LDSM.16.MT88.4 R164, [R205+0x5080] ;  /* 0x00508000cda4783b */ /* 0x000e6e0000004200 */
[C---:B------:R-:W-:Y:S07]  /*14bf0*/  HMMA.16816.F32.BF16 R132, R144.reuse, R20, R132 ;  /* 0x000000149084723c */ /* 0x040fee0000041884 */
[----:B------:R-:W-:Y:S01]  /*14c00*/  F2FP.BF16.PACK_AB R20, R214, R189 ;  /* 0x000000bdd614723e */ /* 0x000fe200000010ff */
[C---:B------:R-:W-:Y:S04]  /*14c10*/  HMMA.16816.F32.BF16 R136, R144.reuse, R22, R136 ;  /* 0x000000169088723c */ /* 0x040fe80000041888 */
[C---:B------:R-:W-:Y:S01]  /*14c20*/  F2FP.BF16.PACK_AB R21, R240.reuse, R191 ;  /* 0x000000bff015723e */ /* 0x040fe200000010ff */
[----:B------:R-:W-:Y:S02]  /*14c30*/  FADD.FTZ R191, R191, R190 ;  /* 0x000000bebfbf7221 */ /* 0x000fe40000010000 */
[----:B------:R-:W-:Y:S01]  /*14c40*/  F2FP.BF16.PACK_AB R22, R243, R242 ;  /* 0x000000f2f316723e */ /* 0x000fe200000010ff */
[C---:B--2---:R-:W-:Y:S04]  /*14c50*/  HMMA.16816.F32.BF16 R16, R144.reuse, R148, R16 ;  /* 0x000000949010723c */ /* 0x044fe80000041810 */
[----:B------:R-:W-:Y:S01]  /*14c60*/  F2FP.BF16.PACK_AB R23, R245, R244 ;  /* 0x000000f4f517723e */ /* 0x000fe200000010ff */
[----:B------:R-:W-:Y:S02]  /*14c70*/  FADD.FTZ R191, R240, R191 ;  /* 0x000000bff0bf7221 */ /* 0x000fe40000010000 */
[----:B------:R-:W-:Y:S01]  /*14c80*/  FADD.FTZ R242, R242, R5 ;  /* 0x00000005f2f27221 */ /* 0x000fe20000010000 */
[----:B------:R-:W-:Y:S01]  /*14c90*/  HMMA.16816.F32.BF16 R140, R144, R150, R140 ;  /* 0x00000096908c723c */ /* 0x000fe2000004188c */
[----:B------:R-:W-:Y:S03]  /*14ca0*/  LDSM.16.MT88.4 R144, [R205+0x6880] ;  /* 0x00688000cd90783b */ /* 0x000fe60000004200 */
[----:B------:R-:W-:Y:S02]  /*14cb0*/  FADD.FTZ R244, R244, R191 ;  /* 0x000000bff4f47221 */ /* 0x000fe40000010000 */
[----:B------:R-:W-:Y:S02]  /*14cc0*/  FADD.FTZ R241, R243, R242 ;  /* 0x000000f2f3f17221 */ /* 0x000fe40000010000 */
[C---:B---3--:R-:W-:Y:S01]  /*14cd0*/  HMMA.16816.F32.BF16 R152, R20.reuse, R160, R8 ;  /* 0x000000a01498723c */ /* 0x048fe20000041808 */
[----:B------:R-:W2:Y:S04]  /*14ce0*/  LDSM.16.MT88.4 R8, [R207+0x6880] ;  /* 0x00688000cf08783b */ /* 0x000ea80000004200 */
[----:B------:R-:W-:Y:S03]  /*14cf0*/  FADD.FTZ R239, R245, R244 ;  /* 0x000000f4f5ef7221 */ /* 0x000fe60000010000 */
[C---:B------:R-:W-:Y:S01]  /*14d00*/  HMMA.16816.F32.BF16 R28, R20.reuse, R162, R28 ;  /* 0x000000a2141c723c */ /* 0x040fe2000004181c */
[----:B------:R-:W-:Y:S07]  /*14d10*/  LDSM.16.MT88.4 R148, [R204+0x6880] ;  /* 0x00688000cc94783b */ /* 0x000fee0000004200 */
[C---:B------:R-:W-:Y:S01]  /*14d20*/  HMMA.16816.F32.BF16 R32, R20.reuse, R24, R32 ;  /* 0x000000181420723c */ /* 0x040fe20000041820 */
[----:B------:R-:W-:Y:S07]  /*14d30*/  LDSM.16.MT88.4 R160, [R207+0x8080] ;  /* 0x00808000cfa0783b */ /* 0x000fee0000004200 */
        /* <DEDUP_REMOVED lines=16> */
[C---:B------:R-:W-:Y:S08]  /*14e40*/  HMMA.16816.F32.BF16 R80, R20.reuse, R148, R80 ;  /* 0x000000941450723c */ /* 0x040ff00000041850 */
[C---:B------:R-:W-:Y:S08]  /*14e50*/  HMMA.16816.F32.BF16 R84, R20.reuse, R150, R84 ;  /* 0x000000961454723c */ /* 0x040ff00000041854 */
[C---:B------:R-:W-:Y:S08]  /*14e60*/  HMMA.16816.F32.BF16 R88, R20.reuse, R160, R88 ;  /* 0x000000a01458723c */ /* 0x040ff00000041858 */
[C---:B------:R-:W-:Y:S01]  /*14e70*/  HMMA.16816.F32.BF16 R92, R20.reuse, R162, R92 ;  /* 0x000000a2145c723c */ /* 0x040fe2000004185c */
[----:B------:R-:W5:Y:S07]  /*14e80*/  LDSM.16.MT88.4 R160, [R204+0x9880] ;  /* 0x00988000cca0783b */ /* 0x000f6e0000004200 */
[C---:B-1----:R-:W-:Y:S08]  /*14e90*/  HMMA.16816.F32.BF16 R96, R20.reuse, R164, R96 ;  /* 0x000000a41460723c */ /* 0x042ff00000041860 */
        /* <DEDUP_REMOVED lines=10> */
[C---:B------:R-:W-:Y:S08]  /*14f40*/  HMMA.16816.F32.BF16 R136, R20.reuse, R26, R136 ;  /* 0x0000001a1488723c */ /* 0x040ff00000041888 */
[C---:B-----5:R-:W-:Y:S08]  /*14f50*/  HMMA.16816.F32.BF16 R144, R20.reuse, R160, R16 ;  /* 0x000000a01490723c */ /* 0x060ff00000041810 */
[----:B------:R-:W-:Y:S01]  /*14f60*/  HMMA.16816.F32.BF16 R140, R20, R162, R140 ;  /* 0x000000a2148c723c */ /* 0x000fe2000004188c */
[----:B------:R-:W-:-:S07]  /*14f70*/  @P0 BRA `(.L_x_946) ;  /* 0xffffd44000000947 */ /* 0x000fce000383ffff */
.L_x_941:
        /* <DEDUP_REMOVED lines=10> */
[----:B-1----:R-:W-:Y:S02]  /*15020*/  FADD.FTZ R5, R6, R5 ;  /* 0x0000000506057221 */ /* 0x002fe40000010000 */
[----:B--2---:R-:W-:-:S03]  /*15030*/  FADD.FTZ R0, R0, R7 ;  /* 0x0000000700007221 */ /* 0x004fc60000010000 */
[----:B------:R-:W-:Y:S02]  /*15040*/  FSETP.NE.FTZ.AND P1, PT, R5, RZ, PT ;  /* 0x000000ff0500720b */ /* 0x000fe40003f35000 */
[----:B------:R-:W-:-:S11]  /*15050*/  FSETP.NE.FTZ.AND P0, PT, R0, RZ, PT ;  /* 0x000000ff0000720b */ /* 0x000fd60003f15000 */
[----:B------:R-:W1:Y:S01]  /*15060*/  @P1 MUFU.RCP R4, R5 ;  /* 0x0000000500041308 */ /* 0x000e620000001000 */
[----:B------:R-:W-:Y:S02]  /*15070*/  @P1 MOV R14, 0x3f317218 ;  /* 0x3f317218000e1802 */ /* 0x000fe40000000f00 */
[----:B------:R-:W-:-:S05]  /*15080*/  @P0 MOV R15, 0x3f317218 ;  /* 0x3f317218000f0802 */ /* 0x000fca0000000f00 */
[----:B------:R-:W2:Y:S08]  /*15090*/  @P1 MUFU.LG2 R5, R5 ;  /* 0x0000000500051308 */ /* 0x000eb00000000c00 */
[----:B------:R-:W3:Y:S01]  /*150a0*/  @P0 MUFU.LG2 R10, R0 ;  /* 0x00000000000a0308 */ /* 0x000ee20000000c00 */
[C---:B-1----:R-:W-:Y:S02]  /*150b0*/  FMUL.FTZ R152, R4.reuse, R152 ;  /* 0x0000009804987220 */ /* 0x042fe40000410000 */
[----:B------:R-:W-:-:S02]  /*150c0*/  FMUL.FTZ R153, R4, R153 ;  /* 0x0000009904997220 */ /* 0x000fc40000410000 */
[C---:B------:R-:W-:Y:S02]  /*150d0*/  FMUL.FTZ R28, R4.reuse, R28 ;  /* 0x0000001c041c7220 */ /* 0x040fe40000410000 */
[----:B------:R-:W-:Y:S01]  /*150e0*/  FMUL.FTZ R29, R4, R29 ;  /* 0x0000001d041d7220 */ /* 0x000fe20000410000 */
[----:B------:R1:W4:Y:S01]  /*150f0*/  @P0 MUFU.RCP R2, R0 ;  /* 0x0000000000020308 */ /* 0x0003220000001000 */
[----:B--2---:R-:W-:Y:S02]  /*15100*/  @P1 FMUL.FTZ R12, R5, 0.69314718246459960938 ;  /* 0x3f317218050c1820 */ /* 0x004fe40000410000 */
[----:B------:R-:W-:Y:S02]  /*15110*/  @P1 FMUL.FTZ R5, R14, c[0x0][0x2d0] ;  /* 0x0000b4000e051a20 */ /* 0x000fe40000410000 */
[C---:B------:R-:W-:Y:S02]  /*15120*/  FMUL.FTZ R32, R4.reuse, R32 ;  /* 0x0000002004207220 */ /* 0x040fe40000410000 */
[----:B------:R-:W-:-:S02]  /*15130*/  FMUL.FTZ R33, R4, R33 ;  /* 0x0000002104217220 */ /* 0x000fc40000410000 */
[----:B---3--:R-:W-:Y:S02]  /*15140*/  @P0 FMUL.FTZ R14, R10, 0.69314718246459960938 ;  /* 0x3f3172180a0e0820 */ /* 0x008fe40000410000 */
[----:B------:R-:W-:Y:S02]  /*15150*/  @P0 FMUL.FTZ R10, R15, c[0x0][0x2d0] ;  /* 0x0000b4000f0a0a20 */ /* 0x000fe40000410000 */
[C---:B------:R-:W-:Y:S02]  /*15160*/  FMUL.FTZ R36, R4.reuse, R36 ;  /* 0x0000002404247220 */ /* 0x040fe40000410000 */
[C---:B------:R-:W-:Y:S01]  /*15170*/  FMUL.FTZ R37, R4.reuse, R37 ;  /* 0x0000002504257220 */ /* 0x040fe20000410000 */
[----:B-1----:R-:W-:Y:S01]  /*15180*/  MOV R0, 0xff800000 ;  /* 0xff80000000007802 */ /* 0x002fe20000000f00 */
        /* <DEDUP_REMOVED lines=56> */
[C---:B----4-:R-:W-:Y:S02]  /*15510*/  FMUL.FTZ R154, R2.reuse, R154 ;  /* 0x0000009a029a7220 */ /* 0x050fe40000410000 */
        /* <DEDUP_REMOVED lines=65> */
.L_x_875:
[----:B------:R-:W-:Y:S01]  /*15930*/  ULDC.64 UR4, c[0x0][0x118] ;  /* 0x0000460000047ab9 */ /* 0x000fe20000000a00 */
[----:B------:R-:W-:Y:S01]  /*15940*/  SHF.R.S32.HI R2, RZ, 0x1f, R215 ;  /* 0x0000001fff027819 */ /* 0x000fe200000114d7 */
[----:B------:R-:W-:Y:S05]  /*15950*/  @P2 BRA `(.L_x_947) ;  /* 0x00001a8000002947 */ /* 0x000fea0003800000 */
[----:B------:R-:W1:Y:S01]  /*15960*/  S2R R3, SR_TID.X ;  /* 0x0000000000037919 */ /* 0x000e620000002100 */
[----:B------:R-:W-:-:S02]  /*15970*/  F2FP.BF16.PACK_AB R12, R7, R6 ;  /* 0x00000006070c723e */ /* 0x000fc400000010ff */
[----:B------:R-:W-:Y:S01]  /*15980*/  F2FP.BF16.PACK_AB R4, R13, R4 ;  /* 0x000000040d04723e */ /* 0x000fe200000010ff */
[----:B------:R-:W-:Y:S01]  /*15990*/  BAR.SYNC.DEFER_BLOCKING 0x1, 0x100 ;  /* 0x0044000000007b1d */ /* 0x000fe20000010000 */
        /* <DEDUP_REMOVED lines=10> */
[----:B-1----:R-:W-:-:S02]  /*15a40*/  SHF.R.S32.HI R10, RZ, 0x1f, R3 ;  /* 0x0000001fff0a7819 */ /* 0x002fc40000011403 */
[----:B------:R-:W-:Y:S02]  /*15a50*/  F2FP.BF16.PACK_AB R44, R45, R44 ;  /* 0x0000002c2d2c723e */ /* 0x000fe400000010ff */
[----:B------:R-:W-:Y:S02]  /*15a60*/  LEA.HI R5, R10, R3, RZ, 0x2 ;  /* 0x000000030a057211 */ /* 0x000fe400078f10ff */
[----:B------:R-:W-:Y:S02]  /*15a70*/  F2FP.BF16.PACK_AB R46, R47, R46 ;  /* 0x0000002e2f2e723e */ /* 0x000fe400000010ff */
[--C-:B------:R-:W-:Y:S02]  /*15a80*/  SHF.R.S32.HI R7, RZ, 0x2, R5.reuse ;  /* 0x00000002ff077819 */ /* 0x100fe40000011405 */
[----:B------:R-:W-:Y:S02]  /*15a90*/  SHF.R.S32.HI R6, RZ, 0x1f, R5 ;  /* 0x0000001fff067819 */ /* 0x000fe40000011405 */
[----:B------:R-:W-:-:S02]  /*15aa0*/  LOP3.LUT R14, R5, 0xfffffffc, RZ, 0xc0, !PT ;  /* 0xfffffffc050e7812 */ /* 0x000fc400078ec0ff */
[----:B------:R-:W-:Y:S02]  /*15ab0*/  LEA.HI R6, R6, R7, RZ, 0x3 ;  /* 0x0000000706067211 */ /* 0x000fe400078f18ff */
[----:B------:R-:W-:Y:S01]  /*15ac0*/  F2FP.BF16.PACK_AB R48, R49, R48 ;  /* 0x000000303130723e */ /* 0x000fe200000010ff */
[----:B------:R-:W-:Y:S01]  /*15ad0*/  IMAD.IADD R14, R3, 0x1, -R14 ;  /* 0x00000001030e7824 */ /* 0x000fe200078e0a0e */
[----:B------:R-:W-:Y:S02]  /*15ae0*/  LOP3.LUT R6, R6, 0xfffffff8, RZ, 0xc0, !PT ;  /* 0xfffffff806067812 */ /* 0x000fe400078ec0ff */
[----:B------:R-:W-:Y:S02]  /*15af0*/  F2FP.BF16.PACK_AB R50, R51, R50 ;  /* 0x000000323332723e */ /* 0x000fe400000010ff */
[----:B------:R-:W-:Y:S01]  /*15b00*/  F2FP.BF16.PACK_AB R52, R53, R52 ;  /* 0x000000343534723e */ /* 0x000fe200000010ff */
[----:B------:R-:W-:Y:S01]  /*15b10*/  IMAD.IADD R7, R7, 0x1, -R6 ;  /* 0x0000000107077824 */ /* 0x000fe200078e0a06 */
[----:B------:R-:W-:-:S02]  /*15b20*/  LEA.HI R6, R10, R3, RZ, 0x5 ;  /* 0x000000030a067211 */ /* 0x000fc400078f28ff */
[----:B------:R-:W-:Y:S01]  /*15b30*/  F2FP.BF16.PACK_AB R54, R55, R54 ;  /* 0x000000363736723e */ /* 0x000fe200000010ff */
[C---:B------:R-:W-:Y:S01]  /*15b40*/  IMAD.SHL.U32 R13, R7.reuse, 0x40, RZ ;  /* 0x00000040070d7824 */ /* 0x040fe200078e00ff */
[----:B------:R-:W-:Y:S02]  /*15b50*/  SHF.R.S32.HI R5, RZ, 0x5, R6 ;  /* 0x00000005ff057819 */ /* 0x000fe40000011406 */
[----:B------:R-:W-:Y:S02]  /*15b60*/  LOP3.LUT R16, R7, 0x1, RZ, 0xc0, !PT ;  /* 0x0000000107107812 */ /* 0x000fe400078ec0ff */
[----:B------:R-:W-:Y:S01]  /*15b70*/  LOP3.LUT R13, R13, 0x1c0, RZ, 0xc0, !PT ;  /* 0x000001c00d0d7812 */ /* 0x000fe200078ec0ff */
[----:B------:R-:W-:Y:S01]  /*15b80*/  IMAD R15, R5, 0x200, R14 ;  /* 0x00000200050f7824 */ /* 0x000fe200078e020e */
[----:B------:R-:W-:Y:S02]  /*15b90*/  ISETP.NE.U32.AND P0, PT, R16, 0x1, PT ;  /* 0x000000011000780c */ /* 0x000fe40003f05070 */
[----:B------:R-:W-:-:S02]  /*15ba0*/  LEA.HI R18, R13, R13, RZ, 0x1d ;  /* 0x0000000d0d127211 */ /* 0x000fc400078fe8ff */
[----:B------:R-:W-:Y:S01]  /*15bb0*/  R2P PR, R7, 0x6 ;  /* 0x0000000607007804 */ /* 0x000fe20000000000 */
[----:B------:R-:W-:Y:S01]  /*15bc0*/  IMAD.MOV.U32 R7, RZ, RZ, 0x20 ;  /* 0x00000020ff077424 */ /* 0x000fe200078e00ff */
[----:B------:R-:W-:Y:S01]  /*15bd0*/  F2FP.BF16.PACK_AB R56, R57, R56 ;  /* 0x000000383938723e */ /* 0x000fe200000010ff */
[----:B------:R-:W-:Y:S01]  /*15be0*/  IMAD.U32 R15, R15, 0x2, R18 ;  /* 0x000000020f0f7824 */ /* 0x000fe200078e0012 */
[----:B------:R-:W-:Y:S02]  /*15bf0*/  F2FP.BF16.PACK_AB R58, R59, R58 ;  /* 0x0000003a3b3a723e */ /* 0x000fe400000010ff */
[----:B------:R-:W-:Y:S01]  /*15c00*/  F2FP.BF16.PACK_AB R60, R61, R60 ;  /* 0x0000003c3d3c723e */ /* 0x000fe200000010ff */
[----:B------:R-:W-:Y:S01]  /*15c10*/  IMAD.SHL.U32 R15, R15, 0x2, RZ ;  /* 0x000000020f0f7824 */ /* 0x000fe200078e00ff */
[----:B------:R-:W-:Y:S02]  /*15c20*/  F2FP.BF16.PACK_AB R62, R63, R62 ;  /* 0x0000003e3f3e723e */ /* 0x000fe400000010ff */
[----:B------:R-:W-:-:S02]  /*15c30*/  F2FP.BF16.PACK_AB R64, R65, R64 ;  /* 0x000000404140723e */ /* 0x000fc400000010ff */
[C---:B------:R-:W-:Y:S01]  /*15c40*/  IADD3 R16, R15.reuse, 0x80, RZ ;  /* 0x000000800f107810 */ /* 0x040fe20007ffe0ff */
[----:B------:R-:W-:Y:S01]  /*15c50*/  STS [R15+0x80], R152 ;  /* 0x000080980f007388 */ /* 0x000fe20000000800 */
[----:B------:R-:W-:Y:S02]  /*15c60*/  IADD3 R13, R15, 0x70, RZ ;  /* 0x000000700f0d7810 */ /* 0x000fe40007ffe0ff */
[----:B------:R-:W-:Y:S01]  /*15c70*/  @P0 IADD3 R13, R16, 0x10, RZ ;  /* 0x00000010100d0810 */ /* 0x000fe20007ffe0ff */
[----:B------:R-:W-:Y:S01]  /*15c80*/  STS [R15+0x480], R154 ;  /* 0x0004809a0f007388 */ /* 0x000fe20000000800 */
[----:B------:R-:W-:Y:S01]  /*15c90*/  SEL R16, R7, 0xffffffe0, !P1 ;  /* 0xffffffe007107807 */ /* 0x000fe20004800000 */
[----:B------:R-:W-:Y:S01]  /*15ca0*/  IMAD.MOV.U32 R7, RZ, RZ, 0x40 ;  /* 0x00000040ff077424 */ /* 0x000fe200078e00ff */
[----:B------:R-:W-:Y:S01]  /*15cb0*/  F2FP.BF16.PACK_AB R66, R67, R66 ;  /* 0x000000424342723e */ /* 0x000fe200000010ff */
[----:B------:R-:W-:Y:S01]  /*15cc0*/  STS [R13], R28 ;  /* 0x0000001c0d007388 */ /* 0x000fe20000000800 */
[----:B------:R-:W-:Y:S01]  /*15cd0*/  F2FP.BF16.PACK_AB R68, R69, R68 ;  /* 0x000000444544723e */ /* 0x000fe200000010ff */
[----:B------:R-:W-:Y:S01]  /*15ce0*/  IMAD.IADD R17, R15, 0x1, R16 ;  /* 0x000000010f117824 */ /* 0x000fe200078e0210 */
[----:B------:R-:W-:Y:S01]  /*15cf0*/  SEL R18, R7, 0xffffffc0, !P2 ;  /* 0xffffffc007127807 */ /* 0x000fe20005000000 */
[----:B------:R-:W-:Y:S01]  /*15d00*/  IMAD.IADD R7, R16, 0x1, R13 ;  /* 0x0000000110077824 */ /* 0x000fe200078e020d */
[----:B------:R-:W-:Y:S01]  /*15d10*/  STS [R13+0x400], R30 ;  /* 0x0004001e0d007388 */ /* 0x000fe20000000800 */
[----:B------:R-:W-:-:S02]  /*15d20*/  F2FP.BF16.PACK_AB R70, R71, R70 ;  /* 0x000000464746723e */ /* 0x000fc400000010ff */
[--C-:B------:R-:W-:Y:S01]  /*15d30*/  IMAD.IADD R19, R15, 0x1, R18.reuse ;  /* 0x000000010f137824 */ /* 0x100fe200078e0212 */
[----:B------:R-:W-:Y:S01]  /*15d40*/  STS [R17+0x80], R32 ;  /* 0x0000802011007388 */ /* 0x000fe20000000800 */
[C---:B------:R-:W-:Y:S01]  /*15d50*/  IMAD.IADD R21, R18.reuse, 0x1, R13 ;  /* 0x0000000112157824 */ /* 0x040fe200078e020d */
[----:B------:R-:W-:Y:S01]  /*15d60*/  F2FP.BF16.PACK_AB R72, R73, R72 ;  /* 0x000000484948723e */ /* 0x000fe200000010ff */
[----:B------:R-:W-:Y:S01]  /*15d70*/  IMAD.IADD R23, R18, 0x1, R17 ;  /* 0x0000000112177824 */ /* 0x000fe200078e0211 */
[----:B------:R-:W-:Y:S01]  /*15d80*/  STS [R17+0x480], R34 ;  /* 0x0004802211007388 */ /* 0x000fe20000000800 */
[----:B------:R-:W-:Y:S01]  /*15d90*/  IMAD.IADD R25, R7, 0x1, R18 ;  /* 0x0000000107197824 */ /* 0x000fe200078e0212 */
[----:B------:R-:W-:Y:S02]  /*15da0*/  F2FP.BF16.PACK_AB R74, R75, R74 ;  /* 0x0000004a4b4a723e */ /* 0x000fe400000010ff */
        /* <DEDUP_REMOVED lines=55> */
[----:B------:R-:W-:-:S02]  /*16120*/  ISETP.NE.U32.AND P1, PT, RZ, c[0x0][0x508], PT ;  /* 0x00014200ff007a0c */ /* 0x000fc40003f25070 */
[----:B------:R-:W-:Y:S01]  /*16130*/  ISETP.NE.U32.AND P0, PT, RZ, c[0x0][0x500], PT ;  /* 0x00014000ff007a0c */ /* 0x000fe20003f05070 */
[----:B------:R-:W-:Y:S01]  /*16140*/  STS [R19+0x4480], R74 ;  /* 0x0044804a13007388 */ /* 0x000fe20000000800 */
[----:B------:R-:W-:Y:S02]  /*16150*/  ISETP.NE.AND.EX P1, PT, RZ, c[0x0][0x50c], PT, P1 ;  /* 0x00014300ff007a0c */ /* 0x000fe40003f25310 */
[----:B------:R-:W-:Y:S01]  /*16160*/  ISETP.NE.AND.EX P0, PT, RZ, c[0x0][0x504], PT, P0 ;  /* 0x00014100ff007a0c */ /* 0x000fe20003f05300 */
        /* <DEDUP_REMOVED lines=24> */
[----:B------:R-:W-:Y:S01]  /*162f0*/  STS [R13+0xc000], R124 ;  /* 0x00c0007c0d007388 */ /* 0x000fe20000000800 */
[----:B-1----:R-:W-:-:S03]  /*16300*/  IMAD.MOV.U32 R9, RZ, RZ, 0x4 ;  /* 0x00000004ff097424 */ /* 0x002fc600078e00ff */
        /* <DEDUP_REMOVED lines=9> */
[----:B-1----:R-:W-:-:S03]  /*163a0*/  IMAD.WIDE R16, R218, R9, c[0x0][0x500] ;  /* 0x00014000da107625 */ /* 0x002fc600078e0209 */
[----:B------:R3:W-:Y:S04]  /*163b0*/  STS [R23+0xc080], R144 ;  /* 0x00c0809017007388 */ /* 0x0007e80000000800 */
[----:B------:R3:W-:Y:S04]  /*163c0*/  STS [R23+0xc480], R146 ;  /* 0x00c4809217007388 */ /* 0x0007e80000000800 */
[----:B------:R3:W-:Y:S04]  /*163d0*/  STS [R25+0xc000], R140 ;  /* 0x00c0008c19007388 */ /* 0x0007e80000000800 */
[----:B------:R3:W-:Y:S04]  /*163e0*/  STS [R25+0xc400], R142 ;  /* 0x00c4008e19007388 */ /* 0x0007e80000000800 */
[----:B------:R-:W-:Y:S01]  /*163f0*/  BAR.SYNC.DEFER_BLOCKING 0x1, 0x100 ;  /* 0x0044000000007b1d */ /* 0x000fe20000010000 */
[----:B------:R-:W-:-:S02]  /*16400*/  IMAD.MOV.U32 R4, RZ, RZ, c[0x0][0x388] ;  /* 0x0000e200ff047624 */ /* 0x000fc400078e00ff */
[----:B--2---:R-:W-:-:S03]  /*16410*/  @P1 IMAD.WIDE R18, R218, R9, c[0x0][0x508] ;  /* 0x00014200da121625 */ /* 0x004fc600078e0209 */
[----:B------:R-:W2:Y:S04]  /*16420*/  @P0 LDG.E R7, [R16.64] ;  /* 0x0000000410070981 */ /* 0x000ea8000c1e1900 */
[----:B------:R3:W5:Y:S01]  /*16430*/  @P1 LDG.E R4, [R18.64] ;  /* 0x0000000412041981 */ /* 0x000762000c1e1900 */
[----:B------:R-:W-:Y:S02]  /*16440*/  CS2R R12, SRZ ;  /* 0x00000000000c7805 */ /* 0x000fe4000001ff00 */
[--C-:B--2---:R-:W-:Y:S01]  /*16450*/  @P0 SHF.R.S32.HI R13, RZ, 0x1f, R7.reuse ;  /* 0x0000001fff0d0819 */ /* 0x104fe20000011407 */
[----:B------:R-:W-:Y:S01]  /*16460*/  @P0 IMAD.MOV.U32 R12, RZ, RZ, R7 ;  /* 0x000000ffff0c0224 */ /* 0x000fe200078e0007 */
[----:B------:R-:W-:Y:S05]  /*16470*/  @P1 BRA `(.L_x_948) ;  /* 0x0000004000001947 */ /* 0x000fea0003800000 */
[----:B---3--:R-:W-:Y:S05]  /*16480*/  @!P0 BRA `(.L_x_948) ;  /* 0x0000003000008947 */ /* 0x008fea0003800000 */
[----:B-----5:R-:W2:Y:S04]  /*16490*/  LDG.E R4, [R16.64] ;  /* 0x0000000410047981 */ /* 0x020ea8000c1e1900 */
[----:B------:R-:W2:Y:S02]  /*164a0*/  LDG.E R7, [R16.64+0x4] ;  /* 0x0000040410077981 */ /* 0x000ea4000c1e1900 */
[----:B--2---:R-:W-:-:S02]  /*164b0*/  IADD3 R4, -R4, R7, RZ ;  /* 0x0000000704047210 */ /* 0x004fc40007ffe1ff */
.L_x_948:
[----:B---3--:R-:W-:Y:S01]  /*164c0*/  LOP3.LUT R6, R6, 0xffffffe0, RZ, 0xc0, !PT ;  /* 0xffffffe006067812 */ /* 0x008fe200078ec0ff */
[----:B------:R-:W1:Y:S01]  /*164d0*/  S2R R72, SR_CTAID.X ;  /* 0x0000000000487919 */ /* 0x000e620000002500 */
[----:B------:R-:W-:Y:S01]  /*164e0*/  SHF.R.S32.HI R16, RZ, 0x1f, R5 ;  /* 0x0000001fff107819 */ /* 0x000fe20000011405 */
[----:B------:R-:W-:Y:S01]  /*164f0*/  IMAD.MOV.U32 R9, RZ, RZ, c[0x0][0x4e8] ;  /* 0x00013a00ff097624 */ /* 0x000fe200078e00ff */
[----:B------:R-:W-:Y:S01]  /*16500*/  LEA.HI R11, R14, R14, RZ, 0x1 ;  /* 0x0000000e0e0b7211 */ /* 0x000fe200078f08ff */
[----:B------:R-:W-:Y:S01]  /*16510*/  IMAD.IADD R7, R3, 0x1, -R6 ;  /* 0x0000000103077824 */ /* 0x000fe200078e0a06 */
[----:B------:R-:W-:Y:S01]  /*16520*/  LEA.HI R16, R16, R5, RZ, 0x3 ;  /* 0x0000000510107211 */ /* 0x000fe200078f18ff */
[----:B------:R-:W-:Y:S01]  /*16530*/  IMAD.MOV.U32 R19, RZ, RZ, R13 ;  /* 0x000000ffff137224 */ /* 0x000fe200078e000d */
[----:B------:R-:W-:Y:S01]  /*16540*/  LOP3.LUT R11, R11, 0x1ffffffe, RZ, 0xc0, !PT ;  /* 0x1ffffffe0b0b7812 */ /* 0x000fe200078ec0ff */
[----:B------:R-:W-:Y:S01]  /*16550*/  BSSY B0, `(.L_x_949) ;  /* 0x000008b000007945 */ /* 0x000fe20003800000 */
[----:B------:R-:W-:-:S02]  /*16560*/  SHF.R.S32.HI R6, RZ, 0x1f, R7 ;  /* 0x0000001fff067819 */ /* 0x000fc40000011407 */
[----:B------:R-:W-:Y:S01]  /*16570*/  LOP3.LUT R16, R16, 0xffffff8, RZ, 0xc0, !PT ;  /* 0x0ffffff810107812 */ /* 0x000fe200078ec0ff */
[----:B------:R-:W-:Y:S01]  /*16580*/  IMAD.IADD R14, R14, 0x1, -R11 ;  /* 0x000000010e0e7824 */ /* 0x000fe200078e0a0b */
[----:B------:R-:W-:Y:S02]  /*16590*/  LEA.HI R6, R6, R7, RZ, 0x2 ;  /* 0x0000000706067211 */ /* 0x000fe400078f10ff */
[----:B------:R-:W-:Y:S02]  /*165a0*/  IADD3 R5, R5, -R16, RZ ;  /* 0x8000001005057210 */ /* 0x000fe40007ffe0ff */
[----:B------:R-:W-:Y:S02]  /*165b0*/  SHF.R.S32.HI R6, RZ, 0x2, R6 ;  /* 0x00000002ff067819 */ /* 0x000fe40000011406 */
[----:B------:R-:W-:Y:S02]  /*165c0*/  ISETP.NE.AND P1, PT, R9, 0x1, PT ;  /* 0x000000010900780c */ /* 0x000fe40003f25270 */
[----:B------:R-:W-:Y:S01]  /*165d0*/  MOV R18, R12 ;  /* 0x0000000c00127202 */ /* 0x000fe20000000f00 */
[----:B------:R-:W-:Y:S01]  /*165e0*/  IMAD R5, R5, 0x10, R6 ;  /* 0x0000001005057824 */ /* 0x000fe200078e0206 */
[----:B------:R-:W-:Y:S01]  /*165f0*/  LOP3.LUT P2, RZ, R7, 0x3, RZ, 0xc0, !PT ;  /* 0x0000000307ff7812 */ /* 0x000fe2000784c0ff */
[----:B------:R-:W-:Y:S01]  /*16600*/  IMAD R6, R2, c[0x0][0x490], RZ ;  /* 0x0001240002067a24 */ /* 0x000fe200078e02ff */
[-C--:B------:R-:W-:Y:S01]  /*16610*/  LEA.HI R17, R10, R3.reuse, RZ, 0x3 ;  /* 0x000000030a117211 */ /* 0x080fe200078f18ff */
[----:B------:R-:W-:Y:S01]  /*16620*/  IMAD R9, R14, 0x8, R5 ;  /* 0x000000080e097824 */ /* 0x000fe200078e0205 */
[----:B------:R-:W-:Y:S01]  /*16630*/  LEA.HI R10, R10, R3, RZ, 0x6 ;  /* 0x000000030a0a7211 */ /* 0x000fe200078f30ff */
[----:B------:R-:W-:-:S02]  /*16640*/  IMAD R7, R13, c[0x0][0x3a0], RZ ;  /* 0x0000e8000d077a24 */ /* 0x000fc400078e02ff */
[----:B------:R-:W-:Y:S01]  /*16650*/  IMAD.WIDE.U32 R18, R215, c[0x0][0x490], R18 ;  /* 0x00012400d7127a25 */ /* 0x000fe200078e0012 */
[----:B-1----:R-:W-:-:S03]  /*16660*/  LEA R9, R72, R9, 0x7 ;  /* 0x0000000948097211 */ /* 0x002fc600078e38ff */
[----:B------:R-:W-:Y:S01]  /*16670*/  IMAD R11, R215, c[0x0][0x494], R6 ;  /* 0x00012500d70b7a24 */ /* 0x000fe200078e0206 */
[----:B------:R-:W-:Y:S01]  /*16680*/  LOP3.LUT R6, R17, 0xfffffff8, RZ, 0xc0, !PT ;  /* 0xfffffff811067812 */ /* 0x000fe200078ec0ff */
[C---:B------:R-:W-:Y:S01]  /*16690*/  IMAD R7, R12.reuse, c[0x0][0x3a4], R7 ;  /* 0x0000e9000c077a24 */ /* 0x040fe200078e0207 */
[----:B------:R-:W-:Y:S01]  /*166a0*/  SHF.R.S32.HI R17, RZ, 0x3, R17 ;  /* 0x00000003ff117819 */ /* 0x000fe20000011411 */
[----:B------:R-:W-:-:S04]  /*166b0*/  IMAD.WIDE.U32 R12, R12, c[0x0][0x3a0], RZ ;  /* 0x0000e8000c0c7a25 */ /* 0x000fc800078e00ff */
[----:B------:R-:W-:Y:S01]  /*166c0*/  IMAD.IADD R19, R19, 0x1, R11 ;  /* 0x0000000113137824 */ /* 0x000fe200078e020b */
[----:B------:R-:W-:Y:S01]  /*166d0*/  IADD3 R13, R13, R7, RZ ;  /* 0x000000070d0d7210 */ /* 0x000fe20007ffe0ff */
[----:B------:R-:W-:-:S04]  /*166e0*/  @P1 IMAD.HI.U32 R11, R9, c[0x0][0x4ec], RZ ;  /* 0x00013b00090b1a27 */ /* 0x000fc800078e00ff */
[----:B------:R-:W-:Y:S01]  /*166f0*/  IMAD.IADD R6, R3, 0x1, -R6 ;  /* 0x0000000103067824 */ /* 0x000fe200078e0a06 */
[----:B------:R-:W-:Y:S01]  /*16700*/  SHF.R.S32.HI R3, RZ, 0x1f, R218 ;  /* 0x0000001fff037819 */ /* 0x000fe200000114da */
[----:B------:R-:W-:Y:S01]  /*16710*/  IMAD.MOV.U32 R7, RZ, RZ, R9 ;  /* 0x000000ffff077224 */ /* 0x000fe200078e0009 */
[----:B------:R-:W-:Y:S01]  /*16720*/  @P1 SHF.R.U32.HI R7, RZ, c[0x0][0x4f0], R11 ;  /* 0x00013c00ff071a19 */ /* 0x000fe2000001160b */
[----:B------:R-:W-:Y:S01]  /*16730*/  IMAD R14, R2, c[0x0][0x3e8], RZ ;  /* 0x0000fa00020e7a24 */ /* 0x000fe200078e02ff */
[----:B------:R-:W-:Y:S01]  /*16740*/  SEL R218, R218, RZ, !P0 ;  /* 0x000000ffdada7207 */ /* 0x000fe20004000000 */
[----:B------:R-:W-:Y:S01]  /*16750*/  IMAD.WIDE.U32 R12, R215, c[0x0][0x3e8], R12 ;  /* 0x0000fa00d70c7a25 */ /* 0x000fe200078e000c */
[----:B------:R-:W-:Y:S02]  /*16760*/  SEL R3, R3, RZ, !P0 ;  /* 0x000000ff03037207 */ /* 0x000fe40004000000 */
[----:B------:R-:W-:Y:S01]  /*16770*/  LEA R23, R6, R17, 0x5 ;  /* 0x0000001106177211 */ /* 0x000fe200078e28ff */
[----:B------:R-:W-:-:S02]  /*16780*/  IMAD.MOV R2, RZ, RZ, -R7 ;  /* 0x000000ffff027224 */ /* 0x000fc400078e0a07 */
[----:B------:R-:W-:Y:S02]  /*16790*/  IMAD R15, R215, c[0x0][0x3ec], R14 ;  /* 0x0000fb00d70f7a24 */ /* 0x000fe400078e020e */
[----:B------:R-:W-:-:S03]  /*167a0*/  IMAD.WIDE.U32 R18, R218, c[0x0][0x498], R18 ;  /* 0x00012600da127a25 */ /* 0x000fc600078e0012 */
[----:B------:R-:W-:Y:S01]  /*167b0*/  IADD3 R13, R13, R15, RZ ;  /* 0x0000000f0d0d7210 */ /* 0x000fe20007ffe0ff */
[----:B------:R-:W-:Y:S01]  /*167c0*/  IMAD R11, R2, c[0x0][0x4e8], R9 ;  /* 0x00013a00020b7a24 */ /* 0x000fe200078e0209 */
[----:B------:R-:W-:Y:S01]  /*167d0*/  IADD3 R20, P0, R7, R18, RZ ;  /* 0x0000001207147210 */ /* 0x000fe20007f1e0ff */
[----:B------:R-:W-:Y:S01]  /*167e0*/  IMAD R21, R3, c[0x0][0x498], RZ ;  /* 0x0001260003157a24 */ /* 0x000fe200078e02ff */
[----:B------:R-:W-:Y:S01]  /*167f0*/  SHF.R.S32.HI R15, RZ, 0x1f, R7 ;  /* 0x0000001fff0f7819 */ /* 0x000fe20000011407 */
[----:B------:R-:W-:Y:S01]  /*16800*/  IMAD.SHL.U32 R2, R17, 0x40, RZ ;  /* 0x0000004011027824 */ /* 0x000fe200078e00ff */
[----:B------:R-:W-:Y:S01]  /*16810*/  SHF.R.S32.HI R18, RZ, 0x1f, R11 ;  /* 0x0000001fff127819 */ /* 0x000fe2000001140b */
[----:B------:R-:W-:Y:S02]  /*16820*/  IMAD R14, R218, c[0x0][0x49c], R21 ;  /* 0x00012700da0e7a24 */ /* 0x000fe400078e0215 */
[----:B------:R-:W-:Y:S02]  /*16830*/  IMAD R9, R72, 0x80, R23 ;  /* 0x0000008048097824 */ /* 0x000fe400078e0217 */
[----:B------:R-:W-:Y:S01]  /*16840*/  IMAD R18, R18, c[0x0][0x488], RZ ;  /* 0x0001220012127a24 */ /* 0x000fe200078e02ff */
[----:B------:R-:W-:Y:S01]  /*16850*/  IADD3.X R21, R15, R19, R14, P0, !PT ;  /* 0x000000130f157210 */ /* 0x000fe200007fe40e */
[----:B------:R-:W-:Y:S01]  /*16860*/  @P1 IMAD.HI.U32 R16, R9, c[0x0][0x4ec], RZ ;  /* 0x00013b0009101a27 */ /* 0x000fe200078e00ff */
[----:B------:R-:W-:-:S03]  /*16870*/  LOP3.LUT R15, R2, 0x1c0, RZ, 0xc0, !PT ;  /* 0x000001c0020f7812 */ /* 0x000fc600078ec0ff */
[----:B------:R-:W-:Y:S02]  /*16880*/  IMAD.SHL.U32 R2, R6, 0x8, RZ ;  /* 0x0000000806027824 */ /* 0x000fe400078e00ff */
[----:B------:R-:W-:-:S03]  /*16890*/  IMAD.WIDE.U32 R20, R11, c[0x0][0x488], R20 ;  /* 0x000122000b147a25 */ /* 0x000fc600078e0014 */
[----:B------:R-:W-:Y:S01]  /*168a0*/  LOP3.LUT R6, R15, 0x38, R2, 0xf8, !PT ;  /* 0x000000380f067812 */ /* 0x000fe200078ef802 */
[----:B------:R-:W-:Y:S01]  /*168b0*/  IMAD R18, R11, c[0x0][0x48c], R18 ;  /* 0x000123000b127a24 */ /* 0x000fe200078e0212 */
[----:B------:R-:W-:Y:S01]  /*168c0*/  LEA R14, P0, R20, c[0x0][0x450], 0x2 ;  /* 0x00011400140e7a11 */ /* 0x000fe200078010ff */
[----:B------:R-:W-:Y:S01]  /*168d0*/  IMAD R11, R3, c[0x0][0x3f0], RZ ;  /* 0x0000fc00030b7a24 */ /* 0x000fe200078e02ff */
[----:B------:R-:W-:Y:S01]  /*168e0*/  SHF.R.U32.HI R3, RZ, 0x3, R15 ;  /* 0x00000003ff037819 */ /* 0x000fe2000001160f */
[----:B------:R-:W-:Y:S01]  /*168f0*/  IMAD.MOV.U32 R7, RZ, RZ, R9 ;  /* 0x000000ffff077224 */ /* 0x000fe200078e0009 */
[----:B------:R-:W-:Y:S01]  /*16900*/  IADD3 R15, R21, R18, RZ ;  /* 0x00000012150f7210 */ /* 0x000fe20007ffe0ff */
[----:B------:R-:W-:Y:S01]  /*16910*/  SHFL.IDX PT, R32, R14, 0x1, 0x1c1f ;  /* 0x003c1f000e207f89 */ /* 0x000fe200000e0000 */
[----:B------:R-:W-:Y:S01]  /*16920*/  @P1 SHF.R.U32.HI R7, RZ, c[0x0][0x4f0], R16 ;  /* 0x00013c00ff071a19 */ /* 0x000fe20000011610 */
[----:B------:R-:W-:Y:S01]  /*16930*/  IMAD R11, R218, c[0x0][0x3f4], R11 ;  /* 0x0000fd00da0b7a24 */ /* 0x000fe200078e020b */
[----:B------:R-:W-:Y:S01]  /*16940*/  LEA.HI.X R15, R20, c[0x0][0x454], R15, 0x2, P0 ;  /* 0x00011500140f7a11 */ /* 0x000fe200000f140f */
[----:B------:R-:W-:Y:S01]  /*16950*/  SHFL.IDX PT, R18, R14, RZ, 0x1c1f ;  /* 0x001c1fff0e127589 */ /* 0x000fe200000e0000 */
[----:B------:R-:W-:Y:S01]  /*16960*/  LOP3.LUT R6, R6, R3, RZ, 0x3c, !PT ;  /* 0x0000000306067212 */ /* 0x000fe200078e3cff */
[--C-:B------:R-:W-:Y:S01]  /*16970*/  IMAD.MOV R16, RZ, RZ, -R7.reuse ;  /* 0x000000ffff107224 */ /* 0x100fe200078e0a07 */
[----:B------:R-:W-:Y:S01]  /*16980*/  SHF.R.S32.HI R3, RZ, 0x1f, R7 ;  /* 0x0000001fff037819 */ /* 0x000fe20000011407 */
[----:B------:R-:W1:Y:S01]  /*16990*/  SHFL.IDX PT, R19, R15, RZ, 0x1c1f ;  /* 0x001c1fff0f137589 */ /* 0x000e6200000e0000 */
[----:B------:R-:W-:-:S03]  /*169a0*/  IMAD.WIDE.U32 R12, R218, c[0x0][0x3f0], R12 ;  /* 0x0000fc00da0c7a25 */ /* 0x000fc600078e000c */
[----:B------:R-:W2:Y:S01]  /*169b0*/  SHFL.IDX PT, R33, R15, 0x1, 0x1c1f ;  /* 0x003c1f000f217f89 */ /* 0x000ea200000e0000 */
[----:B------:R-:W-:Y:S01]  /*169c0*/  IMAD R74, R16, c[0x0][0x4e8], R9 ;  /* 0x00013a00104a7a24 */ /* 0x000fe200078e0209 */
[----:B------:R-:W-:Y:S01]  /*169d0*/  IADD3 R13, R13, R11, RZ ;  /* 0x0000000b0d0d7210 */ /* 0x000fe20007ffe0ff */
[C---:B------:R-:W-:Y:S01]  /*169e0*/  IMAD R16, R72.reuse, 0x80, R5 ;  /* 0x0000008048107824 */ /* 0x040fe200078e0205 */
[----:B------:R-:W-:Y:S01]  /*169f0*/  LEA R72, R72, R17, 0x7 ;  /* 0x0000001148487211 */ /* 0x000fe200078e38ff */
[----:B------:R-:W-:Y:S01]  /*16a00*/  IMAD R20, R3, c[0x0][0x3e0], RZ ;  /* 0x0000f80003147a24 */ /* 0x000fe200078e02ff */
[----:B------:R-:W-:Y:S01]  /*16a10*/  SHF.R.S32.HI R5, RZ, 0x1f, R74 ;  /* 0x0000001fff057819 */ /* 0x000fe2000001144a */
[----:B-----5:R-:W-:Y:S01]  /*16a20*/  IMAD R3, R4, c[0x0][0x4e8], RZ ;  /* 0x00013a0004037a24 */ /* 0x020fe200078e02ff */
[C---:B------:R-:W-:Y:S01]  /*16a30*/  IADD3 R4, R16.reuse, 0x8, RZ ;  /* 0x0000000810047810 */ /* 0x040fe20007ffe0ff */
[C---:B------:R-:W-:Y:S02]  /*16a40*/  IMAD R20, R7.reuse, c[0x0][0x3e4], R20 ;  /* 0x0000f90007147a24 */ /* 0x040fe400078e0214 */
[----:B------:R-:W-:Y:S01]  /*16a50*/  IMAD.WIDE.U32 R12, R7, c[0x0][0x3e0], R12 ;  /* 0x0000f800070c7a25 */ /* 0x000fe200078e000c */
[----:B------:R-:W-:-:S02]  /*16a60*/  ISETP.GE.OR P1, PT, R16, R3, P2 ;  /* 0x000000031000720c */ /* 0x000fc40001726670 */
[----:B------:R-:W-:Y:S01]  /*16a70*/  ISETP.GE.OR P0, PT, R4, R3, P2 ;  /* 0x000000030400720c */ /* 0x000fe20001706670 */
[----:B------:R-:W-:Y:S01]  /*16a80*/  IMAD.IADD R13, R13, 0x1, R20 ;  /* 0x000000010d0d7824 */ /* 0x000fe200078e0214 */
[----:B------:R-:W-:Y:S01]  /*16a90*/  SHF.L.U32 R7, R10, 0x3, RZ ;  /* 0x000000030a077819 */ /* 0x000fe200000006ff */
[----:B------:R-:W-:-:S03]  /*16aa0*/  IMAD R5, R5, c[0x0][0x3d8], RZ ;  /* 0x0000f60005057a24 */ /* 0x000fc600078e02ff */
[----:B------:R-:W-:Y:S01]  /*16ab0*/  LOP3.LUT R6, R6, 0x7ffffe00, R7, 0xf8, !PT ;  /* 0x7ffffe0006067812 */ /* 0x000fe200078ef807 */
[C---:B------:R-:W-:Y:S02]  /*16ac0*/  IMAD R16, R74.reuse, c[0x0][0x3dc], R5 ;  /* 0x0000f7004a107a24 */ /* 0x040fe400078e0205 */
[----:B------:R-:W-:Y:S01]  /*16ad0*/  IMAD.WIDE.U32 R74, R74, c[0x0][0x3d8], R12 ;  /* 0x0000f6004a4a7a25 */ /* 0x000fe200078e000c */
[----:B------:R-:W-:Y:S01]  /*16ae0*/  SHF.L.U32 R76, R6, 0x1, RZ ;  /* 0x00000001064c7819 */ /* 0x000fe200000006ff */
[----:B-1----:R1:W-:Y:S02]  /*16af0*/  @!P1 ST.E [R18.64], R0 ;  /* 0x0000000012009985 */ /* 0x0023e4000c101904 */
[----:B------:R-:W-:Y:S02]  /*16b00*/  IMAD.IADD R16, R75, 0x1, R16 ;  /* 0x000000014b107824 */ /* 0x000fe400078e0210 */
        /* <DEDUP_REMOVED lines=23> */
[C---:B------:R-:W-:Y:S02]  /*16c80*/  IADD3 R69, R2.reuse, 0xc0, RZ ;  /* 0x000000c002457810 */ /* 0x040fe40007ffe0ff */
[----:B------:R-:W-:Y:S01]  /*16c90*/  ISETP.GE.AND P2, PT, R73, c[0x0][0x3c8], PT ;  /* 0x0000f20049007a0c */ /* 0x000fe20003f46270 */
[----:B-1----:R-:W1:Y:S01]  /*16ca0*/  LDS.128 R32, [R76+0x8080] ;  /* 0x008080004c207984 */ /* 0x002e620000000c00 */
[----:B------:R-:W-:Y:S02]  /*16cb0*/  ISETP.GE.AND P1, PT, R71, c[0x0][0x3c8], PT ;  /* 0x0000f20047007a0c */ /* 0x000fe40003f26270 */
[----:B------:R-:W-:Y:S01]  /*16cc0*/  ISETP.GE.AND P0, PT, R69, c[0x0][0x3c8], PT ;  /* 0x0000f20045007a0c */ /* 0x000fe20003f06270 */
[----:B------:R4:W5:Y:S01]  /*16cd0*/  LDS.128 R16, [R76+0xc080] ;  /* 0x00c080004c107984 */ /* 0x0009620000000c00 */
        /* <DEDUP_REMOVED lines=9> */
[----:B----4-:R-:W-:Y:S01]  /*16d70*/  @!P3 IMAD.WIDE R76, R2, 0x2, R78 ;  /* 0x00000002024cb825 */ /* 0x010fe200078e024e */
[----:B------:R-:W-:-:S03]  /*16d80*/  @!P0 LOP3.LUT R0, R0, 0xfffffff8, RZ, 0xc0, !PT ;  /* 0xfffffff800008812 */ /* 0x000fc600078ec0ff */
[--C-:B------:R-:W-:Y:S01]  /*16d90*/  @!P2 IMAD.WIDE R70, R70, 0x2, R78.reuse ;  /* 0x000000024646a825 */ /* 0x100fe200078e024e */
[----:B--2---:R2:W-:Y:S03]  /*16da0*/  @!P3 ST.E.128 [R76.64], R64 ;  /* 0x000000404c00b985 */ /* 0x0045e6000c101d04 */
[--C-:B------:R-:W-:Y:S01]  /*16db0*/  @!P1 IMAD.WIDE R68, R68, 0x2, R78.reuse ;  /* 0x0000000244449825 */ /* 0x100fe200078e024e */
[----:B---3--:R2:W-:Y:S03]  /*16dc0*/  @!P2 ST.E.128 [R70.64], R48 ;  /* 0x000000304600a985 */ /* 0x0085e6000c101d04 */
[----:B------:R-:W-:Y:S01]  /*16dd0*/  @!P0 IMAD.WIDE R78, R0, 0x2, R78 ;  /* 0x00000002004e8825 */ /* 0x000fe200078e024e */
[----:B-1----:R2:W-:Y:S04]  /*16de0*/  @!P1 ST.E.128 [R68.64], R32 ;  /* 0x0000002044009985 */ /* 0x0025e8000c101d04 */
[----:B-----5:R2:W-:Y:S02]  /*16df0*/  @!P0 ST.E.128 [R78.64], R16 ;  /* 0x000000104e008985 */ /* 0x0205e4000c101d04 */
.L_x_950:
[----:B--234-:R-:W-:Y:S05]  /*16e00*/  BSYNC B0 ;  /* 0x0000000000007941 */ /* 0x01cfea0003800000 */
.L_x_949:
        /* <DEDUP_REMOVED lines=30> */
.L_x_952:
[----:B------:R-:W-:Y:S05]  /*16ff0*/  BSYNC B0 ;  /* 0x0000000000007941 */ /* 0x000fea0003800000 */
.L_x_951:
        /* <DEDUP_REMOVED lines=30> */
.L_x_954:
[----:B------:R-:W-:Y:S05]  /*171e0*/  BSYNC B0 ;  /* 0x0000000000007941 */ /* 0x000fea0003800000 */
.L_x_953:
        /* <DEDUP_REMOVED lines=31> */
.L_x_947:
[----:B------:R-:W-:Y:S01]  /*173e0*/  ISETP.NE.U32.AND P1, PT, RZ, c[0x0][0x508], PT ;  /* 0x00014200ff007a0c */ /* 0x000fe20003f25070 */
[----:B------:R-:W-:Y:S01]  /*173f0*/  IMAD.MOV.U32 R9, RZ, RZ, 0x4 ;  /* 0x00000004ff097424 */ /* 0x000fe200078e00ff */
[----:B------:R-:W-:Y:S02]  /*17400*/  ISETP.NE.U32.AND P0, PT, RZ, c[0x0][0x500], PT ;  /* 0x00014000ff007a0c */ /* 0x000fe40003f05070 */
[----:B------:R-:W-:Y:S01]  /*17410*/  ISETP.NE.AND.EX P1, PT, RZ, c[0x0][0x50c], PT, P1 ;  /* 0x00014300ff007a0c */ /* 0x000fe20003f25310 */
[----:B------:R-:W-:Y:S01]  /*17420*/  IMAD.WIDE R6, R218, R9, c[0x0][0x500] ;  /* 0x00014000da067625 */ /* 0x000fe200078e0209 */
[----:B------:R-:W-:-:S03]  /*17430*/  ISETP.NE.AND.EX P0, PT, RZ, c[0x0][0x504], PT, P0 ;  /* 0x00014100ff007a0c */ /* 0x000fc60003f05300 */
[----:B------:R-:W-:-:S08]  /*17440*/  IMAD.MOV.U32 R3, RZ, RZ, c[0x0][0x388] ;  /* 0x0000e200ff037624 */ /* 0x000fd000078e00ff */
[----:B------:R-:W-:Y:S02]  /*17450*/  @P1 IMAD.WIDE R8, R218, R9, c[0x0][0x508] ;  /* 0x00014200da081625 */ /* 0x000fe400078e0209 */
[----:B------:R-:W2:Y:S04]  /*17460*/  @P0 LDG.E R5, [R6.64] ;  /* 0x0000000406050981 */ /* 0x000ea8000c1e1900 */
[----:B------:R1:W5:Y:S01]  /*17470*/  @P1 LDG.E R3, [R8.64] ;  /* 0x0000000408031981 */ /* 0x000362000c1e1900 */
[----:B------:R-:W-:Y:S02]  /*17480*/  CS2R R10, SRZ ;  /* 0x00000000000a7805 */ /* 0x000fe4000001ff00 */
[--C-:B--2---:R-:W-:Y:S01]  /*17490*/  @P0 SHF.R.S32.HI R11, RZ, 0x1f, R5.reuse ;  /* 0x0000001fff0b0819 */ /* 0x104fe20000011405 */
[----:B------:R-:W-:Y:S01]  /*174a0*/  @P0 IMAD.MOV.U32 R10, RZ, RZ, R5 ;  /* 0x000000ffff0a0224 */ /* 0x000fe200078e0005 */
[----:B------:R-:W-:Y:S05]  /*174b0*/  @P1 BRA `(.L_x_955) ;  /* 0x0000004000001947 */ /* 0x000fea0003800000 */
[----:B-1----:R-:W-:Y:S05]  /*174c0*/  @!P0 BRA `(.L_x_955) ;  /* 0x0000003000008947 */ /* 0x002fea0003800000 */
[----:B-----5:R-:W2:Y:S04]  /*174d0*/  LDG.E R3, [R6.64] ;  /* 0x0000000406037981 */ /* 0x020ea8000c1e1900 */
[----:B------:R-:W2:Y:S02]  /*174e0*/  LDG.E R0, [R6.64+0x4] ;  /* 0x0000040406007981 */ /* 0x000ea4000c1e1900 */
[----:B--2---:R-:W-:-:S02]  /*174f0*/  IADD3 R3, -R3, R0, RZ ;  /* 0x0000000003037210 */ /* 0x004fc40007ffe1ff */
.L_x_955:
[----:B-1----:R-:W1:Y:S01]  /*17500*/  S2R R0, SR_TID.X ;  /* 0x0000000000007919 */ /* 0x002e620000002100 */
[----:B------:R-:W-:Y:S01]  /*17510*/  SHF.R.S32.HI R5, RZ, 0x1f, R218 ;  /* 0x0000001fff057819 */ /* 0x000fe200000114da */
[----:B------:R-:W-:Y:S01]  /*17520*/  BSSY B0, `(.L_x_956) ;  /* 0x0000027000007945 */ /* 0x000fe20003800000 */
[----:B------:R-:W-:-:S02]  /*17530*/  SEL R218, R218, RZ, !P0 ;  /* 0x000000ffdada7207 */ /* 0x000fc40004000000 */
[----:B------:R-:W-:Y:S02]  /*17540*/  SEL R5, R5, RZ, !P0 ;  /* 0x000000ff05057207 */ /* 0x000fe40004000000 */
[----:B-1----:R-:W-:-:S13]  /*17550*/  ISETP.GE.AND P1, PT, R0, 0x80, PT ;  /* 0x000000800000780c */ /* 0x002fda0003f26270 */
[----:B------:R-:W-:Y:S05]  /*17560*/  @P1 BRA `(.L_x_957) ;  /* 0x0000022000001947 */ /* 0x000fea0003800000 */
[----:B------:R-:W1:Y:S01]  /*17570*/  S2R R9, SR_CTAID.X ;  /* 0x0000000000097919 */ /* 0x000e620000002500 */
[----:B-----5:R-:W-:Y:S01]  /*17580*/  IMAD R7, R3, c[0x0][0x4e8], RZ ;  /* 0x00013a0003077a24 */ /* 0x020fe200078e02ff */
[----:B-1----:R-:W-:-:S04]  /*17590*/  LEA R8, R9, R0, 0x7 ;  /* 0x0000000009087211 */ /* 0x002fc800078e38ff */
[----:B------:R-:W-:-:S13]  /*175a0*/  ISETP.GE.AND P0, PT, R8, R7, PT ;  /* 0x000000070800720c */ /* 0x000fda0003f06270 */
[----:B------:R-:W-:Y:S05]  /*175b0*/  @P0 BRA `(.L_x_957) ;  /* 0x000001d000000947 */ /* 0x000fea0003800000 */
[----:B------:R-:W-:Y:S01]  /*175c0*/  MOV R4, c[0x0][0x4e8] ;  /* 0x00013a0000047a02 */ /* 0x000fe20000000f00 */
[----:B------:R-:W-:Y:S01]  /*175d0*/  IMAD.MOV.U32 R12, RZ, RZ, R10 ;  /* 0x000000ffff0c7224 */ /* 0x000fe200078e000a */
[----:B------:R-:W-:Y:S02]  /*175e0*/  MOV R13, R11 ;  /* 0x0000000b000d7202 */ /* 0x000fe40000000f00 */
[----:B------:R-:W-:Y:S01]  /*175f0*/  ISETP.NE.AND P0, PT, R4, 0x1, PT ;  /* 0x000000010400780c */ /* 0x000fe20003f05270 */
[----:B------:R-:W-:Y:S01]  /*17600*/  IMAD R4, R2, c[0x0][0x490], RZ ;  /* 0x0001240002047a24 */ /* 0x000fe200078e02ff */
[----:B------:R-:W-:Y:S01]  /*17610*/  MOV R7, R8 ;  /* 0x0000000800077202 */ /* 0x000fe20000000f00 */
[----:B------:R-:W-:-:S04]  /*17620*/  IMAD.WIDE.U32 R12, R215, c[0x0][0x490], R12 ;  /* 0x00012400d70c7a25 */ /* 0x000fc800078e000c */
[----:B------:R-:W-:Y:S02]  /*17630*/  IMAD R4, R215, c[0x0][0x494], R4 ;  /* 0x00012500d7047a24 */ /* 0x000fe400078e0204 */
[----:B------:R-:W-:Y:S02]  /*17640*/  IMAD.MOV.U32 R14, RZ, RZ, R12 ;  /* 0x000000ffff0e7224 */ /* 0x000fe400078e000c */
[----:B------:R-:W-:Y:S02]  /*17650*/  IMAD.IADD R15, R4, 0x1, R13 ;  /* 0x00000001040f7824 */ /* 0x000fe400078e020d */
[----:B------:R-:W-:-:S04]  /*17660*/  @P0 IMAD.HI.U32 R6, R8, c[0x0][0x4ec], RZ ;  /* 0x00013b0008060a27 */ /* 0x000fc800078e00ff */
[----:B------:R-:W-:Y:S01]  /*17670*/  IMAD R13, R5, c[0x0][0x498], RZ ;  /* 0x00012600050d7a24 */ /* 0x000fe200078e02ff */
[----:B------:R-:W-:Y:S01]  /*17680*/  @P0 SHF.R.U32.HI R7, RZ, c[0x0][0x4f0], R6 ;  /* 0x00013c00ff070a19 */ /* 0x000fe20000011606 */
[----:B------:R-:W-:-:S03]  /*17690*/  IMAD.WIDE.U32 R14, R218, c[0x0][0x498], R14 ;  /* 0x00012600da0e7a25 */ /* 0x000fc600078e000e */
[C---:B------:R-:W-:Y:S01]  /*176a0*/  IADD3 R9, -R7.reuse, RZ, RZ ;  /* 0x000000ff07097210 */ /* 0x040fe20007ffe1ff */
[----:B------:R-:W-:Y:S01]  /*176b0*/  IMAD R13, R218, c[0x0][0x49c], R13 ;  /* 0x00012700da0d7a24 */ /* 0x000fe200078e020d */
[----:B------:R-:W-:Y:S02]  /*176c0*/  SHF.R.S32.HI R4, RZ, 0x1f, R7 ;  /* 0x0000001fff047819 */ /* 0x000fe40000011407 */
[----:B------:R-:W-:Y:S01]  /*176d0*/  IADD3 R12, P0, R7, R14, RZ ;  /* 0x0000000e070c7210 */ /* 0x000fe20007f1e0ff */
[----:B------:R-:W-:-:S03]  /*176e0*/  IMAD R9, R9, c[0x0][0x4e8], R8 ;  /* 0x00013a0009097a24 */ /* 0x000fc600078e0208 */
[----:B------:R-:W-:Y:S02]  /*176f0*/  IADD3.X R13, R4, R15, R13, P0, !PT ;  /* 0x0000000f040d7210 */ /* 0x000fe400007fe40d */
[----:B------:R-:W-:Y:S02]  /*17700*/  SHF.R.S32.HI R6, RZ, 0x1f, R9 ;  /* 0x0000001fff067819 */ /* 0x000fe40000011409 */
[----:B------:R-:W-:Y:S01]  /*17710*/  MOV R4, 0xff800000 ;  /* 0xff80000000047802 */ /* 0x000fe20000000f00 */
[----:B------:R-:W-:-:S04]  /*17720*/  IMAD.WIDE.U32 R12, R9, c[0x0][0x488], R12 ;  /* 0x00012200090c7a25 */ /* 0x000fc800078e000c */
[----:B------:R-:W-:-:S04]  /*17730*/  IMAD R6, R6, c[0x0][0x488], RZ ;  /* 0x0001220006067a24 */ /* 0x000fc800078e02ff */
[----:B------:R-:W-:Y:S01]  /*17740*/  IMAD R7, R9, c[0x0][0x48c], R6 ;  /* 0x0001230009077a24 */ /* 0x000fe200078e0206 */
[----:B------:R-:W-:-:S04]  /*17750*/  LEA R6, P0, R12, c[0x0][0x450], 0x2 ;  /* 0x000114000c067a11 */ /* 0x000fc800078010ff */
[----:B------:R-:W-:-:S04]  /*17760*/  IADD3 R7, R13, R7, RZ ;  /* 0x000000070d077210 */ /* 0x000fc80007ffe0ff */
[----:B------:R-:W-:-:S05]  /*17770*/  LEA.HI.X R7, R12, c[0x0][0x454], R7, 0x2, P0 ;  /* 0x000115000c077a11 */ /* 0x000fca00000f1407 */
[----:B------:R1:W-:Y:S02]  /*17780*/  STG.E [R6.64], R4 ;  /* 0x0000000406007986 */ /* 0x0003e4000c101904 */
.L_x_957:
[----:B------:R-:W-:Y:S05]  /*17790*/  BSYNC B0 ;  /* 0x0000000000007941 */ /* 0x000fea0003800000 */
.L_x_956:
[----:B-1----:R-:W1:Y:S01]  /*177a0*/  S2R R6, SR_CTAID.X ;  /* 0x0000000000067919 */ /* 0x002e620000002500 */
[----:B------:R-:W-:Y:S01]  /*177b0*/  SHF.R.S32.HI R7, RZ, 0x1f, R0 ;  /* 0x0000001fff077819 */ /* 0x000fe20000011400 */
[----:B------:R-:W-:Y:S01]  /*177c0*/  IMAD R9, R11, c[0x0][0x3a0], RZ ;  /* 0x0000e8000b097a24 */ /* 0x000fe200078e02ff */
[----:B------:R-:W-:Y:S01]  /*177d0*/  BSSY B0, `(.L_x_958) ;  /* 0x0000045000007945 */ /* 0x000fe20003800000 */
[----:B------:R-:W-:Y:S01]  /*177e0*/  IMAD R2, R2, c[0x0][0x3e8], RZ ;  /* 0x0000fa0002027a24 */ /* 0x000fe200078e02ff */
[-C--:B------:R-:W-:Y:S01]  /*177f0*/  LEA.HI R8, R7, R0.reuse, RZ, 0x3 ;  /* 0x0000000007087211 */ /* 0x080fe200078f18ff */
[C---:B------:R-:W-:Y:S01]  /*17800*/  IMAD R4, R10.reuse, c[0x0][0x3a4], R9 ;  /* 0x0000e9000a047a24 */ /* 0x040fe200078e0209 */
[----:B------:R-:W-:Y:S01]  /*17810*/  MOV R7, c[0x0][0x4e8] ;  /* 0x00013a0000077a02 */ /* 0x000fe20000000f00 */
[----:B------:R-:W-:Y:S01]  /*17820*/  IMAD.WIDE.U32 R10, R10, c[0x0][0x3a0], RZ ;  /* 0x0000e8000a0a7a25 */ /* 0x000fe200078e00ff */
[----:B------:R-:W-:Y:S02]  /*17830*/  LOP3.LUT R9, R8, 0xfffffff8, RZ, 0xc0, !PT ;  /* 0xfffffff808097812 */ /* 0x000fe400078ec0ff */
[----:B------:R-:W-:Y:S01]  /*17840*/  ISETP.NE.AND P0, PT, R7, 0x1, PT ;  /* 0x000000010700780c */ /* 0x000fe20003f05270 */
[----:B------:R-:W-:Y:S01]  /*17850*/  IMAD.IADD R13, R11, 0x1, R4 ;  /* 0x000000010b0d7824 */ /* 0x000fe200078e0204 */
[----:B------:R-:W-:Y:S01]  /*17860*/  IADD3 R11, -R9, R0, RZ ;  /* 0x00000000090b7210 */ /* 0x000fe20007ffe1ff */
[----:B------:R-:W-:Y:S01]  /*17870*/  IMAD.MOV.U32 R12, RZ, RZ, R10 ;  /* 0x000000ffff0c7224 */ /* 0x000fe200078e000a */
[----:B------:R-:W-:Y:S01]  /*17880*/  SHF.R.S32.HI R8, RZ, 0x3, R8 ;  /* 0x00000003ff087819 */ /* 0x000fe20000011408 */
[----:B------:R-:W-:-:S02]  /*17890*/  IMAD R2, R215, c[0x0][0x3ec], R2 ;  /* 0x0000fb00d7027a24 */ /* 0x000fc400078e0202 */
[----:B------:R-:W-:Y:S01]  /*178a0*/  IMAD.WIDE.U32 R12, R215, c[0x0][0x3e8], R12 ;  /* 0x0000fa00d70c7a25 */ /* 0x000fe200078e000c */
[CC--:B------:R-:W-:Y:S02]  /*178b0*/  LEA R7, R11.reuse, R8.reuse, 0x5 ;  /* 0x000000080b077211 */ /* 0x0c0fe400078e28ff */
[----:B------:R-:W-:Y:S01]  /*178c0*/  SHF.L.U32 R11, R11, 0x3, RZ ;  /* 0x000000030b0b7819 */ /* 0x000fe200000006ff */
[----:B------:R-:W-:Y:S01]  /*178d0*/  IMAD R5, R5, c[0x0][0x3f0], RZ ;  /* 0x0000fc0005057a24 */ /* 0x000fe200078e02ff */
[----:B------:R-:W-:Y:S01]  /*178e0*/  IADD3 R13, R2, R13, RZ ;  /* 0x0000000d020d7210 */ /* 0x000fe20007ffe0ff */
[C---:B-1----:R-:W-:Y:S01]  /*178f0*/  IMAD R7, R6.reuse, 0x80, R7 ;  /* 0x0000008006077824 */ /* 0x042fe200078e0207 */
[----:B------:R-:W-:Y:S01]  /*17900*/  LEA R6, R6, R8, 0x7 ;  /* 0x0000000806067211 */ /* 0x000fe200078e38ff */
[----:B------:R-:W-:Y:S01]  /*17910*/  IMAD R5, R218, c[0x0][0x3f4], R5 ;  /* 0x0000fd00da057a24 */ /* 0x000fe200078e0205 */
[----:B------:R-:W-:Y:S01]  /*17920*/  IADD3 R10, R11, 0x40, RZ ;  /* 0x000000400b0a7810 */ /* 0x000fe20007ffe0ff */
[----:B------:R-:W-:Y:S01]  /*17930*/  @P0 IMAD.HI.U32 R0, R7, c[0x0][0x4ec], RZ ;  /* 0x00013b0007000a27 */ /* 0x000fe200078e00ff */
[----:B------:R-:W-:-:S02]  /*17940*/  MOV R2, R7 ;  /* 0x0000000700027202 */ /* 0x000fc40000000f00 */
[C---:B------:R-:W-:Y:S01]  /*17950*/  IADD3 R9, R11.reuse, 0x80, RZ ;  /* 0x000000800b097810 */ /* 0x040fe20007ffe0ff */
[----:B------:R-:W-:Y:S01]  /*17960*/  IMAD.WIDE.U32 R12, R218, c[0x0][0x3f0], R12 ;  /* 0x0000fc00da0c7a25 */ /* 0x000fe200078e000c */
[----:B------:R-:W-:Y:S02]  /*17970*/  @P0 SHF.R.U32.HI R2, RZ, c[0x0][0x4f0], R0 ;  /* 0x00013c00ff020a19 */ /* 0x000fe40000011600 */
[----:B------:R-:W-:Y:S02]  /*17980*/  IADD3 R8, R11, 0xc0, RZ ;  /* 0x000000c00b087810 */ /* 0x000fe40007ffe0ff */
[--C-:B------:R-:W-:Y:S01]  /*17990*/  SHF.R.S32.HI R4, RZ, 0x1f, R2.reuse ;  /* 0x0000001fff047819 */ /* 0x100fe20000011402 */
[----:B------:R-:W-:Y:S01]  /*179a0*/  IMAD.MOV R0, RZ, RZ, -R2 ;  /* 0x000000ffff007224 */ /* 0x000fe200078e0a02 */
[----:B------:R-:W-:-:S03]  /*179b0*/  IADD3 R13, R13, R5, RZ ;  /* 0x000000050d0d7210 */ /* 0x000fc60007ffe0ff */
[----:B------:R-:W-:Y:S02]  /*179c0*/  IMAD R5, R4, c[0x0][0x3e0], RZ ;  /* 0x0000f80004057a24 */ /* 0x000fe400078e02ff */
[----:B------:R-:W-:Y:S02]  /*179d0*/  IMAD R0, R0, c[0x0][0x4e8], R7 ;  /* 0x00013a0000007a24 */ /* 0x000fe400078e0207 */
[----:B------:R-:W-:-:S04]  /*179e0*/  IMAD.WIDE.U32 R12, R2, c[0x0][0x3e0], R12 ;  /* 0x0000f800020c7a25 */ /* 0x000fc800078e000c */
[----:B------:R-:W-:Y:S01]  /*179f0*/  IMAD R5, R2, c[0x0][0x3e4], R5 ;  /* 0x0000f90002057a24 */ /* 0x000fe200078e0205 */
[----:B------:R-:W-:Y:S01]  /*17a00*/  SHF.R.S32.HI R2, RZ, 0x1f, R0 ;  /* 0x0000001fff027819 */ /* 0x000fe20000011400 */
[----:B-----5:R-:W-:-:S03]  /*17a10*/  IMAD R7, R3, c[0x0][0x4e8], RZ ;  /* 0x00013a0003077a24 */ /* 0x020fc600078e02ff */
[----:B------:R-:W-:Y:S01]  /*17a20*/  IADD3 R13, R13, R5, RZ ;  /* 0x000000050d0d7210 */ /* 0x000fe20007ffe0ff */
[----:B------:R-:W-:-:S04]  /*17a30*/  IMAD R5, R2, c[0x0][0x3d8], RZ ;  /* 0x0000f60002057a24 */ /* 0x000fc800078e02ff */
[C---:B------:R-:W-:Y:S02]  /*17a40*/  IMAD R5, R0.reuse, c[0x0][0x3dc], R5 ;  /* 0x0000f70000057a24 */ /* 0x040fe400078e0205 */
[----:B------:R-:W-:-:S04]  /*17a50*/  IMAD.WIDE.U32 R12, R0, c[0x0][0x3d8], R12 ;  /* 0x0000f600000c7a25 */ /* 0x000fc800078e000c */
[----:B------:R-:W-:Y:S01]  /*17a60*/  IMAD.IADD R5, R13, 0x1, R5 ;  /* 0x000000010d057824 */ /* 0x000fe200078e0205 */
        /* <DEDUP_REMOVED lines=27> */
.L_x_959:
[----:B------:R-:W-:Y:S05]  /*17c20*/  BSYNC B0 ;  /* 0x0000000000007941 */ /* 0x000fea0003800000 */
.L_x_958:
[----:B--2---:R-:W-:Y:S01]  /*17c30*/  IADD3 R4, R6, 0x20, RZ ;  /* 0x0000002006047810 */ /* 0x004fe20007ffe0ff */
[----:B------:R2:W1:Y:S01]  /*17c40*/  SHFL.IDX PT, R13, R0, 0x1, 0x181f ;  /* 0x00381f00000d7f89 */ /* 0x00046200000e0000 */
        /* <DEDUP_REMOVED lines=8> */
[----:B---3--:R-:W-:Y:S02]  /*17cd0*/  @!P2 SHF.R.S32.HI R5, RZ, 0x1f, R10 ;  /* 0x0000001fff05a819 */ /* 0x008fe4000001140a */
        /* <DEDUP_REMOVED lines=16> */
.L_x_961:
[----:B------:R-:W-:Y:S05]  /*17de0*/  BSYNC B0 ;  /* 0x0000000000007941 */ /* 0x000fea0003800000 */
.L_x_960:
[----:B-1----:R-:W-:Y:S01]  /*17df0*/  IADD3 R4, R6, 0x40, RZ ;  /* 0x0000004006047810 */ /* 0x002fe20007ffe0ff */
[----:B------:R1:W2:Y:S01]  /*17e00*/  SHFL.IDX PT, R13, R0, 0x2, 0x181f ;  /* 0x00581f00000d7f89 */ /* 0x0002a200000e0000 */
        /* <DEDUP_REMOVED lines=12> */
[----:B--2-4-:R-:W-:Y:S01]  /*17ed0*/  @!P3 IMAD.WIDE R14, R11, 0x2, R12 ;  /* 0x000000020b0eb825 */ /* 0x014fe200078e020c */
        /* <DEDUP_REMOVED lines=12> */
.L_x_963:
[----:B------:R-:W-:Y:S05]  /*17fa0*/  BSYNC B0 ;  /* 0x0000000000007941 */ /* 0x000fea0003800000 */
.L_x_962:
[----:B------:R-:W-:Y:S01]  /*17fb0*/  IADD3 R6, R6, 0x60, RZ ;  /* 0x0000006006067810 */ /* 0x000fe20007ffe0ff */
[----:B------:R1:W4:Y:S03]  /*17fc0*/  SHFL.IDX PT, R3, R0, 0x3, 0x181f ;  /* 0x00781f0000037f89 */ /* 0x00032600000e0000 */
[----:B------:R-:W-:Y:S01]  /*17fd0*/  ISETP.GE.AND P0, PT, R6, R7, PT ;  /* 0x000000070600720c */ /* 0x000fe20003f06270 */
[----:B-12---:R-:W1:-:S12]  /*17fe0*/  SHFL.IDX PT, R2, R2, 0x3, 0x181f ;  /* 0x00781f0002027f89 */ /* 0x006e5800000e0000 */
[----:B------:R-:W-:Y:S05]  /*17ff0*/  @P0 EXIT ;  /* 0x000000000000094d */ /* 0x000fea0003800000 */
[----:B------:R-:W-:Y:S02]  /*18000*/  ISETP.GE.AND P1, PT, R10, c[0x0][0x3c8], PT ;  /* 0x0000f2000a007a0c */ /* 0x000fe40003f26270 */
[----:B------:R-:W-:Y:S02]  /*18010*/  ISETP.GE.AND P0, PT, R9, c[0x0][0x3c8], PT ;  /* 0x0000f20009007a0c */ /* 0x000fe40003f06270 */
[----:B------:R-:W-:-:S09]  /*18020*/  ISETP.GE.AND P2, PT, R11, c[0x0][0x3c8], PT ;  /* 0x0000f2000b007a0c */ /* 0x000fd20003f46270 */
[----:B---3--:R-:W-:Y:S02]  /*18030*/  @!P1 SHF.R.S32.HI R5, RZ, 0x1f, R10 ;  /* 0x0000001fff059819 */ /* 0x008fe4000001140a */
        /* <DEDUP_REMOVED lines=19> */
.L_x_936:
[----:B------:R-:W-:Y:S02]  /*18170*/  MOV R9, 0x1 ;  /* 0x0000000100097802 */ /* 0x000fe40000000f00 */
[----:B------:R-:W-:Y:S02]  /*18180*/  MOV R8, 0x181a0 ;  /* 0x000181a000087802 */ /* 0x000fe40000000f00 */
[----:B-1----:R-:W-:Y:S05]  /*18190*/  CALL.REL.NOINC `($__internal_4_$__cuda_sm70_shflsync_idx_p) ;  /* 0x000000f000007944 */ /* 0x002fea0003c00000 */
[----:B--2---:R-:W-:Y:S01]  /*181a0*/  IMAD.MOV.U32 R17, RZ, RZ, R9 ;  /* 0x000000ffff117224 */ /* 0x004fe200078e0009 */
[----:B-1----:R-:W-:Y:S01]  /*181b0*/  MOV R10, R19 ;  /* 0x00000013000a7202 */ /* 0x002fe20000000f00 */
[----:B------:R-:W-:Y:S01]  /*181c0*/  IMAD.MOV.U32 R9, RZ, RZ, 0x1 ;  /* 0x00000001ff097424 */ /* 0x000fe200078e00ff */
[----:B------:R-:W-:Y:S02]  /*181d0*/  MOV R8, 0x181f0 ;  /* 0x000181f000087802 */ /* 0x000fe40000000f00 */
[----:B------:R-:W-:Y:S05]  /*181e0*/  CALL.REL.NOINC `($__internal_4_$__cuda_sm70_shflsync_idx_p) ;  /* 0x000000a000007944 */ /* 0x000fea0003c00000 */
[----:B-12---:R-:W-:Y:S05]  /*181f0*/  BRA `(.L_x_964) ;  /* 0xffff7c6000007947 */ /* 0x006fea000383ffff */
.L_x_944:
[----:B-1----:R-:W-:Y:S02]  /*18200*/  MOV R9, 0x1 ;  /* 0x0000000100097802 */ /* 0x002fe40000000f00 */
[----:B------:R-:W-:Y:S02]  /*18210*/  MOV R8, 0x18230 ;  /* 0x0001823000087802 */ /* 0x000fe40000000f00 */
[----:B---3--:R-:W-:Y:S05]  /*18220*/  CALL.REL.NOINC `($__internal_4_$__cuda_sm70_shflsync_idx_p) ;  /* 0x0000006000007944 */ /* 0x008fea0003c00000 */
[----:B-1----:R-:W-:Y:S01]  /*18230*/  MOV R10, R2 ;  /* 0x00000002000a7202 */ /* 0x002fe20000000f00 */
[----:B--2---:R-:W-:Y:S01]  /*18240*/  IMAD.MOV.U32 R5, RZ, RZ, R9 ;  /* 0x000000ffff057224 */ /* 0x004fe200078e0009 */
[----:B------:R-:W-:Y:S01]  /*18250*/  MOV R8, 0x18280 ;  /* 0x0001828000087802 */ /* 0x000fe20000000f00 */
[----:B------:R-:W-:Y:S02]  /*18260*/  IMAD.MOV.U32 R9, RZ, RZ, 0x1 ;  /* 0x00000001ff097424 */ /* 0x000fe400078e00ff */
[----:B------:R-:W-:Y:S05]  /*18270*/  CALL.REL.NOINC `($__internal_4_$__cuda_sm70_shflsync_idx_p) ;  /* 0x0000001000007944 */ /* 0x000fea0003c00000 */
[----:B-12---:R-:W-:-:S05]  /*18280*/  BRA `(.L_x_965) ;  /* 0xffffa4b000007947 */ /* 0x006fca000383ffff */
        .weak           $__internal_4_$__cuda_sm70_shflsync_idx_p
        .type           $__internal_4_$__cuda_sm70_shflsync_idx_p,@function
        .size           $__internal_4_$__cuda_sm70_shflsync_idx_p,(.L_x_1781 - $__internal_4_$__cuda_sm70_shflsync_idx_p)
$__internal_4_$__cuda_sm70_shflsync_idx_p:
[----:B------:R-:W-:Y:S01]  /*18290*/  MOV R12, R8 ;  /* 0x00000008000c7202 */ /* 0x000fe20000000f00 */
[----:B------:R-:W-:Y:S04]  /*182a0*/  WARPSYNC R219 ;  /* 0x000000db00007348 */ /* 0x000fe80003800000 */
[----:B------:R-:W-:Y:S01]  /*182b0*/  MOV R13, 0x0 ;  /* 0x00000000000d7802 */ /* 0x000fe20000000f00 */
[----:B------:R1:W2:Y:S03]  /*182c0*/  SHFL.IDX PT, R9, R10, R9, R222 ;  /* 0x000000090a097389 */ /* 0x0002a600000e00de */
[----:B------:R-:W-:Y:S05]  /*182d0*/  RET.REL.NODEC R12 `(_ZN7cutlass13device_kernelIN5flash19enable_sm80_to_sm89INS1_16FlashAttnFwdSm80INS1_25CollectiveMainloopFwdSm80ILi8ELi1ELb0EN4cute5tupleIJNS5_1CILi128EEENS7_ILi48EEENS7_ILi256EEEEEELi256ENS_10bfloat16_tEfNS_4arch4Sm80ELb0ELb0ELb0ELb1ELb1ELb1ELb1ELb0EEENS1_21CollectiveEpilogueFwdINS6_IJS8_SA_S9_EEENS6_IJNS7_ILi1EEESI_SI_EEESC_SE_Li256ELb1ELb1ELb0ELb0EEENS1_19SingleTileSchedulerILb1ELb0ELb1ELi128EEEEEEEEEvNT_6ParamsE) ;  /* 0xfffe7d200c007950 */ /* 0x000fea0003c3ffff */
.L_x_966:
        /* <DEDUP_REMOVED lines=10> */
.L_x_1781:


//--------------------- .text._ZN7cutlass13device_kernelIN5flash19enable_sm80_to_sm89INS1_16FlashAttnFwdSm80INS1_25CollectiveMainloopFwdSm80ILi8ELi1ELb0EN4cute5tupleIJNS5_1CILi128EEENS7_ILi64EEENS7_ILi256EEEEEELi256ENS_10bfloat16_tEfNS_4arch4Sm80ELb0ELb1ELb0ELb0ELb1ELb0ELb1ELb0EEENS1_21CollectiveEpilogueFwdINS6_IJS8_SA_S9_EEENS6_IJNS7_ILi1EEESI_SI_EEESC_SE_Li256ELb0ELb1ELb0ELb0EEENS1_19SingleTileSchedulerILb0ELb0ELb1ELi128EEEEEEEEEvNT_6ParamsE --------------------------
	.section	.text._ZN7cutlass13device_kernelIN5flash19enable_sm80_to_sm89INS1_16FlashAttnFwdSm80INS1_25CollectiveMainloopFwdSm80ILi8ELi1ELb0EN4cute5tupleIJNS5_1CILi128EEENS7_ILi64EEENS7_ILi256EEEEEELi256ENS_10bfloat16_tEfNS_4arch4Sm80ELb0ELb1ELb0ELb0ELb1ELb0ELb1ELb0EEENS1_21CollectiveEpilogueFwdINS6_IJS8_SA_S9_EEENS6_IJNS7_ILi1EEESI_SI_EEESC_SE_Li256ELb0ELb1ELb0ELb0EEENS1_19SingleTileSchedulerILb0ELb0ELb1ELi128EEEEEEEEEvNT_6ParamsE,"ax",@progbits
	.sectioninfo	@"SHI_REGISTERS=255"
	.align	128
.text._ZN7cutlass13device_kernelIN5flash19enable_sm80_to_sm89INS1_16FlashAttnFwdSm80INS1_25CollectiveMainloopFwdSm80ILi8ELi1ELb0EN4cute5tupleIJNS5_1CILi128EEENS7_ILi64EEENS7_ILi256EEEEEELi256ENS_10bfloat16_tEfNS_4arch4Sm80ELb0ELb1ELb0ELb0ELb1ELb0ELb1ELb0EEENS1_21CollectiveEpilogueFwdINS6_IJS8_SA_S9_EEENS6_IJNS7_ILi1EEESI_SI_EEESC_SE_Li256ELb0ELb1ELb0ELb0EEENS1_19SingleTileSchedulerILb0ELb0ELb1ELi128EEEEEEEEEvNT_6ParamsE:
        .type           _ZN7cutlass13device_kernelIN5flash19enable_sm80_to_sm89INS1_16FlashAttnFwdSm80INS1_25CollectiveMainloopFwdSm80ILi8ELi1ELb0EN4cute5tupleIJNS5_1CILi128EEENS7_ILi64EEENS7_ILi256EEEEEELi256ENS_10bfloat16_tEfNS_4arch4Sm80ELb0ELb1ELb0ELb0ELb1ELb0ELb1ELb0EEENS1_21CollectiveEpilogueFwdINS6_IJS8_SA_S9_EEENS6_IJNS7_ILi1EEESI_SI_EEESC_SE_Li256ELb0ELb1ELb0ELb0EEENS1_19SingleTileSchedulerILb0ELb0ELb1ELi128EEEEEEEEEvNT_6ParamsE,@function
        .size           _ZN7cutlass13device_kernelIN5flash19enable_sm80_to_sm89INS1_16FlashAttnFwdSm80INS1_25CollectiveMainloopFwdSm80ILi8ELi1ELb0EN4cute5tupleIJNS5_1CILi128EEENS7_ILi64EEENS7_ILi256EEEEEELi256ENS_10bfloat16_tEfNS_4arch4Sm80ELb0ELb1ELb0ELb0ELb1ELb0ELb1ELb0EEENS1_21CollectiveEpilogueFwdINS6_IJS8_SA_S9_EEENS6_IJNS7_ILi1EEESI_SI_EEESC_SE_Li256ELb0ELb1ELb0ELb0EEENS1_19SingleTileSchedulerILb0ELb0ELb1ELi128EEEEEEEEEvNT_6ParamsE,(.L_x_1783 - _ZN7cutlass13device_kernelIN5flash19enable_sm80_to_sm89INS1_16FlashAttnFwdSm80INS1_25CollectiveMainloopFwdSm80ILi8ELi1ELb0EN4cute5tupleIJNS5_1CILi128EEENS7_ILi64EEENS7_ILi256EEEEEELi256ENS_10bfloat16_tEfNS_4arch4Sm80ELb0ELb1ELb0ELb0ELb1ELb0ELb1ELb0EEENS1_21CollectiveEpilogueFwdINS6_IJS8_SA_S9_EEENS6_IJNS7_ILi1EEESI_SI_EEESC_SE_Li256ELb0ELb1ELb0ELb0EEENS1_19SingleTileSchedulerILb0ELb0ELb1ELi128EEEEEEEEEvNT_6ParamsE)
        .other          _ZN7cutlass13device_kernelIN5flash19enable_sm80_to_sm89INS1_16FlashAttnFwdSm80INS1_25CollectiveMainloopFwdSm80ILi8ELi1ELb0EN4cute5tupleIJNS5_1CILi128EEENS7_ILi64EEENS7_ILi256EEEEEELi256ENS_10bfloat16_tEfNS_4arch4Sm80ELb0ELb1ELb0ELb0ELb1ELb0ELb1ELb0EEENS1_21CollectiveEpilogueFwdINS6_IJS8_SA_S9_EEENS6_IJNS7_ILi1EEESI_SI_EEESC_SE_Li256ELb0ELb1ELb0ELb0EEENS1_19SingleTileSchedulerILb0ELb0ELb1ELi128EEEEEEEEEvNT_6ParamsE,@"STO_CUDA_ENTRY STV_DEFAULT"
_ZN7cutlass13device_kernelIN5flash19enable_sm80_to_sm89INS1_16FlashAttnFwdSm80INS1_25CollectiveMainloopFwdSm80ILi8ELi1ELb0EN4cute5tupleIJNS5_1CILi128EEENS7_ILi64EEENS7_ILi256EEEEEELi256ENS_10bfloat16_tEfNS_4arch4Sm80ELb0ELb1ELb0ELb0ELb1ELb0ELb1ELb0EEENS1_21CollectiveEpilogueFwdINS6_IJS8_SA_S9_EEENS6_IJNS7_ILi1EEESI_SI_EEESC_SE_Li256ELb0ELb1ELb0ELb0EEENS1_19SingleTileSchedulerILb0ELb0ELb1ELi128EEEEEEEEEvNT_6ParamsE:
[----:B------:R-:W-:Y:S02]  /*0000*/  MOV R1, c[0x0][0x28] ;  /* 0x00000a0000017a02 */ /* 0x000fe40000000f00 */
[----:B------:R-:W1:Y:S02]  /*0010*/  S2UR UR6, SR_CTAID.Z ;  /* 0x00000000000679c3 */ /* 0x000e640000002700 */
        /* <DEDUP_REMOVED lines=17> */
[----:B------:R-:W-:Y:S01]  /*0130*/  UMOV UR13, 0x1 ;  /* 0x00000001000d7882 */ /* 0x000fe20000000000 */
[----:B------:R-:W3:Y:S01]  /*0140*/  S2UR UR9, SR_CTAID.Y ;  /* 0x00000000000979c3 */ /* 0x000ee20000002600 */
[----:B------:R-:W4:Y:S01]  /*0150*/  S2R R83, SR_TID.X ;  /* 0x0000000000537919 */ /* 0x000f220000002100 */
[----:B------:R-:W-:-:S02]  /*0160*/  ULDC UR8, c[0x0][0x1d0] ;  /* 0x0000740000087ab9 */ /* 0x000fc40000000800 */
[----:B------:R-:W-:Y:S02]  /*0170*/  ULDC UR14, c[0x0][0x168] ;  /* 0x00005a00000e7ab9 */ /* 0x000fe40000000800 */
[----:B-1----:R-:W-:-:S04]  /*0180*/  USHF.L.U32 UR25, UR25, 0x7, URZ ;  /* 0x0000000719197899 */ /* 0x002fc8000800063f */
[----:B------:R-:W-:Y:S02]  /*0190*/  @UP2 UIADD3 UR10, UR25, 0x7f, URZ ;  /* 0x0000007f190a2890 */ /* 0x000fe4000fffe03f */
[----:B------:R-:W-:Y:S02]  /*01a0*/  UIADD3 UR7, UR25, 0x7f, URZ ;  /* 0x0000007f19077890 */ /* 0x000fe4000fffe03f */
[----:B------:R-:W-:Y:S02]  /*01b0*/  UIMAD.WIDE.U32 UR10, UR10, UR4, URZ ;  /* 0x000000040a0a72a5 */ /* 0x000fe4000f8e003f */
[----:B---3--:R-:W-:Y:S02]  /*01c0*/  USHF.R.S32.HI UR18, URZ, 0x1f, UR9 ;  /* 0x0000001f3f127899 */ /* 0x008fe40008011409 */
[----:B------:R-:W-:-:S03]  /*01d0*/  @UP2 USHF.R.U32.HI UR7, URZ, UR5, UR11 ;  /* 0x000000053f072299 */ /* 0x000fc6000801160b */
[----:B------:R-:W-:Y:S02]  /*01e0*/  ULDC.64 UR4, c[0x0][0x328] ;  /* 0x0000ca0000047ab9 */ /* 0x000fe40000000a00 */
[----:B------:R-:W-:Y:S02]  /*01f0*/  UISETP.LE.AND UP1, UPT, UR13, UR5, UPT ;  /* 0x000000050d00728c */ /* 0x000fe4000bf23270 */
[----:B------:R-:W-:Y:S02]  /*0200*/  UMOV UR10, URZ ;  /* 0x0000003f000a7c82 */ /* 0x000fe40008000000 */
[----:B------:R-:W-:Y:S02]  /*0210*/  ULDC UR11, c[0x0][0x2ac] ;  /* 0x0000ab00000b7ab9 */ /* 0x000fe40000000800 */
[----:B------:R-:W-:-:S04]  /*0220*/  UIMAD UR8, UR11, UR8, URZ ;  /* 0x000000080b0872a4 */ /* 0x000fc8000f8e023f */
[----:B------:R-:W-:-:S04]  /*0230*/  UIADD3 UR14, UR8, -UR14, UR13 ;  /* 0x8000000e080e7290 */ /* 0x000fc8000fffe00d */
[----:B------:R-:W-:-:S04]  /*0240*/  UIADD3 UR5, UR14, UR7, URZ ;  /* 0x000000070e057290 */ /* 0x000fc8000fffe03f */
        /* <DEDUP_REMOVED lines=16> */
.L_x_968:
[----:B------:R-:W-:Y:S02]  /*0350*/  ULDC UR4, c[0x0][0x32c] ;  /* 0x0000cb0000047ab9 */ /* 0x000fe40000000800 */
[----:B------:R-:W-:-:S03]  /*0360*/  UISETP.NE.AND UP0, UPT, UR13, UR4, UPT ;  /* 0x000000040d00728c */ /* 0x000fc6000bf05270 */
[----:B------:R-:W-:Y:S02]  /*0370*/  ULDC.64 UR4, c[0x0][0x330] ;  /* 0x0000cc0000047ab9 */ /* 0x000fe40000000a00 */
[----:B------:R-:W-:-:S07]  /*0380*/  UIMAD.WIDE.U32 UR20, UR14, UR4, URZ ;  /* 0x000000040e1472a5 */ /* 0x000fce000f8e003f */
[----:B------:R-:W-:Y:S02]  /*0390*/  @UP0 UMOV UR13, UR21 ;  /* 0x00000015000d0c82 */ /* 0x000fe40008000000 */
[----:B------:R-:W-:Y:S02]  /*03a0*/  @UP0 USHF.R.U32.HI UR14, URZ, UR5, UR13 ;  /* 0x000000053f0e0299 */ /* 0x000fe4000801160d */
.L_x_969:
[----:B------:R-:W-:Y:S02]  /*03b0*/  ULDC UR4, c[0x0][0x32c] ;  /* 0x0000cb0000047ab9 */ /* 0x000fe40000000800 */
[----:B------:R-:W-:-:S04]  /*03c0*/  UIMAD UR4, UR14, UR4, UR4 ;  /* 0x000000040e0472a4 */ /* 0x000fc8000f8e0204 */
[----:B------:R-:W-:-:S04]  /*03d0*/  UISETP.LT.AND UP0, UPT, UR7, UR4, UPT ;  /* 0x000000040700728c */ /* 0x000fc8000bf01270 */
[----:B------:R-:W-:Y:S02]  /*03e0*/  USEL UR7, UR7, UR4, UP0 ;  /* 0x0000000407077287 */ /* 0x000fe40008000000 */
.L_x_967:
[----:B----4-:R-:W-:Y:S01]  /*03f0*/  UIADD3 UR13, UR8, 0x3f, URZ ;  /* 0x0000003f080d7890 */ /* 0x010fe2000fffe03f */
[----:B------:R-:W-:Y:S01]  /*0400*/  PLOP3.LUT P0, PT, PT, PT, UP1, 0x40, 0x0 ;  /* 0x000000000000781c */ /* 0x000fe20003f0e818 */
[----:B------:R-:W-:Y:S02]  /*0410*/  UIADD3 UR14, UR7, 0x3f, URZ ;  /* 0x0000003f070e7890 */ /* 0x000fe4000fffe03f */
[----:B------:R-:W-:Y:S02]  /*0420*/  ULDC.64 UR4, c[0x0][0x2c8] ;  /* 0x0000b20000047ab9 */ /* 0x000fe40000000a00 */
[----:B------:R-:W-:Y:S02]  /*0430*/  UIMAD.WIDE.U32 UR20, UR25, UR4, URZ ;  /* 0x00000004191472a5 */ /* 0x000fe4000f8e003f */
[----:B------:R-:W-:Y:S02]  /*0440*/  USHF.R.S32.HI UR15, URZ, 0x1f, UR13 ;  /* 0x0000001f3f0f7899 */ /* 0x000fe4000801140d */
[----:B------:R-:W-:-:S02]  /*0450*/  USHF.R.S32.HI UR7, URZ, 0x1f, UR14 ;  /* 0x0000001f3f077899 */ /* 0x000fc4000801140e */
[----:B------:R-:W-:Y:S02]  /*0460*/  UMOV UR4, UR25 ;  /* 0x0000001900047c82 */ /* 0x000fe40008000000 */
[----:B------:R-:W-:Y:S02]  /*0470*/  @UP2 USHF.R.U32.HI UR4, URZ, UR5, UR21 ;  /* 0x000000053f042299 */ /* 0x000fe40008011615 */
[----:B------:R-:W-:Y:S02]  /*0480*/  ULEA.HI UR5, UR15, UR13, URZ, 0x6 ;  /* 0x0000000d0f057291 */ /* 0x000fe4000f8f303f */
[----:B------:R-:W-:Y:S02]  /*0490*/  ULEA.HI UR21, UR7, UR14, URZ, 0x6 ;  /* 0x0000000e07157291 */ /* 0x000fe4000f8f303f */
[----:B------:R-:W-:Y:S02]  /*04a0*/  ULDC UR24, c[0x0][0x168] ;  /* 0x00005a0000187ab9 */ /* 0x000fe40000000800 */
[----:B------:R-:W-:-:S02]  /*04b0*/  USHF.R.S32.HI UR5, URZ, 0x6, UR5 ;  /* 0x000000063f057899 */ /* 0x000fc40008011405 */
[----:B------:R-:W-:Y:S02]  /*04c0*/  USHF.R.S32.HI UR21, URZ, 0x6, UR21 ;  /* 0x000000063f157899 */ /* 0x000fe40008011415 */
[----:B------:R-:W-:Y:S02]  /*04d0*/  UIADD3 UR24, UR8, -UR24, URZ ;  /* 0x8000001808187290 */ /* 0x000fe4000fffe03f */
[----:B------:R-:W-:Y:S02]  /*04e0*/  UISETP.LT.AND UP0, UPT, UR5, UR21, UPT ;  /* 0x000000150500728c */ /* 0x000fe4000bf01270 */
[----:B------:R-:W-:Y:S02]  /*04f0*/  UIADD3 UR4, UR24, UR4, URZ ;  /* 0x0000000418047290 */ /* 0x000fe4000fffe03f */
[----:B------:R-:W-:Y:S02]  /*0500*/  ULDC UR7, c[0x0][0x324] ;  /* 0x0000c90000077ab9 */ /* 0x000fe40000000800 */
        /* <DEDUP_REMOVED lines=15> */
.L_x_971:
[----:B------:R-:W-:Y:S02]  /*0600*/  ULDC UR4, c[0x0][0x32c] ;  /* 0x0000cb0000047ab9 */ /* 0x000fe40000000800 */
[----:B------:R-:W-:-:S03]  /*0610*/  UISETP.NE.AND UP0, UPT, UR4, 0x1, UPT ;  /* 0x000000010400788c */ /* 0x000fc6000bf05270 */
[----:B------:R-:W-:Y:S02]  /*0620*/  ULDC.64 UR4, c[0x0][0x330] ;  /* 0x0000cc0000047ab9 */ /* 0x000fe40000000a00 */
[----:B------:R-:W-:-:S06]  /*0630*/  UIMAD.WIDE.U32 UR14, UR13, UR4, URZ ;  /* 0x000000040d0e72a5 */ /* 0x000fcc000f8e003f */
[----:B------:R-:W-:Y:S02]  /*0640*/  @UP0 USHF.R.U32.HI UR13, URZ, UR5, UR15 ;  /* 0x000000053f0d0299 */ /* 0x000fe4000801160f */
.L_x_972:
[----:B------:R-:W-:Y:S02]  /*0650*/  ULDC UR4, c[0x0][0x32c] ;  /* 0x0000cb0000047ab9 */ /* 0x000fe40000000800 */
[----:B------:R-:W-:-:S04]  /*0660*/  UIMAD UR4, UR13, UR4, URZ ;  /* 0x000000040d0472a4 */ /* 0x000fc8000f8e023f */
[----:B------:R-:W-:-:S04]  /*0670*/  UISETP.LT.AND UP0, UPT, UR7, UR4, UPT ;  /* 0x000000040700728c */ /* 0x000fc8000bf01270 */
[----:B------:R-:W-:-:S04]  /*0680*/  USEL UR7, UR7, UR4, !UP0 ;  /* 0x0000000407077287 */ /* 0x000fc8000c000000 */
.L_x_970:
[----:B------:R-:W-:Y:S01]  /*0690*/  USHF.R.S32.HI UR4, URZ, 0x1f, UR7 ;  /* 0x0000001f3f047899 */ /* 0x000fe20008011407 */
[----:B------:R-:W-:Y:S01]  /*06a0*/  PLOP3.LUT P2, PT, PT, PT, PT, 0x80, 0x0 ;  /* 0x000000000000781c */ /* 0x000fe20003f4f070 */
[----:B------:R-:W-:Y:S01]  /*06b0*/  CS2R R4, SRZ ;  /* 0x0000000000047805 */ /* 0x000fe2000001ff00 */
[----:B------:R-:W-:Y:S01]  /*06c0*/  IMAD.MOV.U32 R130, RZ, RZ, RZ ;  /* 0x000000ffff827224 */ /* 0x000fe200078e00ff */
        /* <DEDUP_REMOVED lines=17> */
[----:B------:R-:W-:Y:S01]  /*07e0*/  CS2R R104, SRZ ;  /* 0x0000000000687805 */ /* 0x000fe2000001ff00 */
        /* <DEDUP_REMOVED lines=64> */
[----:B------:R-:W-:-:S03]  /*0bf0*/  ULDC.64 UR4, c[0x0][0x1b8] ;  /* 0x00006e0000047ab9 */ /* 0x000fc60000000a00 */
[----:B------:R-:W-:Y:S01]  /*0c00*/  LEA.HI R229, R85, R83, RZ, 0x3 ;  /* 0x0000005355e57211 */ /* 0x000fe200078f18ff */
[----:B------:R3:W4:Y:S01]  /*0c10*/  @P0 LDG.E R6, [R6.64] ;  /* 0x0000001006060981 */ /* 0x000722000c1e1900 */
[----:B------:R-:W-:Y:S01]  /*0c20*/  PLOP3.LUT P2, PT, PT, PT, UP2, 0x80, 0x0 ;  /* 0x000000000000781c */ /* 0x000fe20003f4f028 */
[----:B------:R-:W-:Y:S01]  /*0c30*/  UIMAD UR13, UR18, UR4, URZ ;  /* 0x00000004120d72a4 */ /* 0x000fe2000f8e023f */
[----:B------:R-:W-:Y:S01]  /*0c40*/  LOP3.LUT R0, R229, 0xfffffff8, RZ, 0xc0, !PT ;  /* 0xfffffff8e5007812 */ /* 0x000fe200078ec0ff */
[----:B------:R-:W-:Y:S01]  /*0c50*/  UIMAD.WIDE.U32 UR22, UR9, UR4, URZ ;  /* 0x00000004091672a5 */ /* 0x000fe2000f8e003f */
[----:B------:R-:W-:Y:S01]  /*0c60*/  SHF.R.S32.HI R229, RZ, 0x3, R229 ;  /* 0x00000003ffe57819 */ /* 0x000fe200000114e5 */
[----:B------:R-:W-:Y:S01]  /*0c70*/  UIMAD UR13, UR9, UR5, UR13 ;  /* 0x00000005090d72a4 */ /* 0x000fe2000f8e020d */
[----:B------:R-:W-:Y:S01]  /*0c80*/  PLOP3.LUT P1, PT, PT, PT, UP2, 0x80, 0x0 ;  /* 0x000000000000781c */ /* 0x000fe20003f2f028 */
[----:B------:R-:W-:Y:S01]  /*0c90*/  IMAD.IADD R0, R83, 0x1, -R0 ;  /* 0x0000000153007824 */ /* 0x000fe200078e0a00 */
[----:B------:R-:W-:Y:S01]  /*0ca0*/  USHF.R.S32.HI UR14, URZ, 0x1f, UR6 ;  /* 0x0000001f3f0e7899 */ /* 0x000fe20008011406 */
[----:B------:R-:W-:Y:S01]  /*0cb0*/  IMAD.SHL.U32 R233, R229, 0x40, RZ ;  /* 0x00000040e5e97824 */ /* 0x000fe200078e00ff */
[----:B------:R-:W-:Y:S01]  /*0cc0*/  ULDC.64 UR4, c[0x0][0x1c0] ;  /* 0x0000700000047ab9 */ /* 0x000fe20000000a00 */
[C---:B------:R-:W-:Y:S01]  /*0cd0*/  IMAD R234, R0.reuse, 0x20, R229 ;  /* 0x0000002000ea7824 */ /* 0x040fe200078e02e5 */
[----:B------:R-:W-:Y:S01]  /*0ce0*/  UIADD3 UR23, UR23, UR13, URZ ;  /* 0x0000000d17177290 */ /* 0x000fe2000fffe03f */
[----:B------:R-:W-:Y:S01]  /*0cf0*/  IMAD.SHL.U32 R235, R0, 0x8, RZ ;  /* 0x0000000800eb7824 */ /* 0x000fe200078e00ff */
[----:B------:R-:W-:Y:S01]  /*0d00*/  UIMAD UR14, UR14, UR4, URZ ;  /* 0x000000040e0e72a4 */ /* 0x000fe2000f8e023f */
[----:B------:R-:W-:Y:S01]  /*0d10*/  LOP3.LUT R233, R233, 0x1c0, RZ, 0xc0, !PT ;  /* 0x000001c0e9e97812 */ /* 0x000fe200078ec0ff */
[----:B------:R-:W-:Y:S01]  /*0d20*/  UIMAD.WIDE.U32 UR22, UR6, UR4, UR22 ;  /* 0x00000004061672a5 */ /* 0x000fe2000f8e0016 */
[----:B------:R-:W-:Y:S01]  /*0d30*/  IADD3 R4, R234, UR25, RZ ;  /* 0x00000019ea047c10 */ /* 0x000fe2000fffe0ff */
[----:B------:R-:W-:Y:S01]  /*0d40*/  UIMAD UR5, UR6, UR5, UR14 ;  /* 0x00000005060572a4 */ /* 0x000fe2000f8e020e */
[----:B------:R-:W-:Y:S01]  /*0d50*/  IADD3 R16, R235, 0x40, RZ ;  /* 0x00000040eb107810 */ /* 0x000fe20007ffe0ff */
[----:B------:R-:W-:Y:S01]  /*0d60*/  ULDC UR4, c[0x0][0x168] ;  /* 0x00005a0000047ab9 */ /* 0x000fe20000000800 */
[----:B------:R-:W-:Y:S01]  /*0d70*/  IMAD.MOV.U32 R231, RZ, RZ, RZ ;  /* 0x000000ffffe77224 */ /* 0x000fe200078e00ff */
[----:B------:R-:W-:Y:S01]  /*0d80*/  UIADD3 UR5, UR23, UR5, URZ ;  /* 0x0000000517057290 */ /* 0x000fe2000fffe03f */
[----:B-1----:R-:W-:Y:S01]  /*0d90*/  @P2 IMAD.HI.U32 R2, R4, c[0x0][0x2c8], RZ ;  /* 0x0000b20004022a27 */ /* 0x002fe200078e00ff */
[----:B------:R-:W-:Y:S01]  /*0da0*/  UIMAD UR12, UR12, UR4, URZ ;  /* 0x000000040c0c72a4 */ /* 0x000fe2000f8e023f */
[----:B------:R-:W-:Y:S01]  /*0db0*/  SHF.R.S32.HI R202, RZ, 0x1f, R16 ;  /* 0x0000001fffca7819 */ /* 0x000fe20000011410 */
[----:B------:R-:W-:Y:S01]  /*0dc0*/  UIADD3 UR26, UR21, -0x1, URZ ;  /* 0xffffffff151a7890 */ /* 0x000fe2000fffe03f */
[----:B------:R-:W-:Y:S01]  /*0dd0*/  IMAD.MOV.U32 R3, RZ, RZ, R4 ;  /* 0x000000ffff037224 */ /* 0x000fe200078e0004 */
[----:B------:R-:W-:Y:S01]  /*0de0*/  @P1 SHF.R.U32.HI R3, RZ, c[0x0][0x2cc], R2 ;  /* 0x0000b300ff031a19 */ /* 0x000fe20000011602 */
[----:B------:R-:W-:Y:S01]  /*0df0*/  IMAD.U32 R9, RZ, RZ, UR23 ;  /* 0x00000017ff097e24 */ /* 0x000fe2000f8e00ff */
[----:B------:R-:W-:Y:S01]  /*0e00*/  LEA.HI R202, R202, R16, RZ, 0x3 ;  /* 0x00000010caca7211 */ /* 0x000fe200078f18ff */
[----:B------:R-:W-:Y:S01]  /*0e10*/  IMAD.U32 R8, RZ, RZ, UR22 ;  /* 0x00000016ff087e24 */ /* 0x000fe2000f8e00ff */
[--C-:B------:R-:W-:Y:S01]  /*0e20*/  SHF.R.S32.HI R2, RZ, 0x1f, R3.reuse ;  /* 0x0000001fff027819 */ /* 0x100fe20000011403 */
[----:B------:R-:W-:Y:S01]  /*0e30*/  IMAD.MOV R10, RZ, RZ, -R3 ;  /* 0x000000ffff0a7224 */ /* 0x000fe200078e0a03 */
[----:B------:R-:W-:Y:S01]  /*0e40*/  ISETP.GE.AND P5, PT, R16, c[0x0][0x198], PT ;  /* 0x0000660010007a0c */ /* 0x000fe20003fa6270 */
[----:B------:R-:W-:Y:S01]  /*0e50*/  IMAD.U32 R9, RZ, RZ, UR5 ;  /* 0x00000005ff097e24 */ /* 0x000fe2000f8e00ff */
[----:B------:R-:W-:Y:S01]  /*0e60*/  LOP3.LUT R202, R202, 0xfffffff8, RZ, 0xc0, !PT ;  /* 0xfffffff8caca7812 */ /* 0x000fe200078ec0ff */
[----:B------:R-:W-:Y:S01]  /*0e70*/  IMAD R2, R2, c[0x0][0x1b0], RZ ;  /* 0x00006c0002027a24 */ /* 0x000fe200078e02ff */
[----:B------:R-:W-:Y:S01]  /*0e80*/  USHF.L.U32 UR20, UR26, 0x6, URZ ;  /* 0x000000061a147899 */ /* 0x000fe2000800063f */
[----:B------:R-:W-:Y:S01]  /*0e90*/  IMAD R10, R10, c[0x0][0x2c4], R4 ;  /* 0x0000b1000a0a7a24 */ /* 0x000fe200078e0204 */
[----:B------:R-:W-:Y:S01]  /*0ea0*/  ULDC.64 UR4, c[0x0][0x2b0] ;  /* 0x0000ac0000047ab9 */ /* 0x000fe20000000a00 */
[----:B------:R-:W-:-:S03]  /*0eb0*/  IMAD.WIDE.U32 R8, R3, c[0x0][0x1b0], R8 ;  /* 0x00006c0003087a25 */ /* 0x000fc600078e0008 */
[----:B------:R-:W-:Y:S01]  /*0ec0*/  IADD3 R232, R234, UR20, RZ ;  /* 0x00000014eae87c10 */ /* 0x000fe2000fffe0ff */
[----:B------:R-:W-:Y:S01]  /*0ed0*/  IMAD R2, R3, c[0x0][0x1b4], R2 ;  /* 0x00006d0003027a24 */ /* 0x000fe200078e0202 */
[----:B------:R-:W-:-:S03]  /*0ee0*/  SHF.R.S32.HI R3, RZ, 0x1f, R10 ;  /* 0x0000001fff037819 */ /* 0x000fc6000001140a */
[----:B------:R-:W-:Y:S01]  /*0ef0*/  IMAD.IADD R9, R9, 0x1, R2 ;  /* 0x0000000109097824 */ /* 0x000fe200078e0202 */
[----:B------:R-:W-:Y:S01]  /*0f00*/  SHF.R.U32.HI R2, RZ, 0x3, R233 ;  /* 0x00000003ff027819 */ /* 0x000fe200000116e9 */
[----:B------:R-:W-:Y:S01]  /*0f10*/  IMAD R3, R3, c[0x0][0x1a8], RZ ;  /* 0x00006a0003037a24 */ /* 0x000fe200078e02ff */
[----:B------:R-:W-:-:S03]  /*0f20*/  LOP3.LUT R233, R233, 0x38, R235, 0xf8, !PT ;  /* 0x00000038e9e97812 */ /* 0x000fc600078ef8eb */
[C---:B------:R-:W-:Y:S01]  /*0f30*/  IMAD R3, R10.reuse, c[0x0][0x1ac], R3 ;  /* 0x00006b000a037a24 */ /* 0x040fe200078e0203 */
[----:B------:R-:W-:Y:S01]  /*0f40*/  LOP3.LUT R233, R233, R2, RZ, 0x3c, !PT ;  /* 0x00000002e9e97212 */ /* 0x000fe200078e3cff */
[----:B------:R-:W-:Y:S01]  /*0f50*/  IMAD.WIDE.U32 R10, R10, c[0x0][0x1a8], R8 ;  /* 0x00006a000a0a7a25 */ /* 0x000fe200078e0008 */
[----:B------:R-:W-:Y:S02]  /*0f60*/  IADD3 R2, R229, UR25, RZ ;  /* 0x00000019e5027c10 */ /* 0x000fe4000fffe0ff */
[----:B------:R-:W-:Y:S01]  /*0f70*/  LEA.HI R8, R85, R83, RZ, 0x6 ;  /* 0x0000005355087211 */ /* 0x000fe200078f30ff */
[----:B------:R-:W-:Y:S01]  /*0f80*/  IMAD.IADD R3, R11, 0x1, R3 ;  /* 0x000000010b037824 */ /* 0x000fe200078e0203 */
[----:B------:R-:W-:Y:S02]  /*0f90*/  LEA R4, P1, R10, c[0x0][0x160], 0x1 ;  /* 0x000058000a047a11 */ /* 0x000fe400078208ff */
[C---:B------:R-:W-:Y:S01]  /*0fa0*/  IADD3 R11, R235.reuse, 0x80, RZ ;  /* 0x00000080eb0b7810 */ /* 0x040fe20007ffe0ff */
[----:B------:R-:W-:Y:S01]  /*0fb0*/  IMAD.SHL.U32 R8, R8, 0x8, RZ ;  /* 0x0000000808087824 */ /* 0x000fe200078e00ff */
[----:B------:R-:W-:Y:S01]  /*0fc0*/  LEA.HI.X R3, R10, c[0x0][0x164], R3, 0x1, P1 ;  /* 0x000059000a037a11 */ /* 0x000fe200008f0c03 */
[----:B------:R-:W-:Y:S01]  /*0fd0*/  SHFL.IDX PT, R14, R4, RZ, 0x181f ;  /* 0x00181fff040e7589 */ /* 0x000fe200000e0000 */
[----:B------:R-:W-:-:S02]  /*0fe0*/  IADD3 R10, R235, 0xc0, RZ ;  /* 0x000000c0eb0a7810 */ /* 0x000fc40007ffe0ff */
[----:B------:R-:W-:Y:S01]  /*0ff0*/  ISETP.GE.AND P3, PT, R2, UR12, PT ;  /* 0x0000000c02007c0c */ /* 0x000fe2000bf66270 */
[----:B------:R-:W1:Y:S01]  /*1000*/  SHFL.IDX PT, R15, R3, RZ, 0x181f ;  /* 0x00181fff030f7589 */ /* 0x000e6200000e0000 */
[----:B------:R-:W-:Y:S02]  /*1010*/  SHF.R.S32.HI R201, RZ, 0x1f, R11 ;  /* 0x0000001fffc97819 */ /* 0x000fe4000001140b */
[----:B------:R-:W-:Y:S01]  /*1020*/  SHF.R.S32.HI R200, RZ, 0x1f, R10 ;  /* 0x0000001fffc87819 */ /* 0x000fe2000001140a */
[----:B------:R-:W-:Y:S01]  /*1030*/  SHFL.IDX PT, R12, R4, 0x1, 0x181f ;  /* 0x00381f00040c7f89 */ /* 0x000fe200000e0000 */
[----:B------:R-:W-:Y:S02]  /*1040*/  LEA.HI R201, R201, R11, RZ, 0x3 ;  /* 0x0000000bc9c97211 */ /* 0x000fe400078f18ff */
[----:B------:R-:W-:Y:S01]  /*1050*/  ISETP.GE.AND P4, PT, R11, c[0x0][0x198], PT ;  /* 0x000066000b007a0c */ /* 0x000fe20003f86270 */
[----:B------:R-:W5:Y:S01]  /*1060*/  SHFL.IDX PT, R13, R3, 0x1, 0x181f ;  /* 0x00381f00030d7f89 */ /* 0x000f6200000e0000 */
[----:B------:R-:W-:-:S02]  /*1070*/  LEA.HI R200, R200, R10, RZ, 0x3 ;  /* 0x0000000ac8c87211 */ /* 0x000fc400078f18ff */
[----:B------:R-:W-:Y:S01]  /*1080*/  LOP3.LUT R233, R233, 0xfffffe00, R8, 0xf8, !PT ;  /* 0xfffffe00e9e97812 */ /* 0x000fe200078ef808 */
[----:B------:R-:W-:Y:S01]  /*1090*/  SHFL.IDX PT, R9, R3, 0x2, 0x181f ;  /* 0x00581f0003097f89 */ /* 0x000fe200000e0000 */
[----:B------:R-:W-:Y:S02]  /*10a0*/  ISETP.GE.AND P2, PT, R10, c[0x0][0x198], PT ;  /* 0x000066000a007a0c */ /* 0x000fe40003f46270 */
[----:B---3--:R-:W-:Y:S01]  /*10b0*/  IADD3 R7, R2, 0x20, RZ ;  /* 0x0000002002077810 */ /* 0x008fe20007ffe0ff */
[----:B------:R-:W-:Y:S01]  /*10c0*/  IMAD.SHL.U32 R233, R233, 0x2, RZ ;  /* 0x00000002e9e97824 */ /* 0x000fe200078e00ff */
[----:B------:R-:W-:Y:S01]  /*10d0*/  LOP3.LUT R201, R201, 0xfffffff8, RZ, 0xc0, !PT ;  /* 0xfffffff8c9c97812 */ /* 0x000fe200078ec0ff */
[----:B------:R-:W3:Y:S01]  /*10e0*/  SHFL.IDX PT, R8, R4, 0x2, 0x181f ;  /* 0x00581f0004087f89 */ /* 0x000ee200000e0000 */
[----:B------:R-:W-:Y:S02]  /*10f0*/  LOP3.LUT R200, R200, 0xfffffff8, RZ, 0xc0, !PT ;  /* 0xfffffff8c8c87812 */ /* 0x000fe400078ec0ff */
[----:B------:R-:W-:Y:S01]  /*1100*/  ISETP.GE.AND P1, PT, R7, UR12, PT ;  /* 0x0000000c07007c0c */ /* 0x000fe2000bf26270 */
[----:B------:R-:W-:Y:S01]  /*1110*/  SHFL.IDX PT, R3, R3, 0x3, 0x181f ;  /* 0x00781f0003037f89 */ /* 0x000fe200000e0000 */
[----:B-1----:R-:W-:-:S04]  /*1120*/  @!P3 IMAD.WIDE R22, R235, 0x2, R14 ;  /* 0x00000002eb16b825 */ /* 0x002fc800078e020e */
[----:B------:R-:W-:-:S04]  /*1130*/  @!P3 IMAD.WIDE R20, R202, 0x2, R14 ;  /* 0x00000002ca14b825 */ /* 0x000fc800078e020e */
[----:B------:R-:W-:-:S04]  /*1140*/  @!P3 IMAD.WIDE R18, R201, 0x2, R14 ;  /* 0x00000002c912b825 */ /* 0x000fc800078e020e */
[----:B------:R-:W-:Y:S01]  /*1150*/  @!P3 IMAD.WIDE R14, R200, 0x2, R14 ;  /* 0x00000002c80eb825 */ /* 0x000fe200078e020e */
[----:B----4-:R1:W4:Y:S01]  /*1160*/  @P0 R2UR UR14, R6 ;  /* 0x00000000060e03c2 */ /* 0x01032200000e0000 */
[----:B------:R-:W-:Y:S01]  /*1170*/  ISETP.GE.AND P0, PT, R235, c[0x0][0x198], PT ;  /* 0x00006600eb007a0c */ /* 0x000fe20003f06270 */
[----:B----4-:R-:W-:Y:S02]  /*1180*/  @!UP0 UMOV UR14, UR6 ;  /* 0x00000006000e8c82 */ /* 0x010fe40008000000 */
[----:B------:R-:W-:-:S04]  /*1190*/  USHF.R.S32.HI UR6, URZ, 0x1f, UR14 ;  /* 0x0000001f3f067899 */ /* 0x000fc8000801140e */
[----:B------:R-:W-:-:S04]  /*11a0*/  UIMAD UR6, UR6, UR4, URZ ;  /* 0x00000004060672a4 */ /* 0x000fc8000f8e023f */
[----:B------:R-:W-:Y:S02]  /*11b0*/  UIMAD UR6, UR14, UR5, UR6 ;  /* 0x000000050e0672a4 */ /* 0x000fe4000f8e0206 */
[----:B------:R4:W-:Y:S04]  /*11c0*/  @!P3 LDGSTS.E.BYPASS.LTC128B.128 [R233+0x10100], [R22.64], !P0 ;  /* 0x1010000016e9bfae */ /* 0x0009e8000c101d50 */
[----:B------:R5:W-:Y:S04]  /*11d0*/  @!P3 LDGSTS.E.BYPASS.LTC128B.128 [R233+0x14100], [R20.64], !P5 ;  /* 0x1410000014e9bfae */ /* 0x000be8000e901d50 */
[----:B------:R2:W-:Y:S01]  /*11e0*/  @!P3 LDGSTS.E.BYPASS.LTC128B.128 [R233+0x18100], [R18.64], !P4 ;  /* 0x1810000012e9bfae */ /* 0x0005e2000e101d50 */
[----:B-1----:R-:W-:-:S03]  /*11f0*/  IADD3 R6, R2, 0x40, RZ ;  /* 0x0000004002067810 */ /* 0x002fc60007ffe0ff */
[----:B------:R1:W-:Y:S01]  /*1200*/  @!P3 LDGSTS.E.BYPASS.LTC128B.128 [R233+0x1c100], [R14.64], !P2 ;  /* 0x1c1000000ee9bfae */ /* 0x0003e2000d101d50 */
[----:B------:R-:W-:Y:S01]  /*1210*/  ISETP.GE.AND P6, PT, R6, UR12, PT ;  /* 0x0000000c06007c0c */ /* 0x000fe2000bfc6270 */
[----:B------:R-:W-:-:S05]  /*1220*/  IMAD.MOV.U32 R6, RZ, RZ, c[0x0][0x2b8] ;  /* 0x0000ae00ff067624 */ /* 0x000fca00078e00ff */
[----:B------:R-:W-:Y:S02]  /*1230*/  ISETP.NE.AND P3, PT, R6, 0x1, PT ;  /* 0x000000010600780c */ /* 0x000fe40003f65270 */
[----:B------:R-:W-:Y:S02]  /*1240*/  IADD3 R6, R2, 0x60, RZ ;  /* 0x0000006002067810 */ /* 0x000fe40007ffe0ff */
[----:B------:R3:W3:Y:S01]  /*1250*/  SHFL.IDX PT, R2, R4, 0x3, 0x181f ;  /* 0x00781f0004027f89 */ /* 0x0006e200000e0000 */
[----:B-----5:R-:W-:-:S04]  /*1260*/  @!P1 IMAD.WIDE R20, R235, 0x2, R12 ;  /* 0x00000002eb149825 */ /* 0x020fc800078e020c */
[--C-:B--2---:R-:W-:Y:S01]  /*1270*/  @!P1 IMAD.WIDE R18, R202, 0x2, R12.reuse ;  /* 0x00000002ca129825 */ /* 0x104fe200078e020c */
[----:B------:R2:W-:Y:S03]  /*1280*/  @!P1 LDGSTS.E.BYPASS.LTC128B.128 [R233+0x11100], [R20.64], !P0 ;  /* 0x1110000014e99fae */ /* 0x0005e6000c101d50 */
[--C-:B-1----:R-:W-:Y:S01]  /*1290*/  @!P1 IMAD.WIDE R14, R201, 0x2, R12.reuse ;  /* 0x00000002c90e9825 */ /* 0x102fe200078e020c */
[----:B------:R3:W-:Y:S03]  /*12a0*/  @!P1 LDGSTS.E.BYPASS.LTC128B.128 [R233+0x15100], [R18.64], !P5 ;  /* 0x1510000012e99fae */ /* 0x0007e6000e901d50 */
[----:B------:R-:W-:Y:S01]  /*12b0*/  @!P1 IMAD.WIDE R12, R200, 0x2, R12 ;  /* 0x00000002c80c9825 */ /* 0x000fe200078e020c */
[----:B------:R1:W-:Y:S04]  /*12c0*/  @!P1 LDGSTS.E.BYPASS.LTC128B.128 [R233+0x19100], [R14.64], !P4 ;  /* 0x191000000ee99fae */ /* 0x0003e8000e101d50 */
[----:B------:R5:W-:Y:S01]  /*12d0*/  @!P1 LDGSTS.E.BYPASS.LTC128B.128 [R233+0x1d100], [R12.64], !P2 ;  /* 0x1d1000000ce99fae */ /* 0x000be2000d101d50 */
[----:B------:R-:W-:Y:S01]  /*12e0*/  ISETP.GE.AND P1, PT, R6, UR12, PT ;  /* 0x0000000c06007c0c */ /* 0x000fe2000bf26270 */
[----:B------:R-:W-:-:S03]  /*12f0*/  UIMAD.WIDE.U32 UR12, UR14, UR4, URZ ;  /* 0x000000040e0c72a5 */ /* 0x000fc6000f8e003f */
[----:B------:R-:W-:Y:S02]  /*1300*/  ULDC.64 UR4, c[0x0][0x210] ;  /* 0x0000840000047ab9 */ /* 0x000fe40000000a00 */
[----:B------:R-:W-:Y:S01]  /*1310*/  UIADD3 UR6, UR13, UR6, URZ ;  /* 0x000000060d067290 */ /* 0x000fe2000fffe03f */
[----:B---3--:R-:W-:-:S04]  /*1320*/  @!P6 IMAD.WIDE R18, R235, 0x2, R8 ;  /* 0x00000002eb12e825 */ /* 0x008fc800078e0208 */
[--C-:B-1----:R-:W-:Y:S01]  /*1330*/  @!P6 IMAD.WIDE R14, R202, 0x2, R8.reuse ;  /* 0x00000002ca0ee825 */ /* 0x102fe200078e0208 */
[----:B------:R1:W-:Y:S03]  /*1340*/  @!P6 LDGSTS.E.BYPASS.LTC128B.128 [R233+0x12100], [R18.64], !P0 ;  /* 0x1210000012e9efae */ /* 0x0003e6000c101d50 */
[--C-:B-----5:R-:W-:Y:S01]  /*1350*/  @!P6 IMAD.WIDE R12, R201, 0x2, R8.reuse ;  /* 0x00000002c90ce825 */ /* 0x120fe200078e0208 */
[----:B------:R3:W-:Y:S03]  /*1360*/  @!P6 LDGSTS.E.BYPASS.LTC128B.128 [R233+0x16100], [R14.64], !P5 ;  /* 0x161000000ee9efae */ /* 0x0007e6000e901d50 */
[----:B------:R-:W-:Y:S01]  /*1370*/  @!P6 IMAD.WIDE R8, R200, 0x2, R8 ;  /* 0x00000002c808e825 */ /* 0x000fe200078e0208 */
[----:B------:R5:W-:Y:S04]  /*1380*/  @!P6 LDGSTS.E.BYPASS.LTC128B.128 [R233+0x1a100], [R12.64], !P4 ;  /* 0x1a1000000ce9efae */ /* 0x000be8000e101d50 */
[----:B------:R1:W-:Y:S01]  /*1390*/  @!P6 LDGSTS.E.BYPASS.LTC128B.128 [R233+0x1e100], [R8.64], !P2 ;  /* 0x1e10000008e9efae */ /* 0x0003e2000d101d50 */
[----:B------:R-:W-:-:S02]  /*13a0*/  ISETP.GE.AND P6, PT, R232, UR8, PT ;  /* 0x00000008e8007c0c */ /* 0x000fc4000bfc6270 */
[----:B------:R-:W-:Y:S02]  /*13b0*/  IADD3 R232, R232, UR10, RZ ;  /* 0x0000000ae8e87c10 */ /* 0x000fe4000fffe0ff */
[----:B------:R-:W-:-:S03]  /*13c0*/  ISETP.GT.OR P6, PT, R234, 0x3f, P6 ;  /* 0x0000003fea00780c */ /* 0x000fc600037c4670 */
[----:B------:R-:W-:-:S04]  /*13d0*/  @P3 IMAD.HI.U32 R6, R232, c[0x0][0x2bc], RZ ;  /* 0x0000af00e8063a27 */ /* 0x000fc800078e00ff */
[----:B------:R-:W-:Y:S01]  /*13e0*/  IMAD.MOV.U32 R4, RZ, RZ, R232 ;  /* 0x000000ffff047224 */ /* 0x000fe200078e00e8 */
[----:B------:R-:W-:Y:S01]  /*13f0*/  @P3 SHF.R.U32.HI R4, RZ, c[0x0][0x2c0], R6 ;  /* 0x0000b000ff043a19 */ /* 0x000fe20000011606 */
[----:B---3--:R-:W-:-:S04]  /*1400*/  @!P1 IMAD.WIDE R14, R202, 0x2, R2 ;  /* 0x00000002ca0e9825 */ /* 0x008fc800078e0202 */
[----:B-----5:R-:W-:-:S04]  /*1410*/  @!P1 IMAD.WIDE R12, R201, 0x2, R2 ;  /* 0x00000002c90c9825 */ /* 0x020fc800078e0202 */
[----:B-1----:R-:W-:-:S04]  /*1420*/  @!P1 IMAD.WIDE R8, R235, 0x2, R2 ;  /* 0x00000002eb089825 */ /* 0x002fc800078e0202 */
[----:B------:R-:W-:Y:S01]  /*1430*/  @!P1 IMAD.WIDE R2, R200, 0x2, R2 ;  /* 0x00000002c8029825 */ /* 0x000fe200078e0202 */
[----:B------:R1:W-:Y:S01]  /*1440*/  @!P1 LDGSTS.E.BYPASS.LTC128B.128 [R233+0x13100], [R8.64], !P0 ;  /* 0x1310000008e99fae */ /* 0x0003e2000c101d50 */
[----:B------:R-:W-:-:S03]  /*1450*/  @!P6 IADD3 R7, P0, R4, UR12, RZ ;  /* 0x0000000c0407ec10 */ /* 0x000fc6000ff1e0ff */
[----:B------:R3:W-:Y:S01]  /*1460*/  @!P1 LDGSTS.E.BYPASS.LTC128B.128 [R233+0x17100], [R14.64], !P5 ;  /* 0x171000000ee99fae */ /* 0x0007e2000e901d50 */
[----:B------:R-:W-:-:S03]  /*1470*/  @!P6 LEA.HI.X.SX32 R6, R4, UR6, 0x1, P0 ;  /* 0x000000060406ec11 */ /* 0x000fc600080f0eff */
[----:B------:R5:W-:Y:S04]  /*1480*/  @!P1 LDGSTS.E.BYPASS.LTC128B.128 [R233+0x1b100], [R12.64], !P4 ;  /* 0x1b1000000ce99fae */ /* 0x000be8000e101d50 */
[----:B------:R2:W-:Y:S04]  /*1490*/  @!P1 LDGSTS.E.BYPASS.LTC128B.128 [R233+0x1f100], [R2.64], !P2 ;  /* 0x1f10000002e99fae */ /* 0x0005e8000d101d50 */
[----:B------:R-:W0:Y:S01]  /*14a0*/  LDGDEPBAR ;  /* 0x00000000000079af */ /* 0x000e220000000000 */
[----:B-1----:R-:W-:-:S04]  /*14b0*/  @!P6 LEA R8, P0, R7, c[0x0][0x2a0], 0x2 ;  /* 0x0000a8000708ea11 */ /* 0x002fc800078010ff */
[----:B------:R-:W-:Y:S01]  /*14c0*/  @!P6 LEA.HI.X R9, R7, c[0x0][0x2a4], R6, 0x2, P0 ;  /* 0x0000a9000709ea11 */ /* 0x000fe200000f1406 */
[----:B------:R-:W-:Y:S06]  /*14d0*/  BAR.SYNC.DEFER_BLOCKING 0x0 ;  /* 0x0000000000007b1d */ /* 0x000fec0000010000 */
[----:B------:R1:W3:Y:S01]  /*14e0*/  @!P6 LDG.E R231, [R8.64] ;  /* 0x0000001008e7e981 */ /* 0x0002e2000c1e1900 */
[----:B--2---:R-:W-:Y:S01]  /*14f0*/  IMAD.MOV R2, RZ, RZ, -R4 ;  /* 0x000000ffff027224 */ /* 0x004fe200078e0a04 */
[----:B------:R-:W-:Y:S01]  /*1500*/  UIMAD UR19, UR18, UR4, URZ ;  /* 0x00000004121372a4 */ /* 0x000fe2000f8e023f */
[C---:B------:R-:W-:Y:S01]  /*1510*/  IMAD.WIDE R20, R235.reuse, 0x2, RZ ;  /* 0x00000002eb147825 */ /* 0x040fe200078e02ff */
[----:B------:R-:W-:Y:S01]  /*1520*/  UIMAD.WIDE.U32 UR14, UR9, UR4, URZ ;  /* 0x00000004090e72a5 */ /* 0x000fe2000f8e003f */
[----:B------:R-:W-:Y:S01]  /*1530*/  ISETP.GE.AND P6, PT, R16, c[0x0][0x1d4], PT ;  /* 0x0000750010007a0c */ /* 0x000fe20003fc6270 */
[----:B------:R-:W-:Y:S01]  /*1540*/  UIMAD UR19, UR9, UR5, UR19 ;  /* 0x00000005091372a4 */ /* 0x000fe2000f8e0213 */
[----:B------:R-:W-:Y:S01]  /*1550*/  IMAD R232, R2, c[0x0][0x2b8], R232 ;  /* 0x0000ae0002e87a24 */ /* 0x000fe200078e02e8 */
[----:B------:R-:W-:Y:S01]  /*1560*/  ISETP.GE.AND P4, PT, R235, c[0x0][0x1d4], PT ;  /* 0x00007500eb007a0c */ /* 0x000fe20003f86270 */
[----:B------:R-:W-:Y:S01]  /*1570*/  ULDC.64 UR4, c[0x0][0x1e8] ;  /* 0x00007a0000047ab9 */ /* 0x000fe20000000a00 */
[----:B------:R-:W-:Y:S01]  /*1580*/  IMAD.U32 R80, RZ, RZ, UR20 ;  /* 0x00000014ff507e24 */ /* 0x000fe2000f8e00ff */
[----:B------:R-:W-:Y:S01]  /*1590*/  UIMAD.WIDE.U32 UR22, UR9, UR4, URZ ;  /* 0x00000004091672a5 */ /* 0x000fe2000f8e003f */
[----:B------:R-:W-:Y:S01]  /*15a0*/  SHF.R.S32.HI R2, RZ, 0x1f, R232 ;  /* 0x0000001fff027819 */ /* 0x000fe200000114e8 */
[C---:B------:R-:W-:Y:S01]  /*15b0*/  IMAD.WIDE.U32 R6, R232.reuse, c[0x0][0x208], RZ ;  /* 0x00008200e8067a25 */ /* 0x040fe200078e00ff */
[----:B------:R-:W-:Y:S01]  /*15c0*/  UIADD3 UR19, UR15, UR19, URZ ;  /* 0x000000130f137290 */ /* 0x000fe2000fffe03f */
[----:B------:R-:W-:Y:S01]  /*15d0*/  ISETP.GE.AND P5, PT, R11, c[0x0][0x1d4], PT ;  /* 0x000075000b007a0c */ /* 0x000fe20003fa6270 */
[----:B------:R-:W-:Y:S01]  /*15e0*/  UIMAD UR18, UR18, UR4, URZ ;  /* 0x00000004121272a4 */ /* 0x000fe2000f8e023f */
[----:B-----5:R-:W-:Y:S01]  /*15f0*/  IMAD.WIDE.U32 R12, R232, c[0x0][0x1e0], RZ ;  /* 0x00007800e80c7a25 */ /* 0x020fe200078e00ff */
[----:B------:R-:W-:Y:S01]  /*1600*/  ISETP.GE.AND P4, PT, R10, c[0x0][0x1d4], PT ;  /* 0x000075000a007a0c */ /* 0x000fe20003f86270 */
[----:B------:R-:W-:Y:S01]  /*1610*/  UISETP.GT.AND UP0, UPT, UR26, UR7, UPT ;  /* 0x000000071a00728c */ /* 0x000fe2000bf04270 */
[CC--:B------:R-:W-:Y:S01]  /*1620*/  LEA.HI R81, R85.reuse, R83.reuse, RZ, 0x4 ;  /* 0x0000005355517211 */ /* 0x0c0fe200078f20ff */
[----:B------:R-:W-:Y:S01]  /*1630*/  UIMAD UR18, UR9, UR5, UR18 ;  /* 0x00000005091272a4 */ /* 0x000fe2000f8e0212 */
[----:B------:R-:W-:Y:S01]  /*1640*/  IMAD.WIDE R18, R202, 0x2, RZ ;  /* 0x00000002ca127825 */ /* 0x000fe200078e02ff */
[----:B------:R-:W-:-:S02]  /*1650*/  LEA.HI R84, R85, R83, RZ, 0x5 ;  /* 0x0000005355547211 */ /* 0x000fc400078f28ff */
[----:B------:R-:W-:Y:S01]  /*1660*/  UIADD3 UR18, UR23, UR18, URZ ;  /* 0x0000001217127290 */ /* 0x000fe2000fffe03f */
[C---:B-1----:R-:W-:Y:S01]  /*1670*/  IMAD R8, R2.reuse, c[0x0][0x1e0], RZ ;  /* 0x0000780002087a24 */ /* 0x042fe200078e02ff */
[----:B------:R-:W-:Y:S01]  /*1680*/  LOP3.LUT R5, R81, 0xfffffff0, RZ, 0xc0, !PT ;  /* 0xfffffff051057812 */ /* 0x000fe200078ec0ff */
[----:B------:R-:W-:Y:S01]  /*1690*/  IMAD R2, R2, c[0x0][0x208], RZ ;  /* 0x0000820002027a24 */ /* 0x000fe200078e02ff */
[----:B------:R-:W-:Y:S01]  /*16a0*/  SHF.R.S32.HI R86, RZ, 0x5, R84 ;  /* 0x00000005ff567819 */ /* 0x000fe20000011454 */
[C---:B------:R-:W-:Y:S01]  /*16b0*/  IMAD R8, R232.reuse, c[0x0][0x1e4], R8 ;  /* 0x00007900e8087a24 */ /* 0x040fe200078e0208 */
[----:B------:R-:W-:Y:S01]  /*16c0*/  SEL R243, RZ, 0x10, P4 ;  /* 0x00000010fff37807 */ /* 0x000fe20002000000 */
[----:B------:R-:W-:Y:S01]  /*16d0*/  IMAD R2, R232, c[0x0][0x20c], R2 ;  /* 0x00008300e8027a24 */ /* 0x000fe200078e0202 */
[----:B------:R-:W-:Y:S01]  /*16e0*/  SHF.R.S32.HI R242, RZ, 0x1f, R202 ;  /* 0x0000001ffff27819 */ /* 0x000fe200000114ca */
[----:B------:R-:W-:Y:S01]  /*16f0*/  IMAD.IADD R9, R13, 0x1, R8 ;  /* 0x000000010d097824 */ /* 0x000fe200078e0208 */
[----:B------:R-:W-:Y:S01]  /*1700*/  SHF.R.S32.HI R241, RZ, 0x1f, R201 ;  /* 0x0000001ffff17819 */ /* 0x000fe200000114c9 */
[----:B------:R-:W-:Y:S01]  /*1710*/  IMAD.IADD R7, R7, 0x1, R2 ;  /* 0x0000000107077824 */ /* 0x000fe200078e0202 */
[----:B------:R-:W-:Y:S01]  /*1720*/  SHF.R.S32.HI R203, RZ, 0x1f, R200 ;  /* 0x0000001fffcb7819 */ /* 0x000fe200000114c8 */
[----:B------:R-:W-:Y:S01]  /*1730*/  IMAD.MOV.U32 R8, RZ, RZ, R12 ;  /* 0x000000ffff087224 */ /* 0x000fe200078e000c */
[----:B------:R-:W-:Y:S01]  /*1740*/  IADD3 R238, R233, 0x100, RZ ;  /* 0x00000100e9ee7810 */ /* 0x000fe20007ffe0ff */
[----:B------:R-:W-:-:S05]  /*1750*/  IMAD.IADD R5, R83, 0x1, -R5 ;  /* 0x0000000153057824 */ /* 0x000fca00078e0a05 */
[----:B------:R-:W-:-:S04]  /*1760*/  SHF.R.S32.HI R82, RZ, 0x1f, R5 ;  /* 0x0000001fff527819 */ /* 0x000fc80000011405 */
[----:B------:R-:W-:Y:S02]  /*1770*/  LEA.HI R82, R82, R5, RZ, 0x3 ;  /* 0x0000000552527211 */ /* 0x000fe400078f18ff */
[----:B---3--:R-:W-:Y:S01]  /*1780*/  SHF.R.S32.HI R4, RZ, 0x1f, R231 ;  /* 0x0000001fff047819 */ /* 0x008fe200000114e7 */
[----:B------:R-:W-:-:S04]  /*1790*/  IMAD.WIDE.U32 R6, R231, c[0x0][0x218], R6 ;  /* 0x00008600e7067a25 */ /* 0x000fc800078e0006 */
[----:B------:R-:W-:Y:S01]  /*17a0*/  IMAD R3, R4, c[0x0][0x218], RZ ;  /* 0x0000860004037a24 */ /* 0x000fe200078e02ff */
[----:B------:R-:W-:Y:S01]  /*17b0*/  IADD3 R6, P0, R6, UR14, RZ ;  /* 0x0000000e06067c10 */ /* 0x000fe2000ff1e0ff */
[----:B------:R-:W-:-:S04]  /*17c0*/  IMAD.WIDE.U32 R8, R231, c[0x0][0x1f0], R8 ;  /* 0x00007c00e7087a25 */ /* 0x000fc800078e0008 */
[----:B------:R-:W-:Y:S01]  /*17d0*/  IMAD R3, R231, c[0x0][0x21c], R3 ;  /* 0x00008700e7037a24 */ /* 0x000fe200078e0203 */
[----:B------:R-:W-:Y:S01]  /*17e0*/  IADD3 R2, P1, R8, UR22, RZ ;  /* 0x0000001608027c10 */ /* 0x000fe2000ff3e0ff */
[----:B------:R-:W-:-:S03]  /*17f0*/  IMAD R4, R4, c[0x0][0x1f0], RZ ;  /* 0x00007c0004047a24 */ /* 0x000fc600078e02ff */
[----:B------:R-:W-:Y:S01]  /*1800*/  IADD3.X R3, R7, UR19, R3, P0, !PT ;  /* 0x0000001307037c10 */ /* 0x000fe200087fe403 */
[----:B------:R-:W-:Y:S01]  /*1810*/  IMAD R4, R231, c[0x0][0x1f4], R4 ;  /* 0x00007d00e7047a24 */ /* 0x000fe200078e0204 */
[----:B------:R-:W-:-:S04]  /*1820*/  LEA R8, P0, R6, c[0x0][0x1f8], 0x1 ;  /* 0x00007e0006087a11 */ /* 0x000fc800078008ff */
[----:B------:R-:W-:Y:S01]  /*1830*/  LEA.HI.X R3, R6, c[0x0][0x1fc], R3, 0x1, P0 ;  /* 0x00007f0006037a11 */ /* 0x000fe200000f0c03 */
[----:B------:R-:W1:Y:S01]  /*1840*/  SHFL.IDX PT, R54, R8, RZ, 0x181f ;  /* 0x00181fff08367589 */ /* 0x000e6200000e0000 */
[----:B------:R-:W-:Y:S01]  /*1850*/  IADD3.X R4, R9, UR18, R4, P1, !PT ;  /* 0x0000001209047c10 */ /* 0x000fe20008ffe404 */
[----:B------:R-:W-:Y:S01]  /*1860*/  IMAD.SHL.U32 R6, R0, 0x40, RZ ;  /* 0x0000004000067824 */ /* 0x000fe200078e00ff */
[C---:B------:R-:W-:Y:S01]  /*1870*/  LEA R12, P1, R2.reuse, c[0x0][0x1c8], 0x1 ;  /* 0x00007200020c7a11 */ /* 0x040fe200078208ff */
[----:B------:R-:W2:Y:S01]  /*1880*/  SHFL.IDX PT, R7, R3, RZ, 0x181f ;  /* 0x00181fff03077589 */ /* 0x000ea200000e0000 */
[----:B------:R-:W-:Y:S02]  /*1890*/  SHF.R.S32.HI R9, RZ, 0x4, R81 ;  /* 0x00000004ff097819 */ /* 0x000fe40000011451 */
[----:B------:R-:W-:Y:S01]  /*18a0*/  LEA.HI.X R4, R2, c[0x0][0x1cc], R4, 0x1, P1 ;  /* 0x0000730002047a11 */ /* 0x000fe200008f0c04 */
[----:B------:R-:W3:Y:S01]  /*18b0*/  SHFL.IDX PT, R8, R8, 0x1, 0x181f ;  /* 0x00381f0008087f89 */ /* 0x000ee200000e0000 */
[C---:B------:R-:W-:Y:S01]  /*18c0*/  IADD3 R2, -R229.reuse, UR8, -R80 ;  /* 0x00000008e5027c10 */ /* 0x040fe2000fffe950 */
[----:B------:R-:W-:Y:S01]  /*18d0*/  IMAD.SHL.U32 R229, R229, 0x8, RZ ;  /* 0x00000008e5e57824 */ /* 0x000fe200078e00ff */
[----:B------:R-:W-:Y:S01]  /*18e0*/  LOP3.LUT R6, R6, 0x1c0, RZ, 0xc0, !PT ;  /* 0x000001c006067812 */ /* 0x000fe200078ec0ff */
[----:B------:R-:W5:Y:S01]  /*18f0*/  SHFL.IDX PT, R3, R3, 0x1, 0x181f ;  /* 0x00381f0003037f89 */ /* 0x000f6200000e0000 */
[----:B------:R-:W-:-:S02]  /*1900*/  ISETP.GE.AND P1, PT, R2, 0x1, PT ;  /* 0x000000010200780c */ /* 0x000fc40003f26270 */
[----:B------:R-:W-:Y:S01]  /*1910*/  LEA.HI R81, R81, R9, RZ, 0x1 ;  /* 0x0000000951517211 */ /* 0x000fe200078f08ff */
[----:B------:R-:W-:Y:S01]  /*1920*/  SHFL.IDX PT, R14, R12, RZ, 0x181f ;  /* 0x00181fff0c0e7589 */ /* 0x000fe200000e0000 */
[----:B------:R-:W-:Y:S02]  /*1930*/  LOP3.LUT R229, R6, 0x8, R229, 0xf8, !PT ;  /* 0x0000000806e57812 */ /* 0x000fe400078ef8e5 */
[----:B------:R-:W-:Y:S01]  /*1940*/  LOP3.LUT R81, R81, 0xfffffffe, RZ, 0xc0, !PT ;  /* 0xfffffffe51517812 */ /* 0x000fe200078ec0ff */
[----:B------:R-:W4:Y:S01]  /*1950*/  SHFL.IDX PT, R15, R4, RZ, 0x181f ;  /* 0x00181fff040f7589 */ /* 0x000f2200000e0000 */
[----:B------:R-:W-:Y:S02]  /*1960*/  SHF.R.U32.HI R6, RZ, 0x3, R6 ;  /* 0x00000003ff067819 */ /* 0x000fe40000011606 */
[----:B-1----:R-:W-:Y:S01]  /*1970*/  IADD3 R52, P2, R54, R20, RZ ;  /* 0x0000001436347210 */ /* 0x002fe20007f5e0ff */
[----:B------:R-:W-:Y:S01]  /*1980*/  SHFL.IDX PT, R12, R12, 0x1, 0x181f ;  /* 0x00381f000c0c7f89 */ /* 0x000fe200000e0000 */
[----:B------:R-:W-:Y:S01]  /*1990*/  LOP3.LUT R229, R229, R6, RZ, 0x3c, !PT ;  /* 0x00000006e5e57212 */ /* 0x000fe200078e3cff */
[----:B------:R-:W-:-:S02]  /*19a0*/  IMAD.IADD R81, R9, 0x1, -R81 ;  /* 0x0000000109517824 */ /* 0x000fc400078e0a51 */
[----:B--2---:R-:W-:Y:S01]  /*19b0*/  IMAD.X R53, R7, 0x1, R21, P2 ;  /* 0x0000000107357824 */ /* 0x004fe200010e0615 */
[----:B------:R-:W-:Y:S01]  /*19c0*/  IADD3 R46, P2, R54, R18, RZ ;  /* 0x00000012362e7210 */ /* 0x000fe20007f5e0ff */
[----:B------:R1:W2:Y:S01]  /*19d0*/  SHFL.IDX PT, R13, R4, 0x1, 0x181f ;  /* 0x00381f00040d7f89 */ /* 0x0002a200000e0000 */
[-C--:B---3--:R-:W-:Y:S01]  /*19e0*/  IADD3 R34, P0, R20, R8.reuse, RZ ;  /* 0x0000000814227210 */ /* 0x088fe20007f1e0ff */
[----:B------:R-:W-:Y:S02]  /*19f0*/  IMAD R229, R81, 0x200, R229 ;  /* 0x0000020051e57824 */ /* 0x000fe400078e02e5 */
[----:B------:R-:W-:Y:S01]  /*1a00*/  IMAD.X R47, R7, 0x1, R19, P2 ;  /* 0x00000001072f7824 */ /* 0x000fe200010e0613 */
[----:B------:R-:W-:Y:S01]  /*1a10*/  ISETP.GE.AND P2, PT, R235, c[0x0][0x1d4], PT ;  /* 0x00007500eb007a0c */ /* 0x000fe20003f46270 */
[----:B-----5:R-:W-:Y:S01]  /*1a20*/  IMAD.X R35, R21, 0x1, R3, P0 ;  /* 0x0000000115237824 */ /* 0x020fe200000e0603 */
[----:B------:R-:W-:Y:S01]  /*1a30*/  IADD3 R32, P0, R18, R8, RZ ;  /* 0x0000000812207210 */ /* 0x000fe20007f1e0ff */
[----:B------:R-:W-:-:S02]  /*1a40*/  IMAD.SHL.U32 R81, R81, 0x8, RZ ;  /* 0x0000000851517824 */ /* 0x000fc400078e00ff */
[----:B------:R-:W-:Y:S02]  /*1a50*/  IMAD.SHL.U32 R229, R229, 0x2, RZ ;  /* 0x00000002e5e57824 */ /* 0x000fe400078e00ff */
[----:B------:R-:W-:Y:S02]  /*1a60*/  IMAD.X R33, R19, 0x1, R3, P0 ;  /* 0x0000000113217824 */ /* 0x000fe400000e0603 */
[----:B----4-:R-:W-:Y:S01]  /*1a70*/  @P1 IMAD.WIDE R20, R235, 0x2, R14 ;  /* 0x00000002eb141825 */ /* 0x010fe200078e020e */
[----:B------:R-:W-:-:S03]  /*1a80*/  IADD3 R228, R229, 0x8120, RZ ;  /* 0x00008120e5e47810 */ /* 0x000fc60007ffe0ff */
[----:B------:R-:W-:Y:S01]  /*1a90*/  @P1 IMAD.WIDE R18, R201, 0x2, R14 ;  /* 0x00000002c9121825 */ /* 0x000fe200078e020e */
[----:B------:R3:W-:Y:S01]  /*1aa0*/  @P1 LDGSTS.E.BYPASS.LTC128B.128 [R233+0x8100], [R20.64], !P2 ;  /* 0x0810000014e91fae */ /* 0x0007e2000d101d50 */
[C---:B-1----:R-:W-:Y:S02]  /*1ab0*/  LOP3.LUT R4, R82.reuse, 0xfffffff8, RZ, 0xc0, !PT ;  /* 0xfffffff852047812 */ /* 0x042fe400078ec0ff */
[----:B------:R-:W-:-:S03]  /*1ac0*/  IMAD.SHL.U32 R82, R82, 0x40, RZ ;  /* 0x0000004052527824 */ /* 0x000fc600078e00ff */
[----:B------:R-:W-:Y:S02]  /*1ad0*/  IMAD.IADD R4, R5, 0x1, -R4 ;  /* 0x0000000105047824 */ /* 0x000fe400078e0a04 */
[----:B------:R-:W-:Y:S02]  /*1ae0*/  LOP3.LUT R82, R82, 0xfffffe00, RZ, 0xc0, !PT ;  /* 0xfffffe0052527812 */ /* 0x000fe400078ec0ff */
[----:B------:R-:W-:Y:S01]  /*1af0*/  IADD3 R5, R229, 0x8100, RZ ;  /* 0x00008100e5057810 */ /* 0x000fe20007ffe0ff */
[----:B------:R-:W-:Y:S02]  /*1b00*/  IMAD.SHL.U32 R6, R4, 0x40, RZ ;  /* 0x0000004004067824 */ /* 0x000fe400078e00ff */
[----:B------:R-:W-:-:S03]  /*1b10*/  IMAD R230, R86, 0x400, R82 ;  /* 0x0000040056e67824 */ /* 0x000fc600078e0252 */
[----:B------:R-:W-:-:S04]  /*1b20*/  LOP3.LUT R6, R6, 0x1c0, RZ, 0xc0, !PT ;  /* 0x000001c006067812 */ /* 0x000fc800078ec0ff */
[----:B------:R-:W-:Y:S02]  /*1b30*/  LOP3.LUT R81, R6, 0x8, R81, 0xf8, !PT ;  /* 0x0000000806517812 */ /* 0x000fe400078ef851 */
[----:B------:R-:W-:Y:S01]  /*1b40*/  SHF.R.U32.HI R6, RZ, 0x3, R6 ;  /* 0x00000003ff067819 */ /* 0x000fe20000011606 */
[----:B---3--:R-:W-:-:S03]  /*1b50*/  @P1 IMAD.WIDE R20, R202, 0x2, R14 ;  /* 0x00000002ca141825 */ /* 0x008fc600078e020e */
[----:B------:R-:W-:Y:S01]  /*1b60*/  LOP3.LUT R81, R81, R6, RZ, 0x3c, !PT ;  /* 0x0000000651517212 */ /* 0x000fe200078e3cff */
[----:B------:R-:W-:Y:S01]  /*1b70*/  @P1 IMAD.WIDE R14, R200, 0x2, R14 ;  /* 0x00000002c80e1825 */ /* 0x000fe200078e020e */
[----:B------:R1:W-:Y:S03]  /*1b80*/  @P1 LDGSTS.E.BYPASS.LTC128B.128 [R233+0xa100], [R20.64], !P6 ;  /* 0x0a10000014e91fae */ /* 0x0003e6000f101d50 */
[----:B------:R-:W-:Y:S01]  /*1b90*/  IMAD.IADD R230, R81, 0x1, R230 ;  /* 0x0000000151e67824 */ /* 0x000fe200078e02e6 */
[----:B------:R3:W-:Y:S03]  /*1ba0*/  @P1 LDGSTS.E.BYPASS.LTC128B.128 [R233+0xc100], [R18.64], !P5 ;  /* 0x0c10000012e91fae */ /* 0x0007e6000e901d50 */
[----:B------:R-:W-:Y:S01]  /*1bb0*/  IMAD.SHL.U32 R230, R230, 0x2, RZ ;  /* 0x00000002e6e67824 */ /* 0x000fe200078e00ff */
[----:B------:R4:W-:Y:S01]  /*1bc0*/  @P1 LDGSTS.E.BYPASS.LTC128B.128 [R233+0xe100], [R14.64], !P4 ;  /* 0x0e1000000ee91fae */ /* 0x0009e2000e101d50 */
[----:B------:R-:W-:-:S13]  /*1bd0*/  ISETP.GT.AND P1, PT, R2, 0x20, PT ;  /* 0x000000200200780c */ /* 0x000fda0003f24270 */
[----:B--2---:R-:W-:-:S04]  /*1be0*/  @P1 IMAD.WIDE R24, R235, 0x2, R12 ;  /* 0x00000002eb181825 */ /* 0x004fc800078e020c */
[--C-:B------:R-:W-:Y:S01]  /*1bf0*/  @P1 IMAD.WIDE R22, R202, 0x2, R12.reuse ;  /* 0x00000002ca161825 */ /* 0x100fe200078e020c */
[----:B------:R2:W-:Y:S03]  /*1c00*/  @P1 LDGSTS.E.BYPASS.LTC128B.128 [R233+0x9100], [R24.64], !P2 ;  /* 0x0910000018e91fae */ /* 0x0005e6000d101d50 */
[C-C-:B-1----:R-:W-:Y:S01]  /*1c10*/  @P1 IMAD.WIDE R20, R201.reuse, 0x2, R12.reuse ;  /* 0x00000002c9141825 */ /* 0x142fe200078e020c */
[----:B------:R1:W-:Y:S03]  /*1c20*/  @P1 LDGSTS.E.BYPASS.LTC128B.128 [R233+0xb100], [R22.64], !P6 ;  /* 0x0b10000016e91fae */ /* 0x0003e6000f101d50 */
[----:B------:R-:W-:Y:S01]  /*1c30*/  @P1 IMAD.WIDE R12, R200, 0x2, R12 ;  /* 0x00000002c80c1825 */ /* 0x000fe200078e020c */
[----:B------:R1:W-:Y:S03]  /*1c40*/  @P1 LDGSTS.E.BYPASS.LTC128B.128 [R233+0xd100], [R20.64], !P5 ;  /* 0x0d10000014e91fae */ /* 0x0003e6000e901d50 */
[----:B----4-:R-:W-:Y:S01]  /*1c50*/  IMAD.WIDE R14, R201, 0x2, RZ ;  /* 0x00000002c90e7825 */ /* 0x010fe200078e02ff */
[----:B------:R4:W-:Y:S01]  /*1c60*/  @P1 LDGSTS.E.BYPASS.LTC128B.128 [R233+0xf100], [R12.64], !P4 ;  /* 0x0f1000000ce91fae */ /* 0x0009e2000e101d50 */
[----:B------:R-:W-:-:S03]  /*1c70*/  LOP3.LUT P1, RZ, R0, 0x2, RZ, 0xc0, !PT ;  /* 0x0000000200ff7812 */ /* 0x000fc6000782c0ff */
[----:B------:R-:W0:Y:S01]  /*1c80*/  LDGDEPBAR ;  /* 0x00000000000079af */ /* 0x000e220000000000 */
[----:B------:R-:W-:-:S05]  /*1c90*/  IADD3 R44, P0, R54, R14, RZ ;  /* 0x0000000e362c7210 */ /* 0x000fca0007f1e0ff */
[----:B------:R-:W-:Y:S01]  /*1ca0*/  IMAD.X R45, R7, 0x1, R15, P0 ;  /* 0x00000001072d7824 */ /* 0x000fe200000e060f */
[----:B---3--:R-:W-:-:S03]  /*1cb0*/  IADD3 R18, P0, R14, R8, RZ ;  /* 0x000000080e127210 */ /* 0x008fc60007f1e0ff */
[----:B------:R-:W-:Y:S02]  /*1cc0*/  @P1 IADD3 R228, R5, -0x20, RZ ;  /* 0xffffffe005e41810 */ /* 0x000fe40007ffe0ff */
[----:B------:R-:W-:Y:S02]  /*1cd0*/  IMAD.X R19, R15, 0x1, R3, P0 ;  /* 0x000000010f137824 */ /* 0x000fe400000e0603 */
[C---:B------:R-:W-:Y:S02]  /*1ce0*/  IADD3 R219, R228.reuse, 0x800, RZ ;  /* 0x00000800e4db7810 */ /* 0x040fe40007ffe0ff */
[C---:B------:R-:W-:Y:S02]  /*1cf0*/  IADD3 R218, R228.reuse, 0x1000, RZ ;  /* 0x00001000e4da7810 */ /* 0x040fe40007ffe0ff */
[C---:B------:R-:W-:Y:S02]  /*1d00*/  IADD3 R217, R228.reuse, 0x1800, RZ ;  /* 0x00001800e4d97810 */ /* 0x040fe40007ffe0ff */
[----:B------:R-:W-:-:S02]  /*1d10*/  IADD3 R215, R228, 0x2000, RZ ;  /* 0x00002000e4d77810 */ /* 0x000fc40007ffe0ff */
[----:B------:R-:W-:Y:S01]  /*1d20*/  IADD3 R214, R228, 0x2800, RZ ;  /* 0x00002800e4d67810 */ /* 0x000fe20007ffe0ff */
[----:B----4-:R-:W-:Y:S01]  /*1d30*/  IMAD.WIDE R12, R200, 0x2, RZ ;  /* 0x00000002c80c7825 */ /* 0x010fe200078e02ff */
[----:B------:R-:W-:-:S04]  /*1d40*/  DEPBAR.LE SB0, 0x1 ;  /* 0x000080400000791a */ /* 0x000fc80000000000 */
[----:B------:R-:W-:Y:S01]  /*1d50*/  IADD3 R54, P0, R54, R12, RZ ;  /* 0x0000000c36367210 */ /* 0x000fe20007f1e0ff */
[----:B------:R-:W-:-:S04]  /*1d60*/  DEPBAR.LE SB0, 0x0 ;  /* 0x000080000000791a */ /* 0x000fc80000000000 */
[----:B------:R-:W-:Y:S01]  /*1d70*/  BAR.SYNC.DEFER_BLOCKING 0x0 ;  /* 0x0000000000007b1d */ /* 0x000fe20000010000 */
[----:B------:R-:W-:Y:S01]  /*1d80*/  IMAD.X R55, R7, 0x1, R13, P0 ;  /* 0x0000000107377824 */ /* 0x000fe200000e060d */
[----:B------:R-:W-:Y:S02]  /*1d90*/  IADD3 R8, P0, R12, R8, RZ ;  /* 0x000000080c087210 */ /* 0x000fe40007f1e0ff */
[----:B------:R-:W-:Y:S02]  /*1da0*/  IADD3 R213, R228, 0x3000, RZ ;  /* 0x00003000e4d57810 */ /* 0x000fe40007ffe0ff */
[----:B------:R-:W-:Y:S01]  /*1db0*/  R2P PR, R4, 0x6 ;  /* 0x0000000604007804 */ /* 0x000fe20000000000 */
[----:B------:R-:W-:Y:S01]  /*1dc0*/  IMAD.X R9, R13, 0x1, R3, P0 ;  /* 0x000000010d097824 */ /* 0x000fe200000e0603 */
[----:B------:R-:W-:Y:S01]  /*1dd0*/  ISETP.GE.AND P0, PT, R235, c[0x0][0x1d4], PT ;  /* 0x00007500eb007a0c */ /* 0x000fe20003f06270 */
[----:B------:R-:W-:Y:S01]  /*1de0*/  IMAD.MOV.U32 R3, RZ, RZ, 0x10 ;  /* 0x00000010ff037424 */ /* 0x000fe200078e00ff */
[----:B------:R-:W-:-:S02]  /*1df0*/  IADD3 R212, R228, 0x3800, RZ ;  /* 0x00003800e4d47810 */ /* 0x000fc40007ffe0ff */
[----:B------:R-:W-:Y:S02]  /*1e00*/  ISETP.LT.OR P0, PT, R2, 0x1, P0 ;  /* 0x000000010200780c */ /* 0x000fe40000701670 */
[----:B------:R-:W-:Y:S02]  /*1e10*/  SEL R3, R3, 0xfffffff0, !P1 ;  /* 0xfffffff003037807 */ /* 0x000fe40004800000 */
[----:B------:R-:W-:Y:S02]  /*1e20*/  ISETP.GE.AND P1, PT, R16, c[0x0][0x1d4], PT ;  /* 0x0000750010007a0c */ /* 0x000fe40003f26270 */
[C---:B------:R-:W-:Y:S01]  /*1e30*/  IADD3 R211, R228.reuse, 0x4000, RZ ;  /* 0x00004000e4d37810 */ /* 0x040fe20007ffe0ff */
[----:B------:R-:W-:Y:S01]  /*1e40*/  IMAD R226, R3, 0x2, R230 ;  /* 0x0000000203e27824 */ /* 0x000fe200078e02e6 */
[C---:B------:R-:W-:Y:S02]  /*1e50*/  IADD3 R210, R228.reuse, 0x4800, RZ ;  /* 0x00004800e4d27810 */ /* 0x040fe40007ffe0ff */
[C---:B------:R-:W-:Y:S01]  /*1e60*/  IADD3 R209, R228.reuse, 0x5000, RZ ;  /* 0x00005000e4d17810 */ /* 0x040fe20007ffe0ff */
[----:B------:R-:W-:Y:S01]  /*1e70*/  LDSM.16.M88.4 R40, [R230+0x10100] ;  /* 0x01010000e628783b */ /* 0x000fe20000000200 */
[----:B------:R-:W-:-:S02]  /*1e80*/  IADD3 R208, R228, 0x5800, RZ ;  /* 0x00005800e4d07810 */ /* 0x000fc40007ffe0ff */
[C---:B------:R-:W-:Y:S01]  /*1e90*/  IADD3 R207, R228.reuse, 0x6000, RZ ;  /* 0x00006000e4cf7810 */ /* 0x040fe20007ffe0ff */
[----:B------:R-:W-:Y:S01]  /*1ea0*/  LDSM.16.M88.4 R4, [R226+0x10100] ;  /* 0x01010000e204783b */ /* 0x000fe20000000200 */
[C---:B------:R-:W-:Y:S02]  /*1eb0*/  IADD3 R206, R228.reuse, 0x6800, RZ ;  /* 0x00006800e4ce7810 */ /* 0x040fe40007ffe0ff */
[C---:B------:R-:W-:Y:S01]  /*1ec0*/  IADD3 R205, R228.reuse, 0x7000, RZ ;  /* 0x00007000e4cd7810 */ /* 0x040fe20007ffe0ff */
[----:B------:R-:W-:Y:S01]  /*1ed0*/  LDSM.16.M88.4 R12, [R229+0x8100] ;  /* 0x00810000e50c783b */ /* 0x000fe20000000200 */
[----:B------:R-:W-:-:S03]  /*1ee0*/  IADD3 R204, R228, 0x7800, RZ ;  /* 0x00007800e4cc7810 */ /* 0x000fc60007ffe0ff */
[----:B------:R-:W3:Y:S04]  /*1ef0*/  LDSM.16.M88.4 R56, [R229+0x8900] ;  /* 0x00890000e538783b */ /* 0x000ee80000000200 */
[----:B------:R-:W-:Y:S04]  /*1f00*/  LDSM.16.M88.4 R48, [R229+0x9100] ;  /* 0x00910000e530783b */ /* 0x000fe80000000200 */
[----:B-1----:R-:W-:Y:S04]  /*1f10*/  LDSM.16.M88.4 R20, [R229+0x9900] ;  /* 0x00990000e514783b */ /* 0x002fe80000000200 */
[----:B------:R-:W-:Y:S04]  /*1f20*/  LDSM.16.M88.4 R64, [R228] ;  /* 0x00000000e440783b */ /* 0x000fe80000000200 */
[----:B------:R-:W1:Y:S04]  /*1f30*/  LDSM.16.M88.4 R36, [R228+0x800] ;  /* 0x00080000e424783b */ /* 0x000e680000000200 */
[----:B------:R-:W-:Y:S04]  /*1f40*/  LDSM.16.M88.4 R28, [R228+0x1000] ;  /* 0x00100000e41c783b */ /* 0x000fe80000000200 */
[----:B--2---:R-:W2:Y:S04]  /*1f50*/  LDSM.16.M88.4 R24, [R228+0x1800] ;  /* 0x00180000e418783b */ /* 0x004ea80000000200 */
[----:B------:R-:W-:Y:S01]  /*1f60*/  @!PT LDS RZ, [RZ] ;  /* 0x00000000fffff984 */ /* 0x000fe20000000800 */
[----:B------:R-:W-:Y:S01]  /*1f70*/  @!PT LDS RZ, [RZ] ;  /* 0x00000000fffff984 */ /* 0x000fe20000000800 */
[----:B------:R-:W-:Y:S01]  /*1f80*/  @!PT LDS RZ, [RZ] ;  /* 0x00000000fffff984 */ /* 0x000fe20000000800 */
[----:B------:R4:W-:Y:S01]  /*1f90*/  LDGSTS.E.BYPASS.LTC128B.128 [R233+0x100], [R52.64], !P0 ;  /* 0x0010000034e97fae */ /* 0x0009e2000c101d50 */
[----:B------:R-:W-:-:S02]  /*1fa0*/  ISETP.LT.OR P0, PT, R2, 0x1, P1 ;  /* 0x000000010200780c */ /* 0x000fc40000f01670 */
[----:B------:R-:W-:Y:S01]  /*1fb0*/  ISETP.GE.AND P1, PT, R11, c[0x0][0x1d4], PT ;  /* 0x000075000b007a0c */ /* 0x000fe20003f26270 */
[----:B---3--:R-:W-:Y:S10]  /*1fc0*/  HMMA.16816.F32.BF16 R60, R40, R56, RZ ;  /* 0x00000038283c723c */ /* 0x008ff400000418ff */
[----:B------:R3:W-:Y:S01]  /*1fd0*/  LDGSTS.E.BYPASS.LTC128B.128 [R233+0x2100], [R46.64], !P0 ;  /* 0x021000002ee97fae */ /* 0x0007e2000c101d50 */
[----:B------:R-:W-:-:S02]  /*1fe0*/  ISETP.LT.OR P0, PT, R2, 0x1, P1 ;  /* 0x000000010200780c */ /* 0x000fc40000f01670 */
[----:B------:R-:W-:Y:S01]  /*1ff0*/  ISETP.GE.AND P1, PT, R10, c[0x0][0x1d4], PT ;  /* 0x000075000a007a0c */ /* 0x000fe20003f26270 */
[----:B------:R-:W-:Y:S01]  /*2000*/  IMAD.MOV.U32 R10, RZ, RZ, 0x20 ;  /* 0x00000020ff0a7424 */ /* 0x000fe200078e00ff */
[----:B------:R-:W-:Y:S09]  /*2010*/  HMMA.16816.F32.BF16 R56, R40, R58, RZ ;  /* 0x0000003a2838723c */ /* 0x000ff200000418ff */
[----:B------:R3:W-:Y:S01]  /*2020*/  LDGSTS.E.BYPASS.LTC128B.128 [R233+0x4100], [R44.64], !P0 ;  /* 0x041000002ce97fae */ /* 0x0007e2000c101d50 */
[----:B------:R-:W-:-:S02]  /*2030*/  ISETP.LT.OR P0, PT, R2, 0x1, P1 ;  /* 0x000000010200780c */ /* 0x000fc40000f01670 */
[C---:B------:R-:W-:Y:S01]  /*2040*/  ISETP.LT.OR P1, PT, R2.reuse, 0x21, P1 ;  /* 0x000000210200780c */ /* 0x040fe20000f21670 */
[C---:B-1----:R-:W-:Y:S10]  /*2050*/  HMMA.16816.F32.BF16 R60, R4.reuse, R36, R60 ;  /* 0x00000024043c723c */ /* 0x042ff4000004183c */
[----:B------:R4:W-:Y:S01]  /*2060*/  LDGSTS.E.BYPASS.LTC128B.128 [R233+0x6100], [R54.64], !P0 ;  /* 0x0610000036e97fae */ /* 0x0009e2000c101d50 */
[----:B------:R-:W-:Y:S01]  /*2070*/  ISETP.GE.AND P0, PT, R235, c[0x0][0x1d4], PT ;  /* 0x00007500eb007a0c */ /* 0x000fe20003f06270 */
[----:B------:R-:W-:Y:S03]  /*2080*/  HMMA.16816.F32.BF16 R56, R4, R38, R56 ;  /* 0x000000260438723c */ /* 0x000fe60000041838 */
[----:B------:R-:W-:-:S05]  /*2090*/  ISETP.LT.OR P0, PT, R2, 0x21, P0 ;  /* 0x000000210200780c */ /* 0x000fca0000701670 */
[----:B---3--:R-:W-:Y:S08]  /*20a0*/  HMMA.16816.F32.BF16 R44, R40, R20, RZ ;  /* 0x00000014282c723c */ /* 0x008ff000000418ff */
[----:B------:R1:W-:Y:S01]  /*20b0*/  LDGSTS.E.BYPASS.LTC128B.128 [R233+0x1100], [R34.64], !P0 ;  /* 0x0110000022e97fae */ /* 0x0003e2000c101d50 */
[----:B------:R-:W-:-:S04]  /*20c0*/  ISETP.GE.AND P0, PT, R16, c[0x0][0x1d4], PT ;  /* 0x0000750010007a0c */ /* 0x000fc80003f06270 */
[----:B------:R-:W-:Y:S01]  /*20d0*/  ISETP.LT.OR P0, PT, R2, 0x21, P0 ;  /* 0x000000210200780c */ /* 0x000fe20000701670 */
[C---:B----4-:R-:W-:Y:S08]  /*20e0*/  HMMA.16816.F32.BF16 R52, R40.reuse, R48, RZ ;  /* 0x000000302834723c */ /* 0x050ff000000418ff */
[----:B------:R-:W-:Y:S04]  /*20f0*/  HMMA.16816.F32.BF16 R48, R40, R50, RZ ;  /* 0x000000322830723c */ /* 0x000fe800000418ff */
[----:B------:R1:W-:Y:S01]  /*2100*/  LDGSTS.E.BYPASS.LTC128B.128 [R233+0x3100], [R32.64], !P0 ;  /* 0x0310000020e97fae */ /* 0x0003e2000c101d50 */
[----:B------:R-:W-:-:S04]  /*2110*/  ISETP.GE.AND P0, PT, R11, c[0x0][0x1d4], PT ;  /* 0x000075000b007a0c */ /* 0x000fc80003f06270 */
[----:B------:R-:W-:Y:S02]  /*2120*/  ISETP.LT.OR P0, PT, R2, 0x21, P0 ;  /* 0x000000210200780c */ /* 0x000fe40000701670 */
[----:B------:R-:W-:Y:S01]  /*2130*/  SEL R2, R10, 0xffffffe0, !P2 ;  /* 0xffffffe00a027807 */ /* 0x000fe20005000000 */
[C---:B--2---:R-:W-:Y:S04]  /*2140*/  HMMA.16816.F32.BF16 R44, R4.reuse, R24, R44 ;  /* 0x00000018042c723c */ /* 0x044fe8000004182c */
[C---:B------:R-:W-:Y:S02]  /*2150*/  IMAD R225, R2.reuse, 0x2, R230 ;  /* 0x0000000202e17824 */ /* 0x040fe400078e02e6 */
[----:B------:R-:W-:Y:S02]  /*2160*/  IMAD R223, R2, 0x2, R226 ;  /* 0x0000000202df7824 */ /* 0x000fe400078e02e2 */
[----:B------:R-:W-:Y:S02]  /*2170*/  HMMA.16816.F32.BF16 R52, R4, R28, R52 ;  /* 0x0000001c0434723c */ /* 0x000fe40000041834 */
[----:B------:R2:W-:Y:S01]  /*2180*/  LDGSTS.E.BYPASS.LTC128B.128 [R233+0x5100], [R18.64], !P0 ;  /* 0x0510000012e97fae */ /* 0x0005e2000c101d50 */
[----:B------:R-:W-:Y:S01]  /*2190*/  LOP3.LUT P0, RZ, R0, 0x4, RZ, 0xc0, !PT ;  /* 0x0000000400ff7812 */ /* 0x000fe2000780c0ff */
[----:B------:R-:W-:-:S02]  /*21a0*/  IMAD.MOV.U32 R0, RZ, RZ, 0x40 ;  /* 0x00000040ff007424 */ /* 0x000fc400078e00ff */
[----:B------:R3:W-:Y:S01]  /*21b0*/  LDGSTS.E.BYPASS.LTC128B.128 [R233+0x7100], [R8.64], !P1 ;  /* 0x0710000008e97fae */ /* 0x0007e2000c901d50 */
[----:B------:R-:W-:Y:S01]  /*21c0*/  ISETP.GT.AND P1, PT, R234, 0x3f, PT ;  /* 0x0000003fea00780c */ /* 0x000fe20003f24270 */
[----:B------:R-:W-:Y:S01]  /*21d0*/  HMMA.16816.F32.BF16 R48, R4, R30, R48 ;  /* 0x0000001e0430723c */ /* 0x000fe20000041830 */
[----:B------:R-:W-:Y:S01]  /*21e0*/  SEL R0, R0, 0xffffffc0, !P0 ;  /* 0xffffffc000007807 */ /* 0x000fe20004000000 */
[----:B------:R-:W-:Y:S01]  /*21f0*/  LDSM.16.M88.4 R76, [R230+0x1c100] ;  /* 0x01c10000e64c783b */ /* 0x000fe20000000200 */
[----:B------:R-:W-:-:S03]  /*2200*/  PLOP3.LUT P0, PT, PT, PT, UP0, 0x40, 0x0 ;  /* 0x000000000000781c */ /* 0x000fc60003f0e808 */
[----:B------:R-:W-:Y:S01]  /*2210*/  IMAD.IADD R224, R229, 0x1, R0 ;  /* 0x00000001e5e07824 */ /* 0x000fe200078e0200 */
[----:B-1----:R-:W-:Y:S01]  /*2220*/  LDSM.16.M88.4 R32, [R225+0x10100] ;  /* 0x01010000e120783b */ /* 0x002fe20000000200 */
[----:B------:R-:W-:-:S03]  /*2230*/  IMAD.IADD R216, R0, 0x1, R228 ;  /* 0x0000000100d87824 */ /* 0x000fc600078e02e4 */
[----:B------:R-:W-:Y:S04]  /*2240*/  LDSM.16.M88.4 R68, [R224+0x9900] ;  /* 0x00990000e044783b */ /* 0x000fe80000000200 */
[----:B------:R-:W-:Y:S04]  /*2250*/  LDSM.16.M88.4 R28, [R216] ;  /* 0x00000000d81c783b */ /* 0x000fe80000000200 */
[----:B------:R-:W-:Y:S01]  /*2260*/  LDSM.16.M88.4 R36, [R216+0x800] ;  /* 0x00080000d824783b */ /* 0x000fe20000000200 */
[C---:B--2---:R-:W-:Y:S03]  /*2270*/  HMMA.16816.F32.BF16 R16, R40.reuse, R12, RZ ;  /* 0x0000000c2810723c */ /* 0x044fe600000418ff */
[----:B------:R-:W-:Y:S04]  /*2280*/  LDSM.16.M88.4 R72, [R224+0xc900] ;  /* 0x00c90000e048783b */ /* 0x000fe80000000200 */
[----:B---3--:R-:W1:Y:S01]  /*2290*/  LDSM.16.M88.4 R8, [R224+0x8100] ;  /* 0x00810000e008783b */ /* 0x008e620000000200 */
[C---:B------:R-:W-:Y:S03]  /*22a0*/  HMMA.16816.F32.BF16 R12, R40.reuse, R14, RZ ;  /* 0x0000000e280c723c */ /* 0x040fe600000418ff */
[----:B------:R-:W0:Y:S05]  /*22b0*/  LDGDEPBAR ;  /* 0x00000000000079af */ /* 0x000e2a0000000000 */
[----:B------:R-:W-:Y:S01]  /*22c0*/  HMMA.16816.F32.BF16 R40, R40, R22, RZ ;  /* 0x000000162828723c */ /* 0x000fe200000418ff */
[----:B------:R-:W2:Y:S07]  /*22d0*/  LDSM.16.M88.4 R20, [R224+0x8900] ;  /* 0x00890000e014783b */ /* 0x000eae0000000200 */
[C---:B------:R-:W-:Y:S08]  /*22e0*/  HMMA.16816.F32.BF16 R16, R4.reuse, R64, R16 ;  /* 0x000000400410723c */ /* 0x040ff00000041810 */
[C---:B------:R-:W-:Y:S01]  /*22f0*/  HMMA.16816.F32.BF16 R12, R4.reuse, R66, R12 ;  /* 0x00000042040c723c */ /* 0x040fe2000004180c */
[----:B------:R-:W-:Y:S07]  /*2300*/  LDSM.16.M88.4 R64, [R216+0x1000] ;  /* 0x00100000d840783b */ /* 0x000fee0000000200 */
        /* <DEDUP_REMOVED lines=13> */
[----:B------:R-:W-:Y:S01]  /*23e0*/  HMMA.16816.F32.BF16 R40, R32, R70, R40 ;  /* 0x000000462028723c */ /* 0x000fe20000041828 */
[----:B------:R-:W4:Y:S04]  /*23f0*/  LDSM.16.M88.4 R32, [R229+0xa900] ;  /* 0x00a90000e520783b */ /* 0x000f280000000200 */
[----:B------:R-:W-:Y:S03]  /*2400*/  LDSM.16.M88.4 R68, [R224+0xb900] ;  /* 0x00b90000e044783b */ /* 0x000fe60000000200 */
        /* <DEDUP_REMOVED lines=10> */
[----:B------:R-:W-:Y:S01]  /*24b0*/  HMMA.16816.F32.BF16 R12, R24, R6, R12 ;  /* 0x00000006180c723c */ /* 0x000fe2000004180c */
[----:B------:R-:W2:Y:S07]  /*24c0*/  LDSM.16.M88.4 R4, [R228+0x2000] ;  /* 0x00200000e404783b */ /* 0x000eae0000000200 */
[C---:B------:R-:W-:Y:S08]  /*24d0*/  HMMA.16816.F32.BF16 R52, R8.reuse, R64, R52 ;  /* 0x000000400834723c */ /* 0x040ff00000041834 */
[----:B------:R-:W-:Y:S01]  /*24e0*/  HMMA.16816.F32.BF16 R48, R8, R66, R48 ;  /* 0x000000420830723c */ /* 0x000fe20000041830 */
[----:B------:R-:W3:Y:S04]  /*24f0*/  LDSM.16.M88.4 R8, [R228+0x2800] ;  /* 0x00280000e408783b */ /* 0x000ee80000000200 */
[----:B------:R-:W-:Y:S03]  /*2500*/  LDSM.16.M88.4 R64, [R230+0x18100] ;  /* 0x01810000e640783b */ /* 0x000fe60000000200 */
[C---:B----4-:R-:W-:Y:S08]  /*2510*/  HMMA.16816.F32.BF16 R60, R24.reuse, R32, R60 ;  /* 0x00000020183c723c */ /* 0x050ff0000004183c */
[C---:B------:R-:W-:Y:S01]  /*2520*/  HMMA.16816.F32.BF16 R56, R24.reuse, R34, R56 ;  /* 0x000000221838723c */ /* 0x040fe20000041838 */
[----:B------:R-:W4:Y:S07]  /*2530*/  LDSM.16.M88.4 R32, [R228+0x3000] ;  /* 0x00300000e420783b */ /* 0x000f2e0000000200 */
[C---:B-1----:R-:W-:Y:S08]  /*2540*/  HMMA.16816.F32.BF16 R52, R24.reuse, R28, R52 ;  /* 0x0000001c1834723c */ /* 0x042ff00000041834 */
[C---:B------:R-:W-:Y:S01]  /*2550*/  HMMA.16816.F32.BF16 R48, R24.reuse, R30, R48 ;  /* 0x0000001e1830723c */ /* 0x040fe20000041830 */
[----:B------:R-:W1:Y:S07]  /*2560*/  LDSM.16.M88.4 R28, [R228+0x3800] ;  /* 0x00380000e41c783b */ /* 0x000e6e0000000200 */
[C---:B-----5:R-:W-:Y:S08]  /*2570*/  HMMA.16816.F32.BF16 R44, R24.reuse, R36, R44 ;  /* 0x00000024182c723c */ /* 0x060ff0000004182c */
[----:B------:R-:W-:Y:S01]  /*2580*/  HMMA.16816.F32.BF16 R40, R24, R38, R40 ;  /* 0x000000261828723c */ /* 0x000fe20000041828 */
[----:B------:R-:W-:Y:S04]  /*2590*/  LDSM.16.M88.4 R36, [R225+0x14100] ;  /* 0x01410000e124783b */ /* 0x000fe80000000200 */
[----:B------:R-:W-:Y:S03]  /*25a0*/  LDSM.16.M88.4 R24, [R224+0xa100] ;  /* 0x00a10000e018783b */ /* 0x000fe60000000200 */
        /* <DEDUP_REMOVED lines=22> */
[C---:B------:R-:W-:Y:S08]  /*2710*/  HMMA.16816.F32.BF16 R44, R36.reuse, R68, R44 ;  /* 0x00000044242c723c */ /* 0x040ff0000004182c */
[----:B------:R-:W-:Y:S01]  /*2720*/  HMMA.16816.F32.BF16 R40, R36, R70, R40 ;  /* 0x000000462428723c */ /* 0x000fe20000041828 */
[----:B------:R-:W5:Y:S04]  /*2730*/  LDSM.16.M88.4 R68, [R229+0xd900] ;  /* 0x00d90000e544783b */ /* 0x000f680000000200 */
[----:B------:R-:W3:Y:S03]  /*2740*/  LDSM.16.M88.4 R36, [R229+0xc900] ;  /* 0x00c90000e524783b */ /* 0x000ee60000000200 */
[C---:B-1----:R-:W-:Y:S08]  /*2750*/  HMMA.16816.F32.BF16 R16, R20.reuse, R32, R16 ;  /* 0x000000201410723c */ /* 0x042ff00000041810 */
[C---:B------:R-:W-:Y:S01]  /*2760*/  HMMA.16816.F32.BF16 R12, R20.reuse, R34, R12 ;  /* 0x00000022140c723c */ /* 0x040fe2000004180c */
[----:B------:R-:W-:Y:S07]  /*2770*/  LDSM.16.M88.4 R32, [R228+0x4000] ;  /* 0x00400000e420783b */ /* 0x000fee0000000200 */
[C---:B--2---:R-:W-:Y:S08]  /*2780*/  HMMA.16816.F32.BF16 R52, R20.reuse, R4, R52 ;  /* 0x000000041434723c */ /* 0x044ff00000041834 */
[C---:B------:R-:W-:Y:S01]  /*2790*/  HMMA.16816.F32.BF16 R48, R20.reuse, R6, R48 ;  /* 0x000000061430723c */ /* 0x040fe20000041830 */
[----:B------:R-:W1:Y:S07]  /*27a0*/  LDSM.16.M88.4 R4, [R229+0xd100] ;  /* 0x00d10000e504783b */ /* 0x000e6e0000000200 */
[C---:B----4-:R-:W-:Y:S08]  /*27b0*/  HMMA.16816.F32.BF16 R44, R20.reuse, R24, R44 ;  /* 0x00000018142c723c */ /* 0x050ff0000004182c */
[C---:B------:R-:W-:Y:S08]  /*27c0*/  HMMA.16816.F32.BF16 R60, R20.reuse, R28, R60 ;  /* 0x0000001c143c723c */ /* 0x040ff0000004183c */
[C---:B------:R-:W-:Y:S01]  /*27d0*/  HMMA.16816.F32.BF16 R56, R20.reuse, R30, R56 ;  /* 0x0000001e1438723c */ /* 0x040fe20000041838 */
[----:B------:R-:W-:Y:S07]  /*27e0*/  LDSM.16.M88.4 R28, [R228+0x4800] ;  /* 0x00480000e41c783b */ /* 0x000fee0000000200 */
[----:B------:R-:W-:Y:S01]  /*27f0*/  HMMA.16816.F32.BF16 R40, R20, R26, R40 ;  /* 0x0000001a1428723c */ /* 0x000fe20000041828 */
[----:B------:R-:W-:Y:S04]  /*2800*/  LDSM.16.M88.4 R20, [R226+0x18100] ;  /* 0x01810000e214783b */ /* 0x000fe80000000200 */
[----:B------:R-:W2:Y:S03]  /*2810*/  LDSM.16.M88.4 R24, [R228+0x5800] ;  /* 0x00580000e418783b */ /* 0x000ea60000000200 */
[C---:B---3--:R-:W-:Y:S08]  /*2820*/  HMMA.16816.F32.BF16 R16, R64.reuse, R8, R16 ;  /* 0x000000084010723c */ /* 0x048ff00000041810 */
[C---:B------:R-:W-:Y:S01]  /*2830*/  HMMA.16816.F32.BF16 R12, R64.reuse, R10, R12 ;  /* 0x0000000a400c723c */ /* 0x040fe2000004180c */
[----:B------:R-:W3:Y:S07]  /*2840*/  LDSM.16.M88.4 R8, [R228+0x5000] ;  /* 0x00500000e408783b */ /* 0x000eee0000000200 */
[C---:B-----5:R-:W-:Y:S08]  /*2850*/  HMMA.16816.F32.BF16 R44, R64.reuse, R68, R44 ;  /* 0x00000044402c723c */ /* 0x060ff0000004182c */
[C---:B------:R-:W-:Y:S08]  /*2860*/  HMMA.16816.F32.BF16 R60, R64.reuse, R36, R60 ;  /* 0x00000024403c723c */ /* 0x040ff0000004183c */
[C---:B------:R-:W-:Y:S01]  /*2870*/  HMMA.16816.F32.BF16 R56, R64.reuse, R38, R56 ;  /* 0x000000264038723c */ /* 0x040fe20000041838 */
[----:B------:R-:W-:Y:S07]  /*2880*/  LDSM.16.M88.4 R36, [R225+0x18100] ;  /* 0x01810000e124783b */ /* 0x000fee0000000200 */
[C---:B------:R-:W-:Y:S01]  /*2890*/  HMMA.16816.F32.BF16 R40, R64.reuse, R70, R40 ;  /* 0x000000464028723c */ /* 0x040fe20000041828 */
[----:B------:R-:W-:Y:S07]  /*28a0*/  LDSM.16.M88.4 R68, [R224+0xd100] ;  /* 0x00d10000e044783b */ /* 0x000fee0000000200 */
[C---:B-1----:R-:W-:Y:S08]  /*28b0*/  HMMA.16816.F32.BF16 R52, R64.reuse, R4, R52 ;  /* 0x000000044034723c */ /* 0x042ff00000041834 */
[----:B------:R-:W-:Y:S01]  /*28c0*/  HMMA.16816.F32.BF16 R48, R64, R6, R48 ;  /* 0x000000064030723c */ /* 0x000fe20000041830 */
[----:B------:R-:W1:Y:S04]  /*28d0*/  LDSM.16.M88.4 R64, [R224+0xd900] ;  /* 0x00d90000e040783b */ /* 0x000e680000000200 */
[----:B------:R-:W4:Y:S03]  /*28e0*/  LDSM.16.M88.4 R4, [R224+0xc100] ;  /* 0x00c10000e004783b */ /* 0x000f260000000200 */
[C---:B--2---:R-:W-:Y:S08]  /*28f0*/  HMMA.16816.F32.BF16 R44, R20.reuse, R24, R44 ;  /* 0x00000018142c723c */ /* 0x044ff0000004182c */
[C---:B------:R-:W-:Y:S08]  /*2900*/  HMMA.16816.F32.BF16 R16, R20.reuse, R32, R16 ;  /* 0x000000201410723c */ /* 0x040ff00000041810 */
[C---:B------:R-:W-:Y:S01]  /*2910*/  HMMA.16816.F32.BF16 R12, R20.reuse, R34, R12 ;  /* 0x00000022140c723c */ /* 0x040fe2000004180c */
[----:B------:R-:W-:Y:S07]  /*2920*/  LDSM.16.M88.4 R32, [R216+0x4000] ;  /* 0x00400000d820783b */ /* 0x000fee0000000200 */
[C---:B------:R-:W-:Y:S08]  /*2930*/  HMMA.16816.F32.BF16 R60, R20.reuse, R28, R60 ;  /* 0x0000001c143c723c */ /* 0x040ff0000004183c */
[C---:B------:R-:W-:Y:S01]  /*2940*/  HMMA.16816.F32.BF16 R56, R20.reuse, R30, R56 ;  /* 0x0000001e1438723c */ /* 0x040fe20000041838 */
[----:B------:R-:W-:Y:S07]  /*2950*/  LDSM.16.M88.4 R28, [R216+0x4800] ;  /* 0x00480000d81c783b */ /* 0x000fee0000000200 */
[C---:B------:R-:W-:Y:S01]  /*2960*/  HMMA.16816.F32.BF16 R40, R20.reuse, R26, R40 ;  /* 0x0000001a1428723c */ /* 0x040fe20000041828 */
[----:B------:R-:W-:Y:S07]  /*2970*/  LDSM.16.M88.4 R24, [R216+0x5000] ;  /* 0x00500000d818783b */ /* 0x000fee0000000200 */
[C---:B---3--:R-:W-:Y:S08]  /*2980*/  HMMA.16816.F32.BF16 R52, R20.reuse, R8, R52 ;  /* 0x000000081434723c */ /* 0x048ff00000041834 */
[----:B------:R-:W-:Y:S01]  /*2990*/  HMMA.16816.F32.BF16 R48, R20, R10, R48 ;  /* 0x0000000a1430723c */ /* 0x000fe20000041830 */
[----:B------:R-:W-:Y:S04]  /*29a0*/  LDSM.16.M88.4 R8, [R223+0x18100] ;  /* 0x01810000df08783b */ /* 0x000fe80000000200 */
[----:B------:R-:W2:Y:S03]  /*29b0*/  LDSM.16.M88.4 R20, [R216+0x5800] ;  /* 0x00580000d814783b */ /* 0x000ea60000000200 */
[C---:B-1----:R-:W-:Y:S08]  /*29c0*/  HMMA.16816.F32.BF16 R44, R36.reuse, R64, R44 ;  /* 0x00000040242c723c */ /* 0x042ff0000004182c */
[C---:B----4-:R-:W-:Y:S08]  /*29d0*/  HMMA.16816.F32.BF16 R16, R36.reuse, R4, R16 ;  /* 0x000000042410723c */ /* 0x050ff00000041810 */
[C---:B------:R-:W-:Y:S01]  /*29e0*/  HMMA.16816.F32.BF16 R12, R36.reuse, R6, R12 ;  /* 0x00000006240c723c */ /* 0x040fe2000004180c */
[----:B------:R-:W-:Y:S07]  /*29f0*/  LDSM.16.M88.4 R4, [R229+0xe100] ;  /* 0x00e10000e504783b */ /* 0x000fee0000000200 */
[C---:B------:R-:W-:Y:S08]  /*2a00*/  HMMA.16816.F32.BF16 R60, R36.reuse, R72, R60 ;  /* 0x00000048243c723c */ /* 0x040ff0000004183c */
[C---:B------:R-:W-:Y:S01]  /*2a10*/  HMMA.16816.F32.BF16 R56, R36.reuse, R74, R56 ;  /* 0x0000004a2438723c */ /* 0x040fe20000041838 */
[----:B------:R-:W-:Y:S07]  /*2a20*/  LDSM.16.M88.4 R72, [R229+0xe900] ;  /* 0x00e90000e548783b */ /* 0x000fee0000000200 */
[C---:B------:R-:W-:Y:S01]  /*2a30*/  HMMA.16816.F32.BF16 R40, R36.reuse, R66, R40 ;  /* 0x000000422428723c */ /* 0x040fe20000041828 */
[----:B------:R-:W1:Y:S07]  /*2a40*/  LDSM.16.M88.4 R64, [R229+0xf900] ;  /* 0x00f90000e540783b */ /* 0x000e6e0000000200 */
[C---:B------:R-:W-:Y:S08]  /*2a50*/  HMMA.16816.F32.BF16 R52, R36.reuse, R68, R52 ;  /* 0x000000442434723c */ /* 0x040ff00000041834 */
[----:B------:R-:W-:Y:S01]  /*2a60*/  HMMA.16816.F32.BF16 R48, R36, R70, R48 ;  /* 0x000000462430723c */ /* 0x000fe20000041830 */
[----:B------:R-:W3:Y:S04]  /*2a70*/  LDSM.16.M88.4 R68, [R229+0xf100] ;  /* 0x00f10000e544783b */ /* 0x000ee80000000200 */
[----:B------:R-:W-:Y:S03]  /*2a80*/  LDSM.16.M88.4 R36, [R226+0x1c100] ;  /* 0x01c10000e224783b */ /* 0x000fe60000000200 */
[C---:B--2---:R-:W-:Y:S08]  /*2a90*/  HMMA.16816.F32.BF16 R44, R8.reuse, R20, R44 ;  /* 0x00000014082c723c */ /* 0x044ff0000004182c */
[C---:B------:R-:W-:Y:S08]  /*2aa0*/  HMMA.16816.F32.BF16 R16, R8.reuse, R32, R16 ;  /* 0x000000200810723c */ /* 0x040ff00000041810 */
[C---:B------:R-:W-:Y:S01]  /*2ab0*/  HMMA.16816.F32.BF16 R12, R8.reuse, R34, R12 ;  /* 0x00000022080c723c */ /* 0x040fe2000004180c */
[----:B------:R-:W2:Y:S07]  /*2ac0*/  LDSM.16.M88.4 R32, [R228+0x6000] ;  /* 0x00600000e420783b */ /* 0x000eae0000000200 */
[C---:B------:R-:W-:Y:S08]  /*2ad0*/  HMMA.16816.F32.BF16 R60, R8.reuse, R28, R60 ;  /* 0x0000001c083c723c */ /* 0x040ff0000004183c */
[C---:B------:R-:W-:Y:S01]  /*2ae0*/  HMMA.16816.F32.BF16 R56, R8.reuse, R30, R56 ;  /* 0x0000001e0838723c */ /* 0x040fe20000041838 */
[----:B------:R-:W4:Y:S07]  /*2af0*/  LDSM.16.M88.4 R28, [R228+0x6800] ;  /* 0x00680000e41c783b */ /* 0x000f2e0000000200 */
[C---:B------:R-:W-:Y:S01]  /*2b00*/  HMMA.16816.F32.BF16 R40, R8.reuse, R22, R40 ;  /* 0x000000160828723c */ /* 0x040fe20000041828 */
[----:B------:R-:W5:Y:S07]  /*2b10*/  LDSM.16.M88.4 R20, [R228+0x7800] ;  /* 0x00780000e414783b */ /* 0x000f6e0000000200 */
[C---:B------:R-:W-:Y:S08]  /*2b20*/  HMMA.16816.F32.BF16 R52, R8.reuse, R24, R52 ;  /* 0x000000180834723c */ /* 0x040ff00000041834 */
[----:B------:R-:W-:Y:S01]  /*2b30*/  HMMA.16816.F32.BF16 R48, R8, R26, R48 ;  /* 0x0000001a0830723c */ /* 0x000fe20000041830 */
[----:B------:R-:W2:Y:S04]  /*2b40*/  LDSM.16.M88.4 R24, [R228+0x7000] ;  /* 0x00700000e418783b */ /* 0x000ea80000000200 */
[----:B------:R-:W-:Y:S03]  /*2b50*/  LDSM.16.M88.4 R8, [R225+0x1c100] ;  /* 0x01c10000e108783b */ /* 0x000fe60000000200 */
[C---:B-1----:R-:W-:Y:S08]  /*2b60*/  HMMA.16816.F32.BF16 R44, R76.reuse, R64, R44 ;  /* 0x000000404c2c723c */ /* 0x042ff0000004182c */
[C---:B------:R-:W-:Y:S08]  /*2b70*/  HMMA.16816.F32.BF16 R16, R76.reuse, R4, R16 ;  /* 0x000000044c10723c */ /* 0x040ff00000041810 */
[C---:B------:R-:W-:Y:S01]  /*2b80*/  HMMA.16816.F32.BF16 R12, R76.reuse, R6, R12 ;  /* 0x000000064c0c723c */ /* 0x040fe2000004180c */
[----:B------:R-:W1:Y:S07]  /*2b90*/  LDSM.16.M88.4 R4, [R224+0xe100] ;  /* 0x00e10000e004783b */ /* 0x000e6e0000000200 */
[C---:B------:R-:W-:Y:S08]  /*2ba0*/  HMMA.16816.F32.BF16 R60, R76.reuse, R72, R60 ;  /* 0x000000484c3c723c */ /* 0x040ff0000004183c */
[C---:B------:R-:W-:Y:S08]  /*2bb0*/  HMMA.16816.F32.BF16 R56, R76.reuse, R74, R56 ;  /* 0x0000004a4c38723c */ /* 0x040ff00000041838 */
[C---:B------:R-:W-:Y:S01]  /*2bc0*/  HMMA.16816.F32.BF16 R64, R76.reuse, R66, R40 ;  /* 0x000000424c40723c */ /* 0x040fe20000041828 */
[----:B------:R-:W1:Y:S07]  /*2bd0*/  LDSM.16.M88.4 R40, [R224+0xe900] ;  /* 0x00e90000e028783b */ /* 0x000e6e0000000200 */
[C---:B---3--:R-:W-:Y:S08]  /*2be0*/  HMMA.16816.F32.BF16 R52, R76.reuse, R68, R52 ;  /* 0x000000444c34723c */ /* 0x048ff00000041834 */
[----:B------:R-:W-:Y:S08]  /*2bf0*/  HMMA.16816.F32.BF16 R48, R76, R70, R48 ;  /* 0x000000464c30723c */ /* 0x000ff00000041830 */
        /* <DEDUP_REMOVED lines=8> */
[----:B------:R-:W3:Y:S07]  /*2c80*/  LDSM.16.M88.4 R20, [R224+0xf900] ;  /* 0x00f90000e014783b */ /* 0x000eee0000000200 */
[C---:B------:R-:W-:Y:S08]  /*2c90*/  HMMA.16816.F32.BF16 R52, R36.reuse, R24, R52 ;  /* 0x000000182434723c */ /* 0x040ff00000041834 */
[----:B------:R-:W-:Y:S01]  /*2ca0*/  HMMA.16816.F32.BF16 R48, R36, R26, R48 ;  /* 0x0000001a2430723c */ /* 0x000fe20000041830 */
[----:B------:R-:W4:Y:S04]  /*2cb0*/  LDSM.16.M88.4 R24, [R216+0x6000] ;  /* 0x00600000d818783b */ /* 0x000f280000000200 */
[----:B------:R-:W-:Y:S03]  /*2cc0*/  LDSM.16.M88.4 R36, [R216+0x7000] ;  /* 0x00700000d824783b */ /* 0x000fe60000000200 */
[C---:B-1----:R-:W-:Y:S08]  /*2cd0*/  HMMA.16816.F32.BF16 R16, R8.reuse, R4, R16 ;  /* 0x000000040810723c */ /* 0x042ff00000041810 */
[C---:B------:R-:W-:Y:S01]  /*2ce0*/  HMMA.16816.F32.BF16 R12, R8.reuse, R6, R12 ;  /* 0x00000006080c723c */ /* 0x040fe2000004180c */
[----:B------:R-:W1:Y:S07]  /*2cf0*/  LDSM.16.M88.4 R4, [R216+0x6800] ;  /* 0x00680000d804783b */ /* 0x000e6e0000000200 */
[C---:B------:R-:W-:Y:S08]  /*2d00*/  HMMA.16816.F32.BF16 R60, R8.reuse, R40, R60 ;  /* 0x00000028083c723c */ /* 0x040ff0000004183c */
[----:B------:R-:W-:Y:S01]  /*2d10*/  HMMA.16816.F32.BF16 R56, R8, R42, R56 ;  /* 0x0000002a0838723c */ /* 0x000fe20000041838 */
[----:B------:R-:W5:Y:S01]  /*2d20*/  LDSM.16.M88.4 R40, [R216+0x7800] ;  /* 0x00780000d828783b */ /* 0x000f620000000200 */
[----:B------:R-:W-:-:S06]  /*2d30*/  DEPBAR.LE SB0, 0x0 ;  /* 0x000080000000791a */ /* 0x000fcc0000000000 */
[C---:B--2---:R-:W-:Y:S08]  /*2d40*/  HMMA.16816.F32.BF16 R52, R8.reuse, R32, R52 ;  /* 0x000000200834723c */ /* 0x044ff00000041834 */
[C---:B------:R-:W-:Y:S08]  /*2d50*/  HMMA.16816.F32.BF16 R48, R8.reuse, R34, R48 ;  /* 0x000000220830723c */ /* 0x040ff00000041830 */
[C---:B---3--:R-:W-:Y:S08]  /*2d60*/  HMMA.16816.F32.BF16 R44, R8.reuse, R20, R44 ;  /* 0x00000014082c723c */ /* 0x048ff0000004182c */
[----:B------:R-:W-:Y:S08]  /*2d70*/  HMMA.16816.F32.BF16 R64, R8, R22, R64 ;  /* 0x000000160840723c */ /* 0x000ff00000041840 */
[C---:B----4-:R-:W-:Y:S08]  /*2d80*/  HMMA.16816.F32.BF16 R16, R28.reuse, R24, R16 ;  /* 0x000000181c10723c */ /* 0x050ff00000041810 */
[C---:B------:R-:W-:Y:S07]  /*2d90*/  HMMA.16816.F32.BF16 R24, R28.reuse, R26, R12 ;  /* 0x0000001a1c18723c */ /* 0x040fee000004180c */
[----:B------:R-:W-:Y:S01]  /*2da0*/  SHF.R.S32.HI R13, RZ, 0x1f, R235 ;  /* 0x0000001fff0d7819 */ /* 0x000fe200000114eb */
[C---:B-1----:R-:W-:Y:S08]  /*2db0*/  HMMA.16816.F32.BF16 R60, R28.reuse, R4, R60 ;  /* 0x000000041c3c723c */ /* 0x042ff0000004183c */
[C---:B------:R-:W-:Y:S08]  /*2dc0*/  HMMA.16816.F32.BF16 R56, R28.reuse, R6, R56 ;  /* 0x000000061c38723c */ /* 0x040ff00000041838 */
[C---:B------:R-:W-:Y:S08]  /*2dd0*/  HMMA.16816.F32.BF16 R52, R28.reuse, R36, R52 ;  /* 0x000000241c34723c */ /* 0x040ff00000041834 */
[C---:B------:R-:W-:Y:S08]  /*2de0*/  HMMA.16816.F32.BF16 R48, R28.reuse, R38, R48 ;  /* 0x000000261c30723c */ /* 0x040ff00000041830 */
[C---:B-----5:R-:W-:Y:S08]  /*2df0*/  HMMA.16816.F32.BF16 R44, R28.reuse, R40, R44 ;  /* 0x000000281c2c723c */ /* 0x060ff0000004182c */
[----:B------:R-:W-:Y:S01]  /*2e00*/  HMMA.16816.F32.BF16 R64, R28, R42, R64 ;  /* 0x0000002a1c40723c */ /* 0x000fe20000041840 */
[----:B------:R-:W-:Y:S06]  /*2e10*/  BAR.SYNC.DEFER_BLOCKING 0x0 ;  /* 0x0000000000007b1d */ /* 0x000fec0000010000 */
[----:B------:R-:W-:Y:S05]  /*2e20*/  @P0 BRA `(.L_x_974) ;  /* 0x000004f000000947 */ /* 0x000fea0003800000 */
[----:B------:R-:W-:Y:S01]  /*2e30*/  IADD3 R232, R234, UR10, R80 ;  /* 0x0000000aeae87c10 */ /* 0x000fe2000fffe050 */
[----:B------:R-:W-:-:S03]  /*2e40*/  IMAD.MOV.U32 R231, RZ, RZ, RZ ;  /* 0x000000ffffe77224 */ /* 0x000fc600078e00ff */
        /* <DEDUP_REMOVED lines=10> */
[----:B------:R-:W-:Y:S01]  /*2ef0*/  ISETP.GE.AND P2, PT, R235, c[0x0][0x1d4], PT ;  /* 0x00007500eb007a0c */ /* 0x000fe20003f46270 */
[----:B------:R-:W-:Y:S01]  /*2f00*/  IMAD.SHL.U32 R8, R202, 0x2, RZ ;  /* 0x00000002ca087824 */ /* 0x000fe200078e00ff */
[----:B------:R-:W-:Y:S01]  /*2f10*/  SEL R22, RZ, 0x10, P6 ;  /* 0x00000010ff167807 */ /* 0x000fe20003000000 */
[----:B------:R-:W-:Y:S01]  /*2f20*/  IMAD R232, R0, c[0x0][0x2b8], R232 ;  /* 0x0000ae0000e87a24 */ /* 0x000fe200078e02e8 */
[----:B------:R-:W-:Y:S01]  /*2f30*/  SEL R23, RZ, 0x10, P2 ;  /* 0x00000010ff177807 */ /* 0x000fe20001000000 */
[----:B------:R-:W-:Y:S01]  /*2f40*/  IMAD.SHL.U32 R10, R201, 0x2, RZ ;  /* 0x00000002c90a7824 */ /* 0x000fe200078e00ff */
[----:B------:R-:W-:Y:S01]  /*2f50*/  IADD3 R30, -R22, 0x10, RZ ;  /* 0x00000010161e7810 */ /* 0x000fe20007ffe1ff */
[----:B------:R-:W-:Y:S01]  /*2f60*/  IMAD.WIDE.U32 R6, R232, c[0x0][0x1e0], RZ ;  /* 0x00007800e8067a25 */ /* 0x000fe200078e00ff */
[----:B------:R-:W-:-:S02]  /*2f70*/  SHF.R.S32.HI R0, RZ, 0x1f, R232 ;  /* 0x0000001fff007819 */ /* 0x000fc400000114e8 */
[----:B------:R-:W-:Y:S01]  /*2f80*/  IADD3 R32, -R23, 0x10, RZ ;  /* 0x0000001017207810 */ /* 0x000fe20007ffe1ff */
[----:B------:R-:W-:Y:S01]  /*2f90*/  IMAD.SHL.U32 R12, R200, 0x2, RZ ;  /* 0x00000002c80c7824 */ /* 0x000fe200078e00ff */
[----:B------:R-:W-:Y:S01]  /*2fa0*/  SEL R21, RZ, 0x10, P5 ;  /* 0x00000010ff157807 */ /* 0x000fe20002800000 */
[----:B------:R-:W-:Y:S01]  /*2fb0*/  IMAD R0, R0, c[0x0][0x1e0], RZ ;  /* 0x0000780000007a24 */ /* 0x000fe200078e02ff */
[----:B------:R-:W-:Y:S02]  /*2fc0*/  LOP3.LUT R32, R32, 0xf, RZ, 0xc0, !PT ;  /* 0x0000000f20207812 */ /* 0x000fe400078ec0ff */
[----:B------:R-:W-:Y:S01]  /*2fd0*/  LOP3.LUT R30, R30, 0xf, RZ, 0xc0, !PT ;  /* 0x0000000f1e1e7812 */ /* 0x000fe200078ec0ff */
[----:B------:R-:W-:Y:S01]  /*2fe0*/  IMAD R0, R232, c[0x0][0x1e4], R0 ;  /* 0x00007900e8007a24 */ /* 0x000fe200078e0200 */
[----:B------:R-:W-:Y:S02]  /*2ff0*/  IADD3 R28, -R21, 0x10, RZ ;  /* 0x00000010151c7810 */ /* 0x000fe40007ffe1ff */
[----:B------:R-:W-:Y:S01]  /*3000*/  IADD3 R14, -R243, 0x10, RZ ;  /* 0x00000010f30e7810 */ /* 0x000fe20007ffe1ff */
[----:B------:R-:W-:Y:S01]  /*3010*/  IMAD.IADD R7, R7, 0x1, R0 ;  /* 0x0000000107077824 */ /* 0x000fe200078e0200 */
[----:B------:R-:W-:-:S02]  /*3020*/  LOP3.LUT R28, R28, 0xf, RZ, 0xc0, !PT ;  /* 0x0000000f1c1c7812 */ /* 0x000fc400078ec0ff */
[----:B-1----:R-:W-:Y:S02]  /*3030*/  SHF.L.U64.HI R5, R235, 0x1, R13 ;  /* 0x00000001eb057819 */ /* 0x002fe4000001020d */
[----:B------:R-:W-:Y:S02]  /*3040*/  SHF.L.U64.HI R9, R201, 0x1, R241 ;  /* 0x00000001c9097819 */ /* 0x000fe400000102f1 */
[----:B------:R-:W-:Y:S02]  /*3050*/  LOP3.LUT R14, R14, 0xf, RZ, 0xc0, !PT ;  /* 0x0000000f0e0e7812 */ /* 0x000fe400078ec0ff */
[----:B------:R-:W-:Y:S02]  /*3060*/  SHF.L.U64.HI R11, R200, 0x1, R203 ;  /* 0x00000001c80b7819 */ /* 0x000fe400000102cb */
[----:B--2---:R-:W-:Y:S01]  /*3070*/  SHF.R.S32.HI R4, RZ, 0x1f, R231 ;  /* 0x0000001fff047819 */ /* 0x004fe200000114e7 */
[----:B------:R-:W-:-:S04]  /*3080*/  IMAD.WIDE.U32 R6, R231, c[0x0][0x1f0], R6 ;  /* 0x00007c00e7067a25 */ /* 0x000fc800078e0006 */
[----:B------:R-:W-:Y:S01]  /*3090*/  IMAD R4, R4, c[0x0][0x1f0], RZ ;  /* 0x00007c0004047a24 */ /* 0x000fe200078e02ff */
[----:B------:R-:W-:-:S03]  /*30a0*/  IADD3 R0, P0, R6, UR22, RZ ;  /* 0x0000001606007c10 */ /* 0x000fc6000ff1e0ff */
[----:B------:R-:W-:-:S05]  /*30b0*/  IMAD R4, R231, c[0x0][0x1f4], R4 ;  /* 0x00007d00e7047a24 */ /* 0x000fca00078e0204 */
[----:B------:R-:W-:Y:S02]  /*30c0*/  IADD3.X R6, R7, UR18, R4, P0, !PT ;  /* 0x0000001207067c10 */ /* 0x000fe400087fe404 */
[----:B------:R-:W-:Y:S02]  /*30d0*/  LEA R4, P0, R0, c[0x0][0x1c8], 0x1 ;  /* 0x0000720000047a11 */ /* 0x000fe400078008ff */
[----:B------:R-:W-:Y:S02]  /*30e0*/  SHF.L.U64.HI R7, R202, 0x1, R242 ;  /* 0x00000001ca077819 */ /* 0x000fe400000102f2 */
[----:B------:R-:W-:Y:S01]  /*30f0*/  LEA.HI.X R0, R0, c[0x0][0x1cc], R6, 0x1, P0 ;  /* 0x0000730000007a11 */ /* 0x000fe200000f0c06 */
[----:B------:R-:W1:Y:S01]  /*3100*/  SHFL.IDX PT, R15, R4, 0x1, 0x181f ;  /* 0x00381f00040f7f89 */ /* 0x000e6200000e0000 */
[----:B------:R-:W-:-:S03]  /*3110*/  IMAD.SHL.U32 R6, R235, 0x2, RZ ;  /* 0x00000002eb067824 */ /* 0x000fc600078e00ff */
[----:B------:R-:W2:Y:S04]  /*3120*/  SHFL.IDX PT, R20, R0, 0x1, 0x181f ;  /* 0x00381f0000147f89 */ /* 0x000ea800000e0000 */
[----:B------:R-:W3:Y:S04]  /*3130*/  SHFL.IDX PT, R4, R4, RZ, 0x181f ;  /* 0x00181fff04047589 */ /* 0x000ee800000e0000 */
[----:B------:R-:W4:Y:S01]  /*3140*/  SHFL.IDX PT, R0, R0, RZ, 0x181f ;  /* 0x00181fff00007589 */ /* 0x000f2200000e0000 */
        /* <DEDUP_REMOVED lines=8> */
[----:B---3--:R-:W-:Y:S02]  /*31d0*/  IADD3 R34, P0, R4, R6, RZ ;  /* 0x0000000604227210 */ /* 0x008fe40007f1e0ff */
[----:B------:R-:W-:-:S03]  /*31e0*/  ISETP.GE.AND P2, PT, R235, c[0x0][0x1d4], PT ;  /* 0x00007500eb007a0c */ /* 0x000fc60003f46270 */
[----:B----4-:R-:W-:Y:S01]  /*31f0*/  IMAD.X R35, R0, 0x1, R5, P0 ;  /* 0x0000000100237824 */ /* 0x010fe200000e0605 */
[----:B------:R-:W-:-:S05]  /*3200*/  IADD3 R6, P0, R4, R8, RZ ;  /* 0x0000000804067210 */ /* 0x000fca0007f1e0ff */
[----:B------:R-:W-:Y:S01]  /*3210*/  IMAD.X R7, R0, 0x1, R7, P0 ;  /* 0x0000000100077824 */ /* 0x000fe200000e0607 */
[----:B------:R-:W-:-:S03]  /*3220*/  IADD3 R8, P0, R4, R10, RZ ;  /* 0x0000000a04087210 */ /* 0x000fc60007f1e0ff */
[----:B------:R1:W-:Y:S02]  /*3230*/  LDGSTS.E.BYPASS.LTC128B.128 [R233+0x8100], [R34.64], !P2 ;  /* 0x0810000022e97fae */ /* 0x0003e4000d101d50 */
[----:B------:R-:W-:Y:S01]  /*3240*/  IMAD.X R9, R0, 0x1, R9, P0 ;  /* 0x0000000100097824 */ /* 0x000fe200000e0609 */
[----:B------:R-:W-:Y:S01]  /*3250*/  IADD3 R4, P0, R4, R12, RZ ;  /* 0x0000000c04047210 */ /* 0x000fe20007f1e0ff */
[----:B------:R1:W-:Y:S04]  /*3260*/  LDGSTS.E.BYPASS.LTC128B.128 [R233+0xa100], [R6.64], !P6 ;  /* 0x0a10000006e97fae */ /* 0x0003e8000f101d50 */
[----:B------:R-:W-:Y:S01]  /*3270*/  IMAD.X R5, R0, 0x1, R11, P0 ;  /* 0x0000000100057824 */ /* 0x000fe200000e060b */
[----:B------:R-:W-:Y:S01]  /*3280*/  ISETP.NE.U32.AND P0, PT, R23, RZ, PT ;  /* 0x000000ff1700720c */ /* 0x000fe20003f05070 */
[----:B------:R1:W-:Y:S04]  /*3290*/  LDGSTS.E.BYPASS.LTC128B.128 [R233+0xc100], [R8.64], !P5 ;  /* 0x0c10000008e97fae */ /* 0x0003e8000e901d50 */
[----:B------:R1:W-:Y:S08]  /*32a0*/  LDGSTS.E.BYPASS.LTC128B.128 [R233+0xe100], [R4.64], !P4 ;  /* 0x0e10000004e97fae */ /* 0x0003f0000e101d50 */
[----:B------:R1:W-:Y:S01]  /*32b0*/  LDGSTS.E.BYPASS.LTC128B.128.ZFILL [R233+0x9100], [R32.64], P0 ;  /* 0x0910000020e97fae */ /* 0x0003e20008141d50 */
[----:B------:R-:W-:-:S13]  /*32c0*/  ISETP.NE.U32.AND P0, PT, R22, RZ, PT ;  /* 0x000000ff1600720c */ /* 0x000fda0003f05070 */
[----:B------:R1:W-:Y:S01]  /*32d0*/  LDGSTS.E.BYPASS.LTC128B.128.ZFILL [R233+0xb100], [R30.64], P0 ;  /* 0x0b1000001ee97fae */ /* 0x0003e20008141d50 */
[----:B------:R-:W-:-:S13]  /*32e0*/  ISETP.NE.U32.AND P0, PT, R21, RZ, PT ;  /* 0x000000ff1500720c */ /* 0x000fda0003f05070 */
[----:B------:R1:W-:Y:S01]  /*32f0*/  LDGSTS.E.BYPASS.LTC128B.128.ZFILL [R233+0xd100], [R28.64], P0 ;  /* 0x0d1000001ce97fae */ /* 0x0003e20008141d50 */
[----:B------:R-:W-:-:S13]  /*3300*/  ISETP.NE.U32.AND P0, PT, R243, RZ, PT ;  /* 0x000000fff300720c */ /* 0x000fda0003f05070 */
[----:B------:R1:W-:Y:S02]  /*3310*/  LDGSTS.E.BYPASS.LTC128B.128.ZFILL [R233+0xf100], [R14.64], P0 ;  /* 0x0f1000000ee97fae */ /* 0x0003e40008141d50 */
.L_x_974:
[----:B------:R-:W-:Y:S01]  /*3320*/  LOP3.LUT R0, R84, 0xffffffe0, RZ, 0xc0, !PT ;  /* 0xffffffe054007812 */ /* 0x000fe200078ec0ff */
[----:B------:R-:W-:Y:S01]  /*3330*/  UIADD3 UR4, UR8, 0x1, -UR20 ;  /* 0x0000000108047890 */ /* 0x000fe2000fffe814 */
[----:B-1----:R-:W-:Y:S01]  /*3340*/  LEA.HI R5, R85, R83, RZ, 0x2 ;  /* 0x0000005355057211 */ /* 0x002fe200078f10ff */
[----:B------:R-:W-:Y:S01]  /*3350*/  ULDC UR5, c[0x0][0x324] ;  /* 0x0000c90000057ab9 */ /* 0x000fe20000000800 */
[----:B------:R-:W-:Y:S01]  /*3360*/  SHF.R.S32.HI R6, RZ, 0x1f, R86 ;  /* 0x0000001fff067819 */ /* 0x000fe20000011456 */
[----:B------:R-:W-:Y:S01]  /*3370*/  IMAD.IADD R0, R83, 0x1, -R0 ;  /* 0x0000000153007824 */ /* 0x000fe200078e0a00 */
[----:B------:R-:W-:Y:S01]  /*3380*/  LOP3.LUT R5, R5, 0xfffffffc, RZ, 0xc0, !PT ;  /* 0xfffffffc05057812 */ /* 0x000fe200078ec0ff */
[----:B------:R-:W-:Y:S01]  /*3390*/  IMAD.U32 R8, RZ, RZ, UR4 ;  /* 0x00000004ff087e24 */ /* 0x000fe2000f8e00ff */
[----:B------:R-:W-:Y:S01]  /*33a0*/  LEA.HI R6, R6, R86, RZ, 0x3 ;  /* 0x0000005606067211 */ /* 0x000fe200078f18ff */
[----:B------:R-:W-:Y:S01]  /*33b0*/  ULDC UR4, c[0x0][0x1d0] ;  /* 0x0000740000047ab9 */ /* 0x000fe20000000800 */
[----:B------:R-:W-:Y:S01]  /*33c0*/  SHF.R.S32.HI R4, RZ, 0x1f, R0 ;  /* 0x0000001fff047819 */ /* 0x000fe20000011400 */
[----:B------:R-:W-:Y:S01]  /*33d0*/  IMAD.IADD R83, R83, 0x1, -R5 ;  /* 0x0000000153537824 */ /* 0x000fe200078e0a05 */
[----:B------:R-:W-:Y:S01]  /*33e0*/  LOP3.LUT R6, R6, 0xffffff8, RZ, 0xc0, !PT ;  /* 0x0ffffff806067812 */ /* 0x000fe200078ec0ff */
[----:B------:R-:W-:Y:S01]  /*33f0*/  UIMAD UR4, UR11, UR4, -UR20 ;  /* 0x000000040b0472a4 */ /* 0x000fe2000f8e0a14 */
[----:B------:R-:W-:Y:S01]  /*3400*/  LEA.HI R4, R4, R0, RZ, 0x2 ;  /* 0x0000000004047211 */ /* 0x000fe200078f10ff */
[----:B------:R-:W-:Y:S01]  /*3410*/  ULOP3.LUT UR20, URZ, UR5, URZ, 0x33, !UPT ;  /* 0x000000053f147292 */ /* 0x000fe2000f8e333f */
[----:B------:R-:W-:Y:S01]  /*3420*/  LEA.HI R5, R83, R83, RZ, 0x1 ;  /* 0x0000005353057211 */ /* 0x000fe200078f08ff */
[----:B------:R-:W-:Y:S01]  /*3430*/  IMAD.IADD R86, R86, 0x1, -R6 ;  /* 0x0000000156567824 */ /* 0x000fe200078e0a06 */
[----:B------:R-:W-:Y:S01]  /*3440*/  PLOP3.LUT P0, PT, PT, PT, UP2, 0x80, 0x0 ;  /* 0x000000000000781c */ /* 0x000fe20003f0f028 */
[----:B------:R-:W0:Y:S01]  /*3450*/  LDGDEPBAR ;  /* 0x00000000000079af */ /* 0x000e220000000000 */
[----:B------:R-:W-:-:S02]  /*3460*/  LEA.HI.SX32 R6, R4, UR25, 0x1e ;  /* 0x0000001904067c11 */ /* 0x000fc4000f8ff2ff */
[----:B------:R-:W-:Y:S02]  /*3470*/  LOP3.LUT R5, R5, 0x1ffffffe, RZ, 0xc0, !PT ;  /* 0x1ffffffe05057812 */ /* 0x000fe400078ec0ff */
[----:B------:R-:W-:Y:S01]  /*3480*/  LOP3.LUT R237, R4, 0x7ffffffc, RZ, 0xc0, !PT ;  /* 0x7ffffffc04ed7812 */ /* 0x000fe200078ec0ff */
[----:B------:R-:W-:Y:S02]  /*3490*/  IMAD R6, R86, 0x10, R6 ;  /* 0x0000001056067824 */ /* 0x000fe400078e0206 */
[----:B------:R-:W-:Y:S02]  /*34a0*/  IMAD.IADD R5, R83, 0x1, -R5 ;  /* 0x0000000153057824 */ /* 0x000fe400078e0a05 */
[----:B------:R-:W-:Y:S02]  /*34b0*/  IMAD.IADD R237, R0, 0x1, -R237 ;  /* 0x0000000100ed7824 */ /* 0x000fe400078e0aed */
[----:B------:R-:W-:Y:S02]  /*34c0*/  IMAD R236, R5, 0x8, R6 ;  /* 0x0000000805ec7824 */ /* 0x000fe400078e0206 */
[----:B------:R-:W-:-:S02]  /*34d0*/  IMAD.SHL.U32 R237, R237, 0x2, RZ ;  /* 0x00000002eded7824 */ /* 0x000fc400078e00ff */
[----:B------:R-:W-:Y:S01]  /*34e0*/  @P0 IMAD.HI.U32 R5, R236, c[0x0][0x2c8], RZ ;  /* 0x0000b200ec050a27 */ /* 0x000fe200078e00ff */
[----:B------:R-:W-:Y:S02]  /*34f0*/  PLOP3.LUT P0, PT, PT, PT, UP2, 0x80, 0x0 ;  /* 0x000000000000781c */ /* 0x000fe40003f0f028 */
[----:B------:R-:W-:Y:S01]  /*3500*/  IADD3 R8, R8, -c[0x0][0x168], -R237 ;  /* 0x80005a0008087a10 */ /* 0x000fe20007ffe8ed */
[----:B------:R-:W-:Y:S01]  /*3510*/  IMAD.MOV.U32 R11, RZ, RZ, R236 ;  /* 0x000000ffff0b7224 */ /* 0x000fe200078e00ec */
[----:B------:R-:W-:Y:S01]  /*3520*/  IADD3 R0, -R237, UR4, RZ ;  /* 0x00000004ed007c10 */ /* 0x000fe2000fffe1ff */
[----:B------:R-:W-:Y:S01]  /*3530*/  IMAD.IADD R4, R82, 0x1, R81 ;  /* 0x0000000152047824 */ /* 0x000fe200078e0251 */
[C---:B------:R-:W-:Y:S02]  /*3540*/  IADD3 R10, R8.reuse, c[0x0][0x328], RZ ;  /* 0x0000ca00080a7a10 */ /* 0x040fe40007ffe0ff */
[----:B------:R-:W-:-:S05]  /*3550*/  IADD3 R8, R8, UR20, RZ ;  /* 0x0000001408087c10 */ /* 0x000fca000fffe0ff */
[----:B------:R-:W-:Y:S02]  /*3560*/  @P0 SHF.R.U32.HI R11, RZ, c[0x0][0x2cc], R5 ;  /* 0x0000b300ff0b0a19 */ /* 0x000fe40000011605 */
[----:B------:R-:W-:-:S03]  /*3570*/  PLOP3.LUT P0, PT, PT, PT, UP1, 0x40, 0x0 ;  /* 0x000000000000781c */ /* 0x000fc60003f0e818 */
[----:B------:R-:W1:Y:S02]  /*3580*/  SHFL.IDX PT, R5, R11, RZ, 0x1c1f ;  /* 0x001c1fff0b057589 */ /* 0x000e6400000e0000 */
[--C-:B-1----:R-:W-:Y:S02]  /*3590*/  IMAD.IADD R15, R10, 0x1, R5.reuse ;  /* 0x000000010a0f7824 */ /* 0x102fe400078e0205 */
[----:B------:R-:W-:-:S03]  /*35a0*/  IMAD.IADD R14, R8, 0x1, R5 ;  /* 0x00000001080e7824 */ /* 0x000fc600078e0205 */
[----:B------:R-:W-:-:S03]  /*35b0*/  IMNMX R15, R15, R0, PT ;  /* 0x000000000f0f7217 */ /* 0x000fc60003800200 */
        /* <DEDUP_REMOVED lines=13> */
.L_x_977:
[----:B------:R-:W-:-:S04]  /*3690*/  MOV R5, c[0x0][0x32c] ;  /* 0x0000cb0000057a02 */ /* 0x000fc80000000f00 */
[----:B------:R-:W-:-:S13]  /*36a0*/  ISETP.NE.AND P0, PT, R5, 0x1, PT ;  /* 0x000000010500780c */ /* 0x000fda0003f05270 */
[----:B------:R-:W-:-:S05]  /*36b0*/  @P0 IMAD.HI.U32 R5, R6, c[0x0][0x330], RZ ;  /* 0x0000cc0006050a27 */ /* 0x000fca00078e00ff */
[----:B------:R-:W-:Y:S02]  /*36c0*/  @P0 SHF.R.U32.HI R6, RZ, c[0x0][0x334], R5 ;  /* 0x0000cd00ff060a19 */ /* 0x000fe40000011605 */
.L_x_978:
[----:B------:R-:W-:Y:S05]  /*36d0*/  BSYNC B0 ;  /* 0x0000000000007941 */ /* 0x000fea0003800000 */
.L_x_976:
[----:B------:R-:W-:-:S04]  /*36e0*/  IMAD R6, R6, c[0x0][0x32c], -R80 ;  /* 0x0000cb0006067a24 */ /* 0x000fc800078e0a50 */
[----:B------:R-:W-:-:S05]  /*36f0*/  IMAD.IADD R6, R6, 0x1, -R237 ;  /* 0x0000000106067824 */ /* 0x000fca00078e0aed */
[----:B------:R-:W-:Y:S02]  /*3700*/  IADD3 R5, R6, c[0x0][0x32c], RZ ;  /* 0x0000cb0006057a10 */ /* 0x000fe40007ffe0ff */
[----:B------:R-:W-:Y:S02]  /*3710*/  IMNMX R14, R14, R6, !PT ;  /* 0x000000060e0e7217 */ /* 0x000fe40007800200 */
[----:B------:R-:W-:Y:S02]  /*3720*/  IMNMX R15, R15, R5, PT ;  /* 0x000000050f0f7217 */ /* 0x000fe40003800200 */
.L_x_975:
[----:B------:R-:W-:Y:S01]  /*3730*/  ISETP.LT.AND P2, PT, RZ, UR21, PT ;  /* 0x00000015ff007c0c */ /* 0x000fe2000bf41270 */
[----:B------:R-:W1:Y:S03]  /*3740*/  SHFL.IDX PT, R11, R11, 0x1, 0x1c1f ;  /* 0x003c1f000b0b7f89 */ /* 0x000e6600000e0000 */
[----:B------:R-:W-:-:S04]  /*3750*/  ISETP.GT.AND P0, PT, R14, RZ, P2 ;  /* 0x000000ff0e00720c */ /* 0x000fc80001704270 */
[----:B------:R-:W-:-:S04]  /*3760*/  ISETP.LT.OR P0, PT, R15, 0x1, P0 ;  /* 0x000000010f00780c */ /* 0x000fc80000701670 */
[----:B------:R-:W-:Y:S02]  /*3770*/  FSEL R12, R16, -INF , !P0 ;  /* 0xff800000100c7808 */ /* 0x000fe40004000000 */
[----:B------:R-:W-:-:S04]  /*3780*/  ISETP.GT.AND P0, PT, R14, 0x1, P2 ;  /* 0x000000010e00780c */ /* 0x000fc80001704270 */
[----:B------:R-:W-:-:S04]  /*3790*/  ISETP.LT.OR P0, PT, R15, 0x2, P0 ;  /* 0x000000020f00780c */ /* 0x000fc80000701670 */
[----:B------:R-:W-:Y:S02]  /*37a0*/  FSEL R17, R17, -INF , !P0 ;  /* 0xff80000011117808 */ /* 0x000fe40004000000 */
[----:B------:R-:W-:Y:S01]  /*37b0*/  ISETP.GT.AND P0, PT, R14, 0x8, P2 ;  /* 0x000000080e00780c */ /* 0x000fe20001704270 */
[----:B-1----:R-:W-:-:S03]  /*37c0*/  IMAD.IADD R10, R10, 0x1, R11 ;  /* 0x000000010a0a7824 */ /* 0x002fc600078e020b */
[----:B------:R-:W-:Y:S02]  /*37d0*/  ISETP.LT.OR P0, PT, R15, 0x9, P0 ;  /* 0x000000090f00780c */ /* 0x000fe40000701670 */
[----:B------:R-:W-:Y:S02]  /*37e0*/  IMNMX R0, R10, R0, PT ;  /* 0x000000000a007217 */ /* 0x000fe40003800200 */
        /* <DEDUP_REMOVED lines=38> */
[----:B------:R-:W-:-:S03]  /*3a50*/  IMAD.IADD R14, R8, 0x1, R11 ;  /* 0x00000001080e7824 */ /* 0x000fc600078e020b */
[----:B------:R-:W-:-:S04]  /*3a60*/  ISETP.LT.OR P0, PT, R15, 0x3a, P0 ;  /* 0x0000003a0f00780c */ /* 0x000fc80000701670 */
[----:B------:R-:W-:Y:S02]  /*3a70*/  FSEL R165, R65, -INF , !P0 ;  /* 0xff80000041a57808 */ /* 0x000fe40004000000 */
[----:B------:R-:W-:-:S13]  /*3a80*/  PLOP3.LUT P0, PT, PT, PT, UP1, 0x40, 0x0 ;  /* 0x000000000000781c */ /* 0x000fda0003f0e818 */
        /* <DEDUP_REMOVED lines=13> */
.L_x_981:
[----:B------:R-:W-:-:S04]  /*3b60*/  MOV R8, c[0x0][0x32c] ;  /* 0x0000cb0000087a02 */ /* 0x000fc80000000f00 */
[----:B------:R-:W-:-:S13]  /*3b70*/  ISETP.NE.AND P0, PT, R8, 0x1, PT ;  /* 0x000000010800780c */ /* 0x000fda0003f05270 */
[----:B------:R-:W-:-:S05]  /*3b80*/  @P0 IMAD.HI.U32 R8, R11, c[0x0][0x330], RZ ;  /* 0x0000cc000b080a27 */ /* 0x000fca00078e00ff */
[----:B------:R-:W-:Y:S02]  /*3b90*/  @P0 SHF.R.U32.HI R11, RZ, c[0x0][0x334], R8 ;  /* 0x0000cd00ff0b0a19 */ /* 0x000fe40000011608 */
.L_x_982:
[----:B------:R-:W-:Y:S05]  /*3ba0*/  BSYNC B0 ;  /* 0x0000000000007941 */ /* 0x000fea0003800000 */
.L_x_980:
[----:B------:R-:W-:-:S04]  /*3bb0*/  IMAD R10, R11, c[0x0][0x32c], -R80 ;  /* 0x0000cb000b0a7a24 */ /* 0x000fc800078e0a50 */
[----:B------:R-:W-:-:S05]  /*3bc0*/  IMAD.IADD R10, R10, 0x1, -R237 ;  /* 0x000000010a0a7824 */ /* 0x000fca00078e0aed */
[----:B------:R-:W-:Y:S02]  /*3bd0*/  IADD3 R8, R10, c[0x0][0x32c], RZ ;  /* 0x0000cb000a087a10 */ /* 0x000fe40007ffe0ff */
[----:B------:R-:W-:Y:S02]  /*3be0*/  IMNMX R14, R14, R10, !PT ;  /* 0x0000000a0e0e7217 */ /* 0x000fe40007800200 */
[----:B------:R-:W-:Y:S02]  /*3bf0*/  IMNMX R0, R0, R8, PT ;  /* 0x0000000800007217 */ /* 0x000fe40003800200 */
.L_x_979:
[----:B------:R-:W-:Y:S01]  /*3c00*/  ISETP.GT.AND P0, PT, R14, 0x8, P2 ;  /* 0x000000080e00780c */ /* 0x000fe20001704270 */
[----:B------:R-:W-:Y:S01]  /*3c10*/  IMAD.SHL.U32 R227, R4, 0x2, RZ ;  /* 0x0000000204e37824 */ /* 0x000fe200078e00ff */
[----:B------:R-:W-:Y:S01]  /*3c20*/  FMNMX.FTZ R20, R12, R17, !PT ;  /* 0x000000110c147209 */ /* 0x000fe20007810000 */
[----:B------:R-:W-:Y:S01]  /*3c30*/  ULDC.64 UR4, c[0x0][0x2c8] ;  /* 0x0000b20000047ab9 */ /* 0x000fe20000000a00 */
[----:B------:R-:W-:Y:S01]  /*3c40*/  ISETP.LT.OR P0, PT, R0, 0x9, P0 ;  /* 0x000000090000780c */ /* 0x000fe20000701670 */
[--C-:B------:R-:W-:Y:S01]  /*3c50*/  IMAD R222, R3, 0x2, R227.reuse ;  /* 0x0000000203de7824 */ /* 0x100fe200078e02e3 */
[----:B------:R-:W-:Y:S01]  /*3c60*/  FMNMX.FTZ R20, R24, R20, !PT ;  /* 0x0000001418147209 */ /* 0x000fe20007810000 */
[----:B------:R-:W-:Y:S01]  /*3c70*/  IMAD R221, R2, 0x2, R227 ;  /* 0x0000000202dd7824 */ /* 0x000fe200078e02e3 */
[----:B------:R-:W-:Y:S01]  /*3c80*/  FSEL R26, R26, -INF , !P0 ;  /* 0xff8000001a1a7808 */ /* 0x000fe20004000000 */
[----:B------:R-:W-:Y:S01]  /*3c90*/  IMAD R220, R2, 0x2, R222 ;  /* 0x0000000202dc7824 */ /* 0x000fe200078e02de */
[----:B------:R-:W-:Y:S01]  /*3ca0*/  ISETP.GT.AND P0, PT, R14, 0x9, P2 ;  /* 0x000000090e00780c */ /* 0x000fe20001704270 */
[----:B------:R-:W-:Y:S01]  /*3cb0*/  LDSM.16.MT88.4 R136, [R222+0x100] ;  /* 0x00010000de88783b */ /* 0x000fe20000004200 */
[----:B------:R-:W-:Y:S01]  /*3cc0*/  FMNMX.FTZ R20, R25, R20, !PT ;  /* 0x0000001419147209 */ /* 0x000fe20007810000 */
[----:B------:R-:W-:Y:S01]  /*3cd0*/  UIMAD.WIDE.U32 UR26, UR25, UR4, URZ ;  /* 0x00000004191a72a5 */ /* 0x000fe2000f8e003f */
[----:B------:R-:W-:Y:S01]  /*3ce0*/  ISETP.LT.OR P0, PT, R0, 0xa, P0 ;  /* 0x0000000a0000780c */ /* 0x000fe20000701670 */
[----:B------:R-:W-:Y:S01]  /*3cf0*/  LDSM.16.MT88.4 R156, [R227+0x100] ;  /* 0x00010000e39c783b */ /* 0x000fe20000004200 */
[----:B------:R-:W-:Y:S01]  /*3d00*/  FMNMX.FTZ R20, R7, R20, !PT ;  /* 0x0000001407147209 */ /* 0x000fe20007810000 */
[----:B------:R-:W-:Y:S01]  /*3d10*/  @UP2 USHF.R.U32.HI UR25, URZ, UR5, UR27 ;  /* 0x000000053f192299 */ /* 0x000fe2000801161b */
[----:B------:R-:W-:Y:S01]  /*3d20*/  FSEL R27, R27, -INF , !P0 ;  /* 0xff8000001b1b7808 */ /* 0x000fe20004000000 */
[----:B------:R-:W-:Y:S01]  /*3d30*/  LDSM.16.MT88.4 R144, [R221+0x100] ;  /* 0x00010000dd90783b */ /* 0x000fe20000004200 */
[----:B------:R-:W-:Y:S01]  /*3d40*/  ISETP.GT.AND P0, PT, R14, 0x10, P2 ;  /* 0x000000100e00780c */ /* 0x000fe20001704270 */
[----:B------:R-:W-:Y:S01]  /*3d50*/  UIADD3 UR4, UR24, UR25, URZ ;  /* 0x0000001918047290 */ /* 0x000fe2000fffe03f */
[----:B------:R-:W-:Y:S01]  /*3d60*/  FMNMX.FTZ R20, R6, R20, !PT ;  /* 0x0000001406147209 */ /* 0x000fe20007810000 */
[----:B------:R-:W-:Y:S01]  /*3d70*/  LDSM.16.MT88.4 R152, [R220+0x100] ;  /* 0x00010000dc98783b */ /* 0x000fe20000004200 */
[----:B------:R-:W-:Y:S01]  /*3d80*/  ISETP.LT.OR P0, PT, R0, 0x11, P0 ;  /* 0x000000110000780c */ /* 0x000fe20000701670 */
[----:B------:R-:W-:Y:S01]  /*3d90*/  ULDC UR25, c[0x0][0x328] ;  /* 0x0000ca0000197ab9 */ /* 0x000fe20000000800 */
[----:B------:R-:W-:Y:S01]  /*3da0*/  FMNMX.FTZ R20, R5, R20, !PT ;  /* 0x0000001405147209 */ /* 0x000fe20007810000 */
[----:B------:R-:W-:Y:S01]  /*3db0*/  LDSM.16.MT88.4 R40, [R227+0x2100] ;  /* 0x00210000e328783b */ /* 0x000fe20000004200 */
[----:B------:R-:W-:Y:S01]  /*3dc0*/  FSEL R11, R62, -INF , !P0 ;  /* 0xff8000003e0b7808 */ /* 0x000fe20004000000 */
[----:B------:R-:W-:Y:S01]  /*3dd0*/  UIADD3 UR21, UR21, -0x2, URZ ;  /* 0xfffffffe15157890 */ /* 0x000fe2000fffe03f */
[----:B------:R-:W-:Y:S01]  /*3de0*/  ISETP.GT.AND P0, PT, R14, 0x11, P2 ;  /* 0x000000110e00780c */ /* 0x000fe20001704270 */
[----:B------:R-:W-:Y:S01]  /*3df0*/  LDSM.16.MT88.4 R72, [R227+0x4100] ;  /* 0x00410000e348783b */ /* 0x000fe20000004200 */
[----:B------:R-:W-:Y:S01]  /*3e00*/  FMNMX.FTZ R20, R9, R20, !PT ;  /* 0x0000001409147209 */ /* 0x000fe20007810000 */
[----:B------:R-:W-:Y:S01]  /*3e10*/  UIADD3 UR25, UR4, UR25, URZ ;  /* 0x0000001904197290 */ /* 0x000fe2000fffe03f */
[----:B------:R-:W-:Y:S01]  /*3e20*/  ISETP.LT.OR P0, PT, R0, 0x12, P0 ;  /* 0x000000120000780c */ /* 0x000fe20000701670 */
[----:B------:R-:W-:Y:S01]  /*3e30*/  LDSM.16.MT88.4 R80, [R222+0x4100] ;  /* 0x00410000de50783b */ /* 0x000fe20000004200 */
[----:B------:R-:W-:-:S02]  /*3e40*/  FMNMX.FTZ R20, R180, R20, !PT ;  /* 0x00000014b4147209 */ /* 0x000fc40007810000 */
[----:B------:R-:W-:Y:S01]  /*3e50*/  FSEL R10, R63, -INF , !P0 ;  /* 0xff8000003f0a7808 */ /* 0x000fe20004000000 */
[----:B------:R-:W-:Y:S01]  /*3e60*/  LDSM.16.MT88.4 R88, [R221+0x4100] ;  /* 0x00410000dd58783b */ /* 0x000fe20000004200 */
[----:B------:R-:W-:Y:S02]  /*3e70*/  ISETP.GT.AND P0, PT, R14, 0x18, P2 ;  /* 0x000000180e00780c */ /* 0x000fe40001704270 */
[----:B------:R-:W-:Y:S01]  /*3e80*/  FMNMX.FTZ R20, R181, R20, !PT ;  /* 0x00000014b5147209 */ /* 0x000fe20007810000 */
[----:B------:R-:W-:Y:S01]  /*3e90*/  LDSM.16.MT88.4 R96, [R220+0x4100] ;  /* 0x00410000dc60783b */ /* 0x000fe20000004200 */
[----:B------:R-:W-:Y:S02]  /*3ea0*/  ISETP.LT.OR P0, PT, R0, 0x19, P0 ;  /* 0x000000190000780c */ /* 0x000fe40000701670 */
[----:B------:R-:W-:Y:S01]  /*3eb0*/  FMNMX.FTZ R20, R182, R20, !PT ;  /* 0x00000014b6147209 */ /* 0x000fe20007810000 */
[----:B------:R-:W-:Y:S01]  /*3ec0*/  LDSM.16.MT88.4 R104, [R227+0x6100] ;  /* 0x00610000e368783b */ /* 0x000fe20000004200 */
[----:B------:R-:W-:-:S02]  /*3ed0*/  FSEL R8, R58, -INF , !P0 ;  /* 0xff8000003a087808 */ /* 0x000fc40004000000 */
[----:B------:R-:W-:Y:S01]  /*3ee0*/  ISETP.GT.AND P0, PT, R14, 0x19, P2 ;  /* 0x000000190e00780c */ /* 0x000fe20001704270 */
[----:B------:R-:W-:Y:S01]  /*3ef0*/  LDSM.16.MT88.4 R112, [R222+0x6100] ;  /* 0x00610000de70783b */ /* 0x000fe20000004200 */
[----:B------:R-:W-:Y:S02]  /*3f00*/  FMNMX.FTZ R20, R183, R20, !PT ;  /* 0x00000014b7147209 */ /* 0x000fe40007810000 */
[----:B------:R-:W-:Y:S01]  /*3f10*/  ISETP.LT.OR P0, PT, R0, 0x1a, P0 ;  /* 0x0000001a0000780c */ /* 0x000fe20000701670 */
[----:B------:R-:W-:Y:S01]  /*3f20*/  LDSM.16.MT88.4 R120, [R221+0x6100] ;  /* 0x00610000dd78783b */ /* 0x000fe20000004200 */
[----:B------:R-:W-:Y:S02]  /*3f30*/  FMNMX.FTZ R20, R193, R20, !PT ;  /* 0x00000014c1147209 */ /* 0x000fe40007810000 */
        /* <DEDUP_REMOVED lines=9> */
[----:B------:R-:W-:Y:S02]  /*3fd0*/  ISETP.GT.AND P0, PT, R14, 0x21, P2 ;  /* 0x000000210e00780c */ /* 0x000fe40001704270 */
[----:B------:R-:W-:-:S02]  /*3fe0*/  FMNMX.FTZ R20, R165, R20, !PT ;  /* 0x00000014a5147209 */ /* 0x000fc40007810000 */
[----:B------:R-:W-:-:S03]  /*3ff0*/  ISETP.LT.OR P0, PT, R0, 0x22, P0 ;  /* 0x000000220000780c */ /* 0x000fc60000701670 */
[----:B------:R-:W1:Y:S01]  /*4000*/  SHFL.BFLY PT, R15, R20, 0x2, 0x1f ;  /* 0x0c401f00140f7f89 */ /* 0x000e6200000e0000 */
        /* <DEDUP_REMOVED lines=8> */
[----:B------:R-:W-:Y:S01]  /*4090*/  LDSM.16.MT88.4 R48, [R222+0x2100] ;  /* 0x00210000de30783b */ /* 0x000fe20000004200 */
[----:B-1----:R-:W-:Y:S02]  /*40a0*/  FMNMX.FTZ R20, R20, R15, !PT ;  /* 0x0000000f14147209 */ /* 0x002fe40007810000 */
        /* <DEDUP_REMOVED lines=8> */
[----:B------:R-:W-:-:S04]  /*4130*/  ISETP.GT.AND P0, PT, R14, RZ, P2 ;  /* 0x000000ff0e00720c */ /* 0x000fc80001704270 */
[----:B------:R-:W-:-:S04]  /*4140*/  ISETP.LT.OR P0, PT, R0, 0x1, P0 ;  /* 0x000000010000780c */ /* 0x000fc80000701670 */
[----:B------:R-:W-:Y:S02]  /*4150*/  FSEL R18, R18, -INF , !P0 ;  /* 0xff80000012127808 */ /* 0x000fe40004000000 */
[----:B------:R-:W-:Y:S02]  /*4160*/  ISETP.GT.AND P0, PT, R14, 0x38, P2 ;  /* 0x000000380e00780c */ /* 0x000fe40001704270 */
[----:B------:R-:W-:Y:S02]  /*4170*/  FMNMX.FTZ R21, R18, R19, !PT ;  /* 0x0000001312157209 */ /* 0x000fe40007810000 */
[----:B------:R-:W-:Y:S02]  /*4180*/  ISETP.LT.OR P0, PT, R0, 0x39, P0 ;  /* 0x000000390000780c */ /* 0x000fe40000701670 */
[----:B------:R-:W-:Y:S02]  /*4190*/  FMNMX.FTZ R21, R26, R21, !PT ;  /* 0x000000151a157209 */ /* 0x000fe40007810000 */
[----:B------:R-:W-:-:S02]  /*41a0*/  FSEL R186, R66, -INF , !P0 ;  /* 0xff80000042ba7808 */ /* 0x000fc40004000000 */
[----:B------:R-:W-:Y:S02]  /*41b0*/  FMNMX.FTZ R21, R27, R21, !PT ;  /* 0x000000151b157209 */ /* 0x000fe40007810000 */
[----:B------:R-:W-:Y:S02]  /*41c0*/  ISETP.GT.AND P0, PT, R14, 0x39, P2 ;  /* 0x000000390e00780c */ /* 0x000fe40001704270 */
[----:B------:R-:W-:Y:S01]  /*41d0*/  FMNMX.FTZ R21, R11, R21, !PT ;  /* 0x000000150b157209 */ /* 0x000fe20007810000 */
[----:B------:R-:W-:Y:S01]  /*41e0*/  SHFL.BFLY PT, R14, R20, 0x1, 0x1f ;  /* 0x0c201f00140e7f89 */ /* 0x000fe200000e0000 */
[----:B------:R-:W-:Y:S02]  /*41f0*/  ISETP.LT.OR P0, PT, R0, 0x3a, P0 ;  /* 0x0000003a0000780c */ /* 0x000fe40000701670 */
[----:B------:R-:W-:Y:S02]  /*4200*/  FMNMX.FTZ R21, R10, R21, !PT ;  /* 0x000000150a157209 */ /* 0x000fe40007810000 */
[----:B------:R-:W-:-:S02]  /*4210*/  FSEL R185, R67, -INF , !P0 ;  /* 0xff80000043b97808 */ /* 0x000fc40004000000 */
[----:B------:R-:W-:Y:S01]  /*4220*/  FMNMX.FTZ R21, R8, R21, !PT ;  /* 0x0000001508157209 */ /* 0x000fe20007810000 */
[----:B------:R-:W-:Y:S03]  /*4230*/  LDSM.16.MT88.4 R64, [R220+0x2100] ;  /* 0x00210000dc40783b */ /* 0x000fe60000004200 */
[----:B------:R-:W-:-:S04]  /*4240*/  FMNMX.FTZ R21, R16, R21, !PT ;  /* 0x0000001510157209 */ /* 0x000fc80007810000 */
[----:B------:R-:W-:-:S04]  /*4250*/  FMNMX.FTZ R21, R187, R21, !PT ;  /* 0x00000015bb157209 */ /* 0x000fc80007810000 */
[----:B------:R-:W-:-:S04]  /*4260*/  FMNMX.FTZ R21, R189, R21, !PT ;  /* 0x00000015bd157209 */ /* 0x000fc80007810000 */
[----:B------:R-:W-:-:S04]  /*4270*/  FMNMX.FTZ R21, R190, R21, !PT ;  /* 0x00000015be157209 */ /* 0x000fc80007810000 */
[----:B------:R-:W-:-:S04]  /*4280*/  FMNMX.FTZ R21, R191, R21, !PT ;  /* 0x00000015bf157209 */ /* 0x000fc80007810000 */
[----:B------:R-:W-:-:S04]  /*4290*/  FMNMX.FTZ R21, R164, R21, !PT ;  /* 0x00000015a4157209 */ /* 0x000fc80007810000 */
[----:B------:R-:W-:-:S04]  /*42a0*/  FMNMX.FTZ R0, R188, R21, !PT ;  /* 0x00000015bc007209 */ /* 0x000fc80007810000 */
[----:B------:R-:W-:-:S04]  /*42b0*/  FMNMX.FTZ R0, R186, R0, !PT ;  /* 0x00000000ba007209 */ /* 0x000fc80007810000 */
[----:B------:R-:W-:-:S05]  /*42c0*/  FMNMX.FTZ R0, R185, R0, !PT ;  /* 0x00000000b9007209 */ /* 0x000fca0007810000 */
[----:B------:R-:W1:Y:S02]  /*42d0*/  SHFL.BFLY PT, R15, R0, 0x2, 0x1f ;  /* 0x0c401f00000f7f89 */ /* 0x000e6400000e0000 */
[----:B-1----:R-:W-:Y:S02]  /*42e0*/  FMNMX.FTZ R15, R0, R15, !PT ;  /* 0x0000000f000f7209 */ /* 0x002fe40007810000 */
[----:B------:R-:W-:Y:S02]  /*42f0*/  FMNMX.FTZ R0, R20, R14, !PT ;  /* 0x0000000e14007209 */ /* 0x000fe40007810000 */
[----:B------:R-:W-:Y:S02]  /*4300*/  LDSM.16.MT88.4 R20, [R220+0x900] ;  /* 0x00090000dc14783b */ /* 0x000fe40000004200 */
[C---:B------:R-:W-:Y:S01]  /*4310*/  FSETP.NEU.FTZ.AND P0, PT, R0.reuse, -INF , PT ;  /* 0xff8000000000780b */ /* 0x040fe20003f1d000 */
[----:B------:R-:W-:Y:S01]  /*4320*/  FMUL.FTZ R166, R0, c[0x0][0x2d0] ;  /* 0x0000b40000a67a20 */ /* 0x000fe20000410000 */
[----:B------:R-:W1:Y:S04]  /*4330*/  SHFL.BFLY PT, R14, R15, 0x1, 0x1f ;  /* 0x0c201f000f0e7f89 */ /* 0x000e6800000e0000 */
        /* <DEDUP_REMOVED lines=9> */
[----:B------:R-:W2:Y:S01]  /*43d0*/  LDSM.16.MT88.4 R4, [R220+0x6100] ;  /* 0x00610000dc04783b */ /* 0x000ea20000004200 */
[----:B-1----:R-:W-:Y:S01]  /*43e0*/  FMNMX.FTZ R12, R15, R14, !PT ;  /* 0x0000000e0f0c7209 */ /* 0x002fe20007810000 */
[----:B------:R-:W1:Y:S01]  /*43f0*/  MUFU.EX2 R178, R178 ;  /* 0x000000b200b27308 */ /* 0x000e620000000800 */
[--C-:B------:R-:W-:Y:S02]  /*4400*/  FFMA.FTZ R15, R9, c[0x0][0x2d0], -R166.reuse ;  /* 0x0000b400090f7a23 */ /* 0x100fe400000108a6 */
[C---:B------:R-:W-:Y:S01]  /*4410*/  FSETP.NEU.FTZ.AND P0, PT, R12.reuse, -INF , PT ;  /* 0xff8000000c00780b */ /* 0x040fe20003f1d000 */
[----:B------:R-:W-:Y:S02]  /*4420*/  FMUL.FTZ R184, R12, c[0x0][0x2d0] ;  /* 0x0000b4000cb87a20 */ /* 0x000fe40000410000 */
[----:B------:R-:W-:-:S02]  /*4430*/  FFMA.FTZ R180, R180, c[0x0][0x2d0], -R166 ;  /* 0x0000b400b4b47a23 */ /* 0x000fc400000108a6 */
[----:B------:R-:W-:Y:S01]  /*4440*/  MUFU.EX2 R177, R177 ;  /* 0x000000b100b17308 */ /* 0x000fe20000000800 */
[----:B------:R-:W-:Y:S01]  /*4450*/  FSEL R184, R184, RZ, P0 ;  /* 0x000000ffb8b87208 */ /* 0x000fe20000000000 */
[--C-:B------:R-:W-:Y:S01]  /*4460*/  FFMA.FTZ R181, R181, c[0x0][0x2d0], -R166.reuse ;  /* 0x0000b400b5b57a23 */ /* 0x100fe200000108a6 */
[----:B------:R-:W-:Y:S01]  /*4470*/  PLOP3.LUT P0, PT, PT, PT, UP1, 0x40, 0x0 ;  /* 0x000000000000781c */ /* 0x000fe20003f0e818 */
[----:B------:R-:W-:Y:S02]  /*4480*/  FFMA.FTZ R182, R182, c[0x0][0x2d0], -R166 ;  /* 0x0000b400b6b67a23 */ /* 0x000fe400000108a6 */
[--C-:B------:R-:W-:Y:S02]  /*4490*/  FFMA.FTZ R172, R18, c[0x0][0x2d0], -R184.reuse ;  /* 0x0000b40012ac7a23 */ /* 0x100fe400000108b8 */
[--C-:B------:R-:W-:Y:S01]  /*44a0*/  FFMA.FTZ R174, R19, c[0x0][0x2d0], -R184.reuse ;  /* 0x0000b40013ae7a23 */ /* 0x100fe200000108b8 */
[----:B------:R-:W3:Y:S01]  /*44b0*/  MUFU.EX2 R173, R173 ;  /* 0x000000ad00ad7308 */ /* 0x000ee20000000800 */
[--C-:B------:R-:W-:Y:S01]  /*44c0*/  FFMA.FTZ R175, R26, c[0x0][0x2d0], -R184.reuse ;  /* 0x0000b4001aaf7a23 */ /* 0x100fe200000108b8 */
[----:B-1----:R-:W-:Y:S01]  /*44d0*/  F2FP.BF16.PACK_AB R128, R178, R179 ;  /* 0x000000b3b280723e */ /* 0x002fe200000010ff */
[----:B------:R-:W-:-:S02]  /*44e0*/  FFMA.FTZ R169, R27, c[0x0][0x2d0], -R184 ;  /* 0x0000b4001ba97a23 */ /* 0x000fc400000108b8 */
[--C-:B------:R-:W-:Y:S01]  /*44f0*/  FFMA.FTZ R168, R11, c[0x0][0x2d0], -R184.reuse ;  /* 0x0000b4000ba87a23 */ /* 0x100fe200000108b8 */
[----:B------:R-:W-:Y:S01]  /*4500*/  LDSM.16.MT88.4 R24, [R227+0x2900] ;  /* 0x00290000e318783b */ /* 0x000fe20000004200 */
[--C-:B------:R-:W-:Y:S01]  /*4510*/  FFMA.FTZ R14, R10, c[0x0][0x2d0], -R184.reuse ;  /* 0x0000b4000a0e7a23 */ /* 0x100fe200000108b8 */
[----:B------:R-:W-:Y:S01]  /*4520*/  MUFU.EX2 R172, R172 ;  /* 0x000000ac00ac7308 */ /* 0x000fe20000000800 */
[--C-:B------:R-:W-:Y:S02]  /*4530*/  FFMA.FTZ R3, R8, c[0x0][0x2d0], -R184.reuse ;  /* 0x0000b40008037a23 */ /* 0x100fe400000108b8 */
[----:B------:R-:W1:Y:S01]  /*4540*/  LDSM.16.MT88.4 R8, [R222+0x900] ;  /* 0x00090000de08783b */ /* 0x000e620000004200 */
[----:B------:R-:W-:Y:S02]  /*4550*/  FFMA.FTZ R2, R16, c[0x0][0x2d0], -R184 ;  /* 0x0000b40010027a23 */ /* 0x000fe400000108b8 */
[----:B------:R-:W-:Y:S01]  /*4560*/  FFMA.FTZ R183, R183, c[0x0][0x2d0], -R166 ;  /* 0x0000b400b7b77a23 */ /* 0x000fe200000108a6 */
[----:B------:R-:W4:Y:S01]  /*4570*/  LDSM.16.MT88.4 R16, [R222+0x2900] ;  /* 0x00290000de10783b */ /* 0x000f220000004200 */
[----:B------:R-:W5:Y:S01]  /*4580*/  MUFU.EX2 R174, R174 ;  /* 0x000000ae00ae7308 */ /* 0x000f620000000800 */
[----:B---3--:R-:W-:Y:S01]  /*4590*/  F2FP.BF16.PACK_AB R130, R173, R177 ;  /* 0x000000b1ad82723e */ /* 0x008fe200000010ff */
[----:B------:R-:W-:-:S02]  /*45a0*/  FFMA.FTZ R187, R187, c[0x0][0x2d0], -R184 ;  /* 0x0000b400bbbb7a23 */ /* 0x000fc400000108b8 */
[--C-:B------:R-:W-:Y:S02]  /*45b0*/  FFMA.FTZ R189, R189, c[0x0][0x2d0], -R184.reuse ;  /* 0x0000b400bdbd7a23 */ /* 0x100fe400000108b8 */
[--C-:B------:R-:W-:Y:S02]  /*45c0*/  FFMA.FTZ R190, R190, c[0x0][0x2d0], -R184.reuse ;  /* 0x0000b400bebe7a23 */ /* 0x100fe400000108b8 */
[----:B------:R-:W-:Y:S01]  /*45d0*/  MUFU.EX2 R175, R175 ;  /* 0x000000af00af7308 */ /* 0x000fe20000000800 */
[----:B------:R-:W-:Y:S02]  /*45e0*/  FFMA.FTZ R191, R191, c[0x0][0x2d0], -R184 ;  /* 0x0000b400bfbf7a23 */ /* 0x000fe400000108b8 */
[--C-:B------:R-:W-:Y:S02]  /*45f0*/  FFMA.FTZ R193, R193, c[0x0][0x2d0], -R166.reuse ;  /* 0x0000b400c1c17a23 */ /* 0x100fe400000108a6 */
[--C-:B------:R-:W-:Y:S02]  /*4600*/  FFMA.FTZ R192, R192, c[0x0][0x2d0], -R166.reuse ;  /* 0x0000b400c0c07a23 */ /* 0x100fe400000108a6 */
[--C-:B------:R-:W-:Y:S01]  /*4610*/  FFMA.FTZ R194, R167, c[0x0][0x2d0], -R166.reuse ;  /* 0x0000b400a7c27a23 */ /* 0x100fe200000108a6 */
[----:B------:R-:W3:Y:S01]  /*4620*/  MUFU.EX2 R169, R169 ;  /* 0x000000a900a97308 */ /* 0x000ee20000000800 */
[----:B-----5:R-:W-:Y:S01]  /*4630*/  F2FP.BF16.PACK_AB R129, R174, R172 ;  /* 0x000000acae81723e */ /* 0x020fe200000010ff */
[----:B------:R-:W-:-:S02]  /*4640*/  FFMA.FTZ R240, R165, c[0x0][0x2d0], -R166 ;  /* 0x0000b400a5f07a23 */ /* 0x000fc400000108a6 */
[--C-:B------:R-:W-:Y:S02]  /*4650*/  FFMA.FTZ R195, R164, c[0x0][0x2d0], -R184.reuse ;  /* 0x0000b400a4c37a23 */ /* 0x100fe400000108b8 */
[--C-:B------:R-:W-:Y:S01]  /*4660*/  FFMA.FTZ R188, R188, c[0x0][0x2d0], -R184.reuse ;  /* 0x0000b400bcbc7a23 */ /* 0x100fe200000108b8 */
[----:B------:R-:W-:Y:S01]  /*4670*/  LDSM.16.MT88.4 R164, [R227+0x1900] ;  /* 0x00190000e3a4783b */ /* 0x000fe20000004200 */
[----:B------:R-:W-:Y:S01]  /*4680*/  MUFU.EX2 R176, R176 ;  /* 0x000000b000b07308 */ /* 0x000fe20000000800 */
[--C-:B------:R-:W-:Y:S02]  /*4690*/  FFMA.FTZ R186, R186, c[0x0][0x2d0], -R184.reuse ;  /* 0x0000b400baba7a23 */ /* 0x100fe400000108b8 */
[----:B------:R-:W-:Y:S02]  /*46a0*/  FFMA.FTZ R239, R185, c[0x0][0x2d0], -R184 ;  /* 0x0000b400b9ef7a23 */ /* 0x000fe400000108b8 */
[----:B------:R-:W-:Y:S02]  /*46b0*/  FADD.FTZ R178, R179, R178 ;  /* 0x000000b2b3b27221 */ /* 0x000fe40000010000 */
[----:B------:R-:W-:Y:S01]  /*46c0*/  FADD.FTZ R172, R172, R174 ;  /* 0x000000aeacac7221 */ /* 0x000fe20000010000 */
[----:B---3--:R-:W-:Y:S01]  /*46d0*/  F2FP.BF16.PACK_AB R131, R169, R175 ;  /* 0x000000afa983723e */ /* 0x008fe200000010ff */
[----:B------:R-:W3:Y:S01]  /*46e0*/  MUFU.EX2 R171, R171 ;  /* 0x000000ab00ab7308 */ /* 0x000ee20000000800 */
[----:B------:R-:W-:-:S02]  /*46f0*/  FADD.FTZ R177, R177, R178 ;  /* 0x000000b2b1b17221 */ /* 0x000fc40000010000 */
[----:B------:R-:W-:Y:S02]  /*4700*/  FADD.FTZ R175, R175, R172 ;  /* 0x000000acafaf7221 */ /* 0x000fe40000010000 */
[----:B------:R-:W-:Y:S01]  /*4710*/  FADD.FTZ R177, R173, R177 ;  /* 0x000000b1adb17221 */ /* 0x000fe20000010000 */
[C---:B------:R-:W-:Y:S01]  /*4720*/  HMMA.16816.F32.BF16 R132, R128.reuse, R136, RZ ;  /* 0x000000888084723c */ /* 0x040fe200000418ff */
[----:B------:R-:W-:Y:S01]  /*4730*/  FADD.FTZ R175, R169, R175 ;  /* 0x000000afa9af7221 */ /* 0x000fe20000010000 */
        /* <DEDUP_REMOVED lines=36> */
[----:B------:R-:W1:Y:S06]  /*4980*/  MUFU.EX2 R195, R195 ;  /* 0x000000c300c37308 */ /* 0x000e6c0000000800 */
        /* <DEDUP_REMOVED lines=27> */
[----:B------:R-:W-:Y:S01]  /*4b40*/  HMMA.16816.F32.BF16 R132, R4, R8, R132 ;  /* 0x000000080484723c */ /* 0x000fe20000041884 */
[----:B------:R-:W-:-:S07]  /*4b50*/  FADD.FTZ R3, R2, R3 ;  /* 0x0000000302037221 */ /* 0x000fce0000010000 */
[C---:B------:R-:W-:Y:S01]  /*4b60*/  HMMA.16816.F32.BF16 R136, R4.reuse, R10, R136 ;  /* 0x0000000a0488723c */ /* 0x040fe20000041888 */
[----:B------:R-:W1:Y:S07]  /*4b70*/  LDSM.16.MT88.4 R8, [R221+0x2900] ;  /* 0x00290000dd08783b */ /* 0x000e6e0000004200 */
[C---:B----4-:R-:W-:Y:S08]  /*4b80*/  HMMA.16816.F32.BF16 R44, R4.reuse, R16, R44 ;  /* 0x00000010042c723c */ /* 0x050ff0000004182c */
[C---:B------:R-:W-:Y:S01]  /*4b90*/  HMMA.16816.F32.BF16 R48, R4.reuse, R18, R48 ;  /* 0x000000120430723c */ /* 0x040fe20000041830 */
[----:B------:R-:W2:Y:S07]  /*4ba0*/  LDSM.16.MT88.4 R16, [R221+0x4900] ;  /* 0x00490000dd10783b */ /* 0x000eae0000004200 */
[C---:B------:R-:W-:Y:S08]  /*4bb0*/  HMMA.16816.F32.BF16 R148, R4.reuse, R20, R148 ;  /* 0x000000140494723c */ /* 0x040ff00000041894 */
[C---:B------:R-:W-:Y:S01]  /*4bc0*/  HMMA.16816.F32.BF16 R152, R4.reuse, R22, R152 ;  /* 0x000000160498723c */ /* 0x040fe20000041898 */
[----:B------:R-:W-:Y:S07]  /*4bd0*/  LDSM.16.MT88.4 R20, [R227+0x4900] ;  /* 0x00490000e314783b */ /* 0x000fee0000004200 */
[C---:B------:R-:W-:Y:S08]  /*4be0*/  HMMA.16816.F32.BF16 R160, R4.reuse, R32, R160 ;  /* 0x0000002004a0723c */ /* 0x040ff000000418a0 */
[C---:B-1----:R-:W-:Y:S08]  /*4bf0*/  HMMA.16816.F32.BF16 R52, R4.reuse, R8, R52 ;  /* 0x000000080434723c */ /* 0x042ff00000041834 */
[C---:B------:R-:W-:Y:S01]  /*4c00*/  HMMA.16816.F32.BF16 R56, R4.reuse, R10, R56 ;  /* 0x0000000a0438723c */ /* 0x040fe20000041838 */
[----:B------:R-:W1:Y:S07]  /*4c10*/  LDSM.16.MT88.4 R8, [R220+0x4900] ;  /* 0x00490000dc08783b */ /* 0x000e6e0000004200 */
[C---:B--2---:R-:W-:Y:S08]  /*4c20*/  HMMA.16816.F32.BF16 R84, R4.reuse, R16, R84 ;  /* 0x000000100454723c */ /* 0x044ff00000041854 */
[C---:B------:R-:W-:Y:S01]  /*4c30*/  HMMA.16816.F32.BF16 R88, R4.reuse, R18, R88 ;  /* 0x000000120458723c */ /* 0x040fe20000041858 */
[----:B------:R-:W2:Y:S07]  /*4c40*/  LDSM.16.MT88.4 R16, [R221+0x6900] ;  /* 0x00690000dd10783b */ /* 0x000eae0000004200 */
[C---:B------:R-:W-:Y:S01]  /*4c50*/  HMMA.16816.F32.BF16 R156, R4.reuse, R34, R156 ;  /* 0x00000022049c723c */ /* 0x040fe2000004189c */
[----:B------:R-:W-:Y:S07]  /*4c60*/  LDSM.16.MT88.4 R32, [R220+0x2900] ;  /* 0x00290000dc20783b */ /* 0x000fee0000004200 */
        /* <DEDUP_REMOVED lines=9> */
[C---:B------:R-:W-:Y:S08]  /*4d00*/  HMMA.16816.F32.BF16 R68, R4.reuse, R20, R68 ;  /* 0x000000140444723c */ /* 0x040ff00000041844 */
        /* <DEDUP_REMOVED lines=14> */
[C---:B---3--:R-:W-:Y:S08]  /*4df0*/  HMMA.16816.F32.BF16 R100, R4.reuse, R24, R100 ;  /* 0x000000180464723c */ /* 0x048ff00000041864 */
[C---:B------:R-:W-:Y:S01]  /*4e00*/  HMMA.16816.F32.BF16 R104, R4.reuse, R26, R104 ;  /* 0x0000001a0468723c */ /* 0x040fe20000041868 */
[----:B------:R-:W3:Y:S07]  /*4e10*/  LDSM.16.MT88.4 R24, [R227+0x1100] ;  /* 0x00110000e318783b */ /* 0x000eee0000004200 */
[C---:B----4-:R-:W-:Y:S08]  /*4e20*/  HMMA.16816.F32.BF16 R108, R4.reuse, R20, R108 ;  /* 0x00000014046c723c */ /* 0x050ff0000004186c */
[----:B------:R-:W-:Y:S01]  /*4e30*/  HMMA.16816.F32.BF16 R112, R4, R22, R112 ;  /* 0x000000160470723c */ /* 0x000fe20000041870 */
[----:B------:R-:W4:Y:S06]  /*4e40*/  LDSM.16.MT88.4 R20, [R222+0x1100] ;  /* 0x00110000de14783b */ /* 0x000f2c0000004200 */
        /* <DEDUP_REMOVED lines=13> */
[----:B------:R-:W-:Y:S01]  /*4f20*/  HMMA.16816.F32.BF16 R40, R4, R18, R40 ;  /* 0x000000120428723c */ /* 0x000fe20000041828 */
[----:B------:R-:W2:Y:S01]  /*4f30*/  LDSM.16.MT88.4 R16, [R221+0x5100] ;  /* 0x00510000dd10783b */ /* 0x000ea20000004200 */
[----:B------:R-:W-:-:S04]  /*4f40*/  FADD.FTZ R190, R195, R190 ;  /* 0x000000bec3be7221 */ /* 0x000fc80000010000 */
[----:B------:R-:W-:Y:S02]  /*4f50*/  FADD.FTZ R190, R188, R190 ;  /* 0x000000bebcbe7221 */ /* 0x000fe40000010000 */
        /* <DEDUP_REMOVED lines=17> */
[----:B------:R-:W5:Y:S07]  /*5070*/  LDSM.16.MT88.4 R32, [R227+0x5100] ;  /* 0x00510000e320783b */ /* 0x000f6e0000004200 */
[C---:B------:R-:W-:Y:S08]  /*5080*/  HMMA.16816.F32.BF16 R148, R4.reuse, R28, R148 ;  /* 0x0000001c0494723c */ /* 0x040ff00000041894 */
        /* <DEDUP_REMOVED lines=14> */
[C---:B-----5:R-:W-:Y:S08]  /*5170*/  HMMA.16816.F32.BF16 R68, R4.reuse, R32, R68 ;  /* 0x000000200444723c */ /* 0x060ff00000041844 */
        /* <DEDUP_REMOVED lines=16> */
[C---:B------:R-:W-:Y:S01]  /*5280*/  F2FP.BF16.PACK_AB R7, R239.reuse, R186 ;  /* 0x000000baef07723e */ /* 0x040fe200000010ff */
[----:B------:R-:W-:Y:S02]  /*5290*/  FADD.FTZ R186, R186, R190 ;  /* 0x000000bebaba7221 */ /* 0x000fe40000010000 */
[----:B------:R-:W-:Y:S02]  /*52a0*/  FADD.FTZ R193, R194, R193 ;  /* 0x000000c1c2c17221 */ /* 0x000fe40000010000 */
[----:B------:R-:W-:Y:S02]  /*52b0*/  FADD.FTZ R239, R239, R186 ;  /* 0x000000baefef7221 */ /* 0x000fe40000010000 */
[----:B--2---:R-:W-:Y:S01]  /*52c0*/  HMMA.16816.F32.BF16 R36, R4, R16, R36 ;  /* 0x000000100424723c */ /* 0x004fe20000041824 */
[----:B------:R-:W-:-:S07]  /*52d0*/  FADD.FTZ R240, R240, R193 ;  /* 0x000000c1f0f07221 */ /* 0x000fce0000010000 */
[C---:B------:R-:W-:Y:S01]  /*52e0*/  HMMA.16816.F32.BF16 R40, R4.reuse, R18, R40 ;  /* 0x000000120428723c */ /* 0x040fe20000041828 */
[----:B------:R-:W2:Y:S07]  /*52f0*/  LDSM.16.MT88.4 R16, [R227+0x5900] ;  /* 0x00590000e310783b */ /* 0x000eae0000004200 */
[C---:B-1----:R-:W-:Y:S08]  /*5300*/  HMMA.16816.F32.BF16 R52, R4.reuse, R8, R52 ;  /* 0x000000080434723c */ /* 0x042ff00000041834 */
[C---:B------:R-:W-:Y:S01]  /*5310*/  HMMA.16816.F32.BF16 R56, R4.reuse, R10, R56 ;  /* 0x0000000a0438723c */ /* 0x040fe20000041838 */
[----:B------:R-:W1:Y:S07]  /*5320*/  LDSM.16.MT88.4 R8, [R227+0x7900] ;  /* 0x00790000e308783b */ /* 0x000e6e0000004200 */
[C---:B------:R-:W-:Y:S08]  /*5330*/  HMMA.16816.F32.BF16 R160, R4.reuse, R164, R160 ;  /* 0x000000a404a0723c */ /* 0x040ff000000418a0 */
        /* <DEDUP_REMOVED lines=21> */
[C---:B------:R-:W-:Y:S08]  /*5490*/  HMMA.16816.F32.BF16 R64, R4.reuse, R166, R64 ;  /* 0x000000a60440723c */ /* 0x040ff00000041840 */
[C---:B-----5:R-:W-:Y:S08]  /*54a0*/  HMMA.16816.F32.BF16 R76, R4.reuse, R32, R76 ;  /* 0x00000020044c723c */ /* 0x060ff0000004184c */
[C---:B------:R-:W-:Y:S08]  /*54b0*/  HMMA.16816.F32.BF16 R80, R4.reuse, R34, R80 ;  /* 0x000000220450723c */ /* 0x040ff00000041850 */
[C---:B------:R-:W-:Y:S08]  /*54c0*/  HMMA.16816.F32.BF16 R84, R4.reuse, R28, R84 ;  /* 0x0000001c0454723c */ /* 0x040ff00000041854 */
[C---:B------:R-:W-:Y:S08]  /*54d0*/  HMMA.16816.F32.BF16 R88, R4.reuse, R30, R88 ;  /* 0x0000001e0458723c */ /* 0x040ff00000041858 */
[C---:B---3--:R-:W-:Y:S08]  /*54e0*/  HMMA.16816.F32.BF16 R92, R4.reuse, R24, R92 ;  /* 0x00000018045c723c */ /* 0x048ff0000004185c */
[C---:B------:R-:W-:Y:S08]  /*54f0*/  HMMA.16816.F32.BF16 R96, R4.reuse, R26, R96 ;  /* 0x0000001a0460723c */ /* 0x040ff00000041860 */
[C---:B----4-:R-:W-:Y:S08]  /*5500*/  HMMA.16816.F32.BF16 R108, R4.reuse, R20, R108 ;  /* 0x00000014046c723c */ /* 0x050ff0000004186c */
[C---:B------:R-:W-:Y:S08]  /*5510*/  HMMA.16816.F32.BF16 R112, R4.reuse, R22, R112 ;  /* 0x000000160470723c */ /* 0x040ff00000041870 */
[C---:B--2---:R-:W-:Y:S08]  /*5520*/  HMMA.16816.F32.BF16 R116, R4.reuse, R16, R116 ;  /* 0x000000100474723c */ /* 0x044ff00000041874 */
[C---:B------:R-:W-:Y:S08]  /*5530*/  HMMA.16816.F32.BF16 R120, R4.reuse, R18, R120 ;  /* 0x000000120478723c */ /* 0x040ff00000041878 */
[C---:B-1----:R-:W-:Y:S08]  /*5540*/  HMMA.16816.F32.BF16 R124, R4.reuse, R8, R124 ;  /* 0x00000008047c723c */ /* 0x042ff0000004187c */
[----:B------:R-:W-:Y:S01]  /*5550*/  HMMA.16816.F32.BF16 R128, R4, R10, R128 ;  /* 0x0000000a0480723c */ /* 0x000fe20000041880 */
[----:B------:R-:W-:Y:S07]  /*5560*/  @P0 BRA `(.L_x_983) ;  /* 0x0000015000000947 */ /* 0x000fee0003800000 */
[----:B------:R-:W-:Y:S01]  /*5570*/  ISETP.LT.AND P0, PT, RZ, UR4, PT ;  /* 0x00000004ff007c0c */ /* 0x000fe2000bf01270 */
[----:B------:R-:W-:-:S02]  /*5580*/  UIADD3 UR26, UR4, -0x1, URZ ;  /* 0xffffffff041a7890 */ /* 0x000fc4000fffe03f */
[----:B------:R-:W-:-:S10]  /*5590*/  ULDC UR24, c[0x0][0x32c] ;  /* 0x0000cb0000187ab9 */ /* 0x000fd40000000800 */
[----:B------:R-:W-:Y:S05]  /*55a0*/  @P0 BRA `(.L_x_984) ;  /* 0x0000008000000947 */ /* 0x000fea0003800000 */
[----:B------:R-:W-:Y:S02]  /*55b0*/  UISETP.NE.AND UP0, UPT, UR24, 0x1, UPT ;  /* 0x000000011800788c */ /* 0x000fe4000bf05270 */
[----:B------:R-:W-:-:S03]  /*55c0*/  UIADD3 UR26, -UR4, URZ, URZ ;  /* 0x0000003f041a7290 */ /* 0x000fc6000fffe13f */
[----:B------:R-:W-:Y:S02]  /*55d0*/  ULDC.64 UR4, c[0x0][0x330] ;  /* 0x0000cc0000047ab9 */ /* 0x000fe40000000a00 */
[----:B------:R-:W-:-:S07]  /*55e0*/  UIMAD.WIDE.U32 UR28, UR26, UR4, URZ ;  /* 0x000000041a1c72a5 */ /* 0x000fce000f8e003f */
[----:B------:R-:W-:Y:S02]  /*55f0*/  @UP0 UMOV UR27, UR29 ;  /* 0x0000001d001b0c82 */ /* 0x000fe40008000000 */
[----:B------:R-:W-:-:S04]  /*5600*/  @UP0 USHF.R.U32.HI UR26, URZ, UR5, UR27 ;  /* 0x000000053f1a0299 */ /* 0x000fc8000801161b */
[----:B------:R-:W-:Y:S01]  /*5610*/  ULOP3.LUT UR26, URZ, UR26, URZ, 0x33, !UPT ;  /* 0x0000001a3f1a7292 */ /* 0x000fe2000f8e333f */
[----:B------:R-:W-:Y:S05]  /*5620*/  BRA `(.L_x_985) ;  /* 0x0000005000007947 */ /* 0x000fea0003800000 */
.L_x_984:
[----:B------:R-:W-:Y:S02]  /*5630*/  UISETP.NE.AND UP0, UPT, UR24, 0x1, UPT ;  /* 0x000000011800788c */ /* 0x000fe4000bf05270 */
[----:B------:R-:W-:Y:S02]  /*5640*/  ULDC.64 UR4, c[0x0][0x330] ;  /* 0x0000cc0000047ab9 */ /* 0x000fe40000000a00 */
[----:B------:R-:W-:-:S07]  /*5650*/  UIMAD.WIDE.U32 UR28, UR26, UR4, URZ ;  /* 0x000000041a1c72a5 */ /* 0x000fce000f8e003f */
[----:B------:R-:W-:Y:S02]  /*5660*/  @UP0 UMOV UR27, UR29 ;  /* 0x0000001d001b0c82 */ /* 0x000fe40008000000 */
[----:B------:R-:W-:Y:S02]  /*5670*/  @UP0 USHF.R.U32.HI UR26, URZ, UR5, UR27 ;  /* 0x000000053f1a0299 */ /* 0x000fe4000801161b */
.L_x_985:
[----:B------:R-:W-:Y:S02]  /*5680*/  ULDC UR4, c[0x0][0x32c] ;  /* 0x0000cb0000047ab9 */ /* 0x000fe40000000800 */
[----:B------:R-:W-:-:S04]  /*5690*/  UIMAD UR4, UR26, UR24, UR4 ;  /* 0x000000181a0472a4 */ /* 0x000fc8000f8e0204 */
[----:B------:R-:W-:-:S04]  /*56a0*/  UISETP.LT.AND UP0, UPT, UR25, UR4, UPT ;  /* 0x000000041900728c */ /* 0x000fc8000bf01270 */
[----:B------:R-:W-:-:S04]  /*56b0*/  USEL UR25, UR25, UR4, UP0 ;  /* 0x0000000419197287 */ /* 0x000fc80008000000 */
.L_x_983:
        /* <DEDUP_REMOVED lines=8> */
[C---:B------:R-:W-:Y:S01]  /*5740*/  SHF.L.U64.HI R251, R235.reuse, 0x1, R13 ;  /* 0x00000001ebfb7819 */ /* 0x040fe2000001020d */
[----:B------:R-:W-:Y:S01]  /*5750*/  IMAD.MOV.U32 R2, RZ, RZ, R12 ;  /* 0x000000ffff027224 */ /* 0x000fe200078e000c */
[C---:B------:R-:W-:Y:S01]  /*5760*/  SHF.L.U64.HI R249, R202.reuse, 0x1, R242 ;  /* 0x00000001caf97819 */ /* 0x040fe200000102f2 */
[----:B------:R-:W-:Y:S01]  /*5770*/  IMAD.MOV.U32 R3, RZ, RZ, R0 ;  /* 0x000000ffff037224 */ /* 0x000fe200078e0000 */
[----:B------:R-:W-:Y:S01]  /*5780*/  SEL R247, RZ, 0x10, P6 ;  /* 0x00000010fff77807 */ /* 0x000fe20003000000 */
[----:B------:R-:W-:Y:S01]  /*5790*/  IMAD.SHL.U32 R250, R235, 0x2, RZ ;  /* 0x00000002ebfa7824 */ /* 0x000fe200078e00ff */
[C---:B------:R-:W-:Y:S01]  /*57a0*/  SHF.L.U64.HI R246, R201.reuse, 0x1, R241 ;  /* 0x00000001c9f67819 */ /* 0x040fe200000102f1 */
[----:B------:R-:W-:Y:S01]  /*57b0*/  IMAD.SHL.U32 R248, R202, 0x2, RZ ;  /* 0x00000002caf87824 */ /* 0x000fe200078e00ff */
[----:B------:R-:W-:Y:S01]  /*57c0*/  SEL R244, RZ, 0x10, P5 ;  /* 0x00000010fff47807 */ /* 0x000fe20002800000 */
[----:B------:R-:W-:Y:S02]  /*57d0*/  IMAD.SHL.U32 R245, R201, 0x2, RZ ;  /* 0x00000002c9f57824 */ /* 0x000fe400078e00ff */
.L_x_997:
[----:B------:R-:W-:Y:S04]  /*57e0*/  DEPBAR.LE SB0, 0x0 ;  /* 0x000080000000791a */ /* 0x000fe80000000000 */
[----:B------:R-:W-:Y:S01]  /*57f0*/  BAR.SYNC.DEFER_BLOCKING 0x0 ;  /* 0x0000000000007b1d */ /* 0x000fe20000010000 */
[----:B------:R-:W-:Y:S06]  /*5800*/  UISETP.GT.AND UP0, UPT, UR7, UR21, UPT ;  /* 0x000000150700728c */ /* 0x000fec000bf04270 */
[----:B------:R-:W-:Y:S01]  /*5810*/  PLOP3.LUT P0, PT, PT, PT, UP0, 0x80, 0x0 ;  /* 0x000000000000781c */ /* 0x000fe20003f0f008 */
[----:B------:R1:W2:Y:S04]  /*5820*/  LDSM.16.M88.4 R32, [R230+0x10100] ;  /* 0x01010000e620783b */ /* 0x0002a80000000200 */
[----:B------:R1:W3:Y:S04]  /*5830*/  LDSM.16.M88.4 R8, [R229+0x8100] ;  /* 0x00810000e508783b */ /* 0x0002e80000000200 */
[----:B------:R1:W4:Y:S04]  /*5840*/  LDSM.16.M88.4 R16, [R229+0x8900] ;  /* 0x00890000e510783b */ /* 0x0003280000000200 */
[----:B------:R1:W1:Y:S04]  /*5850*/  LDSM.16.M88.4 R24, [R229+0x9100] ;  /* 0x00910000e518783b */ /* 0x0002680000000200 */
[----:B------:R1:W1:Y:S04]  /*5860*/  LDSM.16.M88.4 R164, [R229+0x9900] ;  /* 0x00990000e5a4783b */ /* 0x0002680000000200 */
[----:B------:R1:W1:Y:S04]  /*5870*/  LDSM.16.M88.4 R168, [R226+0x10100] ;  /* 0x01010000e2a8783b */ /* 0x0002680000000200 */
[----:B------:R1:W1:Y:S04]  /*5880*/  LDSM.16.M88.4 R172, [R228] ;  /* 0x00000000e4ac783b */ /* 0x0002680000000200 */
[----:B------:R1:W1:Y:S04]  /*5890*/  LDSM.16.M88.4 R176, [R219] ;  /* 0x00000000dbb0783b */ /* 0x0002680000000200 */
[----:B------:R1:W1:Y:S04]  /*58a0*/  LDSM.16.M88.4 R180, [R218] ;  /* 0x00000000dab4783b */ /* 0x0002680000000200 */
[----:B------:R1:W1:Y:S01]  /*58b0*/  LDSM.16.M88.4 R184, [R217] ;  /* 0x00000000d9b8783b */ /* 0x0002620000000200 */
[----:B------:R-:W-:-:S05]  /*58c0*/  @P0 BRA `(.L_x_987) ;  /* 0x0000037000000947 */ /* 0x000fca0003800000 */
[----:B------:R-:W-:Y:S01]  /*58d0*/  SHF.R.S32.HI R6, RZ, 0x1f, R232 ;  /* 0x0000001fff067819 */ /* 0x000fe200000114e8 */
[----:B------:R-:W-:Y:S01]  /*58e0*/  IMAD.WIDE.U32 R4, R232, c[0x0][0x208], RZ ;  /* 0x00008200e8047a25 */ /* 0x000fe200078e00ff */
[----:B------:R-:W-:Y:S02]  /*58f0*/  SHF.R.S32.HI R0, RZ, 0x1f, R231 ;  /* 0x0000001fff007819 */ /* 0x000fe400000114e7 */
[----:B------:R-:W-:Y:S01]  /*5900*/  IADD3 R20, -R247, 0x10, RZ ;  /* 0x00000010f7147810 */ /* 0x000fe20007ffe1ff */
[----:B------:R-:W-:Y:S01]  /*5910*/  IMAD R6, R6, c[0x0][0x208], RZ ;  /* 0x0000820006067a24 */ /* 0x000fe200078e02ff */
[----:B------:R-:W-:Y:S01]  /*5920*/  IADD3 R14, -R244, 0x10, RZ ;  /* 0x00000010f40e7810 */ /* 0x000fe20007ffe1ff */
[----:B------:R-:W-:Y:S01]  /*5930*/  IMAD R0, R0, c[0x0][0x218], RZ ;  /* 0x0000860000007a24 */ /* 0x000fe200078e02ff */
[----:B------:R-:W-:Y:S01]  /*5940*/  LOP3.LUT R20, R20, 0xf, RZ, 0xc0, !PT ;  /* 0x0000000f14147812 */ /* 0x000fe200078ec0ff */
[----:B------:R-:W-:Y:S01]  /*5950*/  IMAD R6, R232, c[0x0][0x20c], R6 ;  /* 0x00008300e8067a24 */ /* 0x000fe200078e0206 */
[----:B------:R-:W-:Y:S01]  /*5960*/  LOP3.LUT R14, R14, 0xf, RZ, 0xc0, !PT ;  /* 0x0000000f0e0e7812 */ /* 0x000fe200078ec0ff */
[----:B------:R-:W-:Y:S02]  /*5970*/  IMAD R0, R231, c[0x0][0x21c], R0 ;  /* 0x00008700e7007a24 */ /* 0x000fe400078e0200 */
[----:B------:R-:W-:Y:S04]  /*5980*/  IMAD.IADD R5, R5, 0x1, R6 ;  /* 0x0000000105057824 */ /* 0x000fe800078e0206 */
[----:B------:R-:W-:Y:S05]  /*5990*/  IMAD.WIDE.U32 R4, R231, c[0x0][0x218], R4 ;  /* 0x00008600e7047a25 */ /* 0x000fea00078e0004 */
[----:B------:R-:W-:Y:S01]  /*59a0*/  IADD3 R6, P0, R4, UR14, RZ ;  /* 0x0000000e04067c10 */ /* 0x000fe2000ff1e0ff */
[----:B------:R-:W-:Y:S03]  /*59b0*/  IMAD.SHL.U32 R4, R200, 0x2, RZ ;  /* 0x00000002c8047824 */ /* 0x000fe600078e00ff */
[----:B------:R-:W-:Y:S02]  /*59c0*/  IADD3.X R0, R5, UR19, R0, P0, !PT ;  /* 0x0000001305007c10 */ /* 0x000fe400087fe400 */
[----:B------:R-:W-:Y:S02]  /*59d0*/  LEA R7, P0, R6, c[0x0][0x1f8], 0x1 ;  /* 0x00007e0006077a11 */ /* 0x000fe400078008ff */
[----:B------:R-:W-:Y:S02]  /*59e0*/  SHF.L.U64.HI R5, R200, 0x1, R203 ;  /* 0x00000001c8057819 */ /* 0x000fe400000102cb */
[----:B------:R-:W-:Y:S01]  /*59f0*/  LEA.HI.X R6, R6, c[0x0][0x1fc], R0, 0x1, P0 ;  /* 0x00007f0006067a11 */ /* 0x000fe200000f0c00 */
[----:B------:R-:W5:Y:S01]  /*5a00*/  SHFL.IDX PT, R12, R7, 0x1, 0x181f ;  /* 0x00381f00070c7f89 */ /* 0x000f6200000e0000 */
[----:B------:R-:W-:Y:S03]  /*5a10*/  IADD3 R0, -R243, 0x10, RZ ;  /* 0x00000010f3007810 */ /* 0x000fe60007ffe1ff */
[----:B------:R-:W4:Y:S01]  /*5a20*/  SHFL.IDX PT, R13, R6, 0x1, 0x181f ;  /* 0x00381f00060d7f89 */ /* 0x000f2200000e0000 */
[----:B------:R-:W-:Y:S03]  /*5a30*/  LOP3.LUT R0, R0, 0xf, RZ, 0xc0, !PT ;  /* 0x0000000f00007812 */ /* 0x000fe600078ec0ff */
[----:B------:R-:W3:Y:S04]  /*5a40*/  SHFL.IDX PT, R7, R7, RZ, 0x181f ;  /* 0x00181fff07077589 */ /* 0x000ee800000e0000 */
[----:B------:R-:W2:Y:S01]  /*5a50*/  SHFL.IDX PT, R6, R6, RZ, 0x181f ;  /* 0x00181fff06067589 */ /* 0x000ea200000e0000 */
[-C--:B-----5:R-:W-:Y:S04]  /*5a60*/  IADD3 R20, P2, P0, R20, R12.reuse, R248 ;  /* 0x0000000c14147210 */ /* 0x0a0fe8000785e0f8 */
[-C--:B----4-:R-:W-:Y:S02]  /*5a70*/  IADD3.X R21, RZ, R13.reuse, R249, P2, P0 ;  /* 0x0000000dff157210 */ /* 0x090fe400017e04f9 */
[-C--:B------:R-:W-:Y:S04]  /*5a80*/  IADD3 R14, P2, P0, R14, R12.reuse, R245 ;  /* 0x0000000c0e0e7210 */ /* 0x080fe8000785e0f5 */
[-C--:B------:R-:W-:Y:S02]  /*5a90*/  IADD3.X R15, RZ, R13.reuse, R246, P2, P0 ;  /* 0x0000000dff0f7210 */ /* 0x080fe400017e04f6 */
[----:B------:R-:W-:Y:S04]  /*5aa0*/  IADD3 R22, P2, P0, R0, R12, R4 ;  /* 0x0000000c00167210 */ /* 0x000fe8000785e004 */
[--C-:B------:R-:W-:Y:S02]  /*5ab0*/  IADD3.X R23, RZ, R13, R5.reuse, P2, P0 ;  /* 0x0000000dff177210 */ /* 0x100fe400017e0405 */
[----:B---3--:R-:W-:Y:S02]  /*5ac0*/  IADD3 R4, P0, R7, R4, RZ ;  /* 0x0000000407047210 */ /* 0x008fe40007f1e0ff */
[----:B------:R-:W-:Y:S03]  /*5ad0*/  ISETP.GE.AND P2, PT, R235, c[0x0][0x1d4], PT ;  /* 0x00007500eb007a0c */ /* 0x000fe60003f46270 */
[C---:B--2---:R-:W-:Y:S01]  /*5ae0*/  IMAD.X R5, R6.reuse, 0x1, R5, P0 ;  /* 0x0000000106057824 */ /* 0x044fe200000e0605 */
[C---:B------:R-:W-:Y:S05]  /*5af0*/  IADD3 R30, P0, R7.reuse, R250, RZ ;  /* 0x000000fa071e7210 */ /* 0x040fea0007f1e0ff */
[C---:B------:R-:W-:Y:S01]  /*5b00*/  IMAD.X R31, R6.reuse, 0x1, R251, P0 ;  /* 0x00000001061f7824 */ /* 0x040fe200000e06fb */
[C---:B------:R-:W-:Y:S04]  /*5b10*/  IADD3 R28, P0, R7.reuse, R248, RZ ;  /* 0x000000f8071c7210 */ /* 0x040fe80007f1e0ff */
[----:B------:R2:W-:Y:S01]  /*5b20*/  LDGSTS.E.BYPASS.LTC128B.128 [R238], [R30.64], !P2 ;  /* 0x000000001eee7fae */ /* 0x0005e2000d101d50 */
[C---:B------:R-:W-:Y:S01]  /*5b30*/  IMAD.X R29, R6.reuse, 0x1, R249, P0 ;  /* 0x00000001061d7824 */ /* 0x040fe200000e06f9 */
[----:B------:R-:W-:Y:S04]  /*5b40*/  IADD3 R188, P0, R7, R245, RZ ;  /* 0x000000f507bc7210 */ /* 0x000fe80007f1e0ff */
[----:B------:R2:W-:Y:S01]  /*5b50*/  LDGSTS.E.BYPASS.LTC128B.128 [R238+0x2000], [R28.64], !P6 ;  /* 0x020000001cee7fae */ /* 0x0005e2000f101d50 */
[----:B------:R-:W-:Y:S01]  /*5b60*/  IMAD.X R189, R6, 0x1, R246, P0 ;  /* 0x0000000106bd7824 */ /* 0x000fe200000e06f6 */
[----:B------:R-:W-:Y:S04]  /*5b70*/  IADD3 R12, P0, R12, R250, RZ ;  /* 0x000000fa0c0c7210 */ /* 0x000fe80007f1e0ff */
[----:B------:R2:W-:Y:S01]  /*5b80*/  LDGSTS.E.BYPASS.LTC128B.128 [R238+0x4000], [R188.64], !P5 ;  /* 0x04000000bcee7fae */ /* 0x0005e2000e901d50 */
[----:B------:R-:W-:Y:S01]  /*5b90*/  IMAD.X R13, R13, 0x1, R251, P0 ;  /* 0x000000010d0d7824 */ /* 0x000fe200000e06fb */
[----:B------:R-:W-:Y:S02]  /*5ba0*/  ISETP.NE.U32.AND P0, PT, R247, RZ, PT ;  /* 0x000000fff700720c */ /* 0x000fe40003f05070 */
[----:B------:R2:W-:Y:S04]  /*5bb0*/  LDGSTS.E.BYPASS.LTC128B.128 [R238+0x6000], [R4.64], !P4 ;  /* 0x0600000004ee7fae */ /* 0x0005e8000e101d50 */
[----:B------:R2:W-:Y:S07]  /*5bc0*/  LDGSTS.E.BYPASS.LTC128B.128 [R238+0x1000], [R12.64], !P2 ;  /* 0x010000000cee7fae */ /* 0x0005ee000d101d50 */
[----:B------:R2:W-:Y:S01]  /*5bd0*/  LDGSTS.E.BYPASS.LTC128B.128.ZFILL [R238+0x3000], [R20.64], P0 ;  /* 0x0300000014ee7fae */ /* 0x0005e20008141d50 */
[----:B------:R-:W-:Y:S11]  /*5be0*/  ISETP.NE.U32.AND P0, PT, R244, RZ, PT ;  /* 0x000000fff400720c */ /* 0x000ff60003f05070 */
[----:B------:R-:W-:Y:S02]  /*5bf0*/  @!UPT UIADD3 URZ, URZ, URZ, URZ ;  /* 0x0000003f3f3ff290 */ /* 0x000fe4000fffe03f */
[----:B------:R2:W-:Y:S01]  /*5c00*/  LDGSTS.E.BYPASS.LTC128B.128.ZFILL [R238+0x5000], [R14.64], P0 ;  /* 0x050000000eee7fae */ /* 0x0005e20008141d50 */
[----:B------:R-:W-:Y:S11]  /*5c10*/  ISETP.NE.U32.AND P0, PT, R243, RZ, PT ;  /* 0x000000fff300720c */ /* 0x000ff60003f05070 */
[----:B------:R-:W-:Y:S02]  /*5c20*/  @!UPT UIADD3 URZ, URZ, URZ, URZ ;  /* 0x0000003f3f3ff290 */ /* 0x000fe4000fffe03f */
[----:B------:R2:W-:Y:S02]  /*5c30*/  LDGSTS.E.BYPASS.LTC128B.128.ZFILL [R238+0x7000], [R22.64], P0 ;  /* 0x0700000016ee7fae */ /* 0x0005e40008141d50 */
.L_x_987:
[C---:B--23--:R-:W-:Y:S01]  /*5c40*/  HMMA.16816.F32.BF16 R4, R32.reuse, R8, RZ ;  /* 0x000000082004723c */ /* 0x04cfe200000418ff */
[----:B------:R-:W-:Y:S01]  /*5c50*/  LDSM.16.M88.4 R188, [R224+0x8100] ;  /* 0x00810000e0bc783b */ /* 0x000fe20000000200 */
[----:B------:R-:W-:Y:S05]  /*5c60*/  UISETP.GT.AND UP0, UPT, UR21, UR7, UPT ;  /* 0x000000071500728c */ /* 0x000fea000bf04270 */
[----:B------:R-:W0:Y:S01]  /*5c70*/  LDGDEPBAR ;  /* 0x00000000000079af */ /* 0x000e220000000000 */
[C---:B------:R-:W-:Y:S01]  /*5c80*/  HMMA.16816.F32.BF16 R8, R32.reuse, R10, RZ ;  /* 0x0000000a2008723c */ /* 0x040fe200000418ff */
[----:B------:R-:W-:Y:S04]  /*5c90*/  PLOP3.LUT P0, PT, PT, PT, UP0, 0x40, 0x0 ;  /* 0x000000000000781c */ /* 0x000fe80003f0e808 */
[----:B------:R-:W-:Y:S03]  /*5ca0*/  LDSM.16.M88.4 R192, [R224+0x8900] ;  /* 0x00890000e0c0783b */ /* 0x000fe60000000200 */
[C---:B----4-:R-:W-:Y:S03]  /*5cb0*/  HMMA.16816.F32.BF16 R12, R32.reuse, R16, RZ ;  /* 0x00000010200c723c */ /* 0x050fe600000418ff */
[----:B------:R-:W-:Y:S05]  /*5cc0*/  LDSM.16.M88.4 R196, [R224+0x9900] ;  /* 0x00990000e0c4783b */ /* 0x000fea0000000200 */
[C---:B------:R-:W-:Y:S08]  /*5cd0*/  HMMA.16816.F32.BF16 R16, R32.reuse, R18, RZ ;  /* 0x000000122010723c */ /* 0x040ff000000418ff */
[C---:B-1----:R-:W-:Y:S08]  /*5ce0*/  HMMA.16816.F32.BF16 R20, R32.reuse, R24, RZ ;  /* 0x000000182014723c */ /* 0x042ff000000418ff */
[C---:B------:R-:W-:Y:S08]  /*5cf0*/  HMMA.16816.F32.BF16 R24, R32.reuse, R26, RZ ;  /* 0x0000001a2018723c */ /* 0x040ff000000418ff */
[C---:B------:R-:W-:Y:S08]  /*5d00*/  HMMA.16816.F32.BF16 R28, R32.reuse, R164, RZ ;  /* 0x000000a4201c723c */ /* 0x040ff000000418ff */
[----:B------:R-:W-:Y:S01]  /*5d10*/  HMMA.16816.F32.BF16 R32, R32, R166, RZ ;  /* 0x000000a62020723c */ /* 0x000fe200000418ff */
[----:B------:R-:W1:Y:S07]  /*5d20*/  LDSM.16.M88.4 R164, [R225+0x10100] ;  /* 0x01010000e1a4783b */ /* 0x000e6e0000000200 */
        /* <DEDUP_REMOVED lines=8> */
[----:B------:R-:W3:Y:S07]  /*5db0*/  LDSM.16.M88.4 R180, [R216] ;  /* 0x00000000d8b4783b */ /* 0x000eee0000000200 */
[C---:B------:R-:W-:Y:S08]  /*5dc0*/  HMMA.16816.F32.BF16 R28, R168.reuse, R184, R28 ;  /* 0x000000b8a81c723c */ /* 0x040ff0000004181c */
[----:B------:R-:W-:Y:S01]  /*5dd0*/  HMMA.16816.F32.BF16 R32, R168, R186, R32 ;  /* 0x000000baa820723c */ /* 0x000fe20000041820 */
[----:B------:R-:W4:Y:S06]  /*5de0*/  LDSM.16.M88.4 R168, [R216+0x800] ;  /* 0x00080000d8a8783b */ /* 0x000f2c0000000200 */
[----:B------:R-:W-:Y:S01]  /*5df0*/  LDSM.16.M88.4 R184, [R230+0x14100] ;  /* 0x01410000e6b8783b */ /* 0x000fe20000000200 */
[C---:B-1----:R-:W-:Y:S08]  /*5e00*/  HMMA.16816.F32.BF16 R4, R164.reuse, R188, R4 ;  /* 0x000000bca404723c */ /* 0x042ff00000041804 */
        /* <DEDUP_REMOVED lines=10> */
[----:B------:R-:W2:Y:S06]  /*5eb0*/  LDSM.16.M88.4 R164, [R216+0x1800] ;  /* 0x00180000d8a4783b */ /* 0x000eac0000000200 */
[----:B------:R-:W-:Y:S01]  /*5ec0*/  LDSM.16.M88.4 R196, [R229+0xb900] ;  /* 0x00b90000e5c4783b */ /* 0x000fe20000000200 */
[C---:B---3--:R-:W-:Y:S08]  /*5ed0*/  HMMA.16816.F32.BF16 R4, R176.reuse, R180, R4 ;  /* 0x000000b4b004723c */ /* 0x048ff00000041804 */
[C---:B------:R-:W-:Y:S01]  /*5ee0*/  HMMA.16816.F32.BF16 R8, R176.reuse, R182, R8 ;  /* 0x000000b6b008723c */ /* 0x040fe20000041808 */
[----:B------:R-:W3:Y:S07]  /*5ef0*/  LDSM.16.M88.4 R180, [R229+0xb100] ;  /* 0x00b10000e5b4783b */ /* 0x000eee0000000200 */
[C---:B----4-:R-:W-:Y:S08]  /*5f00*/  HMMA.16816.F32.BF16 R12, R176.reuse, R168, R12 ;  /* 0x000000a8b00c723c */ /* 0x050ff0000004180c */
[C---:B------:R-:W-:Y:S01]  /*5f10*/  HMMA.16816.F32.BF16 R16, R176.reuse, R170, R16 ;  /* 0x000000aab010723c */ /* 0x040fe20000041810 */
[----:B------:R-:W-:Y:S07]  /*5f20*/  LDSM.16.M88.4 R168, [R215] ;  /* 0x00000000d7a8783b */ /* 0x000fee0000000200 */
[C---:B-1----:R-:W-:Y:S08]  /*5f30*/  HMMA.16816.F32.BF16 R20, R176.reuse, R172, R20 ;  /* 0x000000acb014723c */ /* 0x042ff00000041814 */
[C---:B------:R-:W-:Y:S01]  /*5f40*/  HMMA.16816.F32.BF16 R24, R176.reuse, R174, R24 ;  /* 0x000000aeb018723c */ /* 0x040fe20000041818 */
[----:B------:R-:W-:Y:S07]  /*5f50*/  LDSM.16.M88.4 R172, [R214] ;  /* 0x00000000d6ac783b */ /* 0x000fee0000000200 */
[C---:B--2---:R-:W-:Y:S08]  /*5f60*/  HMMA.16816.F32.BF16 R28, R176.reuse, R164, R28 ;  /* 0x000000a4b01c723c */ /* 0x044ff0000004181c */
[----:B------:R-:W-:Y:S01]  /*5f70*/  HMMA.16816.F32.BF16 R32, R176, R166, R32 ;  /* 0x000000a6b020723c */ /* 0x000fe20000041820 */
[----:B------:R-:W1:Y:S06]  /*5f80*/  LDSM.16.M88.4 R164, [R226+0x14100] ;  /* 0x01410000e2a4783b */ /* 0x000e6c0000000200 */
[----:B------:R-:W2:Y:S01]  /*5f90*/  LDSM.16.M88.4 R176, [R213] ;  /* 0x00000000d5b0783b */ /* 0x000ea20000000200 */
        /* <DEDUP_REMOVED lines=15> */
[----:B------:R-:W1:Y:S07]  /*6090*/  LDSM.16.M88.4 R168, [R224+0xb100] ;  /* 0x00b10000e0a8783b */ /* 0x000e6e0000000200 */
[C---:B------:R-:W-:Y:S08]  /*60a0*/  HMMA.16816.F32.BF16 R12, R164.reuse, R172, R12 ;  /* 0x000000aca40c723c */ /* 0x040ff0000004180c */
[C---:B------:R-:W-:Y:S01]  /*60b0*/  HMMA.16816.F32.BF16 R16, R164.reuse, R174, R16 ;  /* 0x000000aea410723c */ /* 0x040fe20000041810 */
[----:B------:R-:W-:Y:S07]  /*60c0*/  LDSM.16.M88.4 R172, [R216+0x2000] ;  /* 0x00200000d8ac783b */ /* 0x000fee0000000200 */
[C---:B--2---:R-:W-:Y:S08]  /*60d0*/  HMMA.16816.F32.BF16 R20, R164.reuse, R176, R20 ;  /* 0x000000b0a414723c */ /* 0x044ff00000041814 */
[C---:B------:R-:W-:Y:S01]  /*60e0*/  HMMA.16816.F32.BF16 R24, R164.reuse, R178, R24 ;  /* 0x000000b2a418723c */ /* 0x040fe20000041818 */
[----:B------:R-:W-:Y:S07]  /*60f0*/  LDSM.16.M88.4 R176, [R216+0x2800] ;  /* 0x00280000d8b0783b */ /* 0x000fee0000000200 */
[C---:B---3--:R-:W-:Y:S08]  /*6100*/  HMMA.16816.F32.BF16 R28, R164.reuse, R180, R28 ;  /* 0x000000b4a41c723c */ /* 0x048ff0000004181c */
[----:B------:R-:W-:Y:S01]  /*6110*/  HMMA.16816.F32.BF16 R32, R164, R182, R32 ;  /* 0x000000b6a420723c */ /* 0x000fe20000041820 */
[----:B------:R-:W2:Y:S06]  /*6120*/  LDSM.16.M88.4 R164, [R223+0x14100] ;  /* 0x01410000dfa4783b */ /* 0x000eac0000000200 */
[----:B------:R-:W3:Y:S01]  /*6130*/  LDSM.16.M88.4 R180, [R216+0x3000] ;  /* 0x00300000d8b4783b */ /* 0x000ee20000000200 */
[C---:B------:R-:W-:Y:S08]  /*6140*/  HMMA.16816.F32.BF16 R4, R188.reuse, R192, R4 ;  /* 0x000000c0bc04723c */ /* 0x040ff00000041804 */
[C---:B------:R-:W-:Y:S01]  /*6150*/  HMMA.16816.F32.BF16 R8, R188.reuse, R194, R8 ;  /* 0x000000c2bc08723c */ /* 0x040fe20000041808 */
[----:B------:R-:W5:Y:S07]  /*6160*/  LDSM.16.M88.4 R192, [R216+0x3800] ;  /* 0x00380000d8c0783b */ /* 0x000f6e0000000200 */
[C---:B----4-:R-:W-:Y:S08]  /*6170*/  HMMA.16816.F32.BF16 R12, R188.reuse, R184, R12 ;  /* 0x000000b8bc0c723c */ /* 0x050ff0000004180c */
[C---:B------:R-:W-:Y:S01]  /*6180*/  HMMA.16816.F32.BF16 R16, R188.reuse, R186, R16 ;  /* 0x000000babc10723c */ /* 0x040fe20000041810 */
[----:B------:R-:W-:Y:S07]  /*6190*/  LDSM.16.M88.4 R184, [R229+0xc100] ;  /* 0x00c10000e5b8783b */ /* 0x000fee0000000200 */
[C---:B-1----:R-:W-:Y:S08]  /*61a0*/  HMMA.16816.F32.BF16 R20, R188.reuse, R168, R20 ;  /* 0x000000a8bc14723c */ /* 0x042ff00000041814 */
[C---:B------:R-:W-:Y:S01]  /*61b0*/  HMMA.16816.F32.BF16 R24, R188.reuse, R170, R24 ;  /* 0x000000aabc18723c */ /* 0x040fe20000041818 */
[----:B------:R-:W1:Y:S07]  /*61c0*/  LDSM.16.M88.4 R168, [R230+0x18100] ;  /* 0x01810000e6a8783b */ /* 0x000e6e0000000200 */
[C---:B------:R-:W-:Y:S08]  /*61d0*/  HMMA.16816.F32.BF16 R28, R188.reuse, R196, R28 ;  /* 0x000000c4bc1c723c */ /* 0x040ff0000004181c */
[----:B------:R-:W-:Y:S01]  /*61e0*/  HMMA.16816.F32.BF16 R32, R188, R198, R32 ;  /* 0x000000c6bc20723c */ /* 0x000fe20000041820 */
[----:B------:R-:W-:Y:S06]  /*61f0*/  LDSM.16.M88.4 R188, [R211] ;  /* 0x00000000d3bc783b */ /* 0x000fec0000000200 */
[----:B------:R-:W-:Y:S01]  /*6200*/  LDSM.16.M88.4 R196, [R208] ;  /* 0x00000000d0c4783b */ /* 0x000fe20000000200 */
        /* <DEDUP_REMOVED lines=8> */
[----:B------:R-:W-:Y:S07]  /*6290*/  LDSM.16.M88.4 R180, [R226+0x18100] ;  /* 0x01810000e2b4783b */ /* 0x000fee0000000200 */
[C---:B-----5:R-:W-:Y:S08]  /*62a0*/  HMMA.16816.F32.BF16 R28, R164.reuse, R192, R28 ;  /* 0x000000c0a41c723c */ /* 0x060ff0000004181c */
[----:B------:R-:W-:Y:S01]  /*62b0*/  HMMA.16816.F32.BF16 R32, R164, R194, R32 ;  /* 0x000000c2a420723c */ /* 0x000fe20000041820 */
[----:B------:R-:W3:Y:S06]  /*62c0*/  LDSM.16.M88.4 R164, [R229+0xd900] ;  /* 0x00d90000e5a4783b */ /* 0x000eec0000000200 */
[----:B------:R-:W5:Y:S01]  /*62d0*/  LDSM.16.M88.4 R192, [R210] ;  /* 0x00000000d2c0783b */ /* 0x000f620000000200 */
[C---:B-1----:R-:W-:Y:S08]  /*62e0*/  HMMA.16816.F32.BF16 R4, R168.reuse, R184, R4 ;  /* 0x000000b8a804723c */ /* 0x042ff00000041804 */
[C---:B------:R-:W-:Y:S01]  /*62f0*/  HMMA.16816.F32.BF16 R8, R168.reuse, R186, R8 ;  /* 0x000000baa808723c */ /* 0x040fe20000041808 */
[----:B------:R-:W1:Y:S07]  /*6300*/  LDSM.16.M88.4 R184, [R209] ;  /* 0x00000000d1b8783b */ /* 0x000e6e0000000200 */
[C---:B--2---:R-:W-:Y:S08]  /*6310*/  HMMA.16816.F32.BF16 R12, R168.reuse, R172, R12 ;  /* 0x000000aca80c723c */ /* 0x044ff0000004180c */
[C---:B------:R-:W-:Y:S01]  /*6320*/  HMMA.16816.F32.BF16 R16, R168.reuse, R174, R16 ;  /* 0x000000aea810723c */ /* 0x040fe20000041810 */
[----:B------:R-:W-:Y:S07]  /*6330*/  LDSM.16.M88.4 R172, [R224+0xc900] ;  /* 0x00c90000e0ac783b */ /* 0x000fee0000000200 */
[C---:B----4-:R-:W-:Y:S08]  /*6340*/  HMMA.16816.F32.BF16 R20, R168.reuse, R176, R20 ;  /* 0x000000b0a814723c */ /* 0x050ff00000041814 */
[C---:B------:R-:W-:Y:S01]  /*6350*/  HMMA.16816.F32.BF16 R24, R168.reuse, R178, R24 ;  /* 0x000000b2a818723c */ /* 0x040fe20000041818 */
[----:B------:R-:W-:Y:S07]  /*6360*/  LDSM.16.M88.4 R176, [R224+0xd100] ;  /* 0x00d10000e0b0783b */ /* 0x000fee0000000200 */
[C---:B---3--:R-:W-:Y:S08]  /*6370*/  HMMA.16816.F32.BF16 R28, R168.reuse, R164, R28 ;  /* 0x000000a4a81c723c */ /* 0x048ff0000004181c */
[----:B------:R-:W-:Y:S01]  /*6380*/  HMMA.16816.F32.BF16 R32, R168, R166, R32 ;  /* 0x000000a6a820723c */ /* 0x000fe20000041820 */
[----:B------:R-:W-:Y:S06]  /*6390*/  LDSM.16.M88.4 R164, [R225+0x18100] ;  /* 0x01810000e1a4783b */ /* 0x000fec0000000200 */
[----:B------:R-:W2:Y:S01]  /*63a0*/  LDSM.16.M88.4 R168, [R224+0xc100] ;  /* 0x00c10000e0a8783b */ /* 0x000ea20000000200 */
[C---:B------:R-:W-:Y:S08]  /*63b0*/  HMMA.16816.F32.BF16 R4, R180.reuse, R188, R4 ;  /* 0x000000bcb404723c */ /* 0x040ff00000041804 */
[C---:B------:R-:W-:Y:S01]  /*63c0*/  HMMA.16816.F32.BF16 R8, R180.reuse, R190, R8 ;  /* 0x000000beb408723c */ /* 0x040fe20000041808 */
[----:B------:R-:W3:Y:S07]  /*63d0*/  LDSM.16.M88.4 R188, [R224+0xd900] ;  /* 0x00d90000e0bc783b */ /* 0x000eee0000000200 */
[C---:B-----5:R-:W-:Y:S08]  /*63e0*/  HMMA.16816.F32.BF16 R12, R180.reuse, R192, R12 ;  /* 0x000000c0b40c723c */ /* 0x060ff0000004180c */
[C---:B------:R-:W-:Y:S01]  /*63f0*/  HMMA.16816.F32.BF16 R16, R180.reuse, R194, R16 ;  /* 0x000000c2b410723c */ /* 0x040fe20000041810 */
[----:B------:R-:W-:Y:S07]  /*6400*/  LDSM.16.M88.4 R192, [R216+0x4000] ;  /* 0x00400000d8c0783b */ /* 0x000fee0000000200 */
[C---:B-1----:R-:W-:Y:S08]  /*6410*/  HMMA.16816.F32.BF16 R20, R180.reuse, R184, R20 ;  /* 0x000000b8b414723c */ /* 0x042ff00000041814 */
[C---:B------:R-:W-:Y:S01]  /*6420*/  HMMA.16816.F32.BF16 R24, R180.reuse, R186, R24 ;  /* 0x000000bab418723c */ /* 0x040fe20000041818 */
[----:B------:R-:W1:Y:S07]  /*6430*/  LDSM.16.M88.4 R184, [R223+0x18100] ;  /* 0x01810000dfb8783b */ /* 0x000e6e0000000200 */
[C---:B------:R-:W-:Y:S08]  /*6440*/  HMMA.16816.F32.BF16 R28, R180.reuse, R196, R28 ;  /* 0x000000c4b41c723c */ /* 0x040ff0000004181c */
[----:B------:R-:W-:Y:S01]  /*6450*/  HMMA.16816.F32.BF16 R32, R180, R198, R32 ;  /* 0x000000c6b420723c */ /* 0x000fe20000041820 */
[----:B------:R-:W4:Y:S06]  /*6460*/  LDSM.16.M88.4 R180, [R216+0x4800] ;  /* 0x00480000d8b4783b */ /* 0x000f2c0000000200 */
[----:B------:R-:W-:Y:S01]  /*6470*/  LDSM.16.M88.4 R196, [R229+0xe100] ;  /* 0x00e10000e5c4783b */ /* 0x000fe20000000200 */
[C---:B--2---:R-:W-:Y:S08]  /*6480*/  HMMA.16816.F32.BF16 R4, R164.reuse, R168, R4 ;  /* 0x000000a8a404723c */ /* 0x044ff00000041804 */
[C---:B------:R-:W-:Y:S01]  /*6490*/  HMMA.16816.F32.BF16 R8, R164.reuse, R170, R8 ;  /* 0x000000aaa408723c */ /* 0x040fe20000041808 */
[----:B------:R-:W2:Y:S07]  /*64a0*/  LDSM.16.M88.4 R168, [R216+0x5000] ;  /* 0x00500000d8a8783b */ /* 0x000eae0000000200 */
[C---:B------:R-:W-:Y:S08]  /*64b0*/  HMMA.16816.F32.BF16 R12, R164.reuse, R172, R12 ;  /* 0x000000aca40c723c */ /* 0x040ff0000004180c */
[C---:B------:R-:W-:Y:S01]  /*64c0*/  HMMA.16816.F32.BF16 R16, R164.reuse, R174, R16 ;  /* 0x000000aea410723c */ /* 0x040fe20000041810 */
[----:B------:R-:W5:Y:S07]  /*64d0*/  LDSM.16.M88.4 R172, [R216+0x5800] ;  /* 0x00580000d8ac783b */ /* 0x000f6e0000000200 */
[C---:B------:R-:W-:Y:S08]  /*64e0*/  HMMA.16816.F32.BF16 R20, R164.reuse, R176, R20 ;  /* 0x000000b0a414723c */ /* 0x040ff00000041814 */
[C---:B------:R-:W-:Y:S01]  /*64f0*/  HMMA.16816.F32.BF16 R24, R164.reuse, R178, R24 ;  /* 0x000000b2a418723c */ /* 0x040fe20000041818 */
[----:B------:R-:W2:Y:S07]  /*6500*/  LDSM.16.M88.4 R176, [R230+0x1c100] ;  /* 0x01c10000e6b0783b */ /* 0x000eae0000000200 */
[C---:B---3--:R-:W-:Y:S08]  /*6510*/  HMMA.16816.F32.BF16 R28, R164.reuse, R188, R28 ;  /* 0x000000bca41c723c */ /* 0x048ff0000004181c */
[----:B------:R-:W-:Y:S01]  /*6520*/  HMMA.16816.F32.BF16 R32, R164, R190, R32 ;  /* 0x000000bea420723c */ /* 0x000fe20000041820 */
[----:B------:R-:W3:Y:S06]  /*6530*/  LDSM.16.M88.4 R164, [R229+0xe900] ;  /* 0x00e90000e5a4783b */ /* 0x000eec0000000200 */
[----:B------:R-:W3:Y:S01]  /*6540*/  LDSM.16.M88.4 R188, [R229+0xf100] ;  /* 0x00f10000e5bc783b */ /* 0x000ee20000000200 */
[C---:B-1----:R-:W-:Y:S08]  /*6550*/  HMMA.16816.F32.BF16 R4, R184.reuse, R192, R4 ;  /* 0x000000c0b804723c */ /* 0x042ff00000041804 */
[C---:B------:R-:W-:Y:S01]  /*6560*/  HMMA.16816.F32.BF16 R8, R184.reuse, R194, R8 ;  /* 0x000000c2b808723c */ /* 0x040fe20000041808 */
[----:B------:R-:W1:Y:S07]  /*6570*/  LDSM.16.M88.4 R192, [R229+0xf900] ;  /* 0x00f90000e5c0783b */ /* 0x000e6e0000000200 */
[C---:B----4-:R-:W-:Y:S08]  /*6580*/  HMMA.16816.F32.BF16 R12, R184.reuse, R180, R12 ;  /* 0x000000b4b80c723c */ /* 0x050ff0000004180c */
[C---:B------:R-:W-:Y:S01]  /*6590*/  HMMA.16816.F32.BF16 R16, R184.reuse, R182, R16 ;  /* 0x000000b6b810723c */ /* 0x040fe20000041810 */
[----:B------:R-:W-:Y:S07]  /*65a0*/  LDSM.16.M88.4 R180, [R206] ;  /* 0x00000000ceb4783b */ /* 0x000fee0000000200 */
[C---:B--2---:R-:W-:Y:S08]  /*65b0*/  HMMA.16816.F32.BF16 R20, R184.reuse, R168, R20 ;  /* 0x000000a8b814723c */ /* 0x044ff00000041814 */
[C---:B------:R-:W-:Y:S01]  /*65c0*/  HMMA.16816.F32.BF16 R24, R184.reuse, R170, R24 ;  /* 0x000000aab818723c */ /* 0x040fe20000041818 */
[----:B------:R-:W-:Y:S07]  /*65d0*/  LDSM.16.M88.4 R168, [R226+0x1c100] ;  /* 0x01c10000e2a8783b */ /* 0x000fee0000000200 */
[C---:B-----5:R-:W-:Y:S08]  /*65e0*/  HMMA.16816.F32.BF16 R28, R184.reuse, R172, R28 ;  /* 0x000000acb81c723c */ /* 0x060ff0000004181c */
[----:B------:R-:W-:Y:S01]  /*65f0*/  HMMA.16816.F32.BF16 R32, R184, R174, R32 ;  /* 0x000000aeb820723c */ /* 0x000fe20000041820 */
[----:B------:R-:W2:Y:S06]  /*6600*/  LDSM.16.M88.4 R172, [R207] ;  /* 0x00000000cfac783b */ /* 0x000eac0000000200 */
[----:B------:R-:W-:Y:S01]  /*6610*/  LDSM.16.M88.4 R184, [R204] ;  /* 0x00000000ccb8783b */ /* 0x000fe20000000200 */
[C---:B------:R-:W-:Y:S08]  /*6620*/  HMMA.16816.F32.BF16 R4, R176.reuse, R196, R4 ;  /* 0x000000c4b004723c */ /* 0x040ff00000041804 */
[C---:B------:R-:W-:Y:S01]  /*6630*/  HMMA.16816.F32.BF16 R8, R176.reuse, R198, R8 ;  /* 0x000000c6b008723c */ /* 0x040fe20000041808 */
[----:B------:R-:W-:Y:S07]  /*6640*/  LDSM.16.M88.4 R196, [R224+0xe100] ;  /* 0x00e10000e0c4783b */ /* 0x000fee0000000200 */
[C---:B---3--:R-:W-:Y:S08]  /*6650*/  HMMA.16816.F32.BF16 R12, R176.reuse, R164, R12 ;  /* 0x000000a4b00c723c */ /* 0x048ff0000004180c */
[C---:B------:R-:W-:Y:S01]  /*6660*/  HMMA.16816.F32.BF16 R16, R176.reuse, R166, R16 ;  /* 0x000000a6b010723c */ /* 0x040fe20000041810 */
[----:B------:R-:W3:Y:S07]  /*6670*/  LDSM.16.M88.4 R164, [R205] ;  /* 0x00000000cda4783b */ /* 0x000eee0000000200 */
[C---:B------:R-:W-:Y:S08]  /*6680*/  HMMA.16816.F32.BF16 R20, R176.reuse, R188, R20 ;  /* 0x000000bcb014723c */ /* 0x040ff00000041814 */
[C---:B------:R-:W-:Y:S01]  /*6690*/  HMMA.16816.F32.BF16 R24, R176.reuse, R190, R24 ;  /* 0x000000beb018723c */ /* 0x040fe20000041818 */
[----:B------:R-:W4:Y:S07]  /*66a0*/  LDSM.16.M88.4 R188, [R225+0x1c100] ;  /* 0x01c10000e1bc783b */ /* 0x000f2e0000000200 */
[C---:B-1----:R-:W-:Y:S08]  /*66b0*/  HMMA.16816.F32.BF16 R28, R176.reuse, R192, R28 ;  /* 0x000000c0b01c723c */ /* 0x042ff0000004181c */
[----:B------:R-:W-:Y:S01]  /*66c0*/  HMMA.16816.F32.BF16 R32, R176, R194, R32 ;  /* 0x000000c2b020723c */ /* 0x000fe20000041820 */
[----:B------:R-:W1:Y:S06]  /*66d0*/  LDSM.16.M88.4 R176, [R224+0xe900] ;  /* 0x00e90000e0b0783b */ /* 0x000e6c0000000200 */
[----:B------:R-:W-:Y:S01]  /*66e0*/  LDSM.16.M88.4 R192, [R224+0xf900] ;  /* 0x00f90000e0c0783b */ /* 0x000fe20000000200 */
        /* <DEDUP_REMOVED lines=9> */
[C---:B------:R-:W-:Y:S08]  /*6780*/  HMMA.16816.F32.BF16 R28, R168.reuse, R184, R28 ;  /* 0x000000b8a81c723c */ /* 0x040ff0000004181c */
[----:B------:R-:W-:Y:S01]  /*6790*/  HMMA.16816.F32.BF16 R32, R168, R186, R32 ;  /* 0x000000baa820723c */ /* 0x000fe20000041820 */
[----:B------:R-:W3:Y:S06]  /*67a0*/  LDSM.16.M88.4 R168, [R216+0x6000] ;  /* 0x00600000d8a8783b */ /* 0x000eec0000000200 */
[----:B------:R-:W5:Y:S01]  /*67b0*/  LDSM.16.M88.4 R184, [R216+0x7000] ;  /* 0x00700000d8b8783b */ /* 0x000f620000000200 */
[C---:B----4-:R-:W-:Y:S08]  /*67c0*/  HMMA.16816.F32.BF16 R4, R188.reuse, R196, R4 ;  /* 0x000000c4bc04723c */ /* 0x050ff00000041804 */
[C---:B------:R-:W-:Y:S01]  /*67d0*/  HMMA.16816.F32.BF16 R8, R188.reuse, R198, R8 ;  /* 0x000000c6bc08723c */ /* 0x040fe20000041808 */
[----:B------:R-:W4:Y:S01]  /*67e0*/  LDSM.16.M88.4 R196, [R216+0x7800] ;  /* 0x00780000d8c4783b */ /* 0x000f220000000200 */
[----:B------:R-:W-:Y:S05]  /*67f0*/  DEPBAR.LE SB0, 0x0 ;  /* 0x000080000000791a */ /* 0x000fea0000000000 */
[----:B------:R-:W-:Y:S01]  /*6800*/  BAR.SYNC.DEFER_BLOCKING 0x0 ;  /* 0x0000000000007b1d */ /* 0x000fe20000010000 */
[C---:B-1----:R-:W-:Y:S08]  /*6810*/  HMMA.16816.F32.BF16 R12, R188.reuse, R176, R12 ;  /* 0x000000b0bc0c723c */ /* 0x042ff0000004180c */
[C---:B------:R-:W-:Y:S08]  /*6820*/  HMMA.16816.F32.BF16 R16, R188.reuse, R178, R16 ;  /* 0x000000b2bc10723c */ /* 0x040ff00000041810 */
[C---:B--2---:R-:W-:Y:S08]  /*6830*/  HMMA.16816.F32.BF16 R20, R188.reuse, R172, R20 ;  /* 0x000000acbc14723c */ /* 0x044ff00000041814 */
[C---:B------:R-:W-:Y:S08]  /*6840*/  HMMA.16816.F32.BF16 R24, R188.reuse, R174, R24 ;  /* 0x000000aebc18723c */ /* 0x040ff00000041818 */
[C---:B------:R-:W-:Y:S08]  /*6850*/  HMMA.16816.F32.BF16 R28, R188.reuse, R192, R28 ;  /* 0x000000c0bc1c723c */ /* 0x040ff0000004181c */
[----:B------:R-:W-:Y:S08]  /*6860*/  HMMA.16816.F32.BF16 R32, R188, R194, R32 ;  /* 0x000000c2bc20723c */ /* 0x000ff00000041820 */
[C---:B---3--:R-:W-:Y:S08]  /*6870*/  HMMA.16816.F32.BF16 R4, R164.reuse, R168, R4 ;  /* 0x000000a8a404723c */ /* 0x048ff00000041804 */
[C---:B------:R-:W-:Y:S08]  /*6880*/  HMMA.16816.F32.BF16 R8, R164.reuse, R170, R8 ;  /* 0x000000aaa408723c */ /* 0x040ff00000041808 */
[C---:B------:R-:W-:Y:S08]  /*6890*/  HMMA.16816.F32.BF16 R12, R164.reuse, R180, R12 ;  /* 0x000000b4a40c723c */ /* 0x040ff0000004180c */
[C---:B------:R-:W-:Y:S08]  /*68a0*/  HMMA.16816.F32.BF16 R16, R164.reuse, R182, R16 ;  /* 0x000000b6a410723c */ /* 0x040ff00000041810 */
[C---:B-----5:R-:W-:Y:S08]  /*68b0*/  HMMA.16816.F32.BF16 R20, R164.reuse, R184, R20 ;  /* 0x000000b8a414723c */ /* 0x060ff00000041814 */
[C---:B------:R-:W-:Y:S08]  /*68c0*/  HMMA.16816.F32.BF16 R24, R164.reuse, R186, R24 ;  /* 0x000000baa418723c */ /* 0x040ff00000041818 */
[C---:B----4-:R-:W-:Y:S08]  /*68d0*/  HMMA.16816.F32.BF16 R28, R164.reuse, R196, R28 ;  /* 0x000000c4a41c723c */ /* 0x050ff0000004181c */
[----:B------:R-:W-:Y:S01]  /*68e0*/  HMMA.16816.F32.BF16 R32, R164, R198, R32 ;  /* 0x000000c6a420723c */ /* 0x000fe20000041820 */
[----:B------:R-:W-:-:S07]  /*68f0*/  @P0 BRA `(.L_x_988) ;  /* 0x0000045000000947 */ /* 0x000fce0003800000 */
[----:B------:R-:W-:Y:S01]  /*6900*/  IADD3 R172, -R247, 0x10, RZ ;  /* 0x00000010f7ac7810 */ /* 0x000fe20007ffe1ff */
[----:B------:R-:W-:Y:S01]  /*6910*/  ULEA UR5, UR21, UR10, 0x6 ;  /* 0x0000000a15057291 */ /* 0x000fe2000f8e303f */
[----:B------:R-:W-:Y:S01]  /*6920*/  IADD3 R170, -R244, 0x10, RZ ;  /* 0x00000010f4aa7810 */ /* 0x000fe20007ffe1ff */
[----:B------:R-:W-:Y:S01]  /*6930*/  IMAD.MOV.U32 R231, RZ, RZ, RZ ;  /* 0x000000ffffe77224 */ /* 0x000fe200078e00ff */
[----:B------:R-:W-:Y:S02]  /*6940*/  LOP3.LUT R172, R172, 0xf, RZ, 0xc0, !PT ;  /* 0x0000000facac7812 */ /* 0x000fe400078ec0ff */
[----:B------:R-:W-:Y:S01]  /*6950*/  LOP3.LUT R170, R170, 0xf, RZ, 0xc0, !PT ;  /* 0x0000000faaaa7812 */ /* 0x000fe200078ec0ff */
[----:B------:R-:W-:Y:S05]  /*6960*/  IMAD.U32 R232, RZ, RZ, UR5 ;  /* 0x00000005ffe87e24 */ /* 0x000fea000f8e00ff */
[----:B------:R-:W-:Y:S05]  /*6970*/  IADD3 R232, R232, -0x40, R234 ;  /* 0xffffffc0e8e87810 */ /* 0x000fea0007ffe0ea */
[----:B------:R-:W-:Y:S04]  /*6980*/  @P3 IMAD.HI.U32 R164, R232, c[0x0][0x2bc], RZ ;  /* 0x0000af00e8a43a27 */ /* 0x000fe800078e00ff */
[----:B------:R-:W-:Y:S01]  /*6990*/  IMAD.MOV.U32 R0, RZ, RZ, R232 ;  /* 0x000000ffff007224 */ /* 0x000fe200078e00e8 */
[----:B------:R-:W-:Y:S04]  /*69a0*/  @P3 SHF.R.U32.HI R0, RZ, c[0x0][0x2c0], R164 ;  /* 0x0000b000ff003a19 */ /* 0x000fe800000116a4 */
[C---:B------:R-:W-:Y:S04]  /*69b0*/  @!P1 IADD3 R166, P0, R0.reuse, UR12, RZ ;  /* 0x0000000c00a69c10 */ /* 0x040fe8000ff1e0ff */
[----:B------:R-:W-:Y:S01]  /*69c0*/  @!P1 LEA.HI.X.SX32 R165, R0, UR6, 0x1, P0 ;  /* 0x0000000600a59c11 */ /* 0x000fe200080f0eff */
[----:B------:R-:W-:Y:S01]  /*69d0*/  IMAD.MOV R0, RZ, RZ, -R0 ;  /* 0x000000ffff007224 */ /* 0x000fe200078e0a00 */
[----:B------:R-:W-:Y:S03]  /*69e0*/  @!P1 LEA R164, P0, R166, c[0x0][0x2a0], 0x2 ;  /* 0x0000a800a6a49a11 */ /* 0x000fe600078010ff */
        /* <DEDUP_REMOVED lines=11> */
[----:B------:R-:W-:Y:S01]  /*6aa0*/  IADD3 R0, P0, R164, UR22, RZ ;  /* 0x00000016a4007c10 */ /* 0x000fe2000ff1e0ff */
[----:B------:R-:W-:Y:S02]  /*6ab0*/  IMAD.SHL.U32 R164, R200, 0x2, RZ ;  /* 0x00000002c8a47824 */ /* 0x000fe400078e00ff */
[----:B------:R-:W-:Y:S05]  /*6ac0*/  IMAD R166, R231, c[0x0][0x1f4], R166 ;  /* 0x00007d00e7a67a24 */ /* 0x000fea00078e02a6 */
[----:B------:R-:W-:Y:S02]  /*6ad0*/  IADD3.X R166, R165, UR18, R166, P0, !PT ;  /* 0x00000012a5a67c10 */ /* 0x000fe400087fe4a6 */
[----:B------:R-:W-:Y:S02]  /*6ae0*/  LEA R167, P0, R0, c[0x0][0x1c8], 0x1 ;  /* 0x0000720000a77a11 */ /* 0x000fe400078008ff */
[----:B------:R-:W-:Y:S02]  /*6af0*/  SHF.L.U64.HI R165, R200, 0x1, R203 ;  /* 0x00000001c8a57819 */ /* 0x000fe400000102cb */
[----:B------:R-:W-:Y:S01]  /*6b00*/  LEA.HI.X R166, R0, c[0x0][0x1cc], R166, 0x1, P0 ;  /* 0x0000730000a67a11 */ /* 0x000fe200000f0ca6 */
[----:B------:R-:W1:Y:S01]  /*6b10*/  SHFL.IDX PT, R168, R167, 0x1, 0x181f ;  /* 0x00381f00a7a87f89 */ /* 0x000e6200000e0000 */
[----:B------:R-:W-:Y:S03]  /*6b20*/  IADD3 R0, -R243, 0x10, RZ ;  /* 0x00000010f3007810 */ /* 0x000fe60007ffe1ff */
[----:B------:R-:W2:Y:S01]  /*6b30*/  SHFL.IDX PT, R169, R166, 0x1, 0x181f ;  /* 0x00381f00a6a97f89 */ /* 0x000ea200000e0000 */
[----:B------:R-:W-:Y:S03]  /*6b40*/  LOP3.LUT R0, R0, 0xf, RZ, 0xc0, !PT ;  /* 0x0000000f00007812 */ /* 0x000fe600078ec0ff */
[----:B------:R-:W3:Y:S04]  /*6b50*/  SHFL.IDX PT, R167, R167, RZ, 0x181f ;  /* 0x00181fffa7a77589 */ /* 0x000ee800000e0000 */
[----:B------:R-:W4:Y:S01]  /*6b60*/  SHFL.IDX PT, R166, R166, RZ, 0x181f ;  /* 0x00181fffa6a67589 */ /* 0x000f2200000e0000 */
[-C--:B-1----:R-:W-:Y:S04]  /*6b70*/  IADD3 R172, P2, P0, R172, R168.reuse, R248 ;  /* 0x000000a8acac7210 */ /* 0x082fe8000785e0f8 */
[-C--:B--2---:R-:W-:Y:S02]  /*6b80*/  IADD3.X R173, RZ, R169.reuse, R249, P2, P0 ;  /* 0x000000a9ffad7210 */ /* 0x084fe400017e04f9 */
[-C--:B------:R-:W-:Y:S04]  /*6b90*/  IADD3 R170, P2, P0, R170, R168.reuse, R245 ;  /* 0x000000a8aaaa7210 */ /* 0x080fe8000785e0f5 */
[-C--:B------:R-:W-:Y:S02]  /*6ba0*/  IADD3.X R171, RZ, R169.reuse, R246, P2, P0 ;  /* 0x000000a9ffab7210 */ /* 0x080fe400017e04f6 */
[----:B------:R-:W-:Y:S04]  /*6bb0*/  IADD3 R174, P2, P0, R0, R168, R164 ;  /* 0x000000a800ae7210 */ /* 0x000fe8000785e0a4 */
[--C-:B------:R-:W-:Y:S02]  /*6bc0*/  IADD3.X R175, RZ, R169, R165.reuse, P2, P0 ;  /* 0x000000a9ffaf7210 */ /* 0x100fe400017e04a5 */
[----:B---3--:R-:W-:Y:S02]  /*6bd0*/  IADD3 R164, P0, R167, R164, RZ ;  /* 0x000000a4a7a47210 */ /* 0x008fe40007f1e0ff */
[----:B------:R-:W-:Y:S03]  /*6be0*/  ISETP.GE.AND P2, PT, R235, c[0x0][0x1d4], PT ;  /* 0x00007500eb007a0c */ /* 0x000fe60003f46270 */
[C---:B----4-:R-:W-:Y:S01]  /*6bf0*/  IMAD.X R165, R166.reuse, 0x1, R165, P0 ;  /* 0x00000001a6a57824 */ /* 0x050fe200000e06a5 */
[C---:B------:R-:W-:Y:S05]  /*6c00*/  IADD3 R178, P0, R167.reuse, R250, RZ ;  /* 0x000000faa7b27210 */ /* 0x040fea0007f1e0ff */
        /* <DEDUP_REMOVED lines=20> */
.L_x_988:
[----:B-1----:R-:W-:Y:S01]  /*6d50*/  IMAD.MOV.U32 R170, RZ, RZ, R236 ;  /* 0x000000ffffaa7224 */ /* 0x002fe200078e00ec */
[----:B------:R-:W-:Y:S01]  /*6d60*/  PLOP3.LUT P0, PT, PT, PT, UP2, 0x80, 0x0 ;  /* 0x000000000000781c */ /* 0x000fe20003f0f028 */
[----:B------:R-:W0:Y:S01]  /*6d70*/  LDGDEPBAR ;  /* 0x00000000000079af */ /* 0x000e220000000000 */
[----:B------:R-:W-:Y:S01]  /*6d80*/  USHF.L.U32 UR5, UR21, 0x6, URZ ;  /* 0x0000000615057899 */ /* 0x000fe2000800063f */
[----:B------:R-:W-:Y:S10]  /*6d90*/  IMAD.U32 R164, RZ, RZ, UR11 ;  /* 0x0000000bffa47e24 */ /* 0x000ff4000f8e00ff */
[----:B------:R-:W-:Y:S01]  /*6da0*/  @P0 IMAD.HI.U32 R0, R236, c[0x0][0x2c8], RZ ;  /* 0x0000b200ec000a27 */ /* 0x000fe200078e00ff */
[----:B------:R-:W-:Y:S11]  /*6db0*/  PLOP3.LUT P0, PT, PT, PT, UP2, 0x80, 0x0 ;  /* 0x000000000000781c */ /* 0x000ff60003f0f028 */
[----:B------:R-:W-:Y:S02]  /*6dc0*/  @!UPT UIADD3 URZ, URZ, URZ, URZ ;  /* 0x0000003f3f3ff290 */ /* 0x000fe4000fffe03f */
[----:B------:R-:W-:Y:S01]  /*6dd0*/  @P0 SHF.R.U32.HI R170, RZ, c[0x0][0x2cc], R0 ;  /* 0x0000b300ffaa0a19 */ /* 0x000fe20000011600 */
[----:B------:R-:W-:Y:S01]  /*6de0*/  IMAD.U32 R0, RZ, RZ, UR5 ;  /* 0x00000005ff007e24 */ /* 0x000fe2000f8e00ff */
[----:B------:R-:W-:Y:S03]  /*6df0*/  PLOP3.LUT P0, PT, PT, PT, UP1, 0x40, 0x0 ;  /* 0x000000000000781c */ /* 0x000fe60003f0e818 */
[----:B------:R-:W1:Y:S01]  /*6e00*/  SHFL.IDX PT, R167, R170, RZ, 0x1c1f ;  /* 0x001c1fffaaa77589 */ /* 0x000e6200000e0000 */
[----:B------:R-:W-:Y:S05]  /*6e10*/  IADD3 R165, -R237, 0x1, -R0 ;  /* 0x00000001eda57810 */ /* 0x000fea0007ffe900 */
[----:B------:R-:W-:Y:S05]  /*6e20*/  IMAD R165, R164, c[0x0][0x1d0], R165 ;  /* 0x00007400a4a57a24 */ /* 0x000fea00078e02a5 */
[----:B------:R-:W-:Y:S04]  /*6e30*/  IADD3 R164, R165, -c[0x0][0x168], RZ ;  /* 0x80005a00a5a47a10 */ /* 0x000fe80007ffe0ff */
[C---:B------:R-:W-:Y:S02]  /*6e40*/  IADD3 R165, R164.reuse, c[0x0][0x328], RZ ;  /* 0x0000ca00a4a57a10 */ /* 0x040fe40007ffe0ff */
[----:B------:R-:W-:Y:S03]  /*6e50*/  IADD3 R164, R164, UR20, RZ ;  /* 0x00000014a4a47c10 */ /* 0x000fe6000fffe0ff */
[--C-:B-1----:R-:W-:Y:S02]  /*6e60*/  IMAD.IADD R169, R165, 0x1, R167.reuse ;  /* 0x00000001a5a97824 */ /* 0x102fe400078e02a7 */
        /* <DEDUP_REMOVED lines=17> */
.L_x_991:
[----:B------:R-:W-:Y:S04]  /*6f80*/  MOV R166, c[0x0][0x32c] ;  /* 0x0000cb0000a67a02 */ /* 0x000fe80000000f00 */
[----:B------:R-:W-:Y:S11]  /*6f90*/  ISETP.NE.AND P0, PT, R166, 0x1, PT ;  /* 0x00000001a600780c */ /* 0x000ff60003f05270 */
[----:B------:R-:W-:Y:S02]  /*6fa0*/  @!UPT UIADD3 URZ, URZ, URZ, URZ ;  /* 0x0000003f3f3ff290 */ /* 0x000fe4000fffe03f */
[----:B------:R-:W-:Y:S05]  /*6fb0*/  @P0 IMAD.HI.U32 R166, R167, c[0x0][0x330], RZ ;  /* 0x0000cc00a7a60a27 */ /* 0x000fea00078e00ff */
[----:B------:R-:W-:Y:S02]  /*6fc0*/  @P0 SHF.R.U32.HI R167, RZ, c[0x0][0x334], R166 ;  /* 0x0000cd00ffa70a19 */ /* 0x000fe400000116a6 */
.L_x_992:
[----:B------:R-:W-:Y:S05]  /*6fd0*/  BSYNC B0 ;  /* 0x0000000000007941 */ /* 0x000fea0003800000 */
.L_x_990:
[----:B------:R-:W-:Y:S04]  /*6fe0*/  IMAD R167, R167, c[0x0][0x32c], -R0 ;  /* 0x0000cb00a7a77a24 */ /* 0x000fe800078e0a00 */
[----:B------:R-:W-:Y:S05]  /*6ff0*/  IMAD.IADD R167, R167, 0x1, -R237 ;  /* 0x00000001a7a77824 */ /* 0x000fea00078e0aed */
[----:B------:R-:W-:Y:S02]  /*7000*/  IADD3 R166, R167, c[0x0][0x32c], RZ ;  /* 0x0000cb00a7a67a10 */ /* 0x000fe40007ffe0ff */
[----:B------:R-:W-:Y:S02]  /*7010*/  IMNMX R168, R168, R167, !PT ;  /* 0x000000a7a8a87217 */ /* 0x000fe40007800200 */
[----:B------:R-:W-:Y:S02]  /*7020*/  IMNMX R169, R169, R166, PT ;  /* 0x000000a6a9a97217 */ /* 0x000fe40003800200 */
.L_x_989:
[----:B------:R-:W-:Y:S06]  /*7030*/  UISETP.GT.AND UP0, UPT, UR21, -0x1, UPT ;  /* 0xffffffff1500788c */ /* 0x000fec000bf04270 */
[----:B------:R-:W-:Y:S04]  /*7040*/  PLOP3.LUT P0, PT, PT, PT, UP0, 0x80, 0x0 ;  /* 0x000000000000781c */ /* 0x000fe80003f0f008 */
[----:B------:R-:W-:Y:S04]  /*7050*/  ISETP.GT.AND P0, PT, R168, RZ, P0 ;  /* 0x000000ffa800720c */ /* 0x000fe80000704270 */
        /* <DEDUP_REMOVED lines=83> */
.L_x_995:
[----:B------:R-:W-:Y:S04]  /*7590*/  MOV R4, c[0x0][0x32c] ;  /* 0x0000cb0000047a02 */ /* 0x000fe80000000f00 */
[----:B------:R-:W-:Y:S11]  /*75a0*/  ISETP.NE.AND P0, PT, R4, 0x1, PT ;  /* 0x000000010400780c */ /* 0x000ff60003f05270 */
[----:B------:R-:W-:Y:S02]  /*75b0*/  @!UPT UIADD3 URZ, URZ, URZ, URZ ;  /* 0x0000003f3f3ff290 */ /* 0x000fe4000fffe03f */
[----:B------:R-:W-:Y:S05]  /*75c0*/  @P0 IMAD.HI.U32 R4, R5, c[0x0][0x330], RZ ;  /* 0x0000cc0005040a27 */ /* 0x000fea00078e00ff */
[----:B------:R-:W-:Y:S02]  /*75d0*/  @P0 SHF.R.U32.HI R5, RZ, c[0x0][0x334], R4 ;  /* 0x0000cd00ff050a19 */ /* 0x000fe40000011604 */
.L_x_996:
[----:B------:R-:W-:Y:S05]  /*75e0*/  BSYNC B0 ;  /* 0x0000000000007941 */ /* 0x000fea0003800000 */
.L_x_994:
[----:B------:R-:W-:Y:S04]  /*75f0*/  IMAD R0, R5, c[0x0][0x32c], -R0 ;  /* 0x0000cb0005007a24 */ /* 0x000fe800078e0a00 */
[----:B------:R-:W-:Y:S05]  /*7600*/  IMAD.IADD R4, R0, 0x1, -R237 ;  /* 0x0000000100047824 */ /* 0x000fea00078e0aed */
[----:B------:R-:W-:Y:S02]  /*7610*/  IADD3 R0, R4, c[0x0][0x32c], RZ ;  /* 0x0000cb0004007a10 */ /* 0x000fe40007ffe0ff */
[----:B------:R-:W-:Y:S02]  /*7620*/  IMNMX R164, R164, R4, !PT ;  /* 0x00000004a4a47217 */ /* 0x000fe40007800200 */
[----:B------:R-:W-:Y:S02]  /*7630*/  IMNMX R165, R165, R0, PT ;  /* 0x00000000a5a57217 */ /* 0x000fe40003800200 */
.L_x_993:
[----:B------:R-:W-:Y:S02]  /*7640*/  PLOP3.LUT P0, PT, PT, PT, UP0, 0x80, 0x0 ;  /* 0x000000000000781c */ /* 0x000fe40003f0f008 */
[----:B------:R-:W-:Y:S02]  /*7650*/  FMNMX.FTZ R0, R167, R3, !PT ;  /* 0x00000003a7007209 */ /* 0x000fe40007810000 */
[----:B------:R-:W-:Y:S02]  /*7660*/  ISETP.GT.AND P0, PT, R164, RZ, P0 ;  /* 0x000000ffa400720c */ /* 0x000fe40000704270 */
[----:B------:R-:W-:Y:S02]  /*7670*/  FMNMX.FTZ R0, R166, R0, !PT ;  /* 0x00000000a6007209 */ /* 0x000fe40007810000 */
[----:B------:R-:W-:Y:S02]  /*7680*/  ISETP.LT.OR P0, PT, R165, 0x1, P0 ;  /* 0x00000001a500780c */ /* 0x000fe40000701670 */
[----:B------:R-:W-:Y:S02]  /*7690*/  FMNMX.FTZ R0, R8, R0, !PT ;  /* 0x0000000008007209 */ /* 0x000fe40007810000 */
[----:B------:R-:W-:Y:S02]  /*76a0*/  FSEL R6, R6, -INF , !P0 ;  /* 0xff80000006067808 */ /* 0x000fe40004000000 */
[----:B------:R-:W-:Y:S02]  /*76b0*/  PLOP3.LUT P0, PT, PT, PT, UP0, 0x80, 0x0 ;  /* 0x000000000000781c */ /* 0x000fe40003f0f008 */
[----:B------:R-:W-:Y:S02]  /*76c0*/  FMNMX.FTZ R0, R9, R0, !PT ;  /* 0x0000000009007209 */ /* 0x000fe40007810000 */
[----:B------:R-:W-:Y:S02]  /*76d0*/  ISETP.GT.AND P0, PT, R164, 0x1, P0 ;  /* 0x00000001a400780c */ /* 0x000fe40000704270 */
        /* <DEDUP_REMOVED lines=46> */
[----:B------:R-:W-:Y:S02]  /*79c0*/  PLOP3.LUT P0, PT, PT, PT, UP0, 0x80, 0x0 ;  /* 0x000000000000781c */ /* 0x000fe40003f0f008 */
[----:B------:R-:W-:Y:S02]  /*79d0*/  FMNMX.FTZ R5, R194, R5, !PT ;  /* 0x00000005c2057209 */ /* 0x000fe40007810000 */
[----:B------:R-:W-:Y:S04]  /*79e0*/  ISETP.GT.AND P0, PT, R164, 0x20, P0 ;  /* 0x00000020a400780c */ /* 0x000fe80000704270 */
[C---:B------:R-:W-:Y:S04]  /*79f0*/  ISETP.LT.OR P0, PT, R165.reuse, 0x21, P0 ;  /* 0x00000021a500780c */ /* 0x040fe80000701670 */
[----:B------:R-:W-:Y:S02]  /*7a00*/  FSEL R252, R22, -INF , !P0 ;  /* 0xff80000016fc7808 */ /* 0x000fe40004000000 */
[----:B------:R-:W-:Y:S02]  /*7a10*/  PLOP3.LUT P0, PT, PT, PT, UP0, 0x80, 0x0 ;  /* 0x000000000000781c */ /* 0x000fe40003f0f008 */
[----:B------:R-:W-:Y:S02]  /*7a20*/  FMNMX.FTZ R5, R252, R5, !PT ;  /* 0x00000005fc057209 */ /* 0x000fe40007810000 */
[----:B------:R-:W-:Y:S02]  /*7a30*/  ISETP.GT.AND P0, PT, R164, 0x21, P0 ;  /* 0x00000021a400780c */ /* 0x000fe40000704270 */
[----:B-1----:R-:W-:Y:S02]  /*7a40*/  FMNMX.FTZ R0, R0, R4, !PT ;  /* 0x0000000400007209 */ /* 0x002fe40007810000 */
[----:B------:R-:W-:Y:S03]  /*7a50*/  ISETP.LT.OR P0, PT, R165, 0x22, P0 ;  /* 0x00000022a500780c */ /* 0x000fe60000701670 */
[----:B------:R-:W1:Y:S01]  /*7a60*/  SHFL.BFLY PT, R12, R0, 0x1, 0x1f ;  /* 0x0c201f00000c7f89 */ /* 0x000e6200000e0000 */
[----:B------:R-:W-:Y:S02]  /*7a70*/  FSEL R197, R23, -INF , !P0 ;  /* 0xff80000017c57808 */ /* 0x000fe40004000000 */
[----:B------:R-:W-:Y:S02]  /*7a80*/  PLOP3.LUT P0, PT, PT, PT, UP0, 0x80, 0x0 ;  /* 0x000000000000781c */ /* 0x000fe40003f0f008 */
[----:B------:R-:W-:Y:S02]  /*7a90*/  FMNMX.FTZ R5, R197, R5, !PT ;  /* 0x00000005c5057209 */ /* 0x000fe40007810000 */
[----:B------:R-:W-:Y:S01]  /*7aa0*/  ISETP.GT.AND P0, PT, R164, 0x28, P0 ;  /* 0x00000028a400780c */ /* 0x000fe20000704270 */
[----:B------:R-:W-:Y:S03]  /*7ab0*/  LDSM.16.MT88.4 R20, [R222+0x100] ;  /* 0x00010000de14783b */ /* 0x000fe60000004200 */
[C---:B------:R-:W-:Y:S04]  /*7ac0*/  ISETP.LT.OR P0, PT, R165.reuse, 0x29, P0 ;  /* 0x00000029a500780c */ /* 0x040fe80000701670 */
[----:B------:R-:W-:Y:S02]  /*7ad0*/  FSEL R196, R26, -INF , !P0 ;  /* 0xff8000001ac47808 */ /* 0x000fe40004000000 */
[----:B------:R-:W-:Y:S02]  /*7ae0*/  PLOP3.LUT P0, PT, PT, PT, UP0, 0x80, 0x0 ;  /* 0x000000000000781c */ /* 0x000fe40003f0f008 */
[----:B------:R-:W-:Y:S02]  /*7af0*/  FMNMX.FTZ R5, R196, R5, !PT ;  /* 0x00000005c4057209 */ /* 0x000fe40007810000 */
[----:B------:R-:W-:Y:S02]  /*7b00*/  ISETP.GT.AND P0, PT, R164, 0x29, P0 ;  /* 0x00000029a400780c */ /* 0x000fe40000704270 */
[----:B-1----:R-:W-:Y:S02]  /*7b10*/  FMNMX.FTZ R0, R0, R12, !PT ;  /* 0x0000000c00007209 */ /* 0x002fe40007810000 */
[----:B------:R-:W-:Y:S01]  /*7b20*/  ISETP.LT.OR P0, PT, R165, 0x2a, P0 ;  /* 0x0000002aa500780c */ /* 0x000fe20000701670 */
[----:B------:R-:W-:Y:S02]  /*7b30*/  LDSM.16.MT88.4 R12, [R227+0x100] ;  /* 0x00010000e30c783b */ /* 0x000fe40000004200 */
[----:B------:R-:W-:Y:S01]  /*7b40*/  FMUL.FTZ R186, R0, c[0x0][0x2d0] ;  /* 0x0000b40000ba7a20 */ /* 0x000fe20000410000 */
[----:B------:R-:W-:Y:S02]  /*7b50*/  FSEL R195, R27, -INF , !P0 ;  /* 0xff8000001bc37808 */ /* 0x000fe40004000000 */
[----:B------:R-:W-:Y:S02]  /*7b60*/  PLOP3.LUT P0, PT, PT, PT, UP0, 0x80, 0x0 ;  /* 0x000000000000781c */ /* 0x000fe40003f0f008 */
[----:B------:R-:W-:Y:S02]  /*7b70*/  FMNMX.FTZ R5, R195, R5, !PT ;  /* 0x00000005c3057209 */ /* 0x000fe40007810000 */
[----:B------:R-:W-:Y:S04]  /*7b80*/  ISETP.GT.AND P0, PT, R164, 0x30, P0 ;  /* 0x00000030a400780c */ /* 0x000fe80000704270 */
[----:B------:R-:W-:Y:S04]  /*7b90*/  ISETP.LT.OR P0, PT, R165, 0x31, P0 ;  /* 0x00000031a500780c */ /* 0x000fe80000701670 */
[----:B------:R-:W-:Y:S02]  /*7ba0*/  FSEL R177, R30, -INF , !P0 ;  /* 0xff8000001eb17808 */ /* 0x000fe40004000000 */
[----:B------:R-:W-:Y:S02]  /*7bb0*/  PLOP3.LUT P0, PT, PT, PT, UP0, 0x80, 0x0 ;  /* 0x000000000000781c */ /* 0x000fe40003f0f008 */
[----:B------:R-:W-:Y:S02]  /*7bc0*/  FMNMX.FTZ R5, R177, R5, !PT ;  /* 0x00000005b1057209 */ /* 0x000fe40007810000 */
[C---:B------:R-:W-:Y:S04]  /*7bd0*/  ISETP.GT.AND P0, PT, R164.reuse, 0x31, P0 ;  /* 0x00000031a400780c */ /* 0x040fe80000704270 */
[----:B------:R-:W-:Y:S04]  /*7be0*/  ISETP.LT.OR P0, PT, R165, 0x32, P0 ;  /* 0x00000032a500780c */ /* 0x000fe80000701670 */
[----:B------:R-:W-:Y:S02]  /*7bf0*/  FSEL R175, R31, -INF , !P0 ;  /* 0xff8000001faf7808 */ /* 0x000fe40004000000 */
[----:B------:R-:W-:Y:S01]  /*7c00*/  PLOP3.LUT P0, PT, PT, PT, UP0, 0x80, 0x0 ;  /* 0x000000000000781c */ /* 0x000fe20003f0f008 */
[----:B------:R-:W-:Y:S01]  /*7c10*/  LDSM.16.MT88.4 R28, [R221+0x100] ;  /* 0x00010000dd1c783b */ /* 0x000fe20000004200 */
[----:B------:R-:W-:Y:S02]  /*7c20*/  FMNMX.FTZ R5, R175, R5, !PT ;  /* 0x00000005af057209 */ /* 0x000fe40007810000 */
[----:B------:R-:W-:Y:S04]  /*7c30*/  ISETP.GT.AND P0, PT, R164, 0x38, P0 ;  /* 0x00000038a400780c */ /* 0x000fe80000704270 */
[----:B------:R-:W-:Y:S04]  /*7c40*/  ISETP.LT.OR P0, PT, R165, 0x39, P0 ;  /* 0x00000039a500780c */ /* 0x000fe80000701670 */
[----:B------:R-:W-:Y:S02]  /*7c50*/  FSEL R173, R34, -INF , !P0 ;  /* 0xff80000022ad7808 */ /* 0x000fe40004000000 */
[----:B------:R-:W-:Y:S01]  /*7c60*/  PLOP3.LUT P0, PT, PT, PT, UP0, 0x80, 0x0 ;  /* 0x000000000000781c */ /* 0x000fe20003f0f008 */
[----:B------:R-:W-:Y:S01]  /*7c70*/  UISETP.GT.AND UP0, UPT, UR21, UR4, UPT ;  /* 0x000000041500728c */ /* 0x000fe2000bf04270 */
[----:B------:R-:W-:Y:S01]  /*7c80*/  FMNMX.FTZ R5, R173, R5, !PT ;  /* 0x00000005ad057209 */ /* 0x000fe20007810000 */
[----:B------:R-:W-:Y:S01]  /*7c90*/  UIADD3 UR21, UR21, -0x1, URZ ;  /* 0xffffffff15157890 */ /* 0x000fe2000fffe03f */
[----:B------:R-:W-:Y:S04]  /*7ca0*/  ISETP.GT.AND P0, PT, R164, 0x39, P0 ;  /* 0x00000039a400780c */ /* 0x000fe80000704270 */
[----:B------:R-:W-:Y:S04]  /*7cb0*/  ISETP.LT.OR P0, PT, R165, 0x3a, P0 ;  /* 0x0000003aa500780c */ /* 0x000fe80000701670 */
[----:B------:R-:W-:Y:S02]  /*7cc0*/  FSEL R165, R35, -INF , !P0 ;  /* 0xff80000023a57808 */ /* 0x000fe40004000000 */
[----:B------:R-:W-:Y:S02]  /*7cd0*/  FSETP.NEU.FTZ.AND P0, PT, R0, -INF , PT ;  /* 0xff8000000000780b */ /* 0x000fe40003f1d000 */
[----:B------:R-:W-:Y:S02]  /*7ce0*/  FMNMX.FTZ R5, R165, R5, !PT ;  /* 0x00000005a5057209 */ /* 0x000fe40007810000 */
[----:B------:R-:W-:Y:S03]  /*7cf0*/  FSEL R186, R186, RZ, P0 ;  /* 0x000000ffbaba7208 */ /* 0x000fe60000000000 */
[----:B------:R-:W1:Y:S02]  /*7d00*/  SHFL.BFLY PT, R4, R5, 0x2, 0x1f ;  /* 0x0c401f0005047f89 */ /* 0x000e6400000e0000 */
        /* <DEDUP_REMOVED lines=12> */
[--C-:B------:R-:W-:Y:S01]  /*7dd0*/  FFMA.FTZ R190, R190, c[0x0][0x2d0], -R186.reuse ;  /* 0x0000b400bebe7a23 */ /* 0x100fe200000108ba */
[----:B-1----:R-:W-:Y:S01]  /*7de0*/  FMNMX.FTZ R4, R5, R4, !PT ;  /* 0x0000000405047209 */ /* 0x002fe20007810000 */
[--C-:B------:R-:W-:Y:S01]  /*7df0*/  FFMA.FTZ R199, R199, c[0x0][0x2d0], -R186.reuse ;  /* 0x0000b400c7c77a23 */ /* 0x100fe200000108ba */
[----:B------:R-:W-:Y:S01]  /*7e00*/  FSEL R5, R0, RZ, P0 ;  /* 0x000000ff00057208 */ /* 0x000fe20000000000 */
[----:B------:R-:W-:Y:S02]  /*7e10*/  FFMA.FTZ R198, R198, c[0x0][0x2d0], -R186 ;  /* 0x0000b400c6c67a23 */ /* 0x000fe400000108ba */
[----:B------:R-:W1:Y:S01]  /*7e20*/  SHFL.BFLY PT, R164, R4, 0x1, 0x1f ;  /* 0x0c201f0004a47f89 */ /* 0x000e6200000e0000 */
[----:B------:R-:W-:Y:S01]  /*7e30*/  MUFU.EX2 R166, R166 ;  /* 0x000000a600a67308 */ /* 0x000fe20000000800 */
[----:B------:R-:W-:Y:S04]  /*7e40*/  FADD.FTZ R3, -R5, R3 ;  /* 0x0000000305037221 */ /* 0x000fe80000010100 */
[----:B------:R-:W-:Y:S05]  /*7e50*/  FMUL.FTZ R3, R3, c[0x0][0x2d0] ;  /* 0x0000b40003037a20 */ /* 0x000fea0000410000 */
[----:B------:R-:W3:Y:S01]  /*7e60*/  MUFU.EX2 R180, R180 ;  /* 0x000000b400b47308 */ /* 0x000ee20000000800 */
[----:B--2---:R-:W-:Y:S09]  /*7e70*/  F2FP.BF16.PACK_AB R168, R167, R181 ;  /* 0x000000b5a7a8723e */ /* 0x004ff200000010ff */
[----:B------:R-:W2:Y:S01]  /*7e80*/  MUFU.EX2 R3, R3 ;  /* 0x0000000300037308 */ /* 0x000ea20000000800 */
[----:B-1----:R-:W-:Y:S04]  /*7e90*/  FMNMX.FTZ R164, R4, R164, !PT ;  /* 0x000000a404a47209 */ /* 0x002fe80007810000 */
[C---:B------:R-:W-:Y:S01]  /*7ea0*/  FSETP.NEU.FTZ.AND P0, PT, R164.reuse, -INF , PT ;  /* 0xff800000a400780b */ /* 0x040fe20003f1d000 */
[C---:B------:R-:W-:Y:S04]  /*7eb0*/  FMUL.FTZ R172, R164.reuse, c[0x0][0x2d0] ;  /* 0x0000b400a4ac7a20 */ /* 0x040fe80000410000 */
[----:B------:R-:W-:Y:S01]  /*7ec0*/  MUFU.EX2 R187, R187 ;  /* 0x000000bb00bb7308 */ /* 0x000fe20000000800 */
[----:B------:R-:W-:Y:S02]  /*7ed0*/  FSEL R4, R164, RZ, P0 ;  /* 0x000000ffa4047208 */ /* 0x000fe40000000000 */
[----:B------:R-:W-:Y:S02]  /*7ee0*/  FSEL R172, R172, RZ, P0 ;  /* 0x000000ffacac7208 */ /* 0x000fe40000000000 */
[----:B---3--:R-:W-:Y:S01]  /*7ef0*/  F2FP.BF16.PACK_AB R170, R180, R166 ;  /* 0x000000a6b4aa723e */ /* 0x008fe200000010ff */
[----:B------:R-:W-:Y:S01]  /*7f00*/  FADD.FTZ R2, -R4, R2 ;  /* 0x0000000204027221 */ /* 0x000fe20000010100 */
[----:B------:R-:W-:Y:S01]  /*7f10*/  PLOP3.LUT P0, PT, PT, PT, UP0, 0x80, 0x0 ;  /* 0x000000000000781c */ /* 0x000fe20003f0f008 */
[--C-:B------:R-:W-:Y:S02]  /*7f20*/  FFMA.FTZ R185, R6, c[0x0][0x2d0], -R172.reuse ;  /* 0x0000b40006b97a23 */ /* 0x100fe400000108ac */
[--C-:B------:R-:W-:Y:S01]  /*7f30*/  FFMA.FTZ R184, R7, c[0x0][0x2d0], -R172.reuse ;  /* 0x0000b40007b87a23 */ /* 0x100fe200000108ac */
[----:B------:R-:W-:Y:S01]  /*7f40*/  MUFU.EX2 R188, R188 ;  /* 0x000000bc00bc7308 */ /* 0x000fe20000000800 */
[--C-:B------:R-:W-:Y:S02]  /*7f50*/  FFMA.FTZ R183, R10, c[0x0][0x2d0], -R172.reuse ;  /* 0x0000b4000ab77a23 */ /* 0x100fe400000108ac */
[--C-:B------:R-:W-:Y:S02]  /*7f60*/  FFMA.FTZ R182, R11, c[0x0][0x2d0], -R172.reuse ;  /* 0x0000b4000bb67a23 */ /* 0x100fe400000108ac */
[----:B------:R-:W-:Y:S02]  /*7f70*/  FMUL.FTZ R2, R2, c[0x0][0x2d0] ;  /* 0x0000b40002027a20 */ /* 0x000fe40000410000 */
[C---:B--2---:R-:W-:Y:S01]  /*7f80*/  FMUL.FTZ R4, R3.reuse, R160 ;  /* 0x000000a003047220 */ /* 0x044fe20000410000 */
[----:B------:R-:W-:Y:S01]  /*7f90*/  MOV R160, R16 ;  /* 0x0000001000a07202 */ /* 0x000fe20000000f00 */
[C---:B------:R-:W-:Y:S01]  /*7fa0*/  FMUL.FTZ R5, R3.reuse, R161 ;  /* 0x000000a103057220 */ /* 0x040fe20000410000 */
[----:B------:R-:W-:Y:S01]  /*7fb0*/  MUFU.EX2 R185, R185 ;  /* 0x000000b900b97308 */ /* 0x000fe20000000800 */
[----:B------:R-:W-:Y:S01]  /*7fc0*/  MOV R161, R171 ;  /* 0x000000ab00a17202 */ /* 0x000fe20000000f00 */
[C---:B------:R-:W-:Y:S02]  /*7fd0*/  FMUL.FTZ R8, R3.reuse, R156 ;  /* 0x0000009c03087220 */ /* 0x040fe40000410000 */
[C---:B------:R-:W-:Y:S02]  /*7fe0*/  FMUL.FTZ R9, R3.reuse, R157 ;  /* 0x0000009d03097220 */ /* 0x040fe40000410000 */
[C---:B------:R-:W-:Y:S02]  /*7ff0*/  FMUL.FTZ R16, R3.reuse, R136 ;  /* 0x0000008803107220 */ /* 0x040fe40000410000 */
[C---:B------:R-:W-:Y:S02]  /*8000*/  FMUL.FTZ R17, R3.reuse, R137 ;  /* 0x0000008903117220 */ /* 0x040fe40000410000 */
[----:B------:R-:W1:Y:S01]  /*8010*/  MUFU.EX2 R2, R2 ;  /* 0x0000000200027308 */ /* 0x000e620000000800 */
[C---:B------:R-:W-:Y:S02]  /*8020*/  FMUL.FTZ R24, R3.reuse, R144 ;  /* 0x0000009003187220 */ /* 0x040fe40000410000 */
[C---:B------:R-:W-:Y:S02]  /*8030*/  FMUL.FTZ R25, R3.reuse, R145 ;  /* 0x0000009103197220 */ /* 0x040fe40000410000 */
[C---:B------:R-:W-:Y:S02]  /*8040*/  FMUL.FTZ R32, R3.reuse, R152 ;  /* 0x0000009803207220 */ /* 0x040fe40000410000 */
[----:B------:R-:W-:Y:S02]  /*8050*/  FMUL.FTZ R33, R3, R153 ;  /* 0x0000009903217220 */ /* 0x000fe40000410000 */
[--C-:B------:R-:W-:Y:S01]  /*8060*/  FFMA.FTZ R177, R177, c[0x0][0x2d0], -R172.reuse ;  /* 0x0000b400b1b17a23 */ /* 0x100fe200000108ac */
[----:B------:R-:W2:Y:S01]  /*8070*/  MUFU.EX2 R184, R184 ;  /* 0x000000b800b87308 */ /* 0x000ea20000000800 */
[--C-:B------:R-:W-:Y:S02]  /*8080*/  FFMA.FTZ R175, R175, c[0x0][0x2d0], -R172.reuse ;  /* 0x0000b400afaf7a23 */ /* 0x100fe400000108ac */
[--C-:B------:R-:W-:Y:S02]  /*8090*/  FFMA.FTZ R173, R173, c[0x0][0x2d0], -R172.reuse ;  /* 0x0000b400adad7a23 */ /* 0x100fe400000108ac */
        /* <DEDUP_REMOVED lines=8> */
[C---:B------:R-:W-:Y:S01]  /*8120*/  FMUL.FTZ R10, R2.reuse, R158 ;  /* 0x0000009e020a7220 */ /* 0x040fe20000410000 */
[----:B------:R-:W1:Y:S01]  /*8130*/  MUFU.EX2 R182, R182 ;  /* 0x000000b600b67308 */ /* 0x000e620000000800 */
[C---:B------:R-:W-:Y:S02]  /*8140*/  FMUL.FTZ R11, R2.reuse, R159 ;  /* 0x0000009f020b7220 */ /* 0x040fe40000410000 */
[----:B------:R-:W-:Y:S01]  /*8150*/  FMUL.FTZ R18, R2, R138 ;  /* 0x0000008a02127220 */ /* 0x000fe20000410000 */
[----:B--2---:R-:W-:Y:S01]  /*8160*/  F2FP.BF16.PACK_AB R169, R184, R185 ;  /* 0x000000b9b8a9723e */ /* 0x004fe200000010ff */
[C---:B------:R-:W-:Y:S01]  /*8170*/  FMUL.FTZ R19, R2.reuse, R139 ;  /* 0x0000008b02137220 */ /* 0x040fe20000410000 */
[----:B------:R-:W-:Y:S01]  /*8180*/  LDSM.16.MT88.4 R156, [R227+0x4900] ;  /* 0x00490000e39c783b */ /* 0x000fe20000004200 */
[C---:B------:R-:W-:Y:S02]  /*8190*/  FMUL.FTZ R26, R2.reuse, R146 ;  /* 0x00000092021a7220 */ /* 0x040fe40000410000 */
[C---:B------:R-:W-:Y:S01]  /*81a0*/  FMUL.FTZ R27, R2.reuse, R147 ;  /* 0x00000093021b7220 */ /* 0x040fe20000410000 */
[----:B------:R-:W-:Y:S01]  /*81b0*/  MUFU.EX2 R189, R189 ;  /* 0x000000bd00bd7308 */ /* 0x000fe20000000800 */
[C---:B------:R-:W-:Y:S02]  /*81c0*/  FMUL.FTZ R34, R2.reuse, R154 ;  /* 0x0000009a02227220 */ /* 0x040fe40000410000 */
[C---:B------:R-:W-:Y:S01]  /*81d0*/  FMUL.FTZ R35, R2.reuse, R155 ;  /* 0x0000009b02237220 */ /* 0x040fe20000410000 */
[----:B------:R-:W-:Y:S01]  /*81e0*/  LDSM.16.MT88.4 R136, [R227+0x2100] ;  /* 0x00210000e388783b */ /* 0x000fe20000004200 */
[C---:B------:R-:W-:Y:S02]  /*81f0*/  FMUL.FTZ R38, R2.reuse, R38 ;  /* 0x0000002602267220 */ /* 0x040fe40000410000 */
[C---:B------:R-:W-:Y:S02]  /*8200*/  FMUL.FTZ R39, R2.reuse, R39 ;  /* 0x0000002702277220 */ /* 0x040fe40000410000 */
[C---:B------:R-:W-:Y:S01]  /*8210*/  FMUL.FTZ R42, R2.reuse, R42 ;  /* 0x0000002a022a7220 */ /* 0x040fe20000410000 */
[----:B------:R-:W-:Y:S01]  /*8220*/  MUFU.EX2 R190, R190 ;  /* 0x000000be00be7308 */ /* 0x000fe20000000800 */
[----:B------:R-:W-:Y:S01]  /*8230*/  FMUL.FTZ R43, R2, R43 ;  /* 0x0000002b022b7220 */ /* 0x000fe20000410000 */
[----:B------:R-:W-:Y:S01]  /*8240*/  LDSM.16.MT88.4 R144, [R222+0x900] ;  /* 0x00090000de90783b */ /* 0x000fe20000004200 */
[C---:B------:R-:W-:Y:S01]  /*8250*/  FMUL.FTZ R45, R3.reuse, R45 ;  /* 0x0000002d032d7220 */ /* 0x040fe20000410000 */
[----:B-1----:R-:W-:Y:S01]  /*8260*/  F2FP.BF16.PACK_AB R171, R182, R183 ;  /* 0x000000b7b6ab723e */ /* 0x002fe200000010ff */
[C---:B------:R-:W-:Y:S02]  /*8270*/  FMUL.FTZ R46, R2.reuse, R46 ;  /* 0x0000002e022e7220 */ /* 0x040fe40000410000 */
[C---:B------:R-:W-:Y:S02]  /*8280*/  FMUL.FTZ R47, R2.reuse, R47 ;  /* 0x0000002f022f7220 */ /* 0x040fe40000410000 */
[C---:B------:R-:W-:Y:S01]  /*8290*/  FMUL.FTZ R48, R3.reuse, R48 ;  /* 0x0000003003307220 */ /* 0x040fe20000410000 */
[----:B------:R-:W-:Y:S01]  /*82a0*/  LDSM.16.MT88.4 R152, [R227+0x2900] ;  /* 0x00290000e398783b */ /* 0x000fe20000004200 */
[C---:B------:R-:W-:Y:S01]  /*82b0*/  HMMA.16816.F32.BF16 R4, R168.reuse, R12, R4 ;  /* 0x0000000ca804723c */ /* 0x040fe20000041804 */
[----:B------:R-:W-:Y:S04]  /*82c0*/  MUFU.EX2 R199, R199 ;  /* 0x000000c700c77308 */ /* 0x000fe80000000800 */
[C---:B------:R-:W-:Y:S02]  /*82d0*/  FMUL.FTZ R49, R3.reuse, R49 ;  /* 0x0000003103317220 */ /* 0x040fe40000410000 */
[C---:B------:R-:W-:Y:S01]  /*82e0*/  FMUL.FTZ R12, R3.reuse, R132 ;  /* 0x00000084030c7220 */ /* 0x040fe20000410000 */
[C---:B------:R-:W-:Y:S03]  /*82f0*/  HMMA.16816.F32.BF16 R8, R168.reuse, R14, R8 ;  /* 0x0000000ea808723c */ /* 0x040fe60000041808 */
[----:B------:R-:W-:Y:S01]  /*8300*/  MUFU.EX2 R198, R198 ;  /* 0x000000c600c67308 */ /* 0x000fe20000000800 */
[C---:B------:R-:W-:Y:S02]  /*8310*/  FMUL.FTZ R13, R3.reuse, R133 ;  /* 0x00000085030d7220 */ /* 0x040fe40000410000 */
[C---:B------:R-:W-:Y:S02]  /*8320*/  FMUL.FTZ R50, R2.reuse, R50 ;  /* 0x0000003202327220 */ /* 0x040fe40000410000 */
[C---:B------:R-:W-:Y:S04]  /*8330*/  FMUL.FTZ R14, R2.reuse, R134 ;  /* 0x00000086020e7220 */ /* 0x040fe80000410000 */
[C---:B------:R-:W-:Y:S02]  /*8340*/  FMUL.FTZ R15, R2.reuse, R135 ;  /* 0x00000087020f7220 */ /* 0x040fe40000410000 */
[----:B------:R-:W1:Y:S01]  /*8350*/  LDSM.16.MT88.4 R132, [R220+0x100] ;  /* 0x00010000dc84783b */ /* 0x000e620000004200 */
[C---:B------:R-:W-:Y:S02]  /*8360*/  FMUL.FTZ R51, R2.reuse, R51 ;  /* 0x0000003302337220 */ /* 0x040fe40000410000 */
[C---:B------:R-:W-:Y:S02]  /*8370*/  FMUL.FTZ R52, R3.reuse, R52 ;  /* 0x0000003403347220 */ /* 0x040fe40000410000 */
[C---:B------:R-:W-:Y:S03]  /*8380*/  HMMA.16816.F32.BF16 R12, R168.reuse, R20, R12 ;  /* 0x00000014a80c723c */ /* 0x040fe6000004180c */
[C---:B------:R-:W-:Y:S02]  /*8390*/  FMUL.FTZ R53, R3.reuse, R53 ;  /* 0x0000003503357220 */ /* 0x040fe40000410000 */
[C---:B------:R-:W-:Y:S02]  /*83a0*/  FMUL.FTZ R54, R2.reuse, R54 ;  /* 0x0000003602367220 */ /* 0x040fe40000410000 */
[C---:B------:R-:W-:Y:S01]  /*83b0*/  FMUL.FTZ R20, R3.reuse, R140 ;  /* 0x0000008c03147220 */ /* 0x040fe20000410000 */
[C---:B------:R-:W-:Y:S04]  /*83c0*/  HMMA.16816.F32.BF16 R16, R168.reuse, R22, R16 ;  /* 0x00000016a810723c */ /* 0x040fe80000041810 */
[C---:B------:R-:W-:Y:S02]  /*83d0*/  FMUL.FTZ R21, R3.reuse, R141 ;  /* 0x0000008d03157220 */ /* 0x040fe40000410000 */
[C---:B------:R-:W-:Y:S02]  /*83e0*/  FMUL.FTZ R55, R2.reuse, R55 ;  /* 0x0000003702377220 */ /* 0x040fe40000410000 */
[C---:B------:R-:W-:Y:S04]  /*83f0*/  FMUL.FTZ R22, R2.reuse, R142 ;  /* 0x0000008e02167220 */ /* 0x040fe80000410000 */
[C---:B------:R-:W-:Y:S02]  /*8400*/  FMUL.FTZ R23, R2.reuse, R143 ;  /* 0x0000008f02177220 */ /* 0x040fe40000410000 */
[----:B------:R-:W2:Y:S01]  /*8410*/  LDSM.16.MT88.4 R140, [R222+0x2100] ;  /* 0x00210000de8c783b */ /* 0x000ea20000004200 */
        /* <DEDUP_REMOVED lines=11> */
[----:B------:R-:W-:Y:S01]  /*84d0*/  LDSM.16.MT88.4 R148, [R220+0x900] ;  /* 0x00090000dc94783b */ /* 0x000fe20000004200 */
[C---:B------:R-:W-:Y:S02]  /*84e0*/  FMUL.FTZ R61, R3.reuse, R61 ;  /* 0x0000003d033d7220 */ /* 0x040fe40000410000 */
[C---:B------:R-:W-:Y:S02]  /*84f0*/  FMUL.FTZ R62, R2.reuse, R62 ;  /* 0x0000003e023e7220 */ /* 0x040fe40000410000 */
        /* <DEDUP_REMOVED lines=8> */
[C---:B------:R-:W-:Y:S04]  /*8580*/  HMMA.16816.F32.BF16 R36, R168.reuse, R136, R36 ;  /* 0x00000088a824723c */ /* 0x040fe80000041824 */
        /* <DEDUP_REMOVED lines=78> */
[----:B------:R-:W3:Y:S02]  /*8a70*/  LDSM.16.MT88.4 R136, [R227+0x900] ;  /* 0x00090000e388783b */ /* 0x000ee40000004200 */
[C---:B------:R-:W-:Y:S02]  /*8a80*/  FMUL.FTZ R118, R2.reuse, R118 ;  /* 0x0000007602767220 */ /* 0x040fe40000410000 */
[----:B------:R-:W-:Y:S02]  /*8a90*/  FMUL.FTZ R119, R2, R119 ;  /* 0x0000007702777220 */ /* 0x000fe40000410000 */
[--C-:B------:R-:W-:Y:S02]  /*8aa0*/  FFMA.FTZ R191, R191, c[0x0][0x2d0], -R172.reuse ;  /* 0x0000b400bfbf7a23 */ /* 0x100fe400000108ac */
[--C-:B------:R-:W-:Y:S03]  /*8ab0*/  FFMA.FTZ R192, R192, c[0x0][0x2d0], -R172.reuse ;  /* 0x0000b400c0c07a23 */ /* 0x100fe600000108ac */
[C---:B--2---:R-:W-:Y:S01]  /*8ac0*/  HMMA.16816.F32.BF16 R116, R168.reuse, R140, R116 ;  /* 0x0000008ca874723c */ /* 0x044fe20000041874 */
[----:B------:R-:W-:Y:S02]  /*8ad0*/  MUFU.EX2 R191, R191 ;  /* 0x000000bf00bf7308 */ /* 0x000fe40000000800 */
[--C-:B------:R-:W-:Y:S02]  /*8ae0*/  FFMA.FTZ R193, R193, c[0x0][0x2d0], -R172.reuse ;  /* 0x0000b400c1c17a23 */ /* 0x100fe400000108ac */
[C---:B------:R-:W-:Y:S02]  /*8af0*/  FMUL.FTZ R120, R3.reuse, R120 ;  /* 0x0000007803787220 */ /* 0x040fe40000410000 */
[----:B------:R-:W-:Y:S02]  /*8b00*/  FMUL.FTZ R121, R3, R121 ;  /* 0x0000007903797220 */ /* 0x000fe40000410000 */
[C---:B------:R-:W-:Y:S02]  /*8b10*/  FMUL.FTZ R122, R2.reuse, R122 ;  /* 0x0000007a027a7220 */ /* 0x040fe40000410000 */
[----:B------:R-:W2:Y:S01]  /*8b20*/  MUFU.EX2 R192, R192 ;  /* 0x000000c000c07308 */ /* 0x000ea20000000800 */
[----:B------:R-:W-:Y:S02]  /*8b30*/  FMUL.FTZ R123, R2, R123 ;  /* 0x0000007b027b7220 */ /* 0x000fe40000410000 */
[--C-:B------:R-:W-:Y:S02]  /*8b40*/  FFMA.FTZ R194, R194, c[0x0][0x2d0], -R172.reuse ;  /* 0x0000b400c2c27a23 */ /* 0x100fe400000108ac */
[--C-:B------:R-:W-:Y:S02]  /*8b50*/  FFMA.FTZ R252, R252, c[0x0][0x2d0], -R172.reuse ;  /* 0x0000b400fcfc7a23 */ /* 0x100fe400000108ac */
[--C-:B------:R-:W-:Y:S01]  /*8b60*/  FFMA.FTZ R197, R197, c[0x0][0x2d0], -R172.reuse ;  /* 0x0000b400c5c57a23 */ /* 0x100fe200000108ac */
[C---:B------:R-:W-:Y:S01]  /*8b70*/  HMMA.16816.F32.BF16 R120, R168.reuse, R142, R120 ;  /* 0x0000008ea878723c */ /* 0x040fe20000041878 */
[----:B------:R-:W4:Y:S01]  /*8b80*/  LDSM.16.MT88.4 R140, [R221+0x900] ;  /* 0x00090000dd8c783b */ /* 0x000f220000004200 */
[----:B------:R-:W-:Y:S01]  /*8b90*/  MUFU.EX2 R193, R193 ;  /* 0x000000c100c17308 */ /* 0x000fe20000000800 */
[C---:B------:R-:W-:Y:S02]  /*8ba0*/  FMUL.FTZ R124, R3.reuse, R124 ;  /* 0x0000007c037c7220 */ /* 0x040fe40000410000 */
[----:B------:R-:W-:Y:S02]  /*8bb0*/  FMUL.FTZ R125, R3, R125 ;  /* 0x0000007d037d7220 */ /* 0x000fe40000410000 */
[C---:B------:R-:W-:Y:S02]  /*8bc0*/  FMUL.FTZ R126, R2.reuse, R126 ;  /* 0x0000007e027e7220 */ /* 0x040fe40000410000 */
[----:B------:R-:W-:Y:S03]  /*8bd0*/  FMUL.FTZ R127, R2, R127 ;  /* 0x0000007f027f7220 */ /* 0x000fe60000410000 */
[----:B------:R-:W5:Y:S01]  /*8be0*/  MUFU.EX2 R194, R194 ;  /* 0x000000c200c27308 */ /* 0x000f620000000800 */
[--C-:B------:R-:W-:Y:S02]  /*8bf0*/  FFMA.FTZ R196, R196, c[0x0][0x2d0], -R172.reuse ;  /* 0x0000b400c4c47a23 */ /* 0x100fe400000108ac */
[--C-:B------:R-:W-:Y:S01]  /*8c00*/  FFMA.FTZ R195, R195, c[0x0][0x2d0], -R172.reuse ;  /* 0x0000b400c3c37a23 */ /* 0x100fe200000108ac */
[C---:B-1----:R-:W-:Y:S03]  /*8c10*/  HMMA.16816.F32.BF16 R124, R168.reuse, R132, R124 ;  /* 0x00000084a87c723c */ /* 0x042fe6000004187c */
[C---:B------:R-:W-:Y:S02]  /*8c20*/  FMUL.FTZ R128, R3.reuse, R128 ;  /* 0x0000008003807220 */ /* 0x040fe40000410000 */
[----:B------:R-:W-:Y:S01]  /*8c30*/  FMUL.FTZ R129, R3, R129 ;  /* 0x0000008103817220 */ /* 0x000fe20000410000 */
[----:B------:R-:W1:Y:S01]  /*8c40*/  MUFU.EX2 R252, R252 ;  /* 0x000000fc00fc7308 */ /* 0x000e620000000800 */
[----:B------:R-:W-:Y:S01]  /*8c50*/  FMUL.FTZ R130, R2, R130 ;  /* 0x0000008202827220 */ /* 0x000fe20000410000 */
[----:B------:R-:W-:Y:S01]  /*8c60*/  F2FP.BF16.PACK_AB R132, R188, R187 ;  /* 0x000000bbbc84723e */ /* 0x000fe200000010ff */
[----:B------:R-:W-:Y:S03]  /*8c70*/  FMUL.FTZ R131, R2, R131 ;  /* 0x0000008302837220 */ /* 0x000fe60000410000 */
[----:B------:R-:W-:Y:S01]  /*8c80*/  FFMA.FTZ R172, R165, c[0x0][0x2d0], -R172 ;  /* 0x0000b400a5ac7a23 */ /* 0x000fe200000108ac */
[----:B--2---:R-:W-:Y:S01]  /*8c90*/  F2FP.BF16.PACK_AB R133, R192, R191 ;  /* 0x000000bfc085723e */ /* 0x004fe200000010ff */
[----:B------:R-:W-:Y:S01]  /*8ca0*/  FFMA.FTZ R181, R3, R240, R181 ;  /* 0x000000f003b57223 */ /* 0x000fe200000100b5 */
[----:B------:R-:W-:Y:S01]  /*8cb0*/  MOV R3, R0 ;  /* 0x0000000000037202 */ /* 0x000fe20000000f00 */
[----:B------:R-:W-:Y:S01]  /*8cc0*/  HMMA.16816.F32.BF16 R128, R168, R134, R128 ;  /* 0x00000086a880723c */ /* 0x000fe20000041880 */
[----:B------:R-:W-:Y:S02]  /*8cd0*/  MUFU.EX2 R165, R172 ;  /* 0x000000ac00a57308 */ /* 0x000fe40000000800 */
[----:B------:R-:W-:Y:S02]  /*8ce0*/  FFMA.FTZ R185, R2, R239, R185 ;  /* 0x000000ef02b97223 */ /* 0x000fe400000100b9 */
[----:B------:R-:W-:Y:S02]  /*8cf0*/  FADD.FTZ R181, R167, R181 ;  /* 0x000000b5a7b57221 */ /* 0x000fe40000010000 */
[----:B------:R-:W-:Y:S01]  /*8d00*/  F2FP.BF16.PACK_AB R134, R190, R189 ;  /* 0x000000bdbe86723e */ /* 0x000fe200000010ff */
[----:B------:R-:W-:Y:S01]  /*8d10*/  FADD.FTZ R185, R184, R185 ;  /* 0x000000b9b8b97221 */ /* 0x000fe20000010000 */
[----:B-----5:R-:W-:Y:S02]  /*8d20*/  F2FP.BF16.PACK_AB R135, R194, R193 ;  /* 0x000000c1c287723e */ /* 0x020fe400000010ff */
[----:B------:R-:W-:Y:S01]  /*8d30*/  MUFU.EX2 R197, R197 ;  /* 0x000000c500c57308 */ /* 0x000fe20000000800 */
[----:B------:R-:W-:Y:S01]  /*8d40*/  MOV R171, R161 ;  /* 0x000000a100ab7202 */ /* 0x000fe20000000f00 */
[----:B------:R-:W-:Y:S01]  /*8d50*/  FADD.FTZ R166, R166, R181 ;  /* 0x000000b5a6a67221 */ /* 0x000fe20000010000 */
[----:B------:R-:W-:Y:S01]  /*8d60*/  MOV R170, R160 ;  /* 0x000000a000aa7202 */ /* 0x000fe20000000f00 */
[----:B------:R-:W-:Y:S01]  /*8d70*/  FADD.FTZ R185, R183, R185 ;  /* 0x000000b9b7b97221 */ /* 0x000fe20000010000 */
[C---:B---3--:R-:W-:Y:S01]  /*8d80*/  HMMA.16816.F32.BF16 R4, R132.reuse, R136, R4 ;  /* 0x000000888404723c */ /* 0x048fe20000041804 */
[----:B------:R-:W-:Y:S04]  /*8d90*/  LDSM.16.MT88.4 R160, [R222+0x4900] ;  /* 0x00490000dea0783b */ /* 0x000fe80000004200 */
[----:B------:R-:W-:Y:S01]  /*8da0*/  MUFU.EX2 R196, R196 ;  /* 0x000000c400c47308 */ /* 0x000fe20000000800 */
[----:B------:R-:W-:Y:S02]  /*8db0*/  FADD.FTZ R166, R180, R166 ;  /* 0x000000a6b4a67221 */ /* 0x000fe40000010000 */
[C---:B------:R-:W-:Y:S01]  /*8dc0*/  HMMA.16816.F32.BF16 R8, R132.reuse, R138, R8 ;  /* 0x0000008a8408723c */ /* 0x040fe20000041808 */
[----:B------:R-:W2:Y:S03]  /*8dd0*/  LDSM.16.MT88.4 R136, [R222+0x2900] ;  /* 0x00290000de88783b */ /* 0x000ea60000004200 */
[----:B------:R-:W-:Y:S02]  /*8de0*/  FADD.FTZ R182, R182, R185 ;  /* 0x000000b9b6b67221 */ /* 0x000fe40000010000 */
[----:B------:R-:W-:Y:S01]  /*8df0*/  FADD.FTZ R187, R187, R166 ;  /* 0x000000a6bbbb7221 */ /* 0x000fe20000010000 */
[----:B------:R-:W-:Y:S01]  /*8e00*/  MUFU.EX2 R195, R195 ;  /* 0x000000c300c37308 */ /* 0x000fe20000000800 */
[C---:B------:R-:W-:Y:S04]  /*8e10*/  HMMA.16816.F32.BF16 R12, R132.reuse, R144, R12 ;  /* 0x00000090840c723c */ /* 0x040fe8000004180c */
[----:B------:R-:W-:Y:S02]  /*8e20*/  FADD.FTZ R182, R191, R182 ;  /* 0x000000b6bfb67221 */ /* 0x000fe40000010000 */
[----:B------:R-:W-:Y:S02]  /*8e30*/  FADD.FTZ R187, R188, R187 ;  /* 0x000000bbbcbb7221 */ /* 0x000fe40000010000 */
[C---:B------:R-:W-:Y:S01]  /*8e40*/  HMMA.16816.F32.BF16 R16, R132.reuse, R146, R16 ;  /* 0x000000928410723c */ /* 0x040fe20000041810 */
[----:B------:R-:W-:Y:S03]  /*8e50*/  LDSM.16.MT88.4 R144, [R220+0x2900] ;  /* 0x00290000dc90783b */ /* 0x000fe60000004200 */
[----:B------:R-:W-:Y:S02]  /*8e60*/  FADD.FTZ R192, R192, R182 ;  /* 0x000000b6c0c07221 */ /* 0x000fe40000010000 */
[----:B------:R-:W-:Y:S02]  /*8e70*/  FADD.FTZ R189, R189, R187 ;  /* 0x000000bbbdbd7221 */ /* 0x000fe40000010000 */
[C---:B----4-:R-:W-:Y:S04]  /*8e80*/  HMMA.16816.F32.BF16 R20, R132.reuse, R140, R20 ;  /* 0x0000008c8414723c */ /* 0x050fe80000041814 */
[----:B------:R-:W-:Y:S02]  /*8e90*/  FADD.FTZ R192, R193, R192 ;  /* 0x000000c0c1c07221 */ /* 0x000fe40000010000 */
[----:B------:R-:W-:Y:S02]  /*8ea0*/  FADD.FTZ R2, R190, R189 ;  /* 0x000000bdbe027221 */ /* 0x000fe40000010000 */
[C---:B------:R-:W-:Y:S01]  /*8eb0*/  HMMA.16816.F32.BF16 R24, R132.reuse, R142, R24 ;  /* 0x0000008e8418723c */ /* 0x040fe20000041818 */
[----:B------:R-:W3:Y:S03]  /*8ec0*/  LDSM.16.MT88.4 R140, [R221+0x2900] ;  /* 0x00290000dd8c783b */ /* 0x000ee60000004200 */
[----:B------:R-:W-:Y:S04]  /*8ed0*/  FADD.FTZ R194, R194, R192 ;  /* 0x000000c0c2c27221 */ /* 0x000fe80000010000 */
[C---:B------:R-:W-:Y:S04]  /*8ee0*/  HMMA.16816.F32.BF16 R28, R132.reuse, R148, R28 ;  /* 0x00000094841c723c */ /* 0x040fe8000004181c */
[----:B-1----:R-:W-:Y:S04]  /*8ef0*/  FADD.FTZ R194, R252, R194 ;  /* 0x000000c2fcc27221 */ /* 0x002fe80000010000 */
[C---:B------:R-:W-:Y:S01]  /*8f00*/  HMMA.16816.F32.BF16 R32, R132.reuse, R150, R32 ;  /* 0x000000968420723c */ /* 0x040fe20000041820 */
[----:B------:R-:W1:Y:S07]  /*8f10*/  LDSM.16.MT88.4 R148, [R221+0x4900] ;  /* 0x00490000dd94783b */ /* 0x000e6e0000004200 */
[C---:B------:R-:W-:Y:S08]  /*8f20*/  HMMA.16816.F32.BF16 R36, R132.reuse, R152, R36 ;  /* 0x000000988424723c */ /* 0x040ff00000041824 */
[C---:B------:R-:W-:Y:S01]  /*8f30*/  HMMA.16816.F32.BF16 R40, R132.reuse, R154, R40 ;  /* 0x0000009a8428723c */ /* 0x040fe20000041828 */
[----:B------:R-:W-:Y:S07]  /*8f40*/  LDSM.16.MT88.4 R152, [R222+0x1100] ;  /* 0x00110000de98783b */ /* 0x000fee0000004200 */
[C---:B--2---:R-:W-:Y:S08]  /*8f50*/  HMMA.16816.F32.BF16 R44, R132.reuse, R136, R44 ;  /* 0x00000088842c723c */ /* 0x044ff0000004182c */
[C---:B------:R-:W-:Y:S01]  /*8f60*/  HMMA.16816.F32.BF16 R48, R132.reuse, R138, R48 ;  /* 0x0000008a8430723c */ /* 0x040fe20000041830 */
[----:B------:R-:W2:Y:S07]  /*8f70*/  LDSM.16.MT88.4 R136, [R220+0x4900] ;  /* 0x00490000dc88783b */ /* 0x000eae0000004200 */
[C---:B---3--:R-:W-:Y:S08]  /*8f80*/  HMMA.16816.F32.BF16 R52, R132.reuse, R140, R52 ;  /* 0x0000008c8434723c */ /* 0x048ff00000041834 */
[C---:B------:R-:W-:Y:S01]  /*8f90*/  HMMA.16816.F32.BF16 R56, R132.reuse, R142, R56 ;  /* 0x0000008e8438723c */ /* 0x040fe20000041838 */
[----:B------:R-:W3:Y:S07]  /*8fa0*/  LDSM.16.MT88.4 R140, [R227+0x6900] ;  /* 0x00690000e38c783b */ /* 0x000eee0000004200 */
[C---:B------:R-:W-:Y:S07]  /*8fb0*/  HMMA.16816.F32.BF16 R60, R132.reuse, R144, R60 ;  /* 0x00000090843c723c */ /* 0x040fee000004183c */
[--C-:B------:R-:W-:Y:S01]  /*8fc0*/  FFMA.FTZ R144, R170, c[0x0][0x2d0], -R186.reuse ;  /* 0x0000b400aa907a23 */ /* 0x100fe200000108ba */
[C---:B------:R-:W-:Y:S01]  /*8fd0*/  HMMA.16816.F32.BF16 R64, R132.reuse, R146, R64 ;  /* 0x000000928440723c */ /* 0x040fe20000041840 */
[----:B------:R-:W-:Y:S07]  /*8fe0*/  MUFU.EX2 R170, R178 ;  /* 0x000000b200aa7308 */ /* 0x000fee0000000800 */
[C---:B------:R-:W-:Y:S03]  /*8ff0*/  HMMA.16816.F32.BF16 R68, R132.reuse, R156, R68 ;  /* 0x0000009c8444723c */ /* 0x040fe60000041844 */
[----:B------:R4:W-:Y:S05]  /*9000*/  MUFU.EX2 R169, R144 ;  /* 0x0000009000a97308 */ /* 0x0009ea0000000800 */
[C---:B------:R-:W-:Y:S01]  /*9010*/  HMMA.16816.F32.BF16 R72, R132.reuse, R158, R72 ;  /* 0x0000009e8448723c */ /* 0x040fe20000041848 */
[----:B------:R-:W-:Y:S07]  /*9020*/  LDSM.16.MT88.4 R156, [R220+0x1100] ;  /* 0x00110000dc9c783b */ /* 0x000fee0000004200 */
[C---:B------:R-:W-:Y:S08]  /*9030*/  HMMA.16816.F32.BF16 R76, R132.reuse, R160, R76 ;  /* 0x000000a0844c723c */ /* 0x040ff0000004184c */
[C---:B------:R-:W-:Y:S01]  /*9040*/  HMMA.16816.F32.BF16 R80, R132.reuse, R162, R80 ;  /* 0x000000a28450723c */ /* 0x040fe20000041850 */
[----:B------:R-:W-:Y:S07]  /*9050*/  LDSM.16.MT88.4 R160, [R222+0x5100] ;  /* 0x00510000dea0783b */ /* 0x000fee0000004200 */
[C---:B-1----:R-:W-:Y:S01]  /*9060*/  HMMA.16816.F32.BF16 R84, R132.reuse, R148, R84 ;  /* 0x000000948454723c */ /* 0x042fe20000041854 */
[----:B----4-:R-:W1:Y:S06]  /*9070*/  LDSM.16.MT88.4 R144, [R222+0x6900] ;  /* 0x00690000de90783b */ /* 0x010e6c0000004200 */
[--C-:B------:R-:W-:Y:S01]  /*9080*/  FFMA.FTZ R148, R171, c[0x0][0x2d0], -R186.reuse ;  /* 0x0000b400ab947a23 */ /* 0x100fe200000108ba */
[C---:B------:R-:W-:Y:S01]  /*9090*/  HMMA.16816.F32.BF16 R88, R132.reuse, R150, R88 ;  /* 0x000000968458723c */ /* 0x040fe20000041858 */
[----:B------:R-:W-:Y:S03]  /*90a0*/  MUFU.EX2 R171, R175 ;  /* 0x000000af00ab7308 */ /* 0x000fe60000000800 */
[----:B------:R-:W-:Y:S04]  /*90b0*/  FFMA.FTZ R186, R174, c[0x0][0x2d0], -R186 ;  /* 0x0000b400aeba7a23 */ /* 0x000fe800000108ba */
[C---:B--2---:R-:W-:Y:S03]  /*90c0*/  HMMA.16816.F32.BF16 R92, R132.reuse, R136, R92 ;  /* 0x00000088845c723c */ /* 0x044fe6000004185c */
[----:B------:R2:W4:Y:S05]  /*90d0*/  MUFU.EX2 R168, R148 ;  /* 0x0000009400a87308 */ /* 0x00052a0000000800 */
[C---:B------:R-:W-:Y:S01]  /*90e0*/  HMMA.16816.F32.BF16 R96, R132.reuse, R138, R96 ;  /* 0x0000008a8460723c */ /* 0x040fe20000041860 */
[----:B------:R-:W-:Y:S04]  /*90f0*/  LDSM.16.MT88.4 R136, [R220+0x6900] ;  /* 0x00690000dc88783b */ /* 0x000fe80000004200 */
[----:B------:R-:W-:Y:S03]  /*9100*/  MUFU.EX2 R186, R186 ;  /* 0x000000ba00ba7308 */ /* 0x000fe60000000800 */
[C---:B---3--:R-:W-:Y:S08]  /*9110*/  HMMA.16816.F32.BF16 R100, R132.reuse, R140, R100 ;  /* 0x0000008c8464723c */ /* 0x048ff00000041864 */
[C---:B------:R-:W-:Y:S01]  /*9120*/  HMMA.16816.F32.BF16 R104, R132.reuse, R142, R104 ;  /* 0x0000008e8468723c */ /* 0x040fe20000041868 */
[----:B------:R-:W-:Y:S07]  /*9130*/  LDSM.16.MT88.4 R140, [R227+0x1100] ;  /* 0x00110000e38c783b */ /* 0x000fee0000004200 */
[C---:B-1----:R-:W-:Y:S01]  /*9140*/  HMMA.16816.F32.BF16 R108, R132.reuse, R144, R108 ;  /* 0x00000090846c723c */ /* 0x042fe2000004186c */
[----:B--2---:R-:W1:Y:S07]  /*9150*/  LDSM.16.MT88.4 R148, [R221+0x6900] ;  /* 0x00690000dd94783b */ /* 0x004e6e0000004200 */
[C---:B------:R-:W-:Y:S01]  /*9160*/  HMMA.16816.F32.BF16 R112, R132.reuse, R146, R112 ;  /* 0x000000928470723c */ /* 0x040fe20000041870 */
[----:B------:R-:W2:Y:S07]  /*9170*/  LDSM.16.MT88.4 R144, [R221+0x1100] ;  /* 0x00110000dd90783b */ /* 0x000eae0000004200 */
[C---:B-1----:R-:W-:Y:S08]  /*9180*/  HMMA.16816.F32.BF16 R116, R132.reuse, R148, R116 ;  /* 0x000000948474723c */ /* 0x042ff00000041874 */
[C---:B------:R-:W-:Y:S01]  /*9190*/  HMMA.16816.F32.BF16 R120, R132.reuse, R150, R120 ;  /* 0x000000968478723c */ /* 0x040fe20000041878 */
[----:B------:R-:W-:Y:S07]  /*91a0*/  LDSM.16.MT88.4 R148, [R221+0x3100] ;  /* 0x00310000dd94783b */ /* 0x000fee0000004200 */
[C---:B------:R-:W-:Y:S08]  /*91b0*/  HMMA.16816.F32.BF16 R124, R132.reuse, R136, R124 ;  /* 0x00000088847c723c */ /* 0x040ff0000004187c */
[----:B------:R-:W-:Y:S01]  /*91c0*/  HMMA.16816.F32.BF16 R128, R132, R138, R128 ;  /* 0x0000008a8480723c */ /* 0x000fe20000041880 */
[----:B------:R-:W1:Y:S06]  /*91d0*/  LDSM.16.MT88.4 R136, [R227+0x3100] ;  /* 0x00310000e388783b */ /* 0x000e6c0000004200 */
[----:B----4-:R-:W-:Y:S02]  /*91e0*/  F2FP.BF16.PACK_AB R132, R168, R169 ;  /* 0x000000a9a884723e */ /* 0x010fe400000010ff */
[----:B------:R-:W-:Y:S03]  /*91f0*/  F2FP.BF16.PACK_AB R134, R198, R199 ;  /* 0x000000c7c686723e */ /* 0x000fe600000010ff */
[C---:B------:R-:W-:Y:S01]  /*9200*/  F2FP.BF16.PACK_AB R133, R197.reuse, R252 ;  /* 0x000000fcc585723e */ /* 0x040fe200000010ff */
[----:B------:R-:W-:Y:S01]  /*9210*/  FADD.FTZ R197, R197, R194 ;  /* 0x000000c2c5c57221 */ /* 0x000fe20000010000 */
[C---:B------:R-:W-:Y:S03]  /*9220*/  F2FP.BF16.PACK_AB R135, R195.reuse, R196 ;  /* 0x000000c4c387723e */ /* 0x040fe600000010ff */
[----:B------:R-:W-:Y:S04]  /*9230*/  FADD.FTZ R197, R196, R197 ;  /* 0x000000c5c4c57221 */ /* 0x000fe80000010000 */
[C---:B------:R-:W-:Y:S03]  /*9240*/  HMMA.16816.F32.BF16 R4, R132.reuse, R140, R4 ;  /* 0x0000008c8404723c */ /* 0x040fe60000041804 */
[----:B------:R-:W-:Y:S05]  /*9250*/  FADD.FTZ R195, R195, R197 ;  /* 0x000000c5c3c37221 */ /* 0x000fea0000010000 */
        /* <DEDUP_REMOVED lines=8> */
[C---:B------:R-:W-:Y:S08]  /*92e0*/  HMMA.16816.F32.BF16 R28, R132.reuse, R156, R28 ;  /* 0x0000009c841c723c */ /* 0x040ff0000004181c */
[C---:B------:R-:W-:Y:S01]  /*92f0*/  HMMA.16816.F32.BF16 R32, R132.reuse, R158, R32 ;  /* 0x0000009e8420723c */ /* 0x040fe20000041820 */
[----:B------:R-:W5:Y:S07]  /*9300*/  LDSM.16.MT88.4 R156, [R221+0x5100] ;  /* 0x00510000dd9c783b */ /* 0x000f6e0000004200 */
[C---:B-1----:R-:W-:Y:S08]  /*9310*/  HMMA.16816.F32.BF16 R36, R132.reuse, R136, R36 ;  /* 0x000000888424723c */ /* 0x042ff00000041824 */
[C---:B------:R-:W-:Y:S01]  /*9320*/  HMMA.16816.F32.BF16 R40, R132.reuse, R138, R40 ;  /* 0x0000008a8428723c */ /* 0x040fe20000041828 */
[----:B------:R-:W1:Y:S07]  /*9330*/  LDSM.16.MT88.4 R136, [R220+0x5100] ;  /* 0x00510000dc88783b */ /* 0x000e6e0000004200 */
[C---:B---3--:R-:W-:Y:S08]  /*9340*/  HMMA.16816.F32.BF16 R44, R132.reuse, R140, R44 ;  /* 0x0000008c842c723c */ /* 0x048ff0000004182c */
[C---:B------:R-:W-:Y:S01]  /*9350*/  HMMA.16816.F32.BF16 R48, R132.reuse, R142, R48 ;  /* 0x0000008e8430723c */ /* 0x040fe20000041830 */
[----:B------:R-:W3:Y:S07]  /*9360*/  LDSM.16.MT88.4 R140, [R227+0x7100] ;  /* 0x00710000e38c783b */ /* 0x000eee0000004200 */
[C---:B------:R-:W-:Y:S08]  /*9370*/  HMMA.16816.F32.BF16 R52, R132.reuse, R148, R52 ;  /* 0x000000948434723c */ /* 0x040ff00000041834 */
[C---:B------:R-:W-:Y:S01]  /*9380*/  HMMA.16816.F32.BF16 R56, R132.reuse, R150, R56 ;  /* 0x000000968438723c */ /* 0x040fe20000041838 */
[----:B------:R-:W-:Y:S07]  /*9390*/  LDSM.16.MT88.4 R148, [R221+0x7100] ;  /* 0x00710000dd94783b */ /* 0x000fee0000004200 */
[C---:B----4-:R-:W-:Y:S07]  /*93a0*/  HMMA.16816.F32.BF16 R60, R132.reuse, R152, R60 ;  /* 0x00000098843c723c */ /* 0x050fee000004183c */
[----:B------:R-:W-:Y:S01]  /*93b0*/  MOV R153, R169 ;  /* 0x000000a900997202 */ /* 0x000fe20000000f00 */
[C---:B------:R-:W-:Y:S01]  /*93c0*/  HMMA.16816.F32.BF16 R64, R132.reuse, R154, R64 ;  /* 0x0000009a8440723c */ /* 0x040fe20000041840 */
[----:B------:R4:W-:Y:S03]  /*93d0*/  MUFU.EX2 R169, R173 ;  /* 0x000000ad00a97308 */ /* 0x0009e60000000800 */
[----:B------:R-:W-:Y:S04]  /*93e0*/  MOV R152, R168 ;  /* 0x000000a800987202 */ /* 0x000fe80000000f00 */
[C---:B--2---:R-:W-:Y:S03]  /*93f0*/  HMMA.16816.F32.BF16 R68, R132.reuse, R144, R68 ;  /* 0x000000908444723c */ /* 0x044fe60000041844 */
[----:B------:R-:W-:Y:S05]  /*9400*/  MUFU.EX2 R168, R176 ;  /* 0x000000b000a87308 */ /* 0x000fea0000000800 */
[C---:B------:R-:W-:Y:S01]  /*9410*/  HMMA.16816.F32.BF16 R72, R132.reuse, R146, R72 ;  /* 0x000000928448723c */ /* 0x040fe20000041848 */
[----:B------:R-:W2:Y:S07]  /*9420*/  LDSM.16.MT88.4 R144, [R222+0x7100] ;  /* 0x00710000de90783b */ /* 0x000eae0000004200 */
[C---:B------:R-:W-:Y:S01]  /*9430*/  HMMA.16816.F32.BF16 R76, R132.reuse, R160, R76 ;  /* 0x000000a0844c723c */ /* 0x040fe2000004184c */
[----:B----4-:R-:W-:Y:S01]  /*9440*/  LDSM.16.MT88.4 R172, [R227+0x3900] ;  /* 0x00390000e3ac783b */ /* 0x010fe20000004200 */
[----:B------:R-:W-:Y:S06]  /*9450*/  MUFU.EX2 R161, R179 ;  /* 0x000000b300a17308 */ /* 0x000fec0000000800 */
[C---:B------:R-:W-:Y:S04]  /*9460*/  HMMA.16816.F32.BF16 R80, R132.reuse, R162, R80 ;  /* 0x000000a28450723c */ /* 0x040fe80000041850 */
[----:B------:R4:W2:Y:S04]  /*9470*/  MUFU.EX2 R160, R177 ;  /* 0x000000b100a07308 */ /* 0x0008a80000000800 */
[C---:B-----5:R-:W-:Y:S08]  /*9480*/  HMMA.16816.F32.BF16 R84, R132.reuse, R156, R84 ;  /* 0x0000009c8454723c */ /* 0x060ff00000041854 */
[C---:B------:R-:W-:Y:S01]  /*9490*/  HMMA.16816.F32.BF16 R88, R132.reuse, R158, R88 ;  /* 0x0000009e8458723c */ /* 0x040fe20000041858 */
[----:B------:R-:W-:Y:S07]  /*94a0*/  LDSM.16.MT88.4 R156, [R227+0x1900] ;  /* 0x00190000e39c783b */ /* 0x000fee0000004200 */
[C---:B-1----:R-:W-:Y:S01]  /*94b0*/  HMMA.16816.F32.BF16 R92, R132.reuse, R136, R92 ;  /* 0x00000088845c723c */ /* 0x042fe2000004185c */
[----:B----4-:R-:W-:Y:S07]  /*94c0*/  LDSM.16.MT88.4 R176, [R222+0x3900] ;  /* 0x00390000deb0783b */ /* 0x010fee0000004200 */
        /* <DEDUP_REMOVED lines=8> */
[C---:B------:R-:W-:Y:S07]  /*9550*/  HMMA.16816.F32.BF16 R116, R132.reuse, R148, R116 ;  /* 0x000000948474723c */ /* 0x040fee0000041874 */
[----:B------:R-:W-:Y:S01]  /*9560*/  MOV R148, R152 ;  /* 0x0000009800947202 */ /* 0x000fe20000000f00 */
[C---:B------:R-:W-:Y:S04]  /*9570*/  HMMA.16816.F32.BF16 R120, R132.reuse, R150, R120 ;  /* 0x000000968478723c */ /* 0x040fe80000041878 */
[----:B------:R-:W-:Y:S02]  /*9580*/  MOV R149, R153 ;  /* 0x0000009900957202 */ /* 0x000fe40000000f00 */
[----:B------:R-:W4:Y:S01]  /*9590*/  LDSM.16.MT88.4 R152, [R220+0x1900] ;  /* 0x00190000dc98783b */ /* 0x000f220000004200 */
[----:B------:R-:W-:Y:S01]  /*95a0*/  MOV R150, R160 ;  /* 0x000000a000967202 */ /* 0x000fe20000000f00 */
[C---:B-1----:R-:W-:Y:S04]  /*95b0*/  HMMA.16816.F32.BF16 R124, R132.reuse, R136, R124 ;  /* 0x00000088847c723c */ /* 0x042fe8000004187c */
[----:B------:R-:W-:Y:S03]  /*95c0*/  MOV R151, R161 ;  /* 0x000000a100977202 */ /* 0x000fe60000000f00 */
[----:B------:R-:W-:Y:S01]  /*95d0*/  MOV R136, R171 ;  /* 0x000000ab00887202 */ /* 0x000fe20000000f00 */
[----:B------:R-:W-:Y:S04]  /*95e0*/  HMMA.16816.F32.BF16 R128, R132, R138, R128 ;  /* 0x0000008a8480723c */ /* 0x000fe80000041880 */
[----:B------:R-:W-:Y:S03]  /*95f0*/  MOV R137, R170 ;  /* 0x000000aa00897202 */ /* 0x000fe60000000f00 */
[----:B------:R-:W-:Y:S02]  /*9600*/  MOV R138, R169 ;  /* 0x000000a9008a7202 */ /* 0x000fe40000000f00 */
[----:B------:R-:W-:Y:S03]  /*9610*/  MOV R139, R168 ;  /* 0x000000a8008b7202 */ /* 0x000fe60000000f00 */
[----:B------:R-:W-:Y:S02]  /*9620*/  F2FP.BF16.PACK_AB R168, R137, R151 ;  /* 0x0000009789a8723e */ /* 0x000fe400000010ff */
[-C--:B------:R-:W-:Y:S02]  /*9630*/  F2FP.BF16.PACK_AB R170, R186, R139.reuse ;  /* 0x0000008bbaaa723e */ /* 0x080fe400000010ff */
[----:B------:R-:W-:Y:S02]  /*9640*/  F2FP.BF16.PACK_AB R169, R136, R150 ;  /* 0x0000009688a9723e */ /* 0x000fe400000010ff */
[-C--:B------:R-:W-:Y:S07]  /*9650*/  F2FP.BF16.PACK_AB R171, R165, R138.reuse ;  /* 0x0000008aa5ab723e */ /* 0x080fee00000010ff */
[C---:B------:R-:W-:Y:S01]  /*9660*/  HMMA.16816.F32.BF16 R160, R168.reuse, R156, R4 ;  /* 0x0000009ca8a0723c */ /* 0x040fe20000041804 */
[----:B------:R-:W1:Y:S07]  /*9670*/  LDSM.16.MT88.4 R4, [R221+0x3900] ;  /* 0x00390000dd04783b */ /* 0x000e6e0000004200 */
[C---:B------:R-:W-:Y:S07]  /*9680*/  HMMA.16816.F32.BF16 R156, R168.reuse, R158, R8 ;  /* 0x0000009ea89c723c */ /* 0x040fee0000041808 */
[----:B------:R-:W-:Y:S01]  /*9690*/  MOV R8, R138 ;  /* 0x0000008a00087202 */ /* 0x000fe20000000f00 */
[C---:B---3--:R-:W-:Y:S01]  /*96a0*/  HMMA.16816.F32.BF16 R132, R168.reuse, R140, R12 ;  /* 0x0000008ca884723c */ /* 0x048fe2000004180c */
[----:B------:R-:W-:Y:S03]  /*96b0*/  LDSM.16.MT88.4 R12, [R227+0x5900] ;  /* 0x00590000e30c783b */ /* 0x000fe60000004200 */
[----:B------:R-:W-:Y:S02]  /*96c0*/  MOV R9, R139 ;  /* 0x0000008b00097202 */ /* 0x000fe40000000f00 */
[----:B------:R-:W-:Y:S02]  /*96d0*/  MOV R10, R136 ;  /* 0x00000088000a7202 */ /* 0x000fe40000000f00 */
[----:B------:R-:W-:Y:S02]  /*96e0*/  MOV R11, R137 ;  /* 0x00000089000b7202 */ /* 0x000fe40000000f00 */
[C---:B------:R-:W-:Y:S07]  /*96f0*/  HMMA.16816.F32.BF16 R136, R168.reuse, R142, R16 ;  /* 0x0000008ea888723c */ /* 0x040fee0000041810 */
[----:B------:R-:W-:Y:S01]  /*9700*/  MOV R18, R150 ;  /* 0x0000009600127202 */ /* 0x000fe20000000f00 */
[C---:B--2---:R-:W-:Y:S04]  /*9710*/  HMMA.16816.F32.BF16 R140, R168.reuse, R144, R20 ;  /* 0x00000090a88c723c */ /* 0x044fe80000041814 */
[----:B------:R-:W-:Y:S03]  /*9720*/  MOV R19, R151 ;  /* 0x0000009700137202 */ /* 0x000fe60000000f00 */
[----:B------:R-:W-:Y:S01]  /*9730*/  MOV R22, R148 ;  /* 0x0000009400167202 */ /* 0x000fe20000000f00 */
[C---:B------:R-:W-:Y:S01]  /*9740*/  HMMA.16816.F32.BF16 R144, R168.reuse, R146, R24 ;  /* 0x00000092a890723c */ /* 0x040fe20000041818 */
[----:B------:R-:W-:Y:S03]  /*9750*/  LDSM.16.MT88.4 R24, [R220+0x5900] ;  /* 0x00590000dc18783b */ /* 0x000fe60000004200 */
[----:B------:R-:W-:Y:S04]  /*9760*/  MOV R23, R149 ;  /* 0x0000009500177202 */ /* 0x000fe80000000f00 */
[C---:B----4-:R-:W-:Y:S01]  /*9770*/  HMMA.16816.F32.BF16 R148, R168.reuse, R152, R28 ;  /* 0x00000098a894723c */ /* 0x050fe2000004181c */
[----:B------:R-:W-:Y:S07]  /*9780*/  LDSM.16.MT88.4 R28, [R227+0x7900] ;  /* 0x00790000e31c783b */ /* 0x000fee0000004200 */
[C---:B------:R-:W-:Y:S07]  /*9790*/  HMMA.16816.F32.BF16 R152, R168.reuse, R154, R32 ;  /* 0x0000009aa898723c */ /* 0x040fee0000041820 */
[----:B------:R-:W-:Y:S01]  /*97a0*/  MOV R35, R8 ;  /* 0x0000000800237202 */ /* 0x000fe20000000f00 */
[C---:B------:R-:W-:Y:S04]  /*97b0*/  HMMA.16816.F32.BF16 R36, R168.reuse, R172, R36 ;  /* 0x000000aca824723c */ /* 0x040fe80000041824 */
[----:B------:R-:W-:Y:S02]  /*97c0*/  MOV R34, R9 ;  /* 0x0000000900227202 */ /* 0x000fe40000000f00 */
[----:B------:R-:W-:Y:S02]  /*97d0*/  MOV R33, R10 ;  /* 0x0000000a00217202 */ /* 0x000fe40000000f00 */
[C---:B------:R-:W-:Y:S04]  /*97e0*/  HMMA.16816.F32.BF16 R40, R168.reuse, R174, R40 ;  /* 0x000000aea828723c */ /* 0x040fe80000041828 */
[----:B------:R-:W-:Y:S02]  /*97f0*/  MOV R32, R11 ;  /* 0x0000000b00207202 */ /* 0x000fe40000000f00 */
[----:B------:R-:W2:Y:S01]  /*9800*/  LDSM.16.MT88.4 R8, [R220+0x3900] ;  /* 0x00390000dc08783b */ /* 0x000ea20000004200 */
[----:B------:R-:W-:Y:S01]  /*9810*/  MOV R173, R18 ;  /* 0x0000001200ad7202 */ /* 0x000fe20000000f00 */
[C---:B------:R-:W-:Y:S04]  /*9820*/  HMMA.16816.F32.BF16 R44, R168.reuse, R176, R44 ;  /* 0x000000b0a82c723c */ /* 0x040fe8000004182c */
[----:B------:R-:W-:Y:S01]  /*9830*/  MOV R172, R19 ;  /* 0x0000001300ac7202 */ /* 0x000fe20000000f00 */
[----:B------:R-:W-:Y:S01]  /*9840*/  FADD.FTZ R195, R173, R195 ;  /* 0x000000c3adc37221 */ /* 0x000fe20000010000 */
[----:B------:R-:W3:Y:S01]  /*9850*/  LDSM.16.MT88.4 R16, [R222+0x5900] ;  /* 0x00590000de10783b */ /* 0x000ee20000004200 */
[----:B------:R-:W-:Y:S01]  /*9860*/  MOV R175, R22 ;  /* 0x0000001600af7202 */ /* 0x000fe20000000f00 */
[C---:B------:R-:W-:Y:S04]  /*9870*/  HMMA.16816.F32.BF16 R48, R168.reuse, R178, R48 ;  /* 0x000000b2a830723c */ /* 0x040fe80000041830 */
[----:B------:R-:W-:Y:S01]  /*9880*/  MOV R174, R23 ;  /* 0x0000001700ae7202 */ /* 0x000fe20000000f00 */
[----:B------:R-:W-:Y:S01]  /*9890*/  FADD.FTZ R195, R33, R195 ;  /* 0x000000c321c37221 */ /* 0x000fe20000010000 */
[----:B------:R-:W4:Y:S02]  /*98a0*/  LDSM.16.MT88.4 R20, [R221+0x5900] ;  /* 0x00590000dd14783b */ /* 0x000f240000004200 */
[C---:B-1----:R-:W-:Y:S04]  /*98b0*/  HMMA.16816.F32.BF16 R52, R168.reuse, R4, R52 ;  /* 0x00000004a834723c */ /* 0x042fe80000041834 */
[----:B------:R-:W-:Y:S02]  /*98c0*/  FADD.FTZ R2, R174, R2 ;  /* 0x00000002ae027221 */ /* 0x000fe40000010000 */
[----:B------:R-:W-:Y:S02]  /*98d0*/  FADD.FTZ R195, R35, R195 ;  /* 0x000000c323c37221 */ /* 0x000fe40000010000 */
[C---:B------:R-:W-:Y:S01]  /*98e0*/  HMMA.16816.F32.BF16 R56, R168.reuse, R6, R56 ;  /* 0x00000006a838723c */ /* 0x040fe20000041838 */
[----:B------:R-:W1:Y:S03]  /*98f0*/  LDSM.16.MT88.4 R4, [R222+0x7900] ;  /* 0x00790000de04783b */ /* 0x000e660000004200 */
[----:B------:R-:W-:Y:S02]  /*9900*/  FADD.FTZ R2, R175, R2 ;  /* 0x00000002af027221 */ /* 0x000fe40000010000 */
[----:B------:R-:W-:Y:S02]  /*9910*/  FADD.FTZ R239, R165, R195 ;  /* 0x000000c3a5ef7221 */ /* 0x000fe40000010000 */
[----:B------:R-:W-:Y:S04]  /*9920*/  FADD.FTZ R199, R199, R2 ;  /* 0x00000002c7c77221 */ /* 0x000fe80000010000 */
[----:B------:R-:W-:Y:S01]  /*9930*/  FADD.FTZ R2, R198, R199 ;  /* 0x000000c7c6027221 */ /* 0x000fe20000010000 */
[C---:B--2---:R-:W-:Y:S03]  /*9940*/  HMMA.16816.F32.BF16 R60, R168.reuse, R8, R60 ;  /* 0x00000008a83c723c */ /* 0x044fe6000004183c */
[----:B------:R-:W-:Y:S04]  /*9950*/  FADD.FTZ R2, R172, R2 ;  /* 0x00000002ac027221 */ /* 0x000fe80000010000 */
[----:B------:R-:W-:Y:S01]  /*9960*/  FADD.FTZ R2, R32, R2 ;  /* 0x0000000220027221 */ /* 0x000fe20000010000 */
[C---:B------:R-:W-:Y:S01]  /*9970*/  HMMA.16816.F32.BF16 R64, R168.reuse, R10, R64 ;  /* 0x0000000aa840723c */ /* 0x040fe20000041840 */
[----:B------:R-:W2:Y:S03]  /*9980*/  LDSM.16.MT88.4 R8, [R221+0x7900] ;  /* 0x00790000dd08783b */ /* 0x000ea60000004200 */
[----:B------:R-:W-:Y:S04]  /*9990*/  FADD.FTZ R2, R34, R2 ;  /* 0x0000000222027221 */ /* 0x000fe80000010000 */
[C---:B------:R-:W-:Y:S04]  /*99a0*/  HMMA.16816.F32.BF16 R68, R168.reuse, R12, R68 ;  /* 0x0000000ca844723c */ /* 0x040fe80000041844 */
[----:B------:R-:W-:Y:S01]  /*99b0*/  FADD.FTZ R240, R186, R2 ;  /* 0x00000002baf07221 */ /* 0x000fe20000010000 */
[-C--:B------:R-:W-:Y:S03]  /*99c0*/  MOV R2, R164.reuse ;  /* 0x000000a400027202 */ /* 0x080fe60000000f00 */
[C---:B------:R-:W-:Y:S01]  /*99d0*/  HMMA.16816.F32.BF16 R72, R168.reuse, R14, R72 ;  /* 0x0000000ea848723c */ /* 0x040fe20000041848 */
[----:B------:R-:W5:Y:S07]  /*99e0*/  LDSM.16.MT88.4 R12, [R220+0x7900] ;  /* 0x00790000dc0c783b */ /* 0x000f6e0000004200 */
[C---:B---3--:R-:W-:Y:S08]  /*99f0*/  HMMA.16816.F32.BF16 R76, R168.reuse, R16, R76 ;  /* 0x00000010a84c723c */ /* 0x048ff0000004184c */
[C---:B------:R-:W-:Y:S08]  /*9a00*/  HMMA.16816.F32.BF16 R80, R168.reuse, R18, R80 ;  /* 0x00000012a850723c */ /* 0x040ff00000041850 */
[C---:B----4-:R-:W-:Y:S08]  /*9a10*/  HMMA.16816.F32.BF16 R84, R168.reuse, R20, R84 ;  /* 0x00000014a854723c */ /* 0x050ff00000041854 */
        /* <DEDUP_REMOVED lines=9> */
[C---:B-----5:R-:W-:Y:S07]  /*9ab0*/  HMMA.16816.F32.BF16 R124, R168.reuse, R12, R124 ;  /* 0x0000000ca87c723c */ /* 0x060fee000004187c */
[----:B------:R-:W-:Y:S01]  /*9ac0*/  MOV R12, R164 ;  /* 0x000000a4000c7202 */ /* 0x000fe20000000f00 */
[----:B------:R-:W-:Y:S01]  /*9ad0*/  HMMA.16816.F32.BF16 R128, R168, R14, R128 ;  /* 0x0000000ea880723c */ /* 0x000fe20000041880 */
[----:B------:R-:W-:-:S07]  /*9ae0*/  @P0 BRA `(.L_x_997) ;  /* 0xffffbcf000000947 */ /* 0x000fce000383ffff */
.L_x_986:
[----:B------:R-:W1:Y:S01]  /*9af0*/  S2UR UR24, SR_CTAID.X ;  /* 0x00000000001879c3 */ /* 0x000e620000002500 */
[----:B------:R-:W-:Y:S01]  /*9b00*/  ULDC UR25, c[0x0][0x168] ;  /* 0x00005a0000197ab9 */ /* 0x000fe20000000800 */
[----:B------:R-:W-:Y:S01]  /*9b10*/  PLOP3.LUT P0, PT, PT, PT, UP1, 0x40, 0x0 ;  /* 0x000000000000781c */ /* 0x000fe20003f0e818 */
[----:B------:R-:W-:-:S02]  /*9b20*/  ULDC.64 UR4, c[0x0][0x2c8] ;  /* 0x0000b20000047ab9 */ /* 0x000fc40000000a00 */
[----:B------:R-:W-:Y:S02]  /*9b30*/  UIADD3 UR25, -UR25, 0x1, URZ ;  /* 0x0000000119197890 */ /* 0x000fe4000fffe13f */
        /* <DEDUP_REMOVED lines=21> */
.L_x_999:
[----:B------:R-:W-:Y:S02]  /*9c90*/  ULDC UR4, c[0x0][0x32c] ;  /* 0x0000cb0000047ab9 */ /* 0x000fe40000000800 */
[----:B------:R-:W-:-:S03]  /*9ca0*/  UISETP.NE.AND UP0, UPT, UR4, 0x1, UPT ;  /* 0x000000010400788c */ /* 0x000fc6000bf05270 */
[----:B------:R-:W-:Y:S02]  /*9cb0*/  ULDC.64 UR4, c[0x0][0x330] ;  /* 0x0000cc0000047ab9 */ /* 0x000fe40000000a00 */
[----:B------:R-:W-:-:S07]  /*9cc0*/  UIMAD.WIDE.U32 UR26, UR24, UR4, URZ ;  /* 0x00000004181a72a5 */ /* 0x000fce000f8e003f */
[----:B------:R-:W-:Y:S02]  /*9cd0*/  @UP0 UMOV UR25, UR27 ;  /* 0x0000001b00190c82 */ /* 0x000fe40008000000 */
[----:B------:R-:W-:Y:S02]  /*9ce0*/  @UP0 USHF.R.U32.HI UR24, URZ, UR5, UR25 ;  /* 0x000000053f180299 */ /* 0x000fe40008011619 */
.L_x_1000:
[----:B------:R-:W-:Y:S02]  /*9cf0*/  ULDC UR4, c[0x0][0x32c] ;  /* 0x0000cb0000047ab9 */ /* 0x000fe40000000800 */
[----:B------:R-:W-:-:S04]  /*9d00*/  UIMAD UR4, UR24, UR4, URZ ;  /* 0x00000004180472a4 */ /* 0x000fc8000f8e023f */
[----:B------:R-:W-:-:S04]  /*9d10*/  UISETP.LT.AND UP0, UPT, UR11, UR4, UPT ;  /* 0x000000040b00728c */ /* 0x000fc8000bf01270 */
[----:B------:R-:W-:-:S04]  /*9d20*/  USEL UR11, UR11, UR4, !UP0 ;  /* 0x000000040b0b7287 */ /* 0x000fc8000c000000 */
.L_x_998:
        /* <DEDUP_REMOVED lines=9> */
[----:B------:R-:W-:Y:S01]  /*9dc0*/  SHF.R.S32.HI R251, RZ, 0x1f, R235 ;  /* 0x0000001ffffb7819 */ /* 0x000fe200000114eb */
        /* <DEDUP_REMOVED lines=8> */
[----:B------:R-:W-:Y:S01]  /*9e50*/  IMAD.SHL.U32 R245, R201, 0x2, RZ ;  /* 0x00000002c9f57824 */ /* 0x000fe200078e00ff */
[----:B------:R-:W-:-:S02]  /*9e60*/  SHF.L.U64.HI R251, R235, 0x1, R251 ;  /* 0x00000001ebfb7819 */ /* 0x000fc400000102fb */
.L_x_1004:
        /* <DEDUP_REMOVED lines=70> */
.L_x_1002:
        /* <DEDUP_REMOVED lines=273> */
.L_x_1003:
        /* <DEDUP_REMOVED lines=39> */
[----:B------:R-:W-:Y:S01]  /*b650*/  PLOP3.LUT P0, PT, PT, PT, UP0, 0x80, 0x0 ;  /* 0x000000000000781c */ /* 0x000fe20003f0f008 */
[----:B------:R-:W-:Y:S08]  /*b660*/  SHFL.BFLY PT, R164, R167, 0x2, 0x1f ;  /* 0x0c401f00a7a47f89 */ /* 0x000ff000000e0000 */
        /* <DEDUP_REMOVED lines=9> */
[--C-:B------:R-:W-:Y:S02]  /*b700*/  FFMA.FTZ R184, R6, c[0x0][0x2d0], -R189.reuse ;  /* 0x0000b40006b87a23 */ /* 0x100fe400000108bd */
[----:B------:R-:W-:Y:S02]  /*b710*/  FFMA.FTZ R186, R7, c[0x0][0x2d0], -R189 ;  /* 0x0000b40007ba7a23 */ /* 0x000fe400000108bd */
[C---:B------:R-:W-:Y:S02]  /*b720*/  FMUL.FTZ R190, R0.reuse, c[0x0][0x2d0] ;  /* 0x0000b40000be7a20 */ /* 0x040fe40000410000 */
[----:B------:R-:W-:Y:S01]  /*b730*/  FADD.FTZ R3, -R0, R3 ;  /* 0x0000000300037221 */ /* 0x000fe20000010100 */
        /* <DEDUP_REMOVED lines=8> */
[----:B------:R-:W-:Y:S02]  /*b7c0*/  FMUL.FTZ R3, R3, c[0x0][0x2d0] ;  /* 0x0000b40003037a20 */ /* 0x000fe40000410000 */
[----:B------:R-:W-:Y:S02]  /*b7d0*/  FMUL.FTZ R2, R2, c[0x0][0x2d0] ;  /* 0x0000b40002027a20 */ /* 0x000fe40000410000 */
[--C-:B------:R-:W-:Y:S02]  /*b7e0*/  FFMA.FTZ R191, R12, c[0x0][0x2d0], -R190.reuse ;  /* 0x0000b4000cbf7a23 */ /* 0x100fe400000108be */
[--C-:B------:R-:W-:Y:S01]  /*b7f0*/  FFMA.FTZ R192, R13, c[0x0][0x2d0], -R190.reuse ;  /* 0x0000b4000dc07a23 */ /* 0x100fe200000108be */
[----:B------:R-:W1:Y:S01]  /*b800*/  MUFU.EX2 R3, R3 ;  /* 0x0000000300037308 */ /* 0x000e620000000800 */
[--C-:B------:R-:W-:Y:S02]  /*b810*/  FFMA.FTZ R193, R14, c[0x0][0x2d0], -R189.reuse ;  /* 0x0000b4000ec17a23 */ /* 0x100fe400000108bd */
[--C-:B------:R-:W-:Y:S02]  /*b820*/  FFMA.FTZ R194, R15, c[0x0][0x2d0], -R189.reuse ;  /* 0x0000b4000fc27a23 */ /* 0x100fe400000108bd */
[----:B------:R-:W-:Y:S01]  /*b830*/  LDSM.16.MT88.4 R12, [R220+0x6100] ;  /* 0x00610000dc0c783b */ /* 0x000fe20000004200 */
[--C-:B------:R-:W-:Y:S02]  /*b840*/  FFMA.FTZ R195, R16, c[0x0][0x2d0], -R190.reuse ;  /* 0x0000b40010c37a23 */ /* 0x100fe400000108be */
[--C-:B------:R-:W-:Y:S02]  /*b850*/  FFMA.FTZ R196, R17, c[0x0][0x2d0], -R190.reuse ;  /* 0x0000b40011c47a23 */ /* 0x100fe400000108be */
[----:B------:R-:W2:Y:S01]  /*b860*/  MUFU.EX2 R2, R2 ;  /* 0x0000000200027308 */ /* 0x000ea20000000800 */
[--C-:B------:R-:W-:Y:S02]  /*b870*/  FFMA.FTZ R197, R18, c[0x0][0x2d0], -R189.reuse ;  /* 0x0000b40012c57a23 */ /* 0x100fe400000108bd */
[--C-:B------:R-:W-:Y:S02]  /*b880*/  FFMA.FTZ R198, R19, c[0x0][0x2d0], -R189.reuse ;  /* 0x0000b40013c67a23 */ /* 0x100fe400000108bd */
[----:B------:R-:W-:Y:S01]  /*b890*/  LDSM.16.MT88.4 R16, [R222+0x900] ;  /* 0x00090000de10783b */ /* 0x000fe20000004200 */
[----:B------:R-:W-:Y:S02]  /*b8a0*/  FFMA.FTZ R199, R32, c[0x0][0x2d0], -R190 ;  /* 0x0000b40020c77a23 */ /* 0x000fe400000108be */
[----:B------:R-:W-:Y:S02]  /*b8b0*/  FFMA.FTZ R252, R34, c[0x0][0x2d0], -R189 ;  /* 0x0000b40022fc7a23 */ /* 0x000fe400000108bd */
[----:B------:R-:W3:Y:S01]  /*b8c0*/  MUFU.EX2 R165, R165 ;  /* 0x000000a500a57308 */ /* 0x000ee20000000800 */
[C---:B-1----:R-:W-:Y:S02]  /*b8d0*/  FMUL.FTZ R4, R3.reuse, R160 ;  /* 0x000000a003047220 */ /* 0x042fe40000410000 */
[C---:B------:R-:W-:Y:S02]  /*b8e0*/  FMUL.FTZ R5, R3.reuse, R161 ;  /* 0x000000a103057220 */ /* 0x040fe40000410000 */
[C---:B------:R-:W-:Y:S05]  /*b8f0*/  FMUL.FTZ R8, R3.reuse, R156 ;  /* 0x0000009c03087220 */ /* 0x040fea0000410000 */
[----:B------:R-:W-:Y:S01]  /*b900*/  MUFU.EX2 R166, R166 ;  /* 0x000000a600a67308 */ /* 0x000fe20000000800 */
[C---:B------:R-:W-:Y:S02]  /*b910*/  FMUL.FTZ R9, R3.reuse, R157 ;  /* 0x0000009d03097220 */ /* 0x040fe40000410000 */
[----:B------:R-:W-:Y:S02]  /*b920*/  FMUL.FTZ R132, R3, R132 ;  /* 0x0000008403847220 */ /* 0x000fe40000410000 */
[C---:B--2---:R-:W-:Y:S02]  /*b930*/  FMUL.FTZ R6, R2.reuse, R162 ;  /* 0x000000a202067220 */ /* 0x044fe40000410000 */
[C---:B------:R-:W-:Y:S02]  /*b940*/  FMUL.FTZ R7, R2.reuse, R163 ;  /* 0x000000a302077220 */ /* 0x040fe40000410000 */
[C---:B------:R-:W-:Y:S01]  /*b950*/  FMUL.FTZ R10, R2.reuse, R158 ;  /* 0x0000009e020a7220 */ /* 0x040fe20000410000 */
[----:B------:R-:W1:Y:S01]  /*b960*/  MUFU.EX2 R167, R167 ;  /* 0x000000a700a77308 */ /* 0x000e620000000800 */
[C---:B------:R-:W-:Y:S02]  /*b970*/  FMUL.FTZ R11, R2.reuse, R159 ;  /* 0x0000009f020b7220 */ /* 0x040fe40000410000 */
[----:B------:R-:W2:Y:S01]  /*b980*/  LDSM.16.MT88.4 R156, [R220+0x100] ;  /* 0x00010000dc9c783b */ /* 0x000ea20000004200 */
        /* <DEDUP_REMOVED lines=17> */
[----:B------:R-:W1:Y:S01]  /*baa0*/  MUFU.EX2 R188, R188 ;  /* 0x000000bc00bc7308 */ /* 0x000e620000000800 */
        /* <DEDUP_REMOVED lines=13> */
[C---:B------:R-:W-:Y:S02]  /*bb80*/  FMUL.FTZ R36, R3.reuse, R36 ;  /* 0x0000002403247220 */ /* 0x040fe40000410000 */
[C---:B------:R-:W-:Y:S01]  /*bb90*/  FMUL.FTZ R37, R3.reuse, R37 ;  /* 0x0000002503257220 */ /* 0x040fe20000410000 */
[----:B-1----:R-:W-:Y:S01]  /*bba0*/  F2FP.BF16.PACK_AB R163, R188, R187 ;  /* 0x000000bbbca3723e */ /* 0x002fe200000010ff */
        /* <DEDUP_REMOVED lines=8> */
[----:B------:R-:W1:Y:S01]  /*bc30*/  LDSM.16.MT88.4 R168, [R227+0x2100] ;  /* 0x00210000e3a8783b */ /* 0x000e620000004200 */
[----:B------:R-:W4:Y:S02]  /*bc40*/  MUFU.EX2 R194, R194 ;  /* 0x000000c200c27308 */ /* 0x000f240000000800 */
[C---:B------:R-:W-:Y:S02]  /*bc50*/  FMUL.FTZ R43, R2.reuse, R43 ;  /* 0x0000002b022b7220 */ /* 0x040fe40000410000 */
[C---:B------:R-:W-:Y:S02]  /*bc60*/  FMUL.FTZ R44, R3.reuse, R44 ;  /* 0x0000002c032c7220 */ /* 0x040fe40000410000 */
[C---:B------:R-:W-:Y:S04]  /*bc70*/  HMMA.16816.F32.BF16 R132, R160.reuse, R172, R132 ;  /* 0x000000aca084723c */ /* 0x040fe80000041884 */
[C---:B------:R-:W-:Y:S01]  /*bc80*/  FMUL.FTZ R45, R3.reuse, R45 ;  /* 0x0000002d032d7220 */ /* 0x040fe20000410000 */
[----:B------:R-:W-:Y:S01]  /*bc90*/  MUFU.EX2 R195, R195 ;  /* 0x000000c300c37308 */ /* 0x000fe20000000800 */
[C---:B------:R-:W-:Y:S02]  /*bca0*/  FMUL.FTZ R46, R2.reuse, R46 ;  /* 0x0000002e022e7220 */ /* 0x040fe40000410000 */
[C---:B------:R-:W-:Y:S01]  /*bcb0*/  HMMA.16816.F32.BF16 R136, R160.reuse, R174, R136 ;  /* 0x000000aea088723c */ /* 0x040fe20000041888 */
[----:B------:R-:W5:Y:S03]  /*bcc0*/  LDSM.16.MT88.4 R172, [R222+0x2100] ;  /* 0x00210000deac783b */ /* 0x000f660000004200 */
[C---:B------:R-:W-:Y:S02]  /*bcd0*/  FMUL.FTZ R47, R2.reuse, R47 ;  /* 0x0000002f022f7220 */ /* 0x040fe40000410000 */
[C---:B------:R-:W-:Y:S01]  /*bce0*/  FMUL.FTZ R48, R3.reuse, R48 ;  /* 0x0000003003307220 */ /* 0x040fe20000410000 */
[----:B------:R-:W1:Y:S01]  /*bcf0*/  MUFU.EX2 R196, R196 ;  /* 0x000000c400c47308 */ /* 0x000e620000000800 */
[C---:B------:R-:W-:Y:S04]  /*bd00*/  HMMA.16816.F32.BF16 R140, R160.reuse, R176, R140 ;  /* 0x000000b0a08c723c */ /* 0x040fe8000004188c */
[C---:B------:R-:W-:Y:S02]  /*bd10*/  FMUL.FTZ R49, R3.reuse, R49 ;  /* 0x0000003103317220 */ /* 0x040fe40000410000 */
[C---:B------:R-:W-:Y:S02]  /*bd20*/  FMUL.FTZ R50, R2.reuse, R50 ;  /* 0x0000003202327220 */ /* 0x040fe40000410000 */
[C---:B------:R-:W-:Y:S01]  /*bd30*/  HMMA.16816.F32.BF16 R144, R160.reuse, R178, R144 ;  /* 0x000000b2a090723c */ /* 0x040fe20000041890 */
[----:B------:R-:W-:Y:S01]  /*bd40*/  LDSM.16.MT88.4 R176, [R222+0x2900] ;  /* 0x00290000deb0783b */ /* 0x000fe20000004200 */
[----:B------:R-:W-:Y:S02]  /*bd50*/  MUFU.EX2 R197, R197 ;  /* 0x000000c500c57308 */ /* 0x000fe40000000800 */
[C---:B------:R-:W-:Y:S02]  /*bd60*/  FMUL.FTZ R51, R2.reuse, R51 ;  /* 0x0000003302337220 */ /* 0x040fe40000410000 */
[C---:B------:R-:W-:Y:S02]  /*bd70*/  FMUL.FTZ R52, R3.reuse, R52 ;  /* 0x0000003403347220 */ /* 0x040fe40000410000 */
[C---:B--2---:R-:W-:Y:S04]  /*bd80*/  HMMA.16816.F32.BF16 R148, R160.reuse, R156, R148 ;  /* 0x0000009ca094723c */ /* 0x044fe80000041894 */
[C---:B------:R-:W-:Y:S01]  /*bd90*/  FMUL.FTZ R53, R3.reuse, R53 ;  /* 0x0000003503357220 */ /* 0x040fe20000410000 */
[----:B------:R-:W2:Y:S01]  /*bda0*/  MUFU.EX2 R198, R198 ;  /* 0x000000c600c67308 */ /* 0x000ea20000000800 */
[C---:B------:R-:W-:Y:S02]  /*bdb0*/  FMUL.FTZ R54, R2.reuse, R54 ;  /* 0x0000003602367220 */ /* 0x040fe40000410000 */
[C---:B------:R-:W-:Y:S01]  /*bdc0*/  HMMA.16816.F32.BF16 R152, R160.reuse, R158, R152 ;  /* 0x0000009ea098723c */ /* 0x040fe20000041898 */
[----:B------:R-:W2:Y:S03]  /*bdd0*/  LDSM.16.MT88.4 R156, [R221+0x2100] ;  /* 0x00210000dd9c783b */ /* 0x000ea60000004200 */
[C---:B------:R-:W-:Y:S02]  /*bde0*/  FMUL.FTZ R55, R2.reuse, R55 ;  /* 0x0000003702377220 */ /* 0x040fe40000410000 */
[C---:B------:R-:W-:Y:S01]  /*bdf0*/  FMUL.FTZ R56, R3.reuse, R56 ;  /* 0x0000003803387220 */ /* 0x040fe20000410000 */
[----:B------:R-:W-:Y:S01]  /*be00*/  MUFU.EX2 R199, R199 ;  /* 0x000000c700c77308 */ /* 0x000fe20000000800 */
[C---:B-1----:R-:W-:Y:S04]  /*be10*/  HMMA.16816.F32.BF16 R36, R160.reuse, R168, R36 ;  /* 0x000000a8a024723c */ /* 0x042fe80000041824 */
[C---:B------:R-:W-:Y:S02]  /*be20*/  FMUL.FTZ R57, R3.reuse, R57 ;  /* 0x0000003903397220 */ /* 0x040fe40000410000 */
[C---:B------:R-:W-:Y:S02]  /*be30*/  FMUL.FTZ R58, R2.reuse, R58 ;  /* 0x0000003a023a7220 */ /* 0x040fe40000410000 */
[C---:B------:R-:W-:Y:S01]  /*be40*/  HMMA.16816.F32.BF16 R40, R160.reuse, R170, R40 ;  /* 0x000000aaa028723c */ /* 0x040fe20000041828 */
[----:B------:R-:W1:Y:S01]  /*be50*/  LDSM.16.MT88.4 R168, [R220+0x2100] ;  /* 0x00210000dca8783b */ /* 0x000e620000004200 */
[----:B------:R-:W-:Y:S02]  /*be60*/  MUFU.EX2 R252, R252 ;  /* 0x000000fc00fc7308 */ /* 0x000fe40000000800 */
        /* <DEDUP_REMOVED lines=107> */
[----:B------:R-:W-:Y:S01]  /*c520*/  HMMA.16816.F32.BF16 R128, R160, R14, R128 ;  /* 0x0000000ea080723c */ /* 0x000fe20000041880 */
[----:B------:R-:W3:Y:S02]  /*c530*/  LDSM.16.MT88.4 R160, [R220+0x900] ;  /* 0x00090000dca0783b */ /* 0x000ee40000004200 */
[----:B------:R-:W-:Y:S01]  /*c540*/  MOV R3, R0 ;  /* 0x0000000000037202 */ /* 0x000fe20000000f00 */
[----:B------:R-:W-:Y:S01]  /*c550*/  FFMA.FTZ R184, R2, R239, R184 ;  /* 0x000000ef02b87223 */ /* 0x000fe200000100b8 */
[----:B------:R-:W-:Y:S01]  /*c560*/  MOV R2, R164 ;  /* 0x000000a400027202 */ /* 0x000fe20000000f00 */
[----:B------:R-:W-:Y:S01]  /*c570*/  FADD.FTZ R185, R165, R185 ;  /* 0x000000b9a5b97221 */ /* 0x000fe20000010000 */
[----:B------:R-:W-:Y:S01]  /*c580*/  F2FP.BF16.PACK_AB R14, R196, R195 ;  /* 0x000000c3c40e723e */ /* 0x000fe200000010ff */
[----:B------:R-:W-:Y:S01]  /*c590*/  FADD.FTZ R184, R186, R184 ;  /* 0x000000b8bab87221 */ /* 0x000fe20000010000 */
[----:B------:R-:W-:Y:S03]  /*c5a0*/  F2FP.BF16.PACK_AB R15, R198, R197 ;  /* 0x000000c5c60f723e */ /* 0x000fe600000010ff */
[----:B------:R-:W-:Y:S02]  /*c5b0*/  FADD.FTZ R166, R166, R185 ;  /* 0x000000b9a6a67221 */ /* 0x000fe40000010000 */
[----:B------:R-:W-:Y:S02]  /*c5c0*/  FADD.FTZ R184, R187, R184 ;  /* 0x000000b8bbb87221 */ /* 0x000fe40000010000 */
[C---:B--2---:R-:W-:Y:S05]  /*c5d0*/  HMMA.16816.F32.BF16 R4, R12.reuse, R156, R4 ;  /* 0x0000009c0c04723c */ /* 0x044fea0000041804 */
[----:B------:R-:W-:Y:S02]  /*c5e0*/  FADD.FTZ R166, R167, R166 ;  /* 0x000000a6a7a67221 */ /* 0x000fe40000010000 */
[----:B------:R-:W-:Y:S01]  /*c5f0*/  FADD.FTZ R188, R188, R184 ;  /* 0x000000b8bcbc7221 */ /* 0x000fe20000010000 */
[C---:B------:R-:W-:Y:S01]  /*c600*/  HMMA.16816.F32.BF16 R8, R12.reuse, R158, R8 ;  /* 0x0000009e0c08723c */ /* 0x040fe20000041808 */
[----:B------:R-:W2:Y:S03]  /*c610*/  LDSM.16.MT88.4 R156, [R221+0x2900] ;  /* 0x00290000dd9c783b */ /* 0x000ea60000004200 */
        /* <DEDUP_REMOVED lines=9> */
[C---:B-1----:R-:W-:Y:S04]  /*c6b0*/  HMMA.16816.F32.BF16 R140, R12.reuse, R168, R140 ;  /* 0x000000a80c8c723c */ /* 0x042fe8000004188c */
[----:B------:R-:W-:Y:S02]  /*c6c0*/  FADD.FTZ R195, R196, R195 ;  /* 0x000000c3c4c37221 */ /* 0x000fe40000010000 */
[----:B------:R-:W-:Y:S02]  /*c6d0*/  FADD.FTZ R198, R198, R194 ;  /* 0x000000c2c6c67221 */ /* 0x000fe40000010000 */
        /* <DEDUP_REMOVED lines=8> */
[C---:B------:R-:W-:Y:S07]  /*c760*/  HMMA.16816.F32.BF16 R44, R12.reuse, R176, R44 ;  /* 0x000000b00c2c723c */ /* 0x040fee000004182c */
[--C-:B------:R-:W-:Y:S01]  /*c770*/  FFMA.FTZ R176, R20, c[0x0][0x2d0], -R190.reuse ;  /* 0x0000b40014b07a23 */ /* 0x100fe200000108be */
[C---:B------:R-:W-:Y:S04]  /*c780*/  HMMA.16816.F32.BF16 R48, R12.reuse, R178, R48 ;  /* 0x000000b20c30723c */ /* 0x040fe80000041830 */
[----:B------:R-:W-:Y:S01]  /*c790*/  FFMA.FTZ R177, R21, c[0x0][0x2d0], -R190 ;  /* 0x0000b40015b17a23 */ /* 0x000fe200000108be */
[----:B------:R-:W-:Y:S02]  /*c7a0*/  MUFU.EX2 R176, R176 ;  /* 0x000000b000b07308 */ /* 0x000fe40000000800 */
[--C-:B------:R-:W-:Y:S01]  /*c7b0*/  FFMA.FTZ R178, R22, c[0x0][0x2d0], -R189.reuse ;  /* 0x0000b40016b27a23 */ /* 0x100fe200000108bd */
[C---:B--2---:R-:W-:Y:S04]  /*c7c0*/  HMMA.16816.F32.BF16 R52, R12.reuse, R156, R52 ;  /* 0x0000009c0c34723c */ /* 0x044fe80000041834 */
[--C-:B------:R-:W-:Y:S02]  /*c7d0*/  FFMA.FTZ R179, R23, c[0x0][0x2d0], -R189.reuse ;  /* 0x0000b40017b37a23 */ /* 0x100fe400000108bd */
[----:B------:R-:W-:Y:S01]  /*c7e0*/  LDSM.16.MT88.4 R20, [R221+0x6900] ;  /* 0x00690000dd14783b */ /* 0x000fe20000004200 */
[----:B------:R-:W-:Y:S01]  /*c7f0*/  MUFU.EX2 R177, R177 ;  /* 0x000000b100b17308 */ /* 0x000fe20000000800 */
[C---:B------:R-:W-:Y:S06]  /*c800*/  HMMA.16816.F32.BF16 R56, R12.reuse, R158, R56 ;  /* 0x0000009e0c38723c */ /* 0x040fec0000041838 */
[----:B------:R-:W2:Y:S02]  /*c810*/  LDSM.16.MT88.4 R156, [R220+0x4900] ;  /* 0x00490000dc9c783b */ /* 0x000ea40000004200 */
[C---:B----4-:R-:W-:Y:S01]  /*c820*/  HMMA.16816.F32.BF16 R60, R12.reuse, R16, R60 ;  /* 0x000000100c3c723c */ /* 0x050fe2000004183c */
[----:B------:R-:W4:Y:S07]  /*c830*/  MUFU.EX2 R178, R178 ;  /* 0x000000b200b27308 */ /* 0x000f2e0000000800 */
[C---:B------:R-:W-:Y:S01]  /*c840*/  HMMA.16816.F32.BF16 R64, R12.reuse, R18, R64 ;  /* 0x000000120c40723c */ /* 0x040fe20000041840 */
[----:B------:R-:W5:Y:S02]  /*c850*/  LDSM.16.MT88.4 R16, [R227+0x6900] ;  /* 0x00690000e310783b */ /* 0x000f640000004200 */
[----:B------:R-:W2:Y:S05]  /*c860*/  MUFU.EX2 R179, R179 ;  /* 0x000000b300b37308 */ /* 0x000eaa0000000800 */
[C---:B-1----:R-:W-:Y:S08]  /*c870*/  HMMA.16816.F32.BF16 R68, R12.reuse, R168, R68 ;  /* 0x000000a80c44723c */ /* 0x042ff00000041844 */
[C---:B------:R-:W-:Y:S01]  /*c880*/  HMMA.16816.F32.BF16 R72, R12.reuse, R170, R72 ;  /* 0x000000aa0c48723c */ /* 0x040fe20000041848 */
[----:B------:R-:W1:Y:S03]  /*c890*/  LDSM.16.MT88.4 R168, [R222+0x6900] ;  /* 0x00690000dea8783b */ /* 0x000e660000004200 */
[----:B----4-:R-:W-:Y:S04]  /*c8a0*/  FADD.FTZ R198, R178, R198 ;  /* 0x000000c6b2c67221 */ /* 0x010fe80000010000 */
[C---:B------:R-:W-:Y:S07]  /*c8b0*/  HMMA.16816.F32.BF16 R76, R12.reuse, R180, R76 ;  /* 0x000000b40c4c723c */ /* 0x040fee000004184c */
[--C-:B------:R-:W-:Y:S01]  /*c8c0*/  FFMA.FTZ R180, R24, c[0x0][0x2d0], -R190.reuse ;  /* 0x0000b40018b47a23 */ /* 0x100fe200000108be */
[C---:B------:R-:W-:Y:S04]  /*c8d0*/  HMMA.16816.F32.BF16 R80, R12.reuse, R182, R80 ;  /* 0x000000b60c50723c */ /* 0x040fe80000041850 */
[----:B------:R-:W-:Y:S01]  /*c8e0*/  FFMA.FTZ R181, R25, c[0x0][0x2d0], -R190 ;  /* 0x0000b40019b57a23 */ /* 0x000fe200000108be */
[----:B------:R-:W-:Y:S02]  /*c8f0*/  MUFU.EX2 R180, R180 ;  /* 0x000000b400b47308 */ /* 0x000fe40000000800 */
[--C-:B------:R-:W-:Y:S01]  /*c900*/  FFMA.FTZ R182, R26, c[0x0][0x2d0], -R189.reuse ;  /* 0x0000b4001ab67a23 */ /* 0x100fe200000108bd */
[C---:B---3--:R-:W-:Y:S04]  /*c910*/  HMMA.16816.F32.BF16 R84, R12.reuse, R160, R84 ;  /* 0x000000a00c54723c */ /* 0x048fe80000041854 */
[----:B------:R-:W-:Y:S02]  /*c920*/  FFMA.FTZ R183, R27, c[0x0][0x2d0], -R189 ;  /* 0x0000b4001bb77a23 */ /* 0x000fe400000108bd */
[----:B------:R-:W-:Y:S01]  /*c930*/  LDSM.16.MT88.4 R24, [R221+0x1100] ;  /* 0x00110000dd18783b */ /* 0x000fe20000004200 */
[----:B------:R-:W3:Y:S01]  /*c940*/  MUFU.EX2 R181, R181 ;  /* 0x000000b500b57308 */ /* 0x000ee20000000800 */
[C---:B------:R-:W-:Y:S06]  /*c950*/  HMMA.16816.F32.BF16 R88, R12.reuse, R162, R88 ;  /* 0x000000a20c58723c */ /* 0x040fec0000041858 */
[----:B------:R-:W-:Y:S02]  /*c960*/  LDSM.16.MT88.4 R160, [R222+0x1100] ;  /* 0x00110000dea0783b */ /* 0x000fe40000004200 */
[C---:B--2---:R-:W-:Y:S01]  /*c970*/  HMMA.16816.F32.BF16 R92, R12.reuse, R156, R92 ;  /* 0x0000009c0c5c723c */ /* 0x044fe2000004185c */
[----:B------:R-:W-:Y:S07]  /*c980*/  MUFU.EX2 R182, R182 ;  /* 0x000000b600b67308 */ /* 0x000fee0000000800 */
[C---:B------:R-:W-:Y:S01]  /*c990*/  HMMA.16816.F32.BF16 R96, R12.reuse, R158, R96 ;  /* 0x0000009e0c60723c */ /* 0x040fe20000041860 */
[----:B------:R-:W2:Y:S02]  /*c9a0*/  LDSM.16.MT88.4 R156, [R220+0x6900] ;  /* 0x00690000dc9c783b */ /* 0x000ea40000004200 */
[----:B------:R-:W4:Y:S05]  /*c9b0*/  MUFU.EX2 R183, R183 ;  /* 0x000000b700b77308 */ /* 0x000f2a0000000800 */
[C---:B-----5:R-:W-:Y:S08]  /*c9c0*/  HMMA.16816.F32.BF16 R100, R12.reuse, R16, R100 ;  /* 0x000000100c64723c */ /* 0x060ff00000041864 */
[C---:B------:R-:W-:Y:S01]  /*c9d0*/  HMMA.16816.F32.BF16 R104, R12.reuse, R18, R104 ;  /* 0x000000120c68723c */ /* 0x040fe20000041868 */
[----:B------:R-:W5:Y:S07]  /*c9e0*/  LDSM.16.MT88.4 R16, [R227+0x1100] ;  /* 0x00110000e310783b */ /* 0x000f6e0000004200 */
[C---:B-1----:R-:W-:Y:S08]  /*c9f0*/  HMMA.16816.F32.BF16 R108, R12.reuse, R168, R108 ;  /* 0x000000a80c6c723c */ /* 0x042ff0000004186c */
[C---:B------:R-:W-:Y:S01]  /*ca00*/  HMMA.16816.F32.BF16 R112, R12.reuse, R170, R112 ;  /* 0x000000aa0c70723c */ /* 0x040fe20000041870 */
[----:B------:R-:W1:Y:S07]  /*ca10*/  LDSM.16.MT88.4 R168, [R220+0x1100] ;  /* 0x00110000dca8783b */ /* 0x000e6e0000004200 */
[C---:B------:R-:W-:Y:S08]  /*ca20*/  HMMA.16816.F32.BF16 R116, R12.reuse, R20, R116 ;  /* 0x000000140c74723c */ /* 0x040ff00000041874 */
[C---:B------:R-:W-:Y:S01]  /*ca30*/  HMMA.16816.F32.BF16 R120, R12.reuse, R22, R120 ;  /* 0x000000160c78723c */ /* 0x040fe20000041878 */
[----:B------:R-:W1:Y:S07]  /*ca40*/  LDSM.16.MT88.4 R20, [R227+0x3100] ;  /* 0x00310000e314783b */ /* 0x000e6e0000004200 */
[C---:B--2---:R-:W-:Y:S08]  /*ca50*/  HMMA.16816.F32.BF16 R124, R12.reuse, R156, R124 ;  /* 0x0000009c0c7c723c */ /* 0x044ff0000004187c */
[----:B------:R-:W-:Y:S01]  /*ca60*/  HMMA.16816.F32.BF16 R128, R12, R158, R128 ;  /* 0x0000009e0c80723c */ /* 0x000fe20000041880 */
[----:B------:R-:W-:Y:S06]  /*ca70*/  LDSM.16.MT88.4 R156, [R221+0x3100] ;  /* 0x00310000dd9c783b */ /* 0x000fec0000004200 */
[----:B------:R-:W-:Y:S01]  /*ca80*/  F2FP.BF16.PACK_AB R12, R177, R176 ;  /* 0x000000b0b10c723e */ /* 0x000fe200000010ff */
[----:B------:R-:W-:Y:S01]  /*ca90*/  FADD.FTZ R176, R176, R195 ;  /* 0x000000c3b0b07221 */ /* 0x000fe20000010000 */
[----:B------:R-:W-:Y:S03]  /*caa0*/  F2FP.BF16.PACK_AB R13, R179, R178 ;  /* 0x000000b2b30d723e */ /* 0x000fe600000010ff */
[----:B---3--:R-:W-:Y:S01]  /*cab0*/  F2FP.BF16.PACK_AB R14, R181, R180 ;  /* 0x000000b4b50e723e */ /* 0x008fe200000010ff */
[----:B------:R-:W-:Y:S01]  /*cac0*/  FADD.FTZ R176, R177, R176 ;  /* 0x000000b0b1b07221 */ /* 0x000fe20000010000 */
[----:B----4-:R-:W-:Y:S01]  /*cad0*/  F2FP.BF16.PACK_AB R15, R183, R182 ;  /* 0x000000b6b70f723e */ /* 0x010fe200000010ff */
[----:B------:R-:W-:Y:S02]  /*cae0*/  FADD.FTZ R179, R179, R198 ;  /* 0x000000c6b3b37221 */ /* 0x000fe40000010000 */
[----:B------:R-:W-:Y:S02]  /*caf0*/  FADD.FTZ R180, R180, R176 ;  /* 0x000000b0b4b47221 */ /* 0x000fe40000010000 */
[----:B------:R-:W-:Y:S02]  /*cb00*/  FADD.FTZ R179, R182, R179 ;  /* 0x000000b3b6b37221 */ /* 0x000fe40000010000 */
[C---:B-----5:R-:W-:Y:S03]  /*cb10*/  HMMA.16816.F32.BF16 R4, R12.reuse, R16, R4 ;  /* 0x000000100c04723c */ /* 0x060fe60000041804 */
[----:B------:R-:W-:Y:S02]  /*cb20*/  FADD.FTZ R180, R181, R180 ;  /* 0x000000b4b5b47221 */ /* 0x000fe40000010000 */
[----:B------:R-:W-:Y:S03]  /*cb30*/  FADD.FTZ R183, R183, R179 ;  /* 0x000000b3b7b77221 */ /* 0x000fe60000010000 */
        /* <DEDUP_REMOVED lines=17> */
[C---:B------:R-:W-:Y:S08]  /*cc50*/  HMMA.16816.F32.BF16 R52, R12.reuse, R156, R52 ;  /* 0x0000009c0c34723c */ /* 0x040ff00000041834 */
[C---:B------:R-:W-:Y:S01]  /*cc60*/  HMMA.16816.F32.BF16 R56, R12.reuse, R158, R56 ;  /* 0x0000009e0c38723c */ /* 0x040fe20000041838 */
[----:B------:R-:W-:Y:S07]  /*cc70*/  LDSM.16.MT88.4 R156, [R221+0x7100] ;  /* 0x00710000dd9c783b */ /* 0x000fee0000004200 */
[C---:B---3--:R-:W-:Y:S08]  /*cc80*/  HMMA.16816.F32.BF16 R60, R12.reuse, R160, R60 ;  /* 0x000000a00c3c723c */ /* 0x048ff0000004183c */
[C---:B------:R-:W-:Y:S08]  /*cc90*/  HMMA.16816.F32.BF16 R64, R12.reuse, R162, R64 ;  /* 0x000000a20c40723c */ /* 0x040ff00000041840 */
[C---:B----4-:R-:W-:Y:S08]  /*cca0*/  HMMA.16816.F32.BF16 R68, R12.reuse, R24, R68 ;  /* 0x000000180c44723c */ /* 0x050ff00000041844 */
[C---:B------:R-:W-:Y:S01]  /*ccb0*/  HMMA.16816.F32.BF16 R72, R12.reuse, R26, R72 ;  /* 0x0000001a0c48723c */ /* 0x040fe20000041848 */
[----:B------:R-:W3:Y:S07]  /*ccc0*/  LDSM.16.MT88.4 R24, [R222+0x7100] ;  /* 0x00710000de18783b */ /* 0x000eee0000004200 */
[C---:B------:R-:W-:Y:S07]  /*ccd0*/  HMMA.16816.F32.BF16 R76, R12.reuse, R172, R76 ;  /* 0x000000ac0c4c723c */ /* 0x040fee000004184c */
[--C-:B------:R-:W-:Y:S01]  /*cce0*/  FFMA.FTZ R172, R28, c[0x0][0x2d0], -R190.reuse ;  /* 0x0000b4001cac7a23 */ /* 0x100fe200000108be */
[C---:B------:R-:W-:Y:S04]  /*ccf0*/  HMMA.16816.F32.BF16 R80, R12.reuse, R174, R80 ;  /* 0x000000ae0c50723c */ /* 0x040fe80000041850 */
[--C-:B------:R-:W-:Y:S01]  /*cd00*/  FFMA.FTZ R173, R29, c[0x0][0x2d0], -R190.reuse ;  /* 0x0000b4001dad7a23 */ /* 0x100fe200000108be */
[----:B------:R-:W-:Y:S01]  /*cd10*/  MUFU.EX2 R172, R172 ;  /* 0x000000ac00ac7308 */ /* 0x000fe20000000800 */
[----:B------:R-:W-:Y:S02]  /*cd20*/  FFMA.FTZ R190, R33, c[0x0][0x2d0], -R190 ;  /* 0x0000b40021be7a23 */ /* 0x000fe400000108be */
[C---:B-1----:R-:W-:Y:S04]  /*cd30*/  HMMA.16816.F32.BF16 R84, R12.reuse, R168, R84 ;  /* 0x000000a80c54723c */ /* 0x042fe80000041854 */
[--C-:B------:R-:W-:Y:S02]  /*cd40*/  FFMA.FTZ R174, R30, c[0x0][0x2d0], -R189.reuse ;  /* 0x0000b4001eae7a23 */ /* 0x100fe400000108bd */
[--C-:B------:R-:W-:Y:S01]  /*cd50*/  FFMA.FTZ R175, R31, c[0x0][0x2d0], -R189.reuse ;  /* 0x0000b4001faf7a23 */ /* 0x100fe200000108bd */
[----:B------:R-:W-:Y:S01]  /*cd60*/  MUFU.EX2 R173, R173 ;  /* 0x000000ad00ad7308 */ /* 0x000fe20000000800 */
[C---:B------:R-:W-:Y:S01]  /*cd70*/  HMMA.16816.F32.BF16 R88, R12.reuse, R170, R88 ;  /* 0x000000aa0c58723c */ /* 0x040fe20000041858 */
[----:B------:R-:W-:Y:S03]  /*cd80*/  LDSM.16.MT88.4 R28, [R222+0x1900] ;  /* 0x00190000de1c783b */ /* 0x000fe60000004200 */
[----:B------:R-:W-:Y:S04]  /*cd90*/  FFMA.FTZ R189, R35, c[0x0][0x2d0], -R189 ;  /* 0x0000b40023bd7a23 */ /* 0x000fe800000108bd */
[C---:B--2---:R-:W-:Y:S01]  /*cda0*/  HMMA.16816.F32.BF16 R92, R12.reuse, R16, R92 ;  /* 0x000000100c5c723c */ /* 0x044fe2000004185c */
[----:B------:R-:W-:Y:S01]  /*cdb0*/  LDSM.16.MT88.4 R32, [R220+0x1900] ;  /* 0x00190000dc20783b */ /* 0x000fe20000004200 */
[----:B------:R-:W1:Y:S06]  /*cdc0*/  MUFU.EX2 R174, R174 ;  /* 0x000000ae00ae7308 */ /* 0x000e6c0000000800 */
[C---:B------:R-:W-:Y:S01]  /*cdd0*/  HMMA.16816.F32.BF16 R96, R12.reuse, R18, R96 ;  /* 0x000000120c60723c */ /* 0x040fe20000041860 */
[----:B------:R-:W2:Y:S03]  /*cde0*/  LDSM.16.MT88.4 R16, [R220+0x7100] ;  /* 0x00710000dc10783b */ /* 0x000ea60000004200 */
[----:B------:R-:W4:Y:S04]  /*cdf0*/  MUFU.EX2 R175, R175 ;  /* 0x000000af00af7308 */ /* 0x000f280000000800 */
[C---:B------:R-:W-:Y:S01]  /*ce00*/  HMMA.16816.F32.BF16 R100, R12.reuse, R20, R100 ;  /* 0x000000140c64723c */ /* 0x040fe20000041864 */
[----:B------:R-:W-:Y:S05]  /*ce10*/  LDSM.16.MT88.4 R168, [R227+0x3900] ;  /* 0x00390000e3a8783b */ /* 0x000fea0000004200 */
[----:B------:R-:W-:Y:S02]  /*ce20*/  MUFU.EX2 R190, R190 ;  /* 0x000000be00be7308 */ /* 0x000fe40000000800 */
[C---:B------:R-:W-:Y:S01]  /*ce30*/  HMMA.16816.F32.BF16 R104, R12.reuse, R22, R104 ;  /* 0x000000160c68723c */ /* 0x040fe20000041868 */
[----:B------:R-:W5:Y:S03]  /*ce40*/  LDSM.16.MT88.4 R20, [R227+0x1900] ;  /* 0x00190000e314783b */ /* 0x000f660000004200 */
[----:B-1----:R-:W-:Y:S04]  /*ce50*/  FADD.FTZ R183, R174, R183 ;  /* 0x000000b7aeb77221 */ /* 0x002fe80000010000 */
[C---:B---3--:R-:W-:Y:S01]  /*ce60*/  HMMA.16816.F32.BF16 R108, R12.reuse, R24, R108 ;  /* 0x000000180c6c723c */ /* 0x048fe2000004186c */
[----:B------:R-:W1:Y:S03]  /*ce70*/  MUFU.EX2 R189, R189 ;  /* 0x000000bd00bd7308 */ /* 0x000e660000000800 */
[----:B----4-:R-:W-:Y:S04]  /*ce80*/  FADD.FTZ R183, R175, R183 ;  /* 0x000000b7afb77221 */ /* 0x010fe80000010000 */
[C---:B------:R-:W-:Y:S01]  /*ce90*/  HMMA.16816.F32.BF16 R112, R12.reuse, R26, R112 ;  /* 0x0000001a0c70723c */ /* 0x040fe20000041870 */
[----:B------:R-:W3:Y:S03]  /*cea0*/  LDSM.16.MT88.4 R24, [R221+0x1900] ;  /* 0x00190000dd18783b */ /* 0x000ee60000004200 */
[----:B------:R-:W-:Y:S04]  /*ceb0*/  FADD.FTZ R183, R252, R183 ;  /* 0x000000b7fcb77221 */ /* 0x000fe80000010000 */
[C---:B------:R-:W-:Y:S08]  /*cec0*/  HMMA.16816.F32.BF16 R116, R12.reuse, R156, R116 ;  /* 0x0000009c0c74723c */ /* 0x040ff00000041874 */
[C---:B------:R-:W-:Y:S04]  /*ced0*/  HMMA.16816.F32.BF16 R120, R12.reuse, R158, R120 ;  /* 0x0000009e0c78723c */ /* 0x040fe80000041878 */
[----:B-1----:R-:W-:Y:S04]  /*cee0*/  FADD.FTZ R239, R189, R183 ;  /* 0x000000b7bdef7221 */ /* 0x002fe80000010000 */
[C---:B--2---:R-:W-:Y:S08]  /*cef0*/  HMMA.16816.F32.BF16 R124, R12.reuse, R16, R124 ;  /* 0x000000100c7c723c */ /* 0x044ff0000004187c */
[----:B------:R-:W-:Y:S01]  /*cf00*/  HMMA.16816.F32.BF16 R128, R12, R18, R128 ;  /* 0x000000120c80723c */ /* 0x000fe20000041880 */
[----:B------:R-:W1:Y:S06]  /*cf10*/  LDSM.16.MT88.4 R16, [R222+0x3900] ;  /* 0x00390000de10783b */ /* 0x000e6c0000004200 */
[----:B------:R-:W-:Y:S01]  /*cf20*/  F2FP.BF16.PACK_AB R12, R173, R172 ;  /* 0x000000acad0c723e */ /* 0x000fe200000010ff */
[----:B------:R-:W-:Y:S01]  /*cf30*/  FADD.FTZ R172, R172, R180 ;  /* 0x000000b4acac7221 */ /* 0x000fe20000010000 */
[----:B------:R-:W-:Y:S03]  /*cf40*/  F2FP.BF16.PACK_AB R13, R175, R174 ;  /* 0x000000aeaf0d723e */ /* 0x000fe600000010ff */
[C---:B------:R-:W-:Y:S01]  /*cf50*/  F2FP.BF16.PACK_AB R14, R190.reuse, R199 ;  /* 0x000000c7be0e723e */ /* 0x040fe200000010ff */
[----:B------:R-:W-:Y:S01]  /*cf60*/  FADD.FTZ R172, R173, R172 ;  /* 0x000000acadac7221 */ /* 0x000fe20000010000 */
[----:B------:R-:W-:Y:S03]  /*cf70*/  F2FP.BF16.PACK_AB R15, R189, R252 ;  /* 0x000000fcbd0f723e */ /* 0x000fe600000010ff */
[----:B------:R-:W-:Y:S04]  /*cf80*/  FADD.FTZ R172, R199, R172 ;  /* 0x000000acc7ac7221 */ /* 0x000fe80000010000 */
[C---:B-----5:R-:W-:Y:S01]  /*cf90*/  HMMA.16816.F32.BF16 R160, R12.reuse, R20, R4 ;  /* 0x000000140ca0723c */ /* 0x060fe20000041804 */
[----:B------:R-:W2:Y:S02]  /*cfa0*/  LDSM.16.MT88.4 R4, [R221+0x3900] ;  /* 0x00390000dd04783b */ /* 0x000ea40000004200 */
[----:B------:R-:W-:Y:S05]  /*cfb0*/  FADD.FTZ R240, R190, R172 ;  /* 0x000000acbef07221 */ /* 0x000fea0000010000 */
[C---:B------:R-:W-:Y:S01]  /*cfc0*/  HMMA.16816.F32.BF16 R156, R12.reuse, R22, R8 ;  /* 0x000000160c9c723c */ /* 0x040fe20000041808 */
[----:B------:R-:W4:Y:S07]  /*cfd0*/  LDSM.16.MT88.4 R8, [R220+0x3900] ;  /* 0x00390000dc08783b */ /* 0x000f2e0000004200 */
[C---:B------:R-:W-:Y:S01]  /*cfe0*/  HMMA.16816.F32.BF16 R132, R12.reuse, R28, R132 ;  /* 0x0000001c0c84723c */ /* 0x040fe20000041884 */
[----:B------:R-:W5:Y:S07]  /*cff0*/  LDSM.16.MT88.4 R20, [R227+0x5900] ;  /* 0x00590000e314783b */ /* 0x000f6e0000004200 */
[C---:B------:R-:W-:Y:S01]  /*d000*/  HMMA.16816.F32.BF16 R136, R12.reuse, R30, R136 ;  /* 0x0000001e0c88723c */ /* 0x040fe20000041888 */
[----:B------:R-:W-:Y:S07]  /*d010*/  LDSM.16.MT88.4 R28, [R221+0x5900] ;  /* 0x00590000dd1c783b */ /* 0x000fee0000004200 */
[C---:B---3--:R-:W-:Y:S08]  /*d020*/  HMMA.16816.F32.BF16 R140, R12.reuse, R24, R140 ;  /* 0x000000180c8c723c */ /* 0x048ff0000004188c */
[C---:B------:R-:W-:Y:S01]  /*d030*/  HMMA.16816.F32.BF16 R144, R12.reuse, R26, R144 ;  /* 0x0000001a0c90723c */ /* 0x040fe20000041890 */
[----:B------:R-:W3:Y:S07]  /*d040*/  LDSM.16.MT88.4 R24, [R222+0x5900] ;  /* 0x00590000de18783b */ /* 0x000eee0000004200 */
[C---:B------:R-:W-:Y:S08]  /*d050*/  HMMA.16816.F32.BF16 R148, R12.reuse, R32, R148 ;  /* 0x000000200c94723c */ /* 0x040ff00000041894 */
[C---:B------:R-:W-:Y:S01]  /*d060*/  HMMA.16816.F32.BF16 R152, R12.reuse, R34, R152 ;  /* 0x000000220c98723c */ /* 0x040fe20000041898 */
[----:B------:R-:W3:Y:S07]  /*d070*/  LDSM.16.MT88.4 R32, [R220+0x5900] ;  /* 0x00590000dc20783b */ /* 0x000eee0000004200 */
[C---:B------:R-:W-:Y:S08]  /*d080*/  HMMA.16816.F32.BF16 R36, R12.reuse, R168, R36 ;  /* 0x000000a80c24723c */ /* 0x040ff00000041824 */
[C---:B------:R-:W-:Y:S08]  /*d090*/  HMMA.16816.F32.BF16 R40, R12.reuse, R170, R40 ;  /* 0x000000aa0c28723c */ /* 0x040ff00000041828 */
        /* <DEDUP_REMOVED lines=9> */
[C---:B-----5:R-:W-:Y:S08]  /*d130*/  HMMA.16816.F32.BF16 R68, R12.reuse, R20, R68 ;  /* 0x000000140c44723c */ /* 0x060ff00000041844 */
[C---:B------:R-:W-:Y:S08]  /*d140*/  HMMA.16816.F32.BF16 R72, R12.reuse, R22, R72 ;  /* 0x000000160c48723c */ /* 0x040ff00000041848 */
[C---:B---3--:R-:W-:Y:S08]  /*d150*/  HMMA.16816.F32.BF16 R76, R12.reuse, R24, R76 ;  /* 0x000000180c4c723c */ /* 0x048ff0000004184c */
[C---:B------:R-:W-:Y:S08]  /*d160*/  HMMA.16816.F32.BF16 R80, R12.reuse, R26, R80 ;  /* 0x0000001a0c50723c */ /* 0x040ff00000041850 */
[C---:B------:R-:W-:Y:S08]  /*d170*/  HMMA.16816.F32.BF16 R84, R12.reuse, R28, R84 ;  /* 0x0000001c0c54723c */ /* 0x040ff00000041854 */
[C---:B------:R-:W-:Y:S08]  /*d180*/  HMMA.16816.F32.BF16 R88, R12.reuse, R30, R88 ;  /* 0x0000001e0c58723c */ /* 0x040ff00000041858 */
[C---:B------:R-:W-:Y:S08]  /*d190*/  HMMA.16816.F32.BF16 R92, R12.reuse, R32, R92 ;  /* 0x000000200c5c723c */ /* 0x040ff0000004185c */
[C---:B------:R-:W-:Y:S08]  /*d1a0*/  HMMA.16816.F32.BF16 R96, R12.reuse, R34, R96 ;  /* 0x000000220c60723c */ /* 0x040ff00000041860 */
[C---:B-1----:R-:W-:Y:S08]  /*d1b0*/  HMMA.16816.F32.BF16 R100, R12.reuse, R16, R100 ;  /* 0x000000100c64723c */ /* 0x042ff00000041864 */
[C---:B------:R-:W-:Y:S01]  /*d1c0*/  HMMA.16816.F32.BF16 R104, R12.reuse, R18, R104 ;  /* 0x000000120c68723c */ /* 0x040fe20000041868 */
[----:B------:R-:W1:Y:S07]  /*d1d0*/  LDSM.16.MT88.4 R16, [R220+0x7900] ;  /* 0x00790000dc10783b */ /* 0x000e6e0000004200 */
[C---:B--2---:R-:W-:Y:S08]  /*d1e0*/  HMMA.16816.F32.BF16 R108, R12.reuse, R4, R108 ;  /* 0x000000040c6c723c */ /* 0x044ff0000004186c */
[C---:B------:R-:W-:Y:S08]  /*d1f0*/  HMMA.16816.F32.BF16 R112, R12.reuse, R6, R112 ;  /* 0x000000060c70723c */ /* 0x040ff00000041870 */
[C---:B----4-:R-:W-:Y:S08]  /*d200*/  HMMA.16816.F32.BF16 R116, R12.reuse, R8, R116 ;  /* 0x000000080c74723c */ /* 0x050ff00000041874 */
[C---:B------:R-:W-:Y:S08]  /*d210*/  HMMA.16816.F32.BF16 R120, R12.reuse, R10, R120 ;  /* 0x0000000a0c78723c */ /* 0x040ff00000041878 */
[C---:B-1----:R-:W-:Y:S08]  /*d220*/  HMMA.16816.F32.BF16 R124, R12.reuse, R16, R124 ;  /* 0x000000100c7c723c */ /* 0x042ff0000004187c */
[----:B------:R-:W-:Y:S07]  /*d230*/  HMMA.16816.F32.BF16 R128, R12, R18, R128 ;  /* 0x000000120c80723c */ /* 0x000fee0000041880 */
[----:B------:R-:W-:Y:S01]  /*d240*/  MOV R12, R164 ;  /* 0x000000a4000c7202 */ /* 0x000fe20000000f00 */
[----:B------:R-:W-:-:S05]  /*d250*/  @P0 BRA `(.L_x_1004) ;  /* 0xffffcc1000000947 */ /* 0x000fca000383ffff */
.L_x_1001:
[----:B------:R-:W-:-:S06]  /*d260*/  UISETP.GE.AND UP0, UPT, UR21, UR7, UPT ;  /* 0x000000071500728c */ /* 0x000fcc000bf06270 */
[----:B------:R-:W-:-:S13]  /*d270*/  PLOP3.LUT P0, PT, PT, PT, UP0, 0x40, 0x0 ;  /* 0x000000000000781c */ /* 0x000fda0003f0e808 */
[----:B------:R-:W-:Y:S05]  /*d280*/  @P0 BRA `(.L_x_1005) ;  /* 0x0000401000000947 */ /* 0x000fea0003800000 */
[----:B------:R-:W-:Y:S01]  /*d290*/  SHF.R.S32.HI R244, RZ, 0x1f, R235 ;  /* 0x0000001ffff47819 */ /* 0x000fe200000114eb */
[----:B------:R-:W-:Y:S01]  /*d2a0*/  IMAD.MOV.U32 R2, RZ, RZ, R12 ;  /* 0x000000ffff027224 */ /* 0x000fe200078e000c */
[C---:B------:R-:W-:Y:S01]  /*d2b0*/  SHF.L.U64.HI R242, R202.reuse, 0x1, R242 ;  /* 0x00000001caf27819 */ /* 0x040fe200000102f2 */
[----:B------:R-:W-:Y:S01]  /*d2c0*/  IMAD.MOV.U32 R3, RZ, RZ, R0 ;  /* 0x000000ffff037224 */ /* 0x000fe200078e0000 */
[C---:B------:R-:W-:Y:S01]  /*d2d0*/  SHF.L.U64.HI R244, R235.reuse, 0x1, R244 ;  /* 0x00000001ebf47819 */ /* 0x040fe200000102f4 */
[----:B------:R-:W-:Y:S01]  /*d2e0*/  IMAD.SHL.U32 R243, R235, 0x2, RZ ;  /* 0x00000002ebf37824 */ /* 0x000fe200078e00ff */
[----:B------:R-:W-:Y:S01]  /*d2f0*/  SHF.L.U32 R245, R202, 0x1, RZ ;  /* 0x00000001caf57819 */ /* 0x000fe200000006ff */
[C---:B------:R-:W-:Y:S01]  /*d300*/  IMAD.SHL.U32 R246, R201.reuse, 0x2, RZ ;  /* 0x00000002c9f67824 */ /* 0x040fe200078e00ff */
[----:B------:R-:W-:Y:S02]  /*d310*/  SHF.L.U64.HI R241, R201, 0x1, R241 ;  /* 0x00000001c9f17819 */ /* 0x000fe400000102f1 */
[----:B------:R-:W-:-:S02]  /*d320*/  SHF.L.U64.HI R247, R200, 0x1, R203 ;  /* 0x00000001c8f77819 */ /* 0x000fc400000102cb */
[----:B------:R-:W-:Y:S02]  /*d330*/  SHF.L.U32 R248, R200, 0x1, RZ ;  /* 0x00000001c8f87819 */ /* 0x000fe400000006ff */
.L_x_1015:
        /* <DEDUP_REMOVED lines=22> */
[----:B------:R-:W-:Y:S04]  /*d4a0*/  SHFL.IDX PT, R0, R0, 0x1, 0x181f ;  /* 0x00381f0000007f89 */ /* 0x000fe800000e0000 */
[----:B------:R-:W4:Y:S04]  /*d4b0*/  LDSM.16.M88.4 R24, [R229+0x9100] ;  /* 0x00910000e518783b */ /* 0x000f280000000200 */
[----:B------:R-:W5:Y:S04]  /*d4c0*/  SHFL.IDX PT, R28, R28, 0x1, 0x181f ;  /* 0x00381f001c1c7f89 */ /* 0x000f6800000e0000 */
[----:B------:R-:W4:Y:S04]  /*d4d0*/  LDSM.16.M88.4 R164, [R229+0x9900] ;  /* 0x00990000e5a4783b */ /* 0x000f280000000200 */
[----:B------:R-:W-:Y:S04]  /*d4e0*/  LDSM.16.M88.4 R168, [R226+0x10100] ;  /* 0x01010000e2a8783b */ /* 0x000fe80000000200 */
[----:B------:R-:W5:Y:S01]  /*d4f0*/  LDSM.16.M88.4 R172, [R228] ;  /* 0x00000000e4ac783b */ /* 0x000f620000000200 */
[C---:B-1----:R-:W-:Y:S03]  /*d500*/  HMMA.16816.F32.BF16 R4, R32.reuse, R8, RZ ;  /* 0x000000082004723c */ /* 0x042fe600000418ff */
[----:B------:R-:W1:Y:S01]  /*d510*/  LDSM.16.M88.4 R176, [R219] ;  /* 0x00000000dbb0783b */ /* 0x000e620000000200 */
[----:B--2---:R-:W-:Y:S03]  /*d520*/  IADD3 R188, P0, R190, R243, RZ ;  /* 0x000000f3bebc7210 */ /* 0x004fe60007f1e0ff */
[----:B------:R-:W2:Y:S01]  /*d530*/  LDSM.16.M88.4 R180, [R218] ;  /* 0x00000000dab4783b */ /* 0x000ea20000000200 */
[C---:B------:R-:W-:Y:S01]  /*d540*/  HMMA.16816.F32.BF16 R8, R32.reuse, R10, RZ ;  /* 0x0000000a2008723c */ /* 0x040fe200000418ff */
[----:B---3--:R-:W-:Y:S02]  /*d550*/  IMAD.X R189, R20, 0x1, R244, P0 ;  /* 0x0000000114bd7824 */ /* 0x008fe400000e06f4 */
[----:B------:R-:W3:Y:S01]  /*d560*/  LDSM.16.M88.4 R184, [R217] ;  /* 0x00000000d9b8783b */ /* 0x000ee20000000200 */
[----:B------:R-:W-:Y:S03]  /*d570*/  IADD3 R196, P0, R190, R245, RZ ;  /* 0x000000f5bec47210 */ /* 0x000fe60007f1e0ff */
[----:B------:R-:W-:Y:S01]  /*d580*/  @!PT LDS RZ, [RZ] ;  /* 0x00000000fffff984 */ /* 0x000fe20000000800 */
[----:B------:R-:W-:Y:S01]  /*d590*/  @!PT LDS RZ, [RZ] ;  /* 0x00000000fffff984 */ /* 0x000fe20000000800 */
[----:B------:R-:W-:Y:S01]  /*d5a0*/  @!PT LDS RZ, [RZ] ;  /* 0x00000000fffff984 */ /* 0x000fe20000000800 */
[----:B------:R1:W-:Y:S01]  /*d5b0*/  LDGSTS.E.BYPASS.LTC128B.128 [R238], [R188.64], !P2 ;  /* 0x00000000bcee7fae */ /* 0x0003e2000d101d50 */
[C---:B------:R-:W-:Y:S01]  /*d5c0*/  HMMA.16816.F32.BF16 R12, R32.reuse, R16, RZ ;  /* 0x00000010200c723c */ /* 0x040fe200000418ff */
[----:B------:R-:W-:Y:S03]  /*d5d0*/  IMAD.X R197, R20, 0x1, R242, P0 ;  /* 0x0000000114c57824 */ /* 0x000fe600000e06f2 */
[----:B------:R-:W-:Y:S02]  /*d5e0*/  IADD3 R192, P0, R190, R246, RZ ;  /* 0x000000f6bec07210 */ /* 0x000fe40007f1e0ff */
[----:B------:R2:W-:Y:S02]  /*d5f0*/  LDGSTS.E.BYPASS.LTC128B.128 [R238+0x2000], [R196.64], !P6 ;  /* 0x02000000c4ee7fae */ /* 0x0005e4000f101d50 */
[C---:B------:R-:W-:Y:S01]  /*d600*/  HMMA.16816.F32.BF16 R16, R32.reuse, R18, RZ ;  /* 0x000000122010723c */ /* 0x040fe200000418ff */
[----:B------:R-:W-:Y:S03]  /*d610*/  IMAD.X R193, R20, 0x1, R241, P0 ;  /* 0x0000000114c17824 */ /* 0x000fe600000e06f1 */
[----:B------:R-:W-:Y:S02]  /*d620*/  IADD3 R190, P0, R190, R248, RZ ;  /* 0x000000f8bebe7210 */ /* 0x000fe40007f1e0ff */
[----:B------:R2:W-:Y:S03]  /*d630*/  LDGSTS.E.BYPASS.LTC128B.128 [R238+0x4000], [R192.64], !P5 ;  /* 0x04000000c0ee7fae */ /* 0x0005e6000e901d50 */
[----:B------:R-:W-:Y:S02]  /*d640*/  IMAD.X R191, R20, 0x1, R247, P0 ;  /* 0x0000000114bf7824 */ /* 0x000fe400000e06f7 */
[C---:B----4-:R-:W-:Y:S01]  /*d650*/  HMMA.16816.F32.BF16 R20, R32.reuse, R24, RZ ;  /* 0x000000182014723c */ /* 0x050fe200000418ff */
[----:B------:R-:W-:Y:S02]  /*d660*/  IADD3 R30, P0, R0, R243, RZ ;  /* 0x000000f3001e7210 */ /* 0x000fe40007f1e0ff */
[----:B------:R4:W-:Y:S03]  /*d670*/  LDGSTS.E.BYPASS.LTC128B.128 [R238+0x6000], [R190.64], !P4 ;  /* 0x06000000beee7fae */ /* 0x0009e6000e101d50 */
[----:B-----5:R-:W-:Y:S01]  /*d680*/  IMAD.X R31, R28, 0x1, R244, P0 ;  /* 0x000000011c1f7824 */ /* 0x020fe200000e06f4 */
[----:B------:R-:W-:Y:S01]  /*d690*/  IADD3 R194, P0, R0, R245, RZ ;  /* 0x000000f500c27210 */ /* 0x000fe20007f1e0ff */
[C---:B------:R-:W-:Y:S03]  /*d6a0*/  HMMA.16816.F32.BF16 R24, R32.reuse, R26, RZ ;  /* 0x0000001a2018723c */ /* 0x040fe600000418ff */
[----:B------:R5:W-:Y:S01]  /*d6b0*/  LDGSTS.E.BYPASS.LTC128B.128 [R238+0x1000], [R30.64], !P2 ;  /* 0x010000001eee7fae */ /* 0x000be2000d101d50 */
[----:B------:R-:W-:Y:S01]  /*d6c0*/  IMAD.X R195, R28, 0x1, R242, P0 ;  /* 0x000000011cc37824 */ /* 0x000fe200000e06f2 */
[----:B-1----:R-:W-:Y:S04]  /*d6d0*/  IADD3 R188, P0, R0, R246, RZ ;  /* 0x000000f600bc7210 */ /* 0x002fe80007f1e0ff */
[----:B------:R1:W-:Y:S03]  /*d6e0*/  LDGSTS.E.BYPASS.LTC128B.128 [R238+0x3000], [R194.64], !P6 ;  /* 0x03000000c2ee7fae */ /* 0x0003e6000f101d50 */
[----:B------:R-:W-:Y:S01]  /*d6f0*/  IMAD.X R189, R28, 0x1, R241, P0 ;  /* 0x000000011cbd7824 */ /* 0x000fe200000e06f1 */
[----:B--2---:R-:W-:Y:S04]  /*d700*/  IADD3 R192, P0, R0, R248, RZ ;  /* 0x000000f800c07210 */ /* 0x004fe80007f1e0ff */
[----:B------:R4:W-:Y:S01]  /*d710*/  LDGSTS.E.BYPASS.LTC128B.128 [R238+0x5000], [R188.64], !P5 ;  /* 0x05000000bcee7fae */ /* 0x0009e2000e901d50 */
[----:B------:R-:W-:Y:S01]  /*d720*/  IMAD.X R193, R28, 0x1, R247, P0 ;  /* 0x000000011cc17824 */ /* 0x000fe200000e06f7 */
[----:B------:R-:W-:Y:S04]  /*d730*/  PLOP3.LUT P0, PT, PT, PT, UP0, 0x40, 0x0 ;  /* 0x000000000000781c */ /* 0x000fe80003f0e808 */
[----:B------:R1:W-:Y:S04]  /*d740*/  LDGSTS.E.BYPASS.LTC128B.128 [R238+0x7000], [R192.64], !P4 ;  /* 0x07000000c0ee7fae */ /* 0x0003e8000e101d50 */
[----:B------:R-:W-:Y:S01]  /*d750*/  LDSM.16.M88.4 R196, [R224+0x8900] ;  /* 0x00890000e0c4783b */ /* 0x000fe20000000200 */
[C---:B-----5:R-:W-:Y:S03]  /*d760*/  HMMA.16816.F32.BF16 R28, R32.reuse, R164, RZ ;  /* 0x000000a4201c723c */ /* 0x060fe600000418ff */
[----:B------:R-:W0:Y:S04]  /*d770*/  LDGDEPBAR ;  /* 0x00000000000079af */ /* 0x000e280000000000 */
[----:B------:R-:W-:Y:S01]  /*d780*/  LDSM.16.M88.4 R200, [R224+0x9900] ;  /* 0x00990000e0c8783b */ /* 0x000fe20000000200 */
[----:B------:R-:W-:Y:S03]  /*d790*/  HMMA.16816.F32.BF16 R32, R32, R166, RZ ;  /* 0x000000a62020723c */ /* 0x000fe600000418ff */
[----:B------:R-:W-:Y:S04]  /*d7a0*/  LDSM.16.M88.4 R164, [R224+0x9100] ;  /* 0x00910000e0a4783b */ /* 0x000fe80000000200 */
[----:B----4-:R-:W-:Y:S01]  /*d7b0*/  LDSM.16.M88.4 R188, [R225+0x10100] ;  /* 0x01010000e1bc783b */ /* 0x010fe20000000200 */
[C---:B------:R-:W-:Y:S03]  /*d7c0*/  HMMA.16816.F32.BF16 R4, R168.reuse, R172, R4 ;  /* 0x000000aca804723c */ /* 0x040fe60000041804 */
[----:B-1----:R-:W1:Y:S05]  /*d7d0*/  LDSM.16.M88.4 R192, [R224+0x8100] ;  /* 0x00810000e0c0783b */ /* 0x002e6a0000000200 */
[C---:B------:R-:W-:Y:S01]  /*d7e0*/  HMMA.16816.F32.BF16 R8, R168.reuse, R174, R8 ;  /* 0x000000aea808723c */ /* 0x040fe20000041808 */
[----:B------:R-:W-:Y:S07]  /*d7f0*/  LDSM.16.M88.4 R172, [R223+0x10100] ;  /* 0x01010000dfac783b */ /* 0x000fee0000000200 */
[C---:B------:R-:W-:Y:S08]  /*d800*/  HMMA.16816.F32.BF16 R12, R168.reuse, R176, R12 ;  /* 0x000000b0a80c723c */ /* 0x040ff0000004180c */
[C---:B------:R-:W-:Y:S01]  /*d810*/  HMMA.16816.F32.BF16 R16, R168.reuse, R178, R16 ;  /* 0x000000b2a810723c */ /* 0x040fe20000041810 */
[----:B------:R-:W2:Y:S07]  /*d820*/  LDSM.16.M88.4 R176, [R216] ;  /* 0x00000000d8b0783b */ /* 0x000eae0000000200 */
[C---:B------:R-:W-:Y:S08]  /*d830*/  HMMA.16816.F32.BF16 R20, R168.reuse, R180, R20 ;  /* 0x000000b4a814723c */ /* 0x040ff00000041814 */
[C---:B------:R-:W-:Y:S01]  /*d840*/  HMMA.16816.F32.BF16 R24, R168.reuse, R182, R24 ;  /* 0x000000b6a818723c */ /* 0x040fe20000041818 */
[----:B------:R-:W4:Y:S07]  /*d850*/  LDSM.16.M88.4 R180, [R216+0x800] ;  /* 0x00080000d8b4783b */ /* 0x000f2e0000000200 */
        /* <DEDUP_REMOVED lines=12> */
[----:B------:R-:W1:Y:S07]  /*d920*/  LDSM.16.M88.4 R164, [R230+0x14100] ;  /* 0x01410000e6a4783b */ /* 0x000e6e0000000200 */
[C---:B------:R-:W-:Y:S08]  /*d930*/  HMMA.16816.F32.BF16 R28, R188.reuse, R200, R28 ;  /* 0x000000c8bc1c723c */ /* 0x040ff0000004181c */
[----:B------:R-:W-:Y:S01]  /*d940*/  HMMA.16816.F32.BF16 R32, R188, R202, R32 ;  /* 0x000000cabc20723c */ /* 0x000fe20000041820 */
[----:B------:R-:W1:Y:S04]  /*d950*/  LDSM.16.M88.4 R188, [R229+0xb100] ;  /* 0x00b10000e5bc783b */ /* 0x000e680000000200 */
[----:B------:R-:W1:Y:S03]  /*d960*/  LDSM.16.M88.4 R200, [R229+0xb900] ;  /* 0x00b90000e5c8783b */ /* 0x000e660000000200 */
[C---:B--2---:R-:W-:Y:S08]  /*d970*/  HMMA.16816.F32.BF16 R4, R172.reuse, R176, R4 ;  /* 0x000000b0ac04723c */ /* 0x044ff00000041804 */
[C---:B------:R-:W-:Y:S01]  /*d980*/  HMMA.16816.F32.BF16 R8, R172.reuse, R178, R8 ;  /* 0x000000b2ac08723c */ /* 0x040fe20000041808 */
[----:B------:R-:W-:Y:S07]  /*d990*/  LDSM.16.M88.4 R176, [R215] ;  /* 0x00000000d7b0783b */ /* 0x000fee0000000200 */
[C---:B----4-:R-:W-:Y:S08]  /*d9a0*/  HMMA.16816.F32.BF16 R12, R172.reuse, R180, R12 ;  /* 0x000000b4ac0c723c */ /* 0x050ff0000004180c */
[C---:B------:R-:W-:Y:S01]  /*d9b0*/  HMMA.16816.F32.BF16 R16, R172.reuse, R182, R16 ;  /* 0x000000b6ac10723c */ /* 0x040fe20000041810 */
[----:B------:R-:W-:Y:S07]  /*d9c0*/  LDSM.16.M88.4 R180, [R214] ;  /* 0x00000000d6b4783b */ /* 0x000fee0000000200 */
[C---:B---3--:R-:W-:Y:S08]  /*d9d0*/  HMMA.16816.F32.BF16 R20, R172.reuse, R168, R20 ;  /* 0x000000a8ac14723c */ /* 0x048ff00000041814 */
[C---:B------:R-:W-:Y:S01]  /*d9e0*/  HMMA.16816.F32.BF16 R24, R172.reuse, R170, R24 ;  /* 0x000000aaac18723c */ /* 0x040fe20000041818 */
[----:B------:R-:W2:Y:S07]  /*d9f0*/  LDSM.16.M88.4 R168, [R226+0x14100] ;  /* 0x01410000e2a8783b */ /* 0x000eae0000000200 */
[C---:B-----5:R-:W-:Y:S08]  /*da00*/  HMMA.16816.F32.BF16 R28, R172.reuse, R184, R28 ;  /* 0x000000b8ac1c723c */ /* 0x060ff0000004181c */
[----:B------:R-:W-:Y:S01]  /*da10*/  HMMA.16816.F32.BF16 R32, R172, R186, R32 ;  /* 0x000000baac20723c */ /* 0x000fe20000041820 */
[----:B------:R-:W3:Y:S04]  /*da20*/  LDSM.16.M88.4 R172, [R213] ;  /* 0x00000000d5ac783b */ /* 0x000ee80000000200 */
[----:B------:R-:W4:Y:S03]  /*da30*/  LDSM.16.M88.4 R184, [R212] ;  /* 0x00000000d4b8783b */ /* 0x000f260000000200 */
        /* <DEDUP_REMOVED lines=11> */
[----:B------:R-:W5:Y:S04]  /*daf0*/  LDSM.16.M88.4 R164, [R224+0xb100] ;  /* 0x00b10000e0a4783b */ /* 0x000f680000000200 */
[----:B------:R-:W1:Y:S03]  /*db00*/  LDSM.16.M88.4 R200, [R224+0xb900] ;  /* 0x00b90000e0c8783b */ /* 0x000e660000000200 */
[C---:B--2---:R-:W-:Y:S08]  /*db10*/  HMMA.16816.F32.BF16 R4, R168.reuse, R176, R4 ;  /* 0x000000b0a804723c */ /* 0x044ff00000041804 */
[C---:B------:R-:W-:Y:S01]  /*db20*/  HMMA.16816.F32.BF16 R8, R168.reuse, R178, R8 ;  /* 0x000000b2a808723c */ /* 0x040fe20000041808 */
[----:B------:R-:W-:Y:S07]  /*db30*/  LDSM.16.M88.4 R176, [R216+0x2000] ;  /* 0x00200000d8b0783b */ /* 0x000fee0000000200 */
[C---:B------:R-:W-:Y:S08]  /*db40*/  HMMA.16816.F32.BF16 R12, R168.reuse, R180, R12 ;  /* 0x000000b4a80c723c */ /* 0x040ff0000004180c */
[C---:B------:R-:W-:Y:S01]  /*db50*/  HMMA.16816.F32.BF16 R16, R168.reuse, R182, R16 ;  /* 0x000000b6a810723c */ /* 0x040fe20000041810 */
[----:B------:R-:W-:Y:S07]  /*db60*/  LDSM.16.M88.4 R180, [R216+0x2800] ;  /* 0x00280000d8b4783b */ /* 0x000fee0000000200 */
[C---:B---3--:R-:W-:Y:S08]  /*db70*/  HMMA.16816.F32.BF16 R20, R168.reuse, R172, R20 ;  /* 0x000000aca814723c */ /* 0x048ff00000041814 */
[C---:B------:R-:W-:Y:S01]  /*db80*/  HMMA.16816.F32.BF16 R24, R168.reuse, R174, R24 ;  /* 0x000000aea818723c */ /* 0x040fe20000041818 */
[----:B------:R-:W2:Y:S07]  /*db90*/  LDSM.16.M88.4 R172, [R223+0x14100] ;  /* 0x01410000dfac783b */ /* 0x000eae0000000200 */
[C---:B----4-:R-:W-:Y:S08]  /*dba0*/  HMMA.16816.F32.BF16 R28, R168.reuse, R184, R28 ;  /* 0x000000b8a81c723c */ /* 0x050ff0000004181c */
[----:B------:R-:W-:Y:S01]  /*dbb0*/  HMMA.16816.F32.BF16 R32, R168, R186, R32 ;  /* 0x000000baa820723c */ /* 0x000fe20000041820 */
[----:B------:R-:W3:Y:S04]  /*dbc0*/  LDSM.16.M88.4 R168, [R216+0x3000] ;  /* 0x00300000d8a8783b */ /* 0x000ee80000000200 */
[----:B------:R-:W4:Y:S03]  /*dbd0*/  LDSM.16.M88.4 R184, [R216+0x3800] ;  /* 0x00380000d8b8783b */ /* 0x000f260000000200 */
[C---:B-1----:R-:W-:Y:S08]  /*dbe0*/  HMMA.16816.F32.BF16 R4, R188.reuse, R192, R4 ;  /* 0x000000c0bc04723c */ /* 0x042ff00000041804 */
[C---:B------:R-:W-:Y:S01]  /*dbf0*/  HMMA.16816.F32.BF16 R8, R188.reuse, R194, R8 ;  /* 0x000000c2bc08723c */ /* 0x040fe20000041808 */
[----:B------:R-:W-:Y:S07]  /*dc00*/  LDSM.16.M88.4 R192, [R229+0xc100] ;  /* 0x00c10000e5c0783b */ /* 0x000fee0000000200 */
[C---:B------:R-:W-:Y:S08]  /*dc10*/  HMMA.16816.F32.BF16 R12, R188.reuse, R196, R12 ;  /* 0x000000c4bc0c723c */ /* 0x040ff0000004180c */
[C---:B------:R-:W-:Y:S01]  /*dc20*/  HMMA.16816.F32.BF16 R16, R188.reuse, R198, R16 ;  /* 0x000000c6bc10723c */ /* 0x040fe20000041810 */
[----:B------:R-:W-:Y:S07]  /*dc30*/  LDSM.16.M88.4 R196, [R229+0xc900] ;  /* 0x00c90000e5c4783b */ /* 0x000fee0000000200 */
[C---:B-----5:R-:W-:Y:S08]  /*dc40*/  HMMA.16816.F32.BF16 R20, R188.reuse, R164, R20 ;  /* 0x000000a4bc14723c */ /* 0x060ff00000041814 */
        /* <DEDUP_REMOVED lines=8> */
[----:B------:R-:W-:Y:S07]  /*dcd0*/  LDSM.16.M88.4 R176, [R211] ;  /* 0x00000000d3b0783b */ /* 0x000fee0000000200 */
[C---:B------:R-:W-:Y:S08]  /*dce0*/  HMMA.16816.F32.BF16 R12, R172.reuse, R180, R12 ;  /* 0x000000b4ac0c723c */ /* 0x040ff0000004180c */
[C---:B------:R-:W-:Y:S01]  /*dcf0*/  HMMA.16816.F32.BF16 R16, R172.reuse, R182, R16 ;  /* 0x000000b6ac10723c */ /* 0x040fe20000041810 */
[----:B------:R-:W-:Y:S07]  /*dd00*/  LDSM.16.M88.4 R180, [R210] ;  /* 0x00000000d2b4783b */ /* 0x000fee0000000200 */
[C---:B---3--:R-:W-:Y:S08]  /*dd10*/  HMMA.16816.F32.BF16 R20, R172.reuse, R168, R20 ;  /* 0x000000a8ac14723c */ /* 0x048ff00000041814 */
[C---:B------:R-:W-:Y:S01]  /*dd20*/  HMMA.16816.F32.BF16 R24, R172.reuse, R170, R24 ;  /* 0x000000aaac18723c */ /* 0x040fe20000041818 */
[----:B------:R-:W2:Y:S07]  /*dd30*/  LDSM.16.M88.4 R168, [R226+0x18100] ;  /* 0x01810000e2a8783b */ /* 0x000eae0000000200 */
[C---:B----4-:R-:W-:Y:S08]  /*dd40*/  HMMA.16816.F32.BF16 R28, R172.reuse, R184, R28 ;  /* 0x000000b8ac1c723c */ /* 0x050ff0000004181c */
        /* <DEDUP_REMOVED lines=81> */
[C---:B-1----:R-:W-:Y:S01]  /*e260*/  HMMA.16816.F32.BF16 R4, R188.reuse, R192, R4 ;  /* 0x000000c0bc04723c */ /* 0x042fe20000041804 */
[----:B------:R-:W-:Y:S04]  /*e270*/  DEPBAR.LE SB0, 0x0 ;  /* 0x000080000000791a */ /* 0x000fe80000000000 */
[----:B------:R-:W-:Y:S03]  /*e280*/  BAR.SYNC.DEFER_BLOCKING 0x0 ;  /* 0x0000000000007b1d */ /* 0x000fe60000010000 */
[C---:B------:R-:W-:Y:S08]  /*e290*/  HMMA.16816.F32.BF16 R8, R188.reuse, R194, R8 ;  /* 0x000000c2bc08723c */ /* 0x040ff00000041808 */
[C---:B------:R-:W-:Y:S08]  /*e2a0*/  HMMA.16816.F32.BF16 R12, R188.reuse, R196, R12 ;  /* 0x000000c4bc0c723c */ /* 0x040ff0000004180c */
[C---:B------:R-:W-:Y:S08]  /*e2b0*/  HMMA.16816.F32.BF16 R16, R188.reuse, R198, R16 ;  /* 0x000000c6bc10723c */ /* 0x040ff00000041810 */
[C---:B-----5:R-:W-:Y:S08]  /*e2c0*/  HMMA.16816.F32.BF16 R20, R188.reuse, R164, R20 ;  /* 0x000000a4bc14723c */ /* 0x060ff00000041814 */
[C---:B------:R-:W-:Y:S08]  /*e2d0*/  HMMA.16816.F32.BF16 R24, R188.reuse, R166, R24 ;  /* 0x000000a6bc18723c */ /* 0x040ff00000041818 */
[C---:B------:R-:W-:Y:S08]  /*e2e0*/  HMMA.16816.F32.BF16 R28, R188.reuse, R200, R28 ;  /* 0x000000c8bc1c723c */ /* 0x040ff0000004181c */
[----:B------:R-:W-:Y:S08]  /*e2f0*/  HMMA.16816.F32.BF16 R32, R188, R202, R32 ;  /* 0x000000cabc20723c */ /* 0x000ff00000041820 */
[C---:B--2---:R-:W-:Y:S08]  /*e300*/  HMMA.16816.F32.BF16 R4, R172.reuse, R176, R4 ;  /* 0x000000b0ac04723c */ /* 0x044ff00000041804 */
[C---:B------:R-:W-:Y:S08]  /*e310*/  HMMA.16816.F32.BF16 R8, R172.reuse, R178, R8 ;  /* 0x000000b2ac08723c */ /* 0x040ff00000041808 */
[C---:B------:R-:W-:Y:S08]  /*e320*/  HMMA.16816.F32.BF16 R12, R172.reuse, R180, R12 ;  /* 0x000000b4ac0c723c */ /* 0x040ff0000004180c */
[C---:B------:R-:W-:Y:S08]  /*e330*/  HMMA.16816.F32.BF16 R16, R172.reuse, R182, R16 ;  /* 0x000000b6ac10723c */ /* 0x040ff00000041810 */
[C---:B---3--:R-:W-:Y:S08]  /*e340*/  HMMA.16816.F32.BF16 R20, R172.reuse, R168, R20 ;  /* 0x000000a8ac14723c */ /* 0x048ff00000041814 */
[C---:B------:R-:W-:Y:S08]  /*e350*/  HMMA.16816.F32.BF16 R24, R172.reuse, R170, R24 ;  /* 0x000000aaac18723c */ /* 0x040ff00000041818 */
[C---:B----4-:R-:W-:Y:S08]  /*e360*/  HMMA.16816.F32.BF16 R28, R172.reuse, R184, R28 ;  /* 0x000000b8ac1c723c */ /* 0x050ff0000004181c */
[----:B------:R-:W-:Y:S01]  /*e370*/  HMMA.16816.F32.BF16 R32, R172, R186, R32 ;  /* 0x000000baac20723c */ /* 0x000fe20000041820 */
[----:B------:R-:W-:-:S07]  /*e380*/  @P0 BRA `(.L_x_1006) ;  /* 0x0000037000000947 */ /* 0x000fce0003800000 */
[----:B------:R-:W-:Y:S01]  /*e390*/  ULEA UR4, UR21, UR10, 0x6 ;  /* 0x0000000a15047291 */ /* 0x000fe2000f8e303f */
[----:B------:R-:W-:Y:S05]  /*e3a0*/  IMAD.MOV.U32 R231, RZ, RZ, RZ ;  /* 0x000000ffffe77224 */ /* 0x000fea00078e00ff */
        /* <DEDUP_REMOVED lines=10> */
[----:B------:R-:W-:Y:S03]  /*e450*/  @!P1 LEA.HI.X R165, R166, c[0x0][0x2a4], R165, 0x2, P0 ;  /* 0x0000a900a6a59a11 */ /* 0x000fe600000f14a5 */
[----:B------:R-:W-:Y:S01]  /*e460*/  IMAD.WIDE.U32 R166, R232, c[0x0][0x1e0], RZ ;  /* 0x00007800e8a67a25 */ /* 0x000fe200078e00ff */
[----:B------:R-:W-:Y:S01]  /*e470*/  SHF.R.S32.HI R0, RZ, 0x1f, R232 ;  /* 0x0000001fff007819 */ /* 0x000fe200000114e8 */
[----:B------:R-:W2:Y:S04]  /*e480*/  @!P1 LDG.E R231, [R164.64] ;  /* 0x00000010a4e79981 */ /* 0x000ea8000c1e1900 */
        /* <DEDUP_REMOVED lines=12> */
[----:B------:R-:W2:Y:S04]  /*e550*/  SHFL.IDX PT, R166, R164, RZ, 0x181f ;  /* 0x00181fffa4a67589 */ /* 0x000ea800000e0000 */
[----:B------:R-:W3:Y:S04]  /*e560*/  SHFL.IDX PT, R0, R0, 0x1, 0x181f ;  /* 0x00381f0000007f89 */ /* 0x000ee800000e0000 */
[----:B------:R-:W4:Y:S01]  /*e570*/  SHFL.IDX PT, R164, R164, 0x1, 0x181f ;  /* 0x00381f00a4a47f89 */ /* 0x000f2200000e0000 */
[C---:B-1----:R-:W-:Y:S05]  /*e580*/  IADD3 R172, P0, R165.reuse, R243, RZ ;  /* 0x000000f3a5ac7210 */ /* 0x042fea0007f1e0ff */
[C-C-:B--2---:R-:W-:Y:S01]  /*e590*/  IMAD.X R173, R166.reuse, 0x1, R244.reuse, P0 ;  /* 0x00000001a6ad7824 */ /* 0x144fe200000e06f4 */
[C---:B------:R-:W-:Y:S04]  /*e5a0*/  IADD3 R170, P0, R165.reuse, R245, RZ ;  /* 0x000000f5a5aa7210 */ /* 0x040fe80007f1e0ff */
[----:B------:R1:W-:Y:S01]  /*e5b0*/  LDGSTS.E.BYPASS.LTC128B.128 [R233+0x8100], [R172.64], !P2 ;  /* 0x08100000ace97fae */ /* 0x0003e2000d101d50 */
[C---:B------:R-:W-:Y:S02]  /*e5c0*/  IADD3.X R171, R166.reuse, R242, RZ, P0, !PT ;  /* 0x000000f2a6ab7210 */ /* 0x040fe400007fe4ff */
[C---:B------:R-:W-:Y:S03]  /*e5d0*/  IADD3 R168, P0, R165.reuse, R246, RZ ;  /* 0x000000f6a5a87210 */ /* 0x040fe60007f1e0ff */
[----:B------:R2:W-:Y:S02]  /*e5e0*/  LDGSTS.E.BYPASS.LTC128B.128 [R233+0xa100], [R170.64], !P6 ;  /* 0x0a100000aae97fae */ /* 0x0005e4000f101d50 */
[C---:B------:R-:W-:Y:S01]  /*e5f0*/  IMAD.X R169, R166.reuse, 0x1, R241, P0 ;  /* 0x00000001a6a97824 */ /* 0x040fe200000e06f1 */
[----:B------:R-:W-:Y:S04]  /*e600*/  IADD3 R174, P0, R165, R248, RZ ;  /* 0x000000f8a5ae7210 */ /* 0x000fe80007f1e0ff */
[----:B------:R1:W-:Y:S01]  /*e610*/  LDGSTS.E.BYPASS.LTC128B.128 [R233+0xc100], [R168.64], !P5 ;  /* 0x0c100000a8e97fae */ /* 0x0003e2000e901d50 */
[----:B------:R-:W-:Y:S01]  /*e620*/  IMAD.X R175, R166, 0x1, R247, P0 ;  /* 0x00000001a6af7824 */ /* 0x000fe200000e06f7 */
[----:B---3--:R-:W-:Y:S04]  /*e630*/  IADD3 R178, P0, R0, R243, RZ ;  /* 0x000000f300b27210 */ /* 0x008fe80007f1e0ff */
[----:B------:R1:W-:Y:S01]  /*e640*/  LDGSTS.E.BYPASS.LTC128B.128 [R233+0xe100], [R174.64], !P4 ;  /* 0x0e100000aee97fae */ /* 0x0003e2000e101d50 */
[----:B----4-:R-:W-:Y:S01]  /*e650*/  IMAD.X R179, R164, 0x1, R244, P0 ;  /* 0x00000001a4b37824 */ /* 0x010fe200000e06f4 */
[----:B------:R-:W-:Y:S04]  /*e660*/  IADD3 R176, P0, R0, R245, RZ ;  /* 0x000000f500b07210 */ /* 0x000fe80007f1e0ff */
[----:B------:R1:W-:Y:S01]  /*e670*/  LDGSTS.E.BYPASS.LTC128B.128 [R233+0x9100], [R178.64], !P2 ;  /* 0x09100000b2e97fae */ /* 0x0003e2000d101d50 */
[----:B------:R-:W-:Y:S02]  /*e680*/  IADD3.X R177, R164, R242, RZ, P0, !PT ;  /* 0x000000f2a4b17210 */ /* 0x000fe400007fe4ff */
[----:B------:R-:W-:Y:S03]  /*e690*/  IADD3 R166, P0, R0, R246, RZ ;  /* 0x000000f600a67210 */ /* 0x000fe60007f1e0ff */
[----:B------:R1:W-:Y:S02]  /*e6a0*/  LDGSTS.E.BYPASS.LTC128B.128 [R233+0xb100], [R176.64], !P6 ;  /* 0x0b100000b0e97fae */ /* 0x0003e4000f101d50 */
[----:B------:R-:W-:Y:S01]  /*e6b0*/  IMAD.X R167, R164, 0x1, R241, P0 ;  /* 0x00000001a4a77824 */ /* 0x000fe200000e06f1 */
[----:B--2---:R-:W-:Y:S04]  /*e6c0*/  IADD3 R170, P0, R0, R248, RZ ;  /* 0x000000f800aa7210 */ /* 0x004fe80007f1e0ff */
[----:B------:R1:W-:Y:S01]  /*e6d0*/  LDGSTS.E.BYPASS.LTC128B.128 [R233+0xd100], [R166.64], !P5 ;  /* 0x0d100000a6e97fae */ /* 0x0003e2000e901d50 */
[----:B------:R-:W-:Y:S05]  /*e6e0*/  IMAD.X R171, R164, 0x1, R247, P0 ;  /* 0x00000001a4ab7824 */ /* 0x000fea00000e06f7 */
[----:B------:R1:W-:Y:S03]  /*e6f0*/  LDGSTS.E.BYPASS.LTC128B.128 [R233+0xf100], [R170.64], !P4 ;  /* 0x0f100000aae97fae */ /* 0x0003e6000e101d50 */
.L_x_1006:
[----:B------:R-:W-:Y:S01]  /*e700*/  PLOP3.LUT P0, PT, PT, PT, UP2, 0x80, 0x0 ;  /* 0x000000000000781c */ /* 0x000fe20003f0f028 */
[----:B------:R-:W0:Y:S01]  /*e710*/  LDGDEPBAR ;  /* 0x00000000000079af */ /* 0x000e220000000000 */
[----:B-1----:R-:W-:Y:S01]  /*e720*/  IMAD.MOV.U32 R174, RZ, RZ, R236 ;  /* 0x000000ffffae7224 */ /* 0x002fe200078e00ec */
[----:B------:R-:W-:Y:S01]  /*e730*/  USHF.L.U32 UR4, UR21, 0x6, URZ ;  /* 0x0000000615047899 */ /* 0x000fe2000800063f */
[----:B------:R-:W-:Y:S09]  /*e740*/  IMAD.U32 R164, RZ, RZ, UR8 ;  /* 0x00000008ffa47e24 */ /* 0x000ff2000f8e00ff */
[----:B------:R-:W-:Y:S01]  /*e750*/  @P0 IMAD.HI.U32 R0, R236, c[0x0][0x2c8], RZ ;  /* 0x0000b200ec000a27 */ /* 0x000fe200078e00ff */
[----:B------:R-:W-:Y:S11]  /*e760*/  PLOP3.LUT P0, PT, PT, PT, UP2, 0x80, 0x0 ;  /* 0x000000000000781c */ /* 0x000ff60003f0f028 */
[----:B------:R-:W-:Y:S02]  /*e770*/  @!UPT UIADD3 URZ, URZ, URZ, URZ ;  /* 0x0000003f3f3ff290 */ /* 0x000fe4000fffe03f */
[----:B------:R-:W-:Y:S01]  /*e780*/  @P0 SHF.R.U32.HI R174, RZ, c[0x0][0x2cc], R0 ;  /* 0x0000b300ffae0a19 */ /* 0x000fe20000011600 */
[----:B------:R-:W-:Y:S01]  /*e790*/  IMAD.U32 R0, RZ, RZ, UR4 ;  /* 0x00000004ff007e24 */ /* 0x000fe2000f8e00ff */
[----:B------:R-:W-:Y:S03]  /*e7a0*/  PLOP3.LUT P0, PT, PT, PT, UP1, 0x40, 0x0 ;  /* 0x000000000000781c */ /* 0x000fe60003f0e818 */
[----:B------:R-:W1:Y:S01]  /*e7b0*/  SHFL.IDX PT, R167, R174, RZ, 0x1c1f ;  /* 0x001c1fffaea77589 */ /* 0x000e6200000e0000 */
[----:B------:R-:W-:Y:S04]  /*e7c0*/  IADD3 R165, -R237, 0x1, -R0 ;  /* 0x00000001eda57810 */ /* 0x000fe80007ffe900 */
        /* <DEDUP_REMOVED lines=21> */
.L_x_1009:
[----:B------:R-:W-:Y:S04]  /*e920*/  MOV R165, c[0x0][0x32c] ;  /* 0x0000cb0000a57a02 */ /* 0x000fe80000000f00 */
[----:B------:R-:W-:Y:S11]  /*e930*/  ISETP.NE.AND P0, PT, R165, 0x1, PT ;  /* 0x00000001a500780c */ /* 0x000ff60003f05270 */
[----:B------:R-:W-:Y:S02]  /*e940*/  @!UPT UIADD3 URZ, URZ, URZ, URZ ;  /* 0x0000003f3f3ff290 */ /* 0x000fe4000fffe03f */
[----:B------:R-:W-:Y:S05]  /*e950*/  @P0 IMAD.HI.U32 R165, R167, c[0x0][0x330], RZ ;  /* 0x0000cc00a7a50a27 */ /* 0x000fea00078e00ff */
[----:B------:R-:W-:Y:S02]  /*e960*/  @P0 SHF.R.U32.HI R167, RZ, c[0x0][0x334], R165 ;  /* 0x0000cd00ffa70a19 */ /* 0x000fe400000116a5 */
.L_x_1010:
[----:B------:R-:W-:Y:S05]  /*e970*/  BSYNC B0 ;  /* 0x0000000000007941 */ /* 0x000fea0003800000 */
.L_x_1008:
[----:B------:R-:W-:Y:S04]  /*e980*/  IMAD R167, R167, c[0x0][0x32c], -R0 ;  /* 0x0000cb00a7a77a24 */ /* 0x000fe800078e0a00 */
[----:B------:R-:W-:Y:S05]  /*e990*/  IMAD.IADD R167, R167, 0x1, -R237 ;  /* 0x00000001a7a77824 */ /* 0x000fea00078e0aed */
[----:B------:R-:W-:Y:S02]  /*e9a0*/  IADD3 R165, R167, c[0x0][0x32c], RZ ;  /* 0x0000cb00a7a57a10 */ /* 0x000fe40007ffe0ff */
[----:B------:R-:W-:Y:S02]  /*e9b0*/  IMNMX R172, R172, R167, !PT ;  /* 0x000000a7acac7217 */ /* 0x000fe40007800200 */
[----:B------:R-:W-:Y:S02]  /*e9c0*/  IMNMX R173, R173, R165, PT ;  /* 0x000000a5adad7217 */ /* 0x000fe40003800200 */
.L_x_1007:
[----:B------:R-:W-:Y:S06]  /*e9d0*/  UISETP.GT.AND UP0, UPT, UR21, -0x1, UPT ;  /* 0xffffffff1500788c */ /* 0x000fec000bf04270 */
[----:B------:R-:W-:Y:S04]  /*e9e0*/  PLOP3.LUT P0, PT, PT, PT, UP0, 0x80, 0x0 ;  /* 0x000000000000781c */ /* 0x000fe80003f0f008 */
[----:B------:R-:W-:Y:S04]  /*e9f0*/  ISETP.GT.AND P0, PT, R172, RZ, P0 ;  /* 0x000000ffac00720c */ /* 0x000fe80000704270 */
        /* <DEDUP_REMOVED lines=25> */
[C---:B------:R-:W-:Y:S01]  /*eb90*/  ISETP.LT.OR P0, PT, R173.reuse, 0x19, P0 ;  /* 0x00000019ad00780c */ /* 0x040fe20000701670 */
        /* <DEDUP_REMOVED lines=57> */
.L_x_1013:
[----:B------:R-:W-:Y:S04]  /*ef30*/  MOV R12, c[0x0][0x32c] ;  /* 0x0000cb00000c7a02 */ /* 0x000fe80000000f00 */
[----:B------:R-:W-:Y:S11]  /*ef40*/  ISETP.NE.AND P0, PT, R12, 0x1, PT ;  /* 0x000000010c00780c */ /* 0x000ff60003f05270 */
[----:B------:R-:W-:Y:S02]  /*ef50*/  @!UPT UIADD3 URZ, URZ, URZ, URZ ;  /* 0x0000003f3f3ff290 */ /* 0x000fe4000fffe03f */
[----:B------:R-:W-:Y:S05]  /*ef60*/  @P0 IMAD.HI.U32 R12, R13, c[0x0][0x330], RZ ;  /* 0x0000cc000d0c0a27 */ /* 0x000fea00078e00ff */
[----:B------:R-:W-:Y:S02]  /*ef70*/  @P0 SHF.R.U32.HI R13, RZ, c[0x0][0x334], R12 ;  /* 0x0000cd00ff0d0a19 */ /* 0x000fe4000001160c */
.L_x_1014:
[----:B------:R-:W-:Y:S05]  /*ef80*/  BSYNC B0 ;  /* 0x0000000000007941 */ /* 0x000fea0003800000 */
.L_x_1012:
[----:B------:R-:W-:Y:S04]  /*ef90*/  IMAD R0, R13, c[0x0][0x32c], -R0 ;  /* 0x0000cb000d007a24 */ /* 0x000fe800078e0a00 */
[----:B------:R-:W-:Y:S05]  /*efa0*/  IMAD.IADD R12, R0, 0x1, -R237 ;  /* 0x00000001000c7824 */ /* 0x000fea00078e0aed */
[----:B------:R-:W-:Y:S02]  /*efb0*/  IADD3 R0, R12, c[0x0][0x32c], RZ ;  /* 0x0000cb000c007a10 */ /* 0x000fe40007ffe0ff */
[----:B------:R-:W-:Y:S02]  /*efc0*/  IMNMX R5, R5, R12, !PT ;  /* 0x0000000c05057217 */ /* 0x000fe40007800200 */
[----:B------:R-:W-:Y:S02]  /*efd0*/  IMNMX R4, R4, R0, PT ;  /* 0x0000000004047217 */ /* 0x000fe40003800200 */
.L_x_1011:
[----:B------:R-:W-:Y:S01]  /*efe0*/  PLOP3.LUT P0, PT, PT, PT, UP0, 0x80, 0x0 ;  /* 0x000000000000781c */ /* 0x000fe20003f0f008 */
[----:B------:R-:W-:Y:S01]  /*eff0*/  LDSM.16.MT88.4 R172, [R222+0x4900] ;  /* 0x00490000deac783b */ /* 0x000fe20000004200 */
        /* <DEDUP_REMOVED lines=69> */
[C---:B------:R-:W-:Y:S01]  /*f450*/  ISETP.GT.AND P0, PT, R5.reuse, 0x28, P0 ;  /* 0x000000280500780c */ /* 0x040fe20000704270 */
[----:B------:R-:W-:Y:S03]  /*f460*/  LDSM.16.MT88.4 R20, [R227+0x100] ;  /* 0x00010000e314783b */ /* 0x000fe60000004200 */
[----:B------:R-:W-:Y:S04]  /*f470*/  ISETP.LT.OR P0, PT, R4, 0x29, P0 ;  /* 0x000000290400780c */ /* 0x000fe80000701670 */
[----:B------:R-:W-:Y:S02]  /*f480*/  FSEL R200, R26, -INF , !P0 ;  /* 0xff8000001ac87808 */ /* 0x000fe40004000000 */
[----:B------:R-:W-:Y:S02]  /*f490*/  PLOP3.LUT P0, PT, PT, PT, UP0, 0x80, 0x0 ;  /* 0x000000000000781c */ /* 0x000fe40003f0f008 */
[----:B------:R-:W-:Y:S02]  /*f4a0*/  FMNMX.FTZ R13, R200, R13, !PT ;  /* 0x0000000dc80d7209 */ /* 0x000fe40007810000 */
[----:B------:R-:W-:Y:S02]  /*f4b0*/  ISETP.GT.AND P0, PT, R5, 0x29, P0 ;  /* 0x000000290500780c */ /* 0x000fe40000704270 */
[----:B-1----:R-:W-:Y:S02]  /*f4c0*/  FMNMX.FTZ R0, R0, R12, !PT ;  /* 0x0000000c00007209 */ /* 0x002fe40007810000 */
[----:B------:R-:W-:Y:S03]  /*f4d0*/  ISETP.LT.OR P0, PT, R4, 0x2a, P0 ;  /* 0x0000002a0400780c */ /* 0x000fe60000701670 */
[----:B------:R-:W-:Y:S01]  /*f4e0*/  FMUL.FTZ R190, R0, c[0x0][0x2d0] ;  /* 0x0000b40000be7a20 */ /* 0x000fe20000410000 */
[----:B------:R-:W-:Y:S02]  /*f4f0*/  FSEL R199, R27, -INF , !P0 ;  /* 0xff8000001bc77808 */ /* 0x000fe40004000000 */
[----:B------:R-:W-:Y:S01]  /*f500*/  PLOP3.LUT P0, PT, PT, PT, UP0, 0x80, 0x0 ;  /* 0x000000000000781c */ /* 0x000fe20003f0f008 */
[----:B------:R-:W-:Y:S01]  /*f510*/  LDSM.16.MT88.4 R24, [R222+0x100] ;  /* 0x00010000de18783b */ /* 0x000fe20000004200 */
[----:B------:R-:W-:Y:S02]  /*f520*/  FMNMX.FTZ R13, R199, R13, !PT ;  /* 0x0000000dc70d7209 */ /* 0x000fe40007810000 */
        /* <DEDUP_REMOVED lines=8> */
[----:B------:R-:W-:Y:S03]  /*f5b0*/  LDSM.16.MT88.4 R28, [R221+0x100] ;  /* 0x00010000dd1c783b */ /* 0x000fe60000004200 */
[C---:B------:R-:W-:Y:S04]  /*f5c0*/  ISETP.GT.AND P0, PT, R5.reuse, 0x38, P0 ;  /* 0x000000380500780c */ /* 0x040fe80000704270 */
[----:B------:R-:W-:Y:S04]  /*f5d0*/  ISETP.LT.OR P0, PT, R4, 0x39, P0 ;  /* 0x000000390400780c */ /* 0x000fe80000701670 */
        /* <DEDUP_REMOVED lines=9> */
[----:B------:R-:W-:Y:S02]  /*f670*/  FMNMX.FTZ R5, R182, R5, !PT ;  /* 0x00000005b6057209 */ /* 0x000fe40007810000 */
        /* <DEDUP_REMOVED lines=11> */
[----:B------:R-:W-:Y:S01]  /*f730*/  LDSM.16.MT88.4 R168, [R227+0x4900] ;  /* 0x00490000e3a8783b */ /* 0x000fe20000004200 */
[--C-:B------:R-:W-:Y:S02]  /*f740*/  FFMA.FTZ R193, R167, c[0x0][0x2d0], -R190.reuse ;  /* 0x0000b400a7c17a23 */ /* 0x100fe400000108be */
[--C-:B------:R-:W-:Y:S02]  /*f750*/  FFMA.FTZ R194, R165, c[0x0][0x2d0], -R190.reuse ;  /* 0x0000b400a5c27a23 */ /* 0x100fe400000108be */
[----:B------:R-:W2:Y:S01]  /*f760*/  MUFU.EX2 R15, R15 ;  /* 0x0000000f000f7308 */ /* 0x000ea20000000800 */
[--C-:B------:R-:W-:Y:S02]  /*f770*/  FFMA.FTZ R251, R251, c[0x0][0x2d0], -R190.reuse ;  /* 0x0000b400fbfb7a23 */ /* 0x100fe400000108be */
[--C-:B------:R-:W-:Y:S01]  /*f780*/  FFMA.FTZ R250, R250, c[0x0][0x2d0], -R190.reuse ;  /* 0x0000b400fafa7a23 */ /* 0x100fe200000108be */
[----:B-1----:R-:W-:Y:S01]  /*f790*/  FMNMX.FTZ R4, R5, R4, !PT ;  /* 0x0000000405047209 */ /* 0x002fe20007810000 */
[--C-:B------:R-:W-:Y:S01]  /*f7a0*/  FFMA.FTZ R249, R249, c[0x0][0x2d0], -R190.reuse ;  /* 0x0000b400f9f97a23 */ /* 0x100fe200000108be */
[----:B------:R-:W-:Y:S01]  /*f7b0*/  FSEL R5, R0, RZ, P0 ;  /* 0x000000ff00057208 */ /* 0x000fe20000000000 */
[--C-:B------:R-:W-:Y:S02]  /*f7c0*/  FFMA.FTZ R201, R201, c[0x0][0x2d0], -R190.reuse ;  /* 0x0000b400c9c97a23 */ /* 0x100fe400000108be */
[----:B------:R-:W1:Y:S01]  /*f7d0*/  SHFL.BFLY PT, R12, R4, 0x1, 0x1f ;  /* 0x0c201f00040c7f89 */ /* 0x000e6200000e0000 */
[----:B------:R-:W-:Y:S01]  /*f7e0*/  MUFU.EX2 R14, R14 ;  /* 0x0000000e000e7308 */ /* 0x000fe20000000800 */
[----:B------:R-:W-:Y:S02]  /*f7f0*/  FADD.FTZ R3, -R5, R3 ;  /* 0x0000000305037221 */ /* 0x000fe40000010100 */
[--C-:B------:R-:W-:Y:S02]  /*f800*/  FFMA.FTZ R189, R189, c[0x0][0x2d0], -R190.reuse ;  /* 0x0000b400bdbd7a23 */ /* 0x100fe400000108be */
[----:B------:R-:W-:Y:S02]  /*f810*/  FMUL.FTZ R3, R3, c[0x0][0x2d0] ;  /* 0x0000b40003037a20 */ /* 0x000fe40000410000 */
[--C-:B------:R-:W-:Y:S02]  /*f820*/  FFMA.FTZ R188, R188, c[0x0][0x2d0], -R190.reuse ;  /* 0x0000b400bcbc7a23 */ /* 0x100fe400000108be */
[--C-:B------:R-:W-:Y:S01]  /*f830*/  FFMA.FTZ R187, R187, c[0x0][0x2d0], -R190.reuse ;  /* 0x0000b400bbbb7a23 */ /* 0x100fe200000108be */
[----:B------:R-:W3:Y:S01]  /*f840*/  MUFU.EX2 R176, R176 ;  /* 0x000000b000b07308 */ /* 0x000ee20000000800 */
[----:B------:R-:W-:Y:S01]  /*f850*/  FFMA.FTZ R190, R185, c[0x0][0x2d0], -R190 ;  /* 0x0000b400b9be7a23 */ /* 0x000fe200000108be */
[----:B--2---:R-:W-:Y:S08]  /*f860*/  F2FP.BF16.PACK_AB R16, R15, R177 ;  /* 0x000000b10f10723e */ /* 0x004ff000000010ff */
        /* <DEDUP_REMOVED lines=16> */
[C---:B--2---:R-:W-:Y:S02]  /*f970*/  FMUL.FTZ R4, R3.reuse, R160 ;  /* 0x000000a003047220 */ /* 0x044fe40000410000 */
        /* <DEDUP_REMOVED lines=10> */
[----:B------:R-:W-:Y:S02]  /*fa20*/  FMUL.FTZ R141, R3, R141 ;  /* 0x0000008d038d7220 */ /* 0x000fe40000410000 */
[--C-:B------:R-:W-:Y:S02]  /*fa30*/  FFMA.FTZ R195, R166, c[0x0][0x2d0], -R183.reuse ;  /* 0x0000b400a6c37a23 */ /* 0x100fe400000108b7 */
[--C-:B------:R-:W-:Y:S01]  /*fa40*/  FFMA.FTZ R196, R164, c[0x0][0x2d0], -R183.reuse ;  /* 0x0000b400a4c47a23 */ /* 0x100fe200000108b7 */
[----:B------:R-:W2:Y:S01]  /*fa50*/  MUFU.EX2 R180, R180 ;  /* 0x000000b400b47308 */ /* 0x000ea20000000800 */
[----:B------:R-:W-:Y:S01]  /*fa60*/  LDSM.16.MT88.4 R164, [R221+0x2900] ;  /* 0x00290000dda4783b */ /* 0x000fe20000004200 */
[--C-:B------:R-:W-:Y:S02]  /*fa70*/  FFMA.FTZ R197, R33, c[0x0][0x2d0], -R183.reuse ;  /* 0x0000b40021c57a23 */ /* 0x100fe400000108b7 */
[--C-:B------:R-:W-:Y:S02]  /*fa80*/  FFMA.FTZ R198, R32, c[0x0][0x2d0], -R183.reuse ;  /* 0x0000b40020c67a23 */ /* 0x100fe400000108b7 */
[C---:B------:R-:W-:Y:S02]  /*fa90*/  FMUL.FTZ R144, R3.reuse, R144 ;  /* 0x0000009003907220 */ /* 0x040fe40000410000 */
[C---:B------:R-:W-:Y:S01]  /*faa0*/  FMUL.FTZ R145, R3.reuse, R145 ;  /* 0x0000009103917220 */ /* 0x040fe20000410000 */
[----:B------:R-:W-:Y:S01]  /*fab0*/  LDSM.16.MT88.4 R32, [R221+0x900] ;  /* 0x00090000dd20783b */ /* 0x000fe20000004200 */
[----:B------:R-:W-:Y:S01]  /*fac0*/  MUFU.EX2 R179, R179 ;  /* 0x000000b300b37308 */ /* 0x000fe20000000800 */
[C---:B------:R-:W-:Y:S02]  /*fad0*/  FMUL.FTZ R148, R3.reuse, R148 ;  /* 0x0000009403947220 */ /* 0x040fe40000410000 */
[C---:B------:R-:W-:Y:S02]  /*fae0*/  FMUL.FTZ R149, R3.reuse, R149 ;  /* 0x0000009503957220 */ /* 0x040fe40000410000 */
[C---:B-1----:R-:W-:Y:S02]  /*faf0*/  FMUL.FTZ R6, R2.reuse, R162 ;  /* 0x000000a202067220 */ /* 0x042fe40000410000 */
[C---:B------:R-:W-:Y:S02]  /*fb00*/  FMUL.FTZ R7, R2.reuse, R163 ;  /* 0x000000a302077220 */ /* 0x040fe40000410000 */
[C---:B------:R-:W-:Y:S01]  /*fb10*/  FMUL.FTZ R10, R2.reuse, R158 ;  /* 0x0000009e020a7220 */ /* 0x040fe20000410000 */
[----:B------:R-:W1:Y:S01]  /*fb20*/  MUFU.EX2 R178, R178 ;  /* 0x000000b200b27308 */ /* 0x000e620000000800 */
[C---:B------:R-:W-:Y:S01]  /*fb30*/  FMUL.FTZ R11, R2.reuse, R159 ;  /* 0x0000009f020b7220 */ /* 0x040fe20000410000 */
[----:B------:R-:W-:Y:S01]  /*fb40*/  LDSM.16.MT88.4 R160, [R222+0x2900] ;  /* 0x00290000dea0783b */ /* 0x000fe20000004200 */
[----:B------:R-:W-:Y:S01]  /*fb50*/  FMUL.FTZ R134, R2, R134 ;  /* 0x0000008602867220 */ /* 0x000fe20000410000 */
[----:B--2---:R-:W-:Y:S01]  /*fb60*/  F2FP.BF16.PACK_AB R17, R180, R181 ;  /* 0x000000b5b411723e */ /* 0x004fe200000010ff */
        /* <DEDUP_REMOVED lines=10> */
[----:B------:R-:W-:Y:S01]  /*fc10*/  FMUL.FTZ R151, R2, R151 ;  /* 0x0000009702977220 */ /* 0x000fe20000410000 */
[----:B------:R-:W2:Y:S01]  /*fc20*/  MUFU.EX2 R194, R194 ;  /* 0x000000c200c27308 */ /* 0x000ea20000000800 */
[C---:B------:R-:W-:Y:S01]  /*fc30*/  FMUL.FTZ R152, R3.reuse, R152 ;  /* 0x0000009803987220 */ /* 0x040fe20000410000 */
[----:B-1----:R-:W-:Y:S01]  /*fc40*/  F2FP.BF16.PACK_AB R19, R178, R179 ;  /* 0x000000b3b213723e */ /* 0x002fe200000010ff */
[C---:B------:R-:W-:Y:S02]  /*fc50*/  FMUL.FTZ R153, R3.reuse, R153 ;  /* 0x0000009903997220 */ /* 0x040fe40000410000 */
[C---:B------:R-:W-:Y:S02]  /*fc60*/  FMUL.FTZ R154, R2.reuse, R154 ;  /* 0x0000009a029a7220 */ /* 0x040fe40000410000 */
[C---:B------:R-:W-:Y:S02]  /*fc70*/  FMUL.FTZ R155, R2.reuse, R155 ;  /* 0x0000009b029b7220 */ /* 0x040fe40000410000 */
[C---:B------:R-:W-:Y:S01]  /*fc80*/  HMMA.16816.F32.BF16 R4, R16.reuse, R20, R4 ;  /* 0x000000141004723c */ /* 0x040fe20000041804 */
[----:B------:R-:W-:Y:S04]  /*fc90*/  MUFU.EX2 R195, R195 ;  /* 0x000000c300c37308 */ /* 0x000fe80000000800 */
[C---:B------:R-:W-:Y:S02]  /*fca0*/  FMUL.FTZ R36, R3.reuse, R36 ;  /* 0x0000002403247220 */ /* 0x040fe40000410000 */
[C---:B------:R-:W-:Y:S01]  /*fcb0*/  FMUL.FTZ R37, R3.reuse, R37 ;  /* 0x0000002503257220 */ /* 0x040fe20000410000 */
[C---:B------:R-:W-:Y:S01]  /*fcc0*/  HMMA.16816.F32.BF16 R8, R16.reuse, R22, R8 ;  /* 0x000000161008723c */ /* 0x040fe20000041808 */
[----:B------:R-:W1:Y:S02]  /*fcd0*/  LDSM.16.MT88.4 R20, [R220+0x100] ;  /* 0x00010000dc14783b */ /* 0x000e640000004200 */
[----:B------:R-:W3:Y:S01]  /*fce0*/  MUFU.EX2 R196, R196 ;  /* 0x000000c400c47308 */ /* 0x000ee20000000800 */
[C---:B------:R-:W-:Y:S02]  /*fcf0*/  FMUL.FTZ R38, R2.reuse, R38 ;  /* 0x0000002602267220 */ /* 0x040fe40000410000 */
[C---:B------:R-:W-:Y:S02]  /*fd00*/  FMUL.FTZ R39, R2.reuse, R39 ;  /* 0x0000002702277220 */ /* 0x040fe40000410000 */
[C---:B------:R-:W-:Y:S04]  /*fd10*/  HMMA.16816.F32.BF16 R132, R16.reuse, R24, R132 ;  /* 0x000000181084723c */ /* 0x040fe80000041884 */
[C---:B------:R-:W-:Y:S01]  /*fd20*/  FMUL.FTZ R40, R3.reuse, R40 ;  /* 0x0000002803287220 */ /* 0x040fe20000410000 */
[----:B------:R-:W-:Y:S01]  /*fd30*/  MUFU.EX2 R197, R197 ;  /* 0x000000c500c57308 */ /* 0x000fe20000000800 */
[C---:B------:R-:W-:Y:S02]  /*fd40*/  FMUL.FTZ R41, R3.reuse, R41 ;  /* 0x0000002903297220 */ /* 0x040fe40000410000 */
[C---:B------:R-:W-:Y:S01]  /*fd50*/  HMMA.16816.F32.BF16 R136, R16.reuse, R26, R136 ;  /* 0x0000001a1088723c */ /* 0x040fe20000041888 */
[----:B------:R-:W4:Y:S03]  /*fd60*/  LDSM.16.MT88.4 R24, [R227+0x2100] ;  /* 0x00210000e318783b */ /* 0x000f260000004200 */
[C---:B------:R-:W-:Y:S02]  /*fd70*/  FMUL.FTZ R42, R2.reuse, R42 ;  /* 0x0000002a022a7220 */ /* 0x040fe40000410000 */
[C---:B------:R-:W-:Y:S01]  /*fd80*/  FMUL.FTZ R43, R2.reuse, R43 ;  /* 0x0000002b022b7220 */ /* 0x040fe20000410000 */
[----:B------:R-:W5:Y:S01]  /*fd90*/  MUFU.EX2 R198, R198 ;  /* 0x000000c600c67308 */ /* 0x000f620000000800 */
[C---:B------:R-:W-:Y:S04]  /*fda0*/  HMMA.16816.F32.BF16 R140, R16.reuse, R28, R140 ;  /* 0x0000001c108c723c */ /* 0x040fe8000004188c */
[C---:B------:R-:W-:Y:S02]  /*fdb0*/  FMUL.FTZ R44, R3.reuse, R44 ;  /* 0x0000002c032c7220 */ /* 0x040fe40000410000 */
[C---:B------:R-:W-:Y:S02]  /*fdc0*/  FMUL.FTZ R45, R3.reuse, R45 ;  /* 0x0000002d032d7220 */ /* 0x040fe40000410000 */
[C---:B------:R-:W-:Y:S01]  /*fdd0*/  HMMA.16816.F32.BF16 R144, R16.reuse, R30, R144 ;  /* 0x0000001e1090723c */ /* 0x040fe20000041890 */
[----:B------:R-:W2:Y:S01]  /*fde0*/  LDSM.16.MT88.4 R28, [R222+0x2100] ;  /* 0x00210000de1c783b */ /* 0x000ea20000004200 */
[----:B------:R-:W-:Y:S02]  /*fdf0*/  MUFU.EX2 R251, R251 ;  /* 0x000000fb00fb7308 */ /* 0x000fe40000000800 */
[C---:B------:R-:W-:Y:S02]  /*fe00*/  FMUL.FTZ R46, R2.reuse, R46 ;  /* 0x0000002e022e7220 */ /* 0x040fe40000410000 */
[C---:B------:R-:W-:Y:S02]  /*fe10*/  FMUL.FTZ R47, R2.reuse, R47 ;  /* 0x0000002f022f7220 */ /* 0x040fe40000410000 */
[C---:B------:R-:W-:Y:S01]  /*fe20*/  FMUL.FTZ R48, R3.reuse, R48 ;  /* 0x0000003003307220 */ /* 0x040fe20000410000 */
[C---:B-1----:R-:W-:Y:S03]  /*fe30*/  HMMA.16816.F32.BF16 R148, R16.reuse, R20, R148 ;  /* 0x000000141094723c */ /* 0x042fe60000041894 */
[C---:B------:R-:W-:Y:S01]  /*fe40*/  FMUL.FTZ R49, R3.reuse, R49 ;  /* 0x0000003103317220 */ /* 0x040fe20000410000 */
[----:B------:R-:W-:Y:S01]  /*fe50*/  MUFU.EX2 R250, R250 ;  /* 0x000000fa00fa7308 */ /* 0x000fe20000000800 */
[C---:B------:R-:W-:Y:S02]  /*fe60*/  FMUL.FTZ R50, R2.reuse, R50 ;  /* 0x0000003202327220 */ /* 0x040fe40000410000 */
[C---:B------:R-:W-:Y:S01]  /*fe70*/  FMUL.FTZ R51, R2.reuse, R51 ;  /* 0x0000003302337220 */ /* 0x040fe20000410000 */
[C---:B------:R-:W-:Y:S01]  /*fe80*/  HMMA.16816.F32.BF16 R152, R16.reuse, R22, R152 ;  /* 0x000000161098723c */ /* 0x040fe20000041898 */
[----:B------:R-:W1:Y:S03]  /*fe90*/  LDSM.16.MT88.4 R20, [R221+0x2100] ;  /* 0x00210000dd14783b */ /* 0x000e660000004200 */
[C---:B------:R-:W-:Y:S02]  /*fea0*/  FMUL.FTZ R52, R3.reuse, R52 ;  /* 0x0000003403347220 */ /* 0x040fe40000410000 */
[C---:B------:R-:W-:Y:S01]  /*feb0*/  FMUL.FTZ R53, R3.reuse, R53 ;  /* 0x0000003503357220 */ /* 0x040fe20000410000 */
[----:B------:R-:W-:Y:S01]  /*fec0*/  MUFU.EX2 R249, R249 ;  /* 0x000000f900f97308 */ /* 0x000fe20000000800 */
[C---:B----4-:R-:W-:Y:S04]  /*fed0*/  HMMA.16816.F32.BF16 R36, R16.reuse, R24, R36 ;  /* 0x000000181024723c */ /* 0x050fe80000041824 */
[C---:B------:R-:W-:Y:S02]  /*fee0*/  FMUL.FTZ R54, R2.reuse, R54 ;  /* 0x0000003602367220 */ /* 0x040fe40000410000 */
[C---:B------:R-:W-:Y:S02]  /*fef0*/  FMUL.FTZ R55, R2.reuse, R55 ;  /* 0x0000003702377220 */ /* 0x040fe40000410000 */
[C---:B------:R-:W-:Y:S01]  /*ff00*/  HMMA.16816.F32.BF16 R40, R16.reuse, R26, R40 ;  /* 0x0000001a1028723c */ /* 0x040fe20000041828 */
[----:B------:R-:W4:Y:S01]  /*ff10*/  LDSM.16.MT88.4 R24, [R220+0x2100] ;  /* 0x00210000dc18783b */ /* 0x000f220000004200 */
[----:B------:R-:W-:Y:S02]  /*ff20*/  MUFU.EX2 R201, R201 ;  /* 0x000000c900c97308 */ /* 0x000fe40000000800 */
[C---:B------:R-:W-:Y:S02]  /*ff30*/  FMUL.FTZ R56, R3.reuse, R56 ;  /* 0x0000003803387220 */ /* 0x040fe40000410000 */
[C---:B------:R-:W-:Y:S02]  /*ff40*/  FMUL.FTZ R57, R3.reuse, R57 ;  /* 0x0000003903397220 */ /* 0x040fe40000410000 */
[C---:B--2---:R-:W-:Y:S04]  /*ff50*/  HMMA.16816.F32.BF16 R44, R16.reuse, R28, R44 ;  /* 0x0000001c102c723c */ /* 0x044fe8000004182c */
        /* <DEDUP_REMOVED lines=18> */
[C---:B----4-:R-:W-:Y:S04]  /*10080*/  HMMA.16816.F32.BF16 R60, R16.reuse, R24, R60 ;  /* 0x00000018103c723c */ /* 0x050fe8000004183c */
[C---:B------:R-:W-:Y:S01]  /*10090*/  FMUL.FTZ R68, R3.reuse, R68 ;  /* 0x0000004403447220 */ /* 0x040fe20000410000 */
[----:B------:R-:W-:Y:S01]  /*100a0*/  MUFU.EX2 R190, R190 ;  /* 0x000000be00be7308 */ /* 0x000fe20000000800 */
[C---:B------:R-:W-:Y:S02]  /*100b0*/  FMUL.FTZ R69, R3.reuse, R69 ;  /* 0x0000004503457220 */ /* 0x040fe40000410000 */
[C---:B------:R-:W-:Y:S01]  /*100c0*/  HMMA.16816.F32.BF16 R64, R16.reuse, R26, R64 ;  /* 0x0000001a1040723c */ /* 0x040fe20000041840 */
[----:B------:R-:W4:Y:S03]  /*100d0*/  LDSM.16.MT88.4 R24, [R221+0x4100] ;  /* 0x00410000dd18783b */ /* 0x000f260000004200 */
        /* <DEDUP_REMOVED lines=80> */
[----:B------:R-:W-:Y:S03]  /*105e0*/  FMUL.FTZ R129, R3, R129 ;  /* 0x0000008103817220 */ /* 0x000fe60000410000 */
[C---:B-1----:R-:W-:Y:S03]  /*105f0*/  HMMA.16816.F32.BF16 R124, R16.reuse, R20, R124 ;  /* 0x00000014107c723c */ /* 0x042fe6000004187c */
[C---:B------:R-:W-:Y:S02]  /*10600*/  FMUL.FTZ R130, R2.reuse, R130 ;  /* 0x0000008202827220 */ /* 0x040fe40000410000 */
[----:B------:R-:W-:Y:S02]  /*10610*/  FMUL.FTZ R131, R2, R131 ;  /* 0x0000008302837220 */ /* 0x000fe40000410000 */
[--C-:B------:R-:W-:Y:S02]  /*10620*/  FFMA.FTZ R203, R203, c[0x0][0x2d0], -R183.reuse ;  /* 0x0000b400cbcb7a23 */ /* 0x100fe400000108b7 */
[--C-:B------:R-:W-:Y:S03]  /*10630*/  FFMA.FTZ R202, R202, c[0x0][0x2d0], -R183.reuse ;  /* 0x0000b400caca7a23 */ /* 0x100fe600000108b7 */
[----:B------:R-:W-:Y:S01]  /*10640*/  HMMA.16816.F32.BF16 R128, R16, R22, R128 ;  /* 0x000000161080723c */ /* 0x000fe20000041880 */
[----:B------:R-:W1:Y:S01]  /*10650*/  LDSM.16.MT88.4 R20, [R220+0x900] ;  /* 0x00090000dc14783b */ /* 0x000e620000004200 */
[----:B------:R-:W1:Y:S01]  /*10660*/  MUFU.EX2 R203, R203 ;  /* 0x000000cb00cb7308 */ /* 0x000e620000000800 */
[--C-:B------:R-:W-:Y:S02]  /*10670*/  FFMA.FTZ R200, R200, c[0x0][0x2d0], -R183.reuse ;  /* 0x0000b400c8c87a23 */ /* 0x100fe400000108b7 */
[--C-:B------:R-:W-:Y:S02]  /*10680*/  FFMA.FTZ R199, R199, c[0x0][0x2d0], -R183.reuse ;  /* 0x0000b400c7c77a23 */ /* 0x100fe400000108b7 */
[----:B------:R-:W-:Y:S01]  /*10690*/  F2FP.BF16.PACK_AB R16, R192, R191 ;  /* 0x000000bfc010723e */ /* 0x000fe200000010ff */
[--C-:B------:R-:W-:Y:S01]  /*106a0*/  FFMA.FTZ R185, R186, c[0x0][0x2d0], -R183.reuse ;  /* 0x0000b400bab97a23 */ /* 0x100fe200000108b7 */
[----:B------:R-:W-:Y:S03]  /*106b0*/  F2FP.BF16.PACK_AB R18, R194, R193 ;  /* 0x000000c1c212723e */ /* 0x000fe600000010ff */
[----:B---3--:R-:W-:Y:S01]  /*106c0*/  F2FP.BF16.PACK_AB R17, R196, R195 ;  /* 0x000000c3c411723e */ /* 0x008fe200000010ff */
[----:B------:R-:W3:Y:S01]  /*106d0*/  MUFU.EX2 R202, R202 ;  /* 0x000000ca00ca7308 */ /* 0x000ee20000000800 */
[----:B-----5:R-:W-:Y:S01]  /*106e0*/  F2FP.BF16.PACK_AB R19, R198, R197 ;  /* 0x000000c5c613723e */ /* 0x020fe200000010ff */
[--C-:B------:R-:W-:Y:S02]  /*106f0*/  FFMA.FTZ R184, R184, c[0x0][0x2d0], -R183.reuse ;  /* 0x0000b400b8b87a23 */ /* 0x100fe400000108b7 */
[--C-:B------:R-:W-:Y:S02]  /*10700*/  FFMA.FTZ R182, R182, c[0x0][0x2d0], -R183.reuse ;  /* 0x0000b400b6b67a23 */ /* 0x100fe400000108b7 */
[----:B------:R-:W-:Y:S02]  /*10710*/  FFMA.FTZ R183, R13, c[0x0][0x2d0], -R183 ;  /* 0x0000b4000db77a23 */ /* 0x000fe400000108b7 */
[C---:B----4-:R-:W-:Y:S02]  /*10720*/  HMMA.16816.F32.BF16 R4, R16.reuse, R24, R4 ;  /* 0x000000181004723c */ /* 0x050fe40000041804 */
[----:B------:R-:W-:Y:S01]  /*10730*/  MUFU.EX2 R200, R200 ;  /* 0x000000c800c87308 */ /* 0x000fe20000000800 */
[----:B------:R-:W-:Y:S01]  /*10740*/  FFMA.FTZ R177, R3, R240, R177 ;  /* 0x000000f003b17223 */ /* 0x000fe200000100b1 */
[----:B------:R-:W-:Y:S01]  /*10750*/  MOV R3, R0 ;  /* 0x0000000000037202 */ /* 0x000fe20000000f00 */
[----:B------:R-:W-:Y:S01]  /*10760*/  FFMA.FTZ R181, R2, R239, R181 ;  /* 0x000000ef02b57223 */ /* 0x000fe200000100b5 */
[----:B------:R-:W-:Y:S01]  /*10770*/  MOV R2, R12 ;  /* 0x0000000c00027202 */ /* 0x000fe20000000f00 */
[----:B------:R-:W-:Y:S01]  /*10780*/  FADD.FTZ R177, R15, R177 ;  /* 0x000000b10fb17221 */ /* 0x000fe20000010000 */
[C---:B------:R-:W-:Y:S01]  /*10790*/  HMMA.16816.F32.BF16 R8, R16.reuse, R26, R8 ;  /* 0x0000001a1008723c */ /* 0x040fe20000041808 */
[----:B------:R-:W4:Y:S03]  /*107a0*/  LDSM.16.MT88.4 R24, [R220+0x2900] ;  /* 0x00290000dc18783b */ /* 0x000f260000004200 */
[----:B------:R-:W5:Y:S01]  /*107b0*/  MUFU.EX2 R199, R199 ;  /* 0x000000c700c77308 */ /* 0x000f620000000800 */
[----:B------:R-:W-:Y:S02]  /*107c0*/  FADD.FTZ R181, R180, R181 ;  /* 0x000000b5b4b57221 */ /* 0x000fe40000010000 */
[----:B------:R-:W-:Y:S01]  /*107d0*/  FADD.FTZ R14, R14, R177 ;  /* 0x000000b10e0e7221 */ /* 0x000fe20000010000 */
[C---:B--2---:R-:W-:Y:S04]  /*107e0*/  HMMA.16816.F32.BF16 R132, R16.reuse, R28, R132 ;  /* 0x0000001c1084723c */ /* 0x044fe80000041884 */
[----:B------:R-:W-:Y:S02]  /*107f0*/  FADD.FTZ R181, R179, R181 ;  /* 0x000000b5b3b57221 */ /* 0x000fe40000010000 */
[----:B------:R-:W2:Y:S01]  /*10800*/  MUFU.EX2 R185, R185 ;  /* 0x000000b900b97308 */ /* 0x000ea20000000800 */
[----:B------:R-:W-:Y:S01]  /*10810*/  FADD.FTZ R14, R176, R14 ;  /* 0x0000000eb00e7221 */ /* 0x000fe20000010000 */
[C---:B------:R-:W-:Y:S01]  /*10820*/  HMMA.16816.F32.BF16 R136, R16.reuse, R30, R136 ;  /* 0x0000001e1088723c */ /* 0x040fe20000041888 */
[----:B------:R-:W2:Y:S03]  /*10830*/  LDSM.16.MT88.4 R28, [R221+0x4900] ;  /* 0x00490000dd1c783b */ /* 0x000ea60000004200 */
[----:B------:R-:W-:Y:S02]  /*10840*/  FADD.FTZ R178, R178, R181 ;  /* 0x000000b5b2b27221 */ /* 0x000fe40000010000 */
[----:B------:R-:W-:Y:S02]  /*10850*/  FADD.FTZ R191, R191, R14 ;  /* 0x0000000ebfbf7221 */ /* 0x000fe40000010000 */
[C---:B------:R-:W-:Y:S01]  /*10860*/  HMMA.16816.F32.BF16 R140, R16.reuse, R32, R140 ;  /* 0x00000020108c723c */ /* 0x040fe2000004188c */
[----:B------:R-:W2:Y:S03]  /*10870*/  MUFU.EX2 R184, R184 ;  /* 0x000000b800b87308 */ /* 0x000ea60000000800 */
[----:B------:R-:W-:Y:S02]  /*10880*/  FADD.FTZ R178, R195, R178 ;  /* 0x000000b2c3b27221 */ /* 0x000fe40000010000 */
[----:B------:R-:W-:Y:S02]  /*10890*/  FADD.FTZ R191, R192, R191 ;  /* 0x000000bfc0bf7221 */ /* 0x000fe40000010000 */
[C---:B------:R-:W-:Y:S01]  /*108a0*/  HMMA.16816.F32.BF16 R144, R16.reuse, R34, R144 ;  /* 0x000000221090723c */ /* 0x040fe20000041890 */
[----:B------:R-:W-:Y:S02]  /*108b0*/  LDSM.16.MT88.4 R32, [R222+0x6900] ;  /* 0x00690000de20783b */ /* 0x000fe40000004200 */
[----:B------:R-:W2:Y:S01]  /*108c0*/  MUFU.EX2 R182, R182 ;  /* 0x000000b600b67308 */ /* 0x000ea20000000800 */
[----:B------:R-:W-:Y:S02]  /*108d0*/  FADD.FTZ R196, R196, R178 ;  /* 0x000000b2c4c47221 */ /* 0x000fe40000010000 */
[----:B------:R-:W-:Y:S02]  /*108e0*/  FADD.FTZ R193, R193, R191 ;  /* 0x000000bfc1c17221 */ /* 0x000fe40000010000 */
[C---:B-1----:R-:W-:Y:S04]  /*108f0*/  HMMA.16816.F32.BF16 R148, R16.reuse, R20, R148 ;  /* 0x000000141094723c */ /* 0x042fe80000041894 */
[----:B------:R-:W-:Y:S01]  /*10900*/  FADD.FTZ R196, R197, R196 ;  /* 0x000000c4c5c47221 */ /* 0x000fe20000010000 */
[----:B------:R-:W1:Y:S01]  /*10910*/  MUFU.EX2 R183, R183 ;  /* 0x000000b700b77308 */ /* 0x000e620000000800 */
[----:B------:R-:W-:Y:S02]  /*10920*/  FADD.FTZ R193, R194, R193 ;  /* 0x000000c1c2c17221 */ /* 0x000fe40000010000 */
[C---:B------:R-:W-:Y:S01]  /*10930*/  HMMA.16816.F32.BF16 R152, R16.reuse, R22, R152 ;  /* 0x000000161098723c */ /* 0x040fe20000041898 */
[----:B------:R-:W1:Y:S03]  /*10940*/  LDSM.16.MT88.4 R20, [R220+0x4900] ;  /* 0x00490000dc14783b */ /* 0x000e660000004200 */
[----:B------:R-:W-:Y:S04]  /*10950*/  FADD.FTZ R198, R198, R196 ;  /* 0x000000c4c6c67221 */ /* 0x000fe80000010000 */
[C---:B------:R-:W-:Y:S04]  /*10960*/  HMMA.16816.F32.BF16 R36, R16.reuse, R156, R36 ;  /* 0x0000009c1024723c */ /* 0x040fe80000041824 */
[----:B------:R-:W-:Y:S04]  /*10970*/  FADD.FTZ R198, R203, R198 ;  /* 0x000000c6cbc67221 */ /* 0x000fe80000010000 */
[C---:B------:R-:W-:Y:S01]  /*10980*/  HMMA.16816.F32.BF16 R40, R16.reuse, R158, R40 ;  /* 0x0000009e1028723c */ /* 0x040fe20000041828 */
[----:B------:R-:W-:Y:S07]  /*10990*/  LDSM.16.MT88.4 R156, [R227+0x3100] ;  /* 0x00310000e39c783b */ /* 0x000fee0000004200 */
[C---:B------:R-:W-:Y:S08]  /*109a0*/  HMMA.16816.F32.BF16 R44, R16.reuse, R160, R44 ;  /* 0x000000a0102c723c */ /* 0x040ff0000004182c */
[C---:B------:R-:W-:Y:S01]  /*109b0*/  HMMA.16816.F32.BF16 R48, R16.reuse, R162, R48 ;  /* 0x000000a21030723c */ /* 0x040fe20000041830 */
[----:B------:R-:W-:Y:S07]  /*109c0*/  LDSM.16.MT88.4 R160, [R222+0x3100] ;  /* 0x00310000dea0783b */ /* 0x000fee0000004200 */
[C---:B------:R-:W-:Y:S08]  /*109d0*/  HMMA.16816.F32.BF16 R52, R16.reuse, R164, R52 ;  /* 0x000000a41034723c */ /* 0x040ff00000041834 */
[C---:B------:R-:W-:Y:S01]  /*109e0*/  HMMA.16816.F32.BF16 R56, R16.reuse, R166, R56 ;  /* 0x000000a61038723c */ /* 0x040fe20000041838 */
[----:B------:R-:W-:Y:S07]  /*109f0*/  LDSM.16.MT88.4 R164, [R222+0x5100] ;  /* 0x00510000dea4783b */ /* 0x000fee0000004200 */
[C---:B----4-:R-:W-:Y:S08]  /*10a00*/  HMMA.16816.F32.BF16 R60, R16.reuse, R24, R60 ;  /* 0x00000018103c723c */ /* 0x050ff0000004183c */
[C---:B------:R-:W-:Y:S01]  /*10a10*/  HMMA.16816.F32.BF16 R64, R16.reuse, R26, R64 ;  /* 0x0000001a1040723c */ /* 0x040fe20000041840 */
[----:B------:R-:W4:Y:S07]  /*10a20*/  LDSM.16.MT88.4 R24, [R227+0x6900] ;  /* 0x00690000e318783b */ /* 0x000f2e0000004200 */
[C---:B------:R-:W-:Y:S08]  /*10a30*/  HMMA.16816.F32.BF16 R68, R16.reuse, R168, R68 ;  /* 0x000000a81044723c */ /* 0x040ff00000041844 */
        /* <DEDUP_REMOVED lines=16> */
[----:B------:R-:W3:Y:S07]  /*10b40*/  LDSM.16.MT88.4 R32, [R222+0x1100] ;  /* 0x00110000de20783b */ /* 0x000eee0000004200 */
        /* <DEDUP_REMOVED lines=8> */
[----:B------:R-:W-:Y:S03]  /*10bd0*/  F2FP.BF16.PACK_AB R18, R201, R249 ;  /* 0x000000f9c912723e */ /* 0x000fe600000010ff */
[----:B---3--:R-:W-:Y:S01]  /*10be0*/  F2FP.BF16.PACK_AB R17, R202, R203 ;  /* 0x000000cbca11723e */ /* 0x008fe200000010ff */
[----:B------:R-:W-:Y:S01]  /*10bf0*/  FADD.FTZ R251, R250, R251 ;  /* 0x000000fbfafb7221 */ /* 0x000fe20000010000 */
[----:B-----5:R-:W-:Y:S01]  /*10c00*/  F2FP.BF16.PACK_AB R19, R199, R200 ;  /* 0x000000c8c713723e */ /* 0x020fe200000010ff */
[----:B------:R-:W-:Y:S02]  /*10c10*/  FADD.FTZ R202, R202, R198 ;  /* 0x000000c6caca7221 */ /* 0x000fe40000010000 */
[----:B------:R-:W-:Y:S02]  /*10c20*/  FADD.FTZ R249, R249, R251 ;  /* 0x000000fbf9f97221 */ /* 0x000fe40000010000 */
[----:B------:R-:W-:Y:S02]  /*10c30*/  FADD.FTZ R202, R200, R202 ;  /* 0x000000cac8ca7221 */ /* 0x000fe40000010000 */
[C---:B----4-:R-:W-:Y:S03]  /*10c40*/  HMMA.16816.F32.BF16 R4, R16.reuse, R24, R4 ;  /* 0x000000181004723c */ /* 0x050fe60000041804 */
[----:B------:R-:W-:Y:S02]  /*10c50*/  FADD.FTZ R249, R201, R249 ;  /* 0x000000f9c9f97221 */ /* 0x000fe40000010000 */
[----:B------:R-:W-:Y:S03]  /*10c60*/  FADD.FTZ R199, R199, R202 ;  /* 0x000000cac7c77221 */ /* 0x000fe60000010000 */
[C---:B------:R-:W-:Y:S01]  /*10c70*/  HMMA.16816.F32.BF16 R8, R16.reuse, R26, R8 ;  /* 0x0000001a1008723c */ /* 0x040fe20000041808 */
[----:B------:R-:W3:Y:S03]  /*10c80*/  LDSM.16.MT88.4 R24, [R221+0x3100] ;  /* 0x00310000dd18783b */ /* 0x000ee60000004200 */
[----:B------:R-:W-:Y:S04]  /*10c90*/  FADD.FTZ R199, R185, R199 ;  /* 0x000000c7b9c77221 */ /* 0x000fe80000010000 */
[C---:B------:R-:W-:Y:S04]  /*10ca0*/  HMMA.16816.F32.BF16 R132, R16.reuse, R32, R132 ;  /* 0x000000201084723c */ /* 0x040fe80000041884 */
[----:B------:R-:W-:Y:S04]  /*10cb0*/  FADD.FTZ R199, R184, R199 ;  /* 0x000000c7b8c77221 */ /* 0x000fe80000010000 */
[C---:B------:R-:W-:Y:S01]  /*10cc0*/  HMMA.16816.F32.BF16 R136, R16.reuse, R34, R136 ;  /* 0x000000221088723c */ /* 0x040fe20000041888 */
[----:B------:R-:W4:Y:S03]  /*10cd0*/  LDSM.16.MT88.4 R32, [R220+0x3100] ;  /* 0x00310000dc20783b */ /* 0x000f260000004200 */
[----:B------:R-:W-:Y:S04]  /*10ce0*/  FADD.FTZ R199, R182, R199 ;  /* 0x000000c7b6c77221 */ /* 0x000fe80000010000 */
[C---:B--2---:R-:W-:Y:S04]  /*10cf0*/  HMMA.16816.F32.BF16 R140, R16.reuse, R28, R140 ;  /* 0x0000001c108c723c */ /* 0x044fe8000004188c */
[----:B------:R-:W-:Y:S04]  /*10d00*/  FADD.FTZ R239, R183, R199 ;  /* 0x000000c7b7ef7221 */ /* 0x000fe80000010000 */
        /* <DEDUP_REMOVED lines=9> */
[C---:B------:R-:W-:Y:S08]  /*10da0*/  HMMA.16816.F32.BF16 R48, R16.reuse, R162, R48 ;  /* 0x000000a21030723c */ /* 0x040ff00000041830 */
[C---:B---3--:R-:W-:Y:S08]  /*10db0*/  HMMA.16816.F32.BF16 R52, R16.reuse, R24, R52 ;  /* 0x000000181034723c */ /* 0x048ff00000041834 */
[C---:B------:R-:W-:Y:S01]  /*10dc0*/  HMMA.16816.F32.BF16 R56, R16.reuse, R26, R56 ;  /* 0x0000001a1038723c */ /* 0x040fe20000041838 */
[----:B------:R-:W3:Y:S07]  /*10dd0*/  LDSM.16.MT88.4 R24, [R220+0x5100] ;  /* 0x00510000dc18783b */ /* 0x000eee0000004200 */
[C---:B----4-:R-:W-:Y:S08]  /*10de0*/  HMMA.16816.F32.BF16 R60, R16.reuse, R32, R60 ;  /* 0x00000020103c723c */ /* 0x050ff0000004183c */
        /* <DEDUP_REMOVED lines=17> */
[C---:B------:R-:W-:Y:S08]  /*10f00*/  HMMA.16816.F32.BF16 R108, R16.reuse, R32, R108 ;  /* 0x00000020106c723c */ /* 0x040ff0000004186c */
[C---:B------:R-:W-:Y:S01]  /*10f10*/  HMMA.16816.F32.BF16 R112, R16.reuse, R34, R112 ;  /* 0x000000221070723c */ /* 0x040fe20000041870 */
[----:B------:R-:W4:Y:S07]  /*10f20*/  LDSM.16.MT88.4 R32, [R221+0x1900] ;  /* 0x00190000dd20783b */ /* 0x000f2e0000004200 */
[C---:B-1----:R-:W-:Y:S08]  /*10f30*/  HMMA.16816.F32.BF16 R116, R16.reuse, R20, R116 ;  /* 0x000000141074723c */ /* 0x042ff00000041874 */
[C---:B------:R-:W-:Y:S01]  /*10f40*/  HMMA.16816.F32.BF16 R120, R16.reuse, R22, R120 ;  /* 0x000000161078723c */ /* 0x040fe20000041878 */
[----:B------:R-:W1:Y:S07]  /*10f50*/  LDSM.16.MT88.4 R20, [R220+0x1900] ;  /* 0x00190000dc14783b */ /* 0x000e6e0000004200 */
[C---:B---3--:R-:W-:Y:S08]  /*10f60*/  HMMA.16816.F32.BF16 R124, R16.reuse, R24, R124 ;  /* 0x00000018107c723c */ /* 0x048ff0000004187c */
[----:B------:R-:W-:Y:S01]  /*10f70*/  HMMA.16816.F32.BF16 R128, R16, R26, R128 ;  /* 0x0000001a1080723c */ /* 0x000fe20000041880 */
[----:B------:R-:W-:Y:S06]  /*10f80*/  LDSM.16.MT88.4 R24, [R221+0x3900] ;  /* 0x00390000dd18783b */ /* 0x000fec0000004200 */
[----:B------:R-:W-:Y:S01]  /*10f90*/  F2FP.BF16.PACK_AB R16, R188, R189 ;  /* 0x000000bdbc10723e */ /* 0x000fe200000010ff */
[----:B------:R-:W-:Y:S01]  /*10fa0*/  FADD.FTZ R189, R189, R249 ;  /* 0x000000f9bdbd7221 */ /* 0x000fe20000010000 */
[----:B------:R-:W-:Y:S03]  /*10fb0*/  F2FP.BF16.PACK_AB R18, R190, R187 ;  /* 0x000000bbbe12723e */ /* 0x000fe600000010ff */
[----:B------:R-:W-:Y:S01]  /*10fc0*/  F2FP.BF16.PACK_AB R17, R184, R185 ;  /* 0x000000b9b811723e */ /* 0x000fe200000010ff */
[----:B------:R-:W-:Y:S01]  /*10fd0*/  FADD.FTZ R189, R188, R189 ;  /* 0x000000bdbcbd7221 */ /* 0x000fe20000010000 */
[----:B------:R-:W-:Y:S03]  /*10fe0*/  F2FP.BF16.PACK_AB R19, R183, R182 ;  /* 0x000000b6b713723e */ /* 0x000fe600000010ff */
[----:B------:R-:W-:Y:S04]  /*10ff0*/  FADD.FTZ R189, R187, R189 ;  /* 0x000000bdbbbd7221 */ /* 0x000fe80000010000 */
[C---:B------:R-:W-:Y:S01]  /*11000*/  HMMA.16816.F32.BF16 R160, R16.reuse, R156, R4 ;  /* 0x0000009c10a0723c */ /* 0x040fe20000041804 */
[----:B------:R-:W3:Y:S02]  /*11010*/  LDSM.16.MT88.4 R4, [R227+0x3900] ;  /* 0x00390000e304783b */ /* 0x000ee40000004200 */
[----:B------:R-:W-:Y:S05]  /*11020*/  FADD.FTZ R240, R190, R189 ;  /* 0x000000bdbef07221 */ /* 0x000fea0000010000 */
[C---:B------:R-:W-:Y:S01]  /*11030*/  HMMA.16816.F32.BF16 R156, R16.reuse, R158, R8 ;  /* 0x0000009e109c723c */ /* 0x040fe20000041808 */
[----:B------:R-:W5:Y:S07]  /*11040*/  LDSM.16.MT88.4 R8, [R222+0x3900] ;  /* 0x00390000de08783b */ /* 0x000f6e0000004200 */
[C---:B--2---:R-:W-:Y:S08]  /*11050*/  HMMA.16816.F32.BF16 R132, R16.reuse, R28, R132 ;  /* 0x0000001c1084723c */ /* 0x044ff00000041884 */
        /* <DEDUP_REMOVED lines=8> */
[C---:B---3--:R-:W-:Y:S08]  /*110e0*/  HMMA.16816.F32.BF16 R36, R16.reuse, R4, R36 ;  /* 0x000000041024723c */ /* 0x048ff00000041824 */
[C---:B------:R-:W-:Y:S01]  /*110f0*/  HMMA.16816.F32.BF16 R40, R16.reuse, R6, R40 ;  /* 0x000000061028723c */ /* 0x040fe20000041828 */
[----:B------:R-:W3:Y:S07]  /*11100*/  LDSM.16.MT88.4 R4, [R222+0x7900] ;  /* 0x00790000de04783b */ /* 0x000eee0000004200 */
[C---:B-----5:R-:W-:Y:S08]  /*11110*/  HMMA.16816.F32.BF16 R44, R16.reuse, R8, R44 ;  /* 0x00000008102c723c */ /* 0x060ff0000004182c */
[C---:B------:R-:W-:Y:S01]  /*11120*/  HMMA.16816.F32.BF16 R48, R16.reuse, R10, R48 ;  /* 0x0000000a1030723c */ /* 0x040fe20000041830 */
[----:B------:R-:W5:Y:S07]  /*11130*/  LDSM.16.MT88.4 R8, [R221+0x7900] ;  /* 0x00790000dd08783b */ /* 0x000f6e0000004200 */
        /* <DEDUP_REMOVED lines=11> */
[C---:B------:R-:W-:Y:S08]  /*111f0*/  HMMA.16816.F32.BF16 R96, R16.reuse, R174, R96 ;  /* 0x000000ae1060723c */ /* 0x040ff00000041860 */
[C---:B-1----:R-:W-:Y:S08]  /*11200*/  HMMA.16816.F32.BF16 R100, R16.reuse, R20, R100 ;  /* 0x000000141064723c */ /* 0x042ff00000041864 */
[C---:B------:R-:W-:Y:S01]  /*11210*/  HMMA.16816.F32.BF16 R104, R16.reuse, R22, R104 ;  /* 0x000000161068723c */ /* 0x040fe20000041868 */
[----:B------:R-:W1:Y:S07]  /*11220*/  LDSM.16.MT88.4 R20, [R220+0x7900] ;  /* 0x00790000dc14783b */ /* 0x000e6e0000004200 */
[C---:B---3--:R-:W-:Y:S08]  /*11230*/  HMMA.16816.F32.BF16 R108, R16.reuse, R4, R108 ;  /* 0x00000004106c723c */ /* 0x048ff0000004186c */
[C---:B------:R-:W-:Y:S08]  /*11240*/  HMMA.16816.F32.BF16 R112, R16.reuse, R6, R112 ;  /* 0x000000061070723c */ /* 0x040ff00000041870 */
[C---:B-----5:R-:W-:Y:S08]  /*11250*/  HMMA.16816.F32.BF16 R116, R16.reuse, R8, R116 ;  /* 0x000000081074723c */ /* 0x060ff00000041874 */
[C---:B------:R-:W-:Y:S08]  /*11260*/  HMMA.16816.F32.BF16 R120, R16.reuse, R10, R120 ;  /* 0x0000000a1078723c */ /* 0x040ff00000041878 */
[C---:B-1----:R-:W-:Y:S08]  /*11270*/  HMMA.16816.F32.BF16 R124, R16.reuse, R20, R124 ;  /* 0x00000014107c723c */ /* 0x042ff0000004187c */
[----:B------:R-:W-:Y:S01]  /*11280*/  HMMA.16816.F32.BF16 R128, R16, R22, R128 ;  /* 0x000000161080723c */ /* 0x000fe20000041880 */
[----:B------:R-:W-:-:S07]  /*11290*/  @P0 BRA `(.L_x_1015) ;  /* 0xffffc0a000000947 */ /* 0x000fce000383ffff */
.L_x_1005:
[----:B------:R-:W1:Y:S01]  /*112a0*/  SHFL.BFLY PT, R3, R240, 0x2, 0x1f ;  /* 0x0c401f00f0037f89 */ /* 0x000e6200000e0000 */
[----:B------:R-:W-:Y:S01]  /*112b0*/  CS2R R4, SRZ ;  /* 0x0000000000047805 */ /* 0x000fe2000001ff00 */
[----:B------:R-:W-:-:S02]  /*112c0*/  MOV R7, 0xff800000 ;  /* 0xff80000000077802 */ /* 0x000fc40000000f00 */
        /* <DEDUP_REMOVED lines=26> */
[----:B------:R-:W-:Y:S02]  /*11470*/  FMUL.FTZ R137, R5, R137 ;  /* 0x0000008905897220 */ /* 0x000fe40000410000 */
        /* <DEDUP_REMOVED lines=124> */
.L_x_973:
[----:B------:R-:W-:Y:S01]  /*11c40*/  USHF.R.S32.HI UR6, URZ, 0x1f, UR9 ;  /* 0x0000001f3f067899 */ /* 0x000fe20008011409 */
[----:B------:R-:W-:Y:S05]  /*11c50*/  @P2 BRA `(.L_x_1016) ;  /* 0x0000197000002947 */ /* 0x000fea0003800000 */
[----:B------:R-:W3:Y:S01]  /*11c60*/  S2R R0, SR_TID.X ;  /* 0x0000000000007919 */ /* 0x000ee20000002100 */
[----:B------:R-:W-:Y:S01]  /*11c70*/  ULDC.64 UR4, c[0x0][0x490] ;  /* 0x0001240000047ab9 */ /* 0x000fe20000000a00 */
[----:B------:R-:W-:Y:S01]  /*11c80*/  IMAD.MOV.U32 R13, RZ, RZ, c[0x0][0x4e8] ;  /* 0x00013a00ff0d7624 */ /* 0x000fe200078e00ff */
[----:B------:R-:W-:Y:S01]  /*11c90*/  UIMAD UR7, UR6, UR4, URZ ;  /* 0x00000004060772a4 */ /* 0x000fe2000f8e023f */
[----:B------:R-:W4:Y:S01]  /*11ca0*/  S2R R24, SR_CTAID.Z ;  /* 0x0000000000187919 */ /* 0x000f220000002700 */
[----:B--2---:R-:W-:Y:S01]  /*11cb0*/  UIMAD.WIDE.U32 UR10, UR9, UR4, URZ ;  /* 0x00000004090a72a5 */ /* 0x004fe2000f8e003f */
[----:B------:R-:W-:Y:S01]  /*11cc0*/  F2FP.BF16.PACK_AB R160, R161, R160 ;  /* 0x000000a0a1a0723e */ /* 0x000fe200000010ff */
[----:B------:R-:W-:Y:S01]  /*11cd0*/  UIMAD UR7, UR9, UR5, UR7 ;  /* 0x00000005090772a4 */ /* 0x000fe2000f8e0207 */
[C---:B------:R-:W-:Y:S01]  /*11ce0*/  ISETP.NE.AND P0, PT, R13.reuse, 0x1, PT ;  /* 0x000000010d00780c */ /* 0x040fe20003f05270 */
[----:B------:R-:W-:Y:S01]  /*11cf0*/  IMAD R13, R13, c[0x0][0x388], RZ ;  /* 0x0000e2000d0d7a24 */ /* 0x000fe200078e02ff */
[----:B------:R-:W-:Y:S01]  /*11d00*/  ULDC.64 UR4, c[0x0][0x3e8] ;  /* 0x0000fa0000047ab9 */ /* 0x000fe20000000a00 */
[----:B------:R-:W-:Y:S01]  /*11d10*/  IMAD.U32 R27, RZ, RZ, UR11 ;  /* 0x0000000bff1b7e24 */ /* 0x000fe2000f8e00ff */
[----:B------:R-:W-:Y:S01]  /*11d20*/  UIMAD UR6, UR6, UR4, URZ ;  /* 0x00000004060672a4 */ /* 0x000fe2000f8e023f */
[----:B------:R-:W-:Y:S01]  /*11d30*/  IMAD.U32 R26, RZ, RZ, UR10 ;  /* 0x0000000aff1a7e24 */ /* 0x000fe2000f8e00ff */
[----:B------:R-:W-:Y:S01]  /*11d40*/  UIMAD.WIDE.U32 UR12, UR9, UR4, URZ ;  /* 0x00000004090c72a5 */ /* 0x000fe2000f8e003f */
[----:B------:R-:W-:Y:S01]  /*11d50*/  F2FP.BF16.PACK_AB R162, R163, R162 ;  /* 0x000000a2a3a2723e */ /* 0x000fe200000010ff */
[----:B------:R-:W-:Y:S01]  /*11d60*/  UIMAD UR5, UR9, UR5, UR6 ;  /* 0x00000005090572a4 */ /* 0x000fe2000f8e0206 */
[----:B------:R-:W-:Y:S01]  /*11d70*/  F2FP.BF16.PACK_AB R156, R157, R156 ;  /* 0x0000009c9d9c723e */ /* 0x000fe200000010ff */
[----:B------:R-:W-:Y:S01]  /*11d80*/  UIADD3 UR7, UR11, UR7, URZ ;  /* 0x000000070b077290 */ /* 0x000fe2000fffe03f */
[----:B------:R-:W-:Y:S01]  /*11d90*/  F2FP.BF16.PACK_AB R158, R159, R158 ;  /* 0x0000009e9f9e723e */ /* 0x000fe200000010ff */
[----:B------:R-:W-:Y:S01]  /*11da0*/  UIADD3 UR5, UR13, UR5, URZ ;  /* 0x000000050d057290 */ /* 0x000fe2000fffe03f */
[----:B------:R-:W-:Y:S01]  /*11db0*/  IMAD.U32 R19, RZ, RZ, UR13 ;  /* 0x0000000dff137e24 */ /* 0x000fe2000f8e00ff */
[----:B------:R-:W-:Y:S01]  /*11dc0*/  F2FP.BF16.PACK_AB R132, R133, R132 ;  /* 0x000000848584723e */ /* 0x000fe200000010ff */
[----:B------:R-:W-:Y:S01]  /*11dd0*/  IMAD.U32 R18, RZ, RZ, UR12 ;  /* 0x0000000cff127e24 */ /* 0x000fe2000f8e00ff */
[----:B-1-3--:R-:W-:Y:S01]  /*11de0*/  SHF.R.S32.HI R2, RZ, 0x1f, R0 ;  /* 0x0000001fff027819 */ /* 0x00afe20000011400 */
[----:B------:R-:W-:Y:S01]  /*11df0*/  IMAD.U32 R27, RZ, RZ, UR7 ;  /* 0x00000007ff1b7e24 */ /* 0x000fe2000f8e00ff */
[----:B------:R-:W-:Y:S01]  /*11e00*/  F2FP.BF16.PACK_AB R134, R135, R134 ;  /* 0x000000868786723e */ /* 0x000fe200000010ff */
[----:B------:R-:W-:Y:S01]  /*11e10*/  IMAD.U32 R19, RZ, RZ, UR5 ;  /* 0x00000005ff137e24 */ /* 0x000fe2000f8e00ff */
[-C--:B------:R-:W-:Y:S01]  /*11e20*/  LEA.HI R10, R2, R0.reuse, RZ, 0x2 ;  /* 0x00000000020a7211 */ /* 0x080fe200078f10ff */
[----:B----4-:R-:W-:Y:S01]  /*11e30*/  IMAD.WIDE.U32 R26, R24, c[0x0][0x498], R26 ;  /* 0x00012600181a7a25 */ /* 0x010fe200078e001a */
[CC--:B------:R-:W-:Y:S01]  /*11e40*/  LEA.HI R20, R2.reuse, R0.reuse, RZ, 0x5 ;  /* 0x0000000002147211 */ /* 0x0c0fe200078f28ff */
[----:B------:R-:W-:Y:S01]  /*11e50*/  BSSY B0, `(.L_x_1017) ;  /* 0x000011a000007945 */ /* 0x000fe20003800000 */
[----:B------:R-:W-:-:S02]  /*11e60*/  LEA.HI R9, R2, R0, RZ, 0x3 ;  /* 0x0000000002097211 */ /* 0x000fc400078f18ff */
[--C-:B------:R-:W-:Y:S02]  /*11e70*/  SHF.R.S32.HI R22, RZ, 0x2, R10.reuse ;  /* 0x00000002ff167819 */ /* 0x100fe4000001140a */
[----:B------:R-:W-:Y:S02]  /*11e80*/  SHF.R.S32.HI R3, RZ, 0x1f, R10 ;  /* 0x0000001fff037819 */ /* 0x000fe4000001140a */
[----:B------:R-:W-:Y:S02]  /*11e90*/  LOP3.LUT R10, R10, 0xfffffffc, RZ, 0xc0, !PT ;  /* 0xfffffffc0a0a7812 */ /* 0x000fe400078ec0ff */
[----:B------:R-:W-:Y:S02]  /*11ea0*/  LOP3.LUT R11, R20, 0xffffffe0, RZ, 0xc0, !PT ;  /* 0xffffffe0140b7812 */ /* 0x000fe400078ec0ff */
[----:B------:R-:W-:Y:S01]  /*11eb0*/  LOP3.LUT R12, R9, 0xfffffff8, RZ, 0xc0, !PT ;  /* 0xfffffff8090c7812 */ /* 0x000fe200078ec0ff */
[C---:B------:R-:W-:Y:S01]  /*11ec0*/  IMAD.IADD R10, R0.reuse, 0x1, -R10 ;  /* 0x00000001000a7824 */ /* 0x040fe200078e0a0a */
[----:B------:R-:W-:Y:S01]  /*11ed0*/  LEA.HI R3, R3, R22, RZ, 0x3 ;  /* 0x0000001603037211 */ /* 0x000fe200078f18ff */
[----:B------:R-:W-:Y:S01]  /*11ee0*/  IMAD.IADD R11, R0, 0x1, -R11 ;  /* 0x00000001000b7824 */ /* 0x000fe200078e0a0b */
[----:B------:R-:W-:Y:S01]  /*11ef0*/  LEA.HI R2, R2, R0, RZ, 0x6 ;  /* 0x0000000002027211 */ /* 0x000fe200078f30ff */
[----:B------:R-:W-:Y:S01]  /*11f00*/  IMAD.IADD R0, R0, 0x1, -R12 ;  /* 0x0000000100007824 */ /* 0x000fe200078e0a0c */
[----:B------:R-:W-:-:S02]  /*11f10*/  LOP3.LUT R12, R3, 0xfffffff8, RZ, 0xc0, !PT ;  /* 0xfffffff8030c7812 */ /* 0x000fc400078ec0ff */
[----:B------:R-:W-:Y:S01]  /*11f20*/  SHF.R.S32.HI R14, RZ, 0x1f, R24 ;  /* 0x0000001fff0e7819 */ /* 0x000fe20000011418 */
[----:B------:R-:W-:Y:S01]  /*11f30*/  IMAD.SHL.U32 R2, R2, 0x8, RZ ;  /* 0x0000000802027824 */ /* 0x000fe200078e00ff */
[----:B------:R-:W-:Y:S01]  /*11f40*/  SHF.R.S32.HI R9, RZ, 0x3, R9 ;  /* 0x00000003ff097819 */ /* 0x000fe20000011409 */
[----:B------:R-:W-:Y:S01]  /*11f50*/  IMAD.IADD R22, R22, 0x1, -R12 ;  /* 0x0000000116167824 */ /* 0x000fe200078e0a0c */
[----:B------:R-:W-:Y:S01]  /*11f60*/  SHF.R.S32.HI R3, RZ, 0x1f, R11 ;  /* 0x0000001fff037819 */ /* 0x000fe2000001140b */
[----:B------:R-:W1:Y:S01]  /*11f70*/  S2R R12, SR_CTAID.X ;  /* 0x00000000000c7919 */ /* 0x000e620000002500 */
[C---:B------:R-:W-:Y:S01]  /*11f80*/  IMAD R15, R14.reuse, c[0x0][0x498], RZ ;  /* 0x000126000e0f7a24 */ /* 0x040fe200078e02ff */
[--C-:B------:R-:W-:Y:S01]  /*11f90*/  SHF.R.S32.HI R16, RZ, 0x5, R20.reuse ;  /* 0x00000005ff107819 */ /* 0x100fe20000011414 */
[----:B------:R-:W-:Y:S01]  /*11fa0*/  IMAD.SHL.U32 R17, R9, 0x40, RZ ;  /* 0x0000004009117824 */ /* 0x000fe200078e00ff */
[----:B------:R-:W-:Y:S01]  /*11fb0*/  LOP3.LUT P4, RZ, R11, 0x3, RZ, 0xc0, !PT ;  /* 0x000000030bff7812 */ /* 0x000fe2000788c0ff */
[----:B------:R-:W-:Y:S01]  /*11fc0*/  IMAD R14, R14, c[0x0][0x3f0], RZ ;  /* 0x0000fc000e0e7a24 */ /* 0x000fe200078e02ff */
[----:B------:R-:W-:Y:S01]  /*11fd0*/  SHF.R.S32.HI R20, RZ, 0x1f, R20 ;  /* 0x0000001fff147819 */ /* 0x000fe20000011414 */
[C---:B------:R-:W-:Y:S01]  /*11fe0*/  IMAD R15, R24.reuse, c[0x0][0x49c], R15 ;  /* 0x00012700180f7a24 */ /* 0x040fe200078e020f */
[----:B------:R-:W-:Y:S01]  /*11ff0*/  LEA.HI R11, R3, R11, RZ, 0x2 ;  /* 0x0000000b030b7211 */ /* 0x000fe200078f10ff */
[----:B------:R-:W-:Y:S01]  /*12000*/  IMAD R14, R24, c[0x0][0x3f4], R14 ;  /* 0x0000fd00180e7a24 */ /* 0x000fe200078e020e */
[----:B------:R-:W-:Y:S01]  /*12010*/  LOP3.LUT R17, R17, 0x1c0, RZ, 0xc0, !PT ;  /* 0x000001c011117812 */ /* 0x000fe200078ec0ff */
[----:B------:R-:W-:Y:S01]  /*12020*/  IMAD.SHL.U32 R3, R0, 0x8, RZ ;  /* 0x0000000800037824 */ /* 0x000fe200078e00ff */
[----:B------:R-:W-:Y:S01]  /*12030*/  LEA.HI R20, R20, R16, RZ, 0x3 ;  /* 0x0000001014147211 */ /* 0x000fe200078f18ff */
[----:B------:R-:W-:Y:S01]  /*12040*/  IMAD.WIDE.U32 R24, R24, c[0x0][0x3f0], R18 ;  /* 0x0000fc0018187a25 */ /* 0x000fe200078e0012 */
[----:B------:R-:W-:-:S02]  /*12050*/  LEA.HI R18, R10, R10, RZ, 0x1 ;  /* 0x0000000a0a127211 */ /* 0x000fc400078f08ff */
[----:B------:R-:W-:Y:S01]  /*12060*/  LOP3.LUT R20, R20, 0xffffff8, RZ, 0xc0, !PT ;  /* 0x0ffffff814147812 */ /* 0x000fe200078ec0ff */
[----:B------:R-:W-:Y:S01]  /*12070*/  IMAD R19, R0, 0x20, R9 ;  /* 0x0000002000137824 */ /* 0x000fe200078e0209 */
[----:B------:R-:W-:Y:S01]  /*12080*/  SHF.R.U32.HI R0, RZ, 0x3, R17 ;  /* 0x00000003ff007819 */ /* 0x000fe20000011611 */
[----:B------:R-:W-:Y:S01]  /*12090*/  IMAD.IADD R25, R25, 0x1, R14 ;  /* 0x0000000119197824 */ /* 0x000fe200078e020e */
[----:B------:R-:W-:Y:S01]  /*120a0*/  LOP3.LUT R17, R17, 0x38, R3, 0xf8, !PT ;  /* 0x0000003811117812 */ /* 0x000fe200078ef803 */
[----:B------:R-:W-:Y:S01]  /*120b0*/  IMAD.IADD R20, R16, 0x1, -R20 ;  /* 0x0000000110147824 */ /* 0x000fe200078e0a14 */
[----:B------:R-:W-:Y:S01]  /*120c0*/  LOP3.LUT R18, R18, 0x1ffffffe, RZ, 0xc0, !PT ;  /* 0x1ffffffe12127812 */ /* 0x000fe200078ec0ff */
[----:B------:R-:W-:Y:S01]  /*120d0*/  IMAD R16, R16, 0x200, R10 ;  /* 0x0000020010107824 */ /* 0x000fe200078e020a */
[----:B------:R-:W-:Y:S01]  /*120e0*/  LOP3.LUT R0, R17, R0, RZ, 0x3c, !PT ;  /* 0x0000000011007212 */ /* 0x000fe200078e3cff */
[----:B-1----:R-:W-:Y:S01]  /*120f0*/  IMAD R19, R12, 0x80, R19 ;  /* 0x000000800c137824 */ /* 0x002fe200078e0213 */
[----:B------:R-:W-:Y:S01]  /*12100*/  R2P PR, R22, 0x6 ;  /* 0x0000000616007804 */ /* 0x000fe20000000000 */
[----:B------:R-:W-:Y:S01]  /*12110*/  IMAD.IADD R10, R10, 0x1, -R18 ;  /* 0x000000010a0a7824 */ /* 0x000fe200078e0a12 */
[----:B------:R-:W-:Y:S01]  /*12120*/  LOP3.LUT R21, R22, 0x1, RZ, 0xc0, !PT ;  /* 0x0000000116157812 */ /* 0x000fe200078ec0ff */
[----:B------:R-:W-:Y:S01]  /*12130*/  @P0 IMAD.HI.U32 R17, R19, c[0x0][0x4ec], RZ ;  /* 0x00013b0013110a27 */ /* 0x000fe200078e00ff */
[----:B------:R-:W-:-:S02]  /*12140*/  SHF.R.S32.HI R11, RZ, 0x2, R11 ;  /* 0x00000002ff0b7819 */ /* 0x000fc4000001140b */
[----:B------:R-:W-:Y:S01]  /*12150*/  LOP3.LUT R2, R0, 0x7ffffe00, R2, 0xf8, !PT ;  /* 0x7ffffe0000027812 */ /* 0x000fe200078ef802 */
[----:B------:R-:W-:Y:S01]  /*12160*/  IMAD.SHL.U32 R22, R22, 0x40, RZ ;  /* 0x0000004016167824 */ /* 0x000fe200078e00ff */
[----:B------:R-:W-:Y:S01]  /*12170*/  ISETP.NE.U32.AND P3, PT, R21, 0x1, PT ;  /* 0x000000011500780c */ /* 0x000fe20003f65070 */
[----:B------:R-:W-:Y:S01]  /*12180*/  IMAD.MOV.U32 R18, RZ, RZ, R19 ;  /* 0x000000ffff127224 */ /* 0x000fe200078e0013 */
[----:B------:R-:W-:Y:S01]  /*12190*/  @P0 SHF.R.U32.HI R18, RZ, c[0x0][0x4f0], R17 ;  /* 0x00013c00ff120a19 */ /* 0x000fe20000011611 */
[----:B------:R-:W-:Y:S01]  /*121a0*/  IMAD R11, R20, 0x10, R11 ;  /* 0x00000010140b7824 */ /* 0x000fe200078e020b */
[----:B------:R-:W-:Y:S02]  /*121b0*/  LOP3.LUT R22, R22, 0x1c0, RZ, 0xc0, !PT ;  /* 0x000001c016167812 */ /* 0x000fe400078ec0ff */
[--C-:B------:R-:W-:Y:S01]  /*121c0*/  SHF.R.S32.HI R0, RZ, 0x1f, R18.reuse ;  /* 0x0000001fff007819 */ /* 0x100fe20000011412 */
[----:B------:R-:W-:Y:S01]  /*121d0*/  IMAD R10, R10, 0x8, R11 ;  /* 0x000000080a0a7824 */ /* 0x000fe200078e020b */
[----:B------:R-:W-:Y:S01]  /*121e0*/  LEA.HI R22, R22, R22, RZ, 0x1d ;  /* 0x0000001616167211 */ /* 0x000fe200078fe8ff */
[----:B------:R-:W-:Y:S01]  /*121f0*/  IMAD.MOV R14, RZ, RZ, -R18 ;  /* 0x000000ffff0e7224 */ /* 0x000fe200078e0a12 */
[----:B------:R-:W-:Y:S01]  /*12200*/  F2FP.BF16.PACK_AB R136, R137, R136 ;  /* 0x000000888988723e */ /* 0x000fe200000010ff */
[----:B------:R-:W-:Y:S01]  /*12210*/  IMAD R0, R0, c[0x0][0x3e0], RZ ;  /* 0x0000f80000007a24 */ /* 0x000fe200078e02ff */
[----:B------:R-:W-:Y:S01]  /*12220*/  F2FP.BF16.PACK_AB R138, R139, R138 ;  /* 0x0000008a8b8a723e */ /* 0x000fe200000010ff */
[----:B------:R-:W-:Y:S01]  /*12230*/  IMAD.U32 R16, R16, 0x2, R22 ;  /* 0x0000000210107824 */ /* 0x000fe200078e0016 */
[----:B------:R-:W-:Y:S01]  /*12240*/  F2FP.BF16.PACK_AB R140, R141, R140 ;  /* 0x0000008c8d8c723e */ /* 0x000fe200000010ff */
[----:B------:R-:W-:Y:S01]  /*12250*/  IMAD R10, R12, 0x80, R10 ;  /* 0x000000800c0a7824 */ /* 0x000fe200078e020a */
[----:B------:R-:W-:Y:S01]  /*12260*/  F2FP.BF16.PACK_AB R142, R143, R142 ;  /* 0x0000008e8f8e723e */ /* 0x000fe200000010ff */
[----:B------:R-:W-:Y:S01]  /*12270*/  IMAD.WIDE.U32 R24, R18, c[0x0][0x3e0], R24 ;  /* 0x0000f80012187a25 */ /* 0x000fe200078e0018 */
[----:B------:R-:W-:-:S02]  /*12280*/  F2FP.BF16.PACK_AB R144, R145, R144 ;  /* 0x000000909190723e */ /* 0x000fc400000010ff */
[----:B------:R-:W-:Y:S01]  /*12290*/  F2FP.BF16.PACK_AB R146, R147, R146 ;  /* 0x000000929392723e */ /* 0x000fe200000010ff */
[----:B------:R-:W-:Y:S01]  /*122a0*/  IMAD R0, R18, c[0x0][0x3e4], R0 ;  /* 0x0000f90012007a24 */ /* 0x000fe200078e0200 */
[----:B------:R-:W-:Y:S01]  /*122b0*/  F2FP.BF16.PACK_AB R148, R149, R148 ;  /* 0x000000949594723e */ /* 0x000fe200000010ff */
[----:B------:R-:W-:Y:S01]  /*122c0*/  IMAD.SHL.U32 R18, R16, 0x2, RZ ;  /* 0x0000000210127824 */ /* 0x000fe200078e00ff */
[----:B------:R-:W-:Y:S01]  /*122d0*/  BAR.SYNC.DEFER_BLOCKING 0x1, 0x100 ;  /* 0x0044000000007b1d */ /* 0x000fe20000010000 */
[----:B------:R-:W-:Y:S01]  /*122e0*/  @P0 IMAD.HI.U32 R16, R10, c[0x0][0x4ec], RZ ;  /* 0x00013b000a100a27 */ /* 0x000fe200078e00ff */
[----:B------:R-:W-:Y:S02]  /*122f0*/  F2FP.BF16.PACK_AB R150, R151, R150 ;  /* 0x000000969796723e */ /* 0x000fe400000010ff */
[----:B------:R-:W-:Y:S01]  /*12300*/  F2FP.BF16.PACK_AB R152, R153, R152 ;  /* 0x000000989998723e */ /* 0x000fe200000010ff */
[----:B------:R-:W-:Y:S01]  /*12310*/  IMAD R11, R12, 0x80, R11 ;  /* 0x000000800c0b7824 */ /* 0x000fe200078e020b */
[----:B------:R-:W-:Y:S01]  /*12320*/  F2FP.BF16.PACK_AB R154, R155, R154 ;  /* 0x0000009a9b9a723e */ /* 0x000fe200000010ff */
[----:B------:R-:W-:Y:S01]  /*12330*/  IMAD.MOV.U32 R17, RZ, RZ, R10 ;  /* 0x000000ffff117224 */ /* 0x000fe200078e000a */
[----:B------:R-:W-:Y:S01]  /*12340*/  @P0 SHF.R.U32.HI R17, RZ, c[0x0][0x4f0], R16 ;  /* 0x00013c00ff110a19 */ /* 0x000fe20000011610 */
[----:B------:R-:W-:Y:S01]  /*12350*/  IMAD.IADD R25, R25, 0x1, R0 ;  /* 0x0000000119197824 */ /* 0x000fe200078e0200 */
[C---:B------:R-:W-:Y:S01]  /*12360*/  ISETP.GE.OR P5, PT, R11.reuse, R13, P4 ;  /* 0x0000000d0b00720c */ /* 0x040fe200027a6670 */
[----:B------:R-:W-:Y:S01]  /*12370*/  IMAD R14, R14, c[0x0][0x4e8], R19 ;  /* 0x00013a000e0e7a24 */ /* 0x000fe200078e0213 */
[----:B------:R-:W-:-:S02]  /*12380*/  IADD3 R11, R11, 0x8, RZ ;  /* 0x000000080b0b7810 */ /* 0x000fc40007ffe0ff */
[----:B------:R-:W-:Y:S01]  /*12390*/  SHF.R.S32.HI R0, RZ, 0x1f, R17 ;  /* 0x0000001fff007819 */ /* 0x000fe20000011411 */
[----:B------:R-:W-:Y:S01]  /*123a0*/  IMAD.WIDE.U32 R22, R14, c[0x0][0x3d8], R24 ;  /* 0x0000f6000e167a25 */ /* 0x000fe200078e0018 */
[----:B------:R-:W-:Y:S02]  /*123b0*/  IADD3 R20, P0, R17, R26, RZ ;  /* 0x0000001a11147210 */ /* 0x000fe40007f1e0ff */
[C---:B------:R-:W-:Y:S02]  /*123c0*/  IADD3 R16, R18.reuse, 0x80, RZ ;  /* 0x0000008012107810 */ /* 0x040fe40007ffe0ff */
[----:B------:R-:W-:Y:S02]  /*123d0*/  ISETP.GE.OR P4, PT, R11, R13, P4 ;  /* 0x0000000d0b00720c */ /* 0x000fe40002786670 */
[----:B------:R-:W-:Y:S02]  /*123e0*/  IADD3 R11, R18, 0x70, RZ ;  /* 0x00000070120b7810 */ /* 0x000fe40007ffe0ff */
[----:B------:R-:W-:Y:S01]  /*123f0*/  IADD3.X R21, R0, R27, R15, P0, !PT ;  /* 0x0000001b00157210 */ /* 0x000fe200007fe40f */
[----:B------:R-:W-:Y:S01]  /*12400*/  IMAD.MOV.U32 R0, RZ, RZ, 0x20 ;  /* 0x00000020ff007424 */ /* 0x000fe200078e00ff */
[----:B------:R-:W-:Y:S01]  /*12410*/  @P3 IADD3 R11, R16, 0x10, RZ ;  /* 0x00000010100b3810 */ /* 0x000fe20007ffe0ff */
[----:B------:R-:W-:Y:S01]  /*12420*/  IMAD.MOV R16, RZ, RZ, -R17 ;  /* 0x000000ffff107224 */ /* 0x000fe200078e0a11 */
[----:B------:R-:W-:Y:S01]  /*12430*/  SHF.R.S32.HI R15, RZ, 0x1f, R14 ;  /* 0x0000001fff0f7819 */ /* 0x000fe2000001140e */
[----:B------:R-:W-:Y:S01]  /*12440*/  STS [R18+0x80], R160 ;  /* 0x000080a012007388 */ /* 0x000fe20000000800 */
[----:B------:R-:W-:Y:S01]  /*12450*/  SEL R0, R0, 0xffffffe0, !P1 ;  /* 0xffffffe000007807 */ /* 0x000fe20004800000 */
[----:B------:R-:W-:Y:S01]  /*12460*/  IMAD R17, R16, c[0x0][0x4e8], R10 ;  /* 0x00013a0010117a24 */ /* 0x000fe200078e020a */
[----:B------:R-:W-:Y:S01]  /*12470*/  F2FP.BF16.PACK_AB R36, R37, R36 ;  /* 0x000000242524723e */ /* 0x000fe200000010ff */
[----:B------:R-:W-:Y:S01]  /*12480*/  IMAD R15, R15, c[0x0][0x3d8], RZ ;  /* 0x0000f6000f0f7a24 */ /* 0x000fe200078e02ff */
[----:B------:R-:W-:Y:S01]  /*12490*/  STS [R18+0x480], R162 ;  /* 0x000480a212007388 */ /* 0x000fe20000000800 */
[----:B------:R-:W-:Y:S01]  /*124a0*/  IMAD.MOV.U32 R10, RZ, RZ, 0x40 ;  /* 0x00000040ff0a7424 */ /* 0x000fe200078e00ff */
[----:B------:R-:W-:Y:S01]  /*124b0*/  F2FP.BF16.PACK_AB R38, R39, R38 ;  /* 0x000000262726723e */ /* 0x000fe200000010ff */
[----:B------:R-:W-:Y:S01]  /*124c0*/  IMAD R15, R14, c[0x0][0x3dc], R15 ;  /* 0x0000f7000e0f7a24 */ /* 0x000fe200078e020f */
[----:B------:R-:W-:Y:S01]  /*124d0*/  SHF.R.S32.HI R14, RZ, 0x1f, R17 ;  /* 0x0000001fff0e7819 */ /* 0x000fe20000011411 */
[----:B------:R-:W-:Y:S01]  /*124e0*/  IMAD.IADD R16, R18, 0x1, R0 ;  /* 0x0000000112107824 */ /* 0x000fe200078e0200 */
[----:B------:R-:W-:Y:S01]  /*124f0*/  SEL R10, R10, 0xffffffc0, !P2 ;  /* 0xffffffc00a0a7807 */ /* 0x000fe20005000000 */
[----:B------:R-:W-:Y:S01]  /*12500*/  IMAD.IADD R0, R0, 0x1, R11 ;  /* 0x0000000100007824 */ /* 0x000fe200078e020b */
[----:B------:R-:W-:Y:S01]  /*12510*/  STS [R11], R156 ;  /* 0x0000009c0b007388 */ /* 0x000fe20000000800 */
[----:B------:R-:W-:Y:S01]  /*12520*/  IMAD R14, R14, c[0x0][0x488], RZ ;  /* 0x000122000e0e7a24 */ /* 0x000fe200078e02ff */
[----:B------:R-:W-:Y:S01]  /*12530*/  F2FP.BF16.PACK_AB R40, R41, R40 ;  /* 0x000000282928723e */ /* 0x000fe200000010ff */
[----:B------:R-:W-:Y:S01]  /*12540*/  IMAD.IADD R19, R18, 0x1, R10 ;  /* 0x0000000112137824 */ /* 0x000fe200078e020a */
[----:B------:R-:W-:Y:S01]  /*12550*/  STS [R11+0x400], R158 ;  /* 0x0004009e0b007388 */ /* 0x000fe20000000800 */
[----:B------:R-:W-:Y:S01]  /*12560*/  IMAD.WIDE.U32 R20, R17, c[0x0][0x488], R20 ;  /* 0x0001220011147a25 */ /* 0x000fe200078e0014 */
[----:B------:R-:W-:-:S02]  /*12570*/  F2FP.BF16.PACK_AB R42, R43, R42 ;  /* 0x0000002a2b2a723e */ /* 0x000fc400000010ff */
[----:B------:R-:W-:Y:S01]  /*12580*/  STS [R16+0x80], R132 ;  /* 0x0000808410007388 */ /* 0x000fe20000000800 */
[----:B------:R-:W-:Y:S01]  /*12590*/  IMAD R14, R17, c[0x0][0x48c], R14 ;  /* 0x00012300110e7a24 */ /* 0x000fe200078e020e */
[----:B------:R-:W-:Y:S01]  /*125a0*/  F2FP.BF16.PACK_AB R44, R45, R44 ;  /* 0x0000002c2d2c723e */ /* 0x000fe200000010ff */
[C---:B------:R-:W-:Y:S01]  /*125b0*/  IMAD.IADD R17, R10.reuse, 0x1, R11 ;  /* 0x000000010a117824 */ /* 0x040fe200078e020b */
[----:B------:R-:W-:Y:S01]  /*125c0*/  STS [R16+0x480], R134 ;  /* 0x0004808610007388 */ /* 0x000fe20000000800 */
[----:B------:R-:W-:Y:S01]  /*125d0*/  IMAD.IADD R25, R10, 0x1, R16 ;  /* 0x000000010a197824 */ /* 0x000fe200078e0210 */
[----:B------:R-:W-:Y:S01]  /*125e0*/  F2FP.BF16.PACK_AB R46, R47, R46 ;  /* 0x0000002e2f2e723e */ /* 0x000fe200000010ff */
[----:B------:R-:W-:Y:S01]  /*125f0*/  IMAD.IADD R10, R0, 0x1, R10 ;  /* 0x00000001000a7824 */ /* 0x000fe200078e020a */
[----:B------:R-:W-:Y:S01]  /*12600*/  STS [R0], R136 ;  /* 0x0000008800007388 */ /* 0x000fe20000000800 */
[----:B------:R-:W-:Y:S01]  /*12610*/  F2FP.BF16.PACK_AB R48, R49, R48 ;  /* 0x000000303130723e */ /* 0x000fe200000010ff */
[----:B------:R-:W-:Y:S01]  /*12620*/  IMAD.IADD R14, R21, 0x1, R14 ;  /* 0x00000001150e7824 */ /* 0x000fe200078e020e */
        /* <DEDUP_REMOVED lines=20> */
[----:B------:R-:W-:Y:S01]  /*12770*/  F2FP.BF16.PACK_AB R76, R77, R76 ;  /* 0x0000004c4d4c723e */ /* 0x000fe200000010ff */
[----:B------:R-:W-:Y:S01]  /*12780*/  IMAD R75, R12, 0x80, R9 ;  /* 0x000000800c4b7824 */ /* 0x000fe200078e0209 */
        /* <DEDUP_REMOVED lines=32> */
[----:B------:R-:W-:Y:S02]  /*12990*/  LEA R24, P0, R20, c[0x0][0x450], 0x2 ;  /* 0x0001140014187a11 */ /* 0x000fe400078010ff */
        /* <DEDUP_REMOVED lines=9> */
[----:B------:R-:W-:Y:S01]  /*12a30*/  LEA.HI.X R14, R20, c[0x0][0x454], R14, 0x2, P0 ;  /* 0x00011500140e7a11 */ /* 0x000fe200000f140e */
        /* <DEDUP_REMOVED lines=34> */
[----:B-1----:R-:W-:-:S03]  /*12c60*/  LEA R0, P0, R22, c[0x0][0x380], 0x1 ;  /* 0x0000e00016007a11 */ /* 0x002fc600078008ff */
[----:B------:R-:W-:Y:S04]  /*12c70*/  STS [R10+0xc000], R5 ;  /* 0x00c000050a007388 */ /* 0x000fe80000000800 */
[----:B------:R1:W-:Y:S04]  /*12c80*/  STS [R10+0xc400], R4 ;  /* 0x00c400040a007388 */ /* 0x0003e80000000800 */
[----:B------:R-:W-:Y:S04]  /*12c90*/  SHFL.IDX PT, R20, R24, RZ, 0x1c1f ;  /* 0x001c1fff18147589 */ /* 0x000fe800000e0000 */
[----:B------:R-:W2:Y:S04]  /*12ca0*/  SHFL.IDX PT, R21, R14, RZ, 0x1c1f ;  /* 0x001c1fff0e157589 */ /* 0x000ea800000e0000 */
[----:B------:R-:W-:Y:S06]  /*12cb0*/  BAR.SYNC.DEFER_BLOCKING 0x1, 0x100 ;  /* 0x0044000000007b1d */ /* 0x000fec0000010000 */
[----:B------:R-:W-:Y:S04]  /*12cc0*/  SHFL.IDX PT, R26, R24, 0x1, 0x1c1f ;  /* 0x003c1f00181a7f89 */ /* 0x000fe800000e0000 */
[----:B------:R-:W3:Y:S01]  /*12cd0*/  SHFL.IDX PT, R27, R14, 0x1, 0x1c1f ;  /* 0x003c1f000e1b7f89 */ /* 0x000ee200000e0000 */
[----:B-1----:R-:W-:-:S03]  /*12ce0*/  IMAD.SHL.U32 R10, R2, 0x2, RZ ;  /* 0x00000002020a7824 */ /* 0x002fc600078e00ff */
[----:B------:R1:W4:Y:S01]  /*12cf0*/  SHFL.IDX PT, R76, R0, RZ, 0x181f ;  /* 0x00181fff004c7589 */ /* 0x00032200000e0000 */
[----:B------:R-:W-:-:S05]  /*12d00*/  IMAD.IADD R2, R23, 0x1, R15 ;  /* 0x0000000117027824 */ /* 0x000fca00078e020f */
[----:B------:R-:W-:Y:S02]  /*12d10*/  LEA.HI.X R2, R22, c[0x0][0x384], R2, 0x1, P0 ;  /* 0x0000e10016027a11 */ /* 0x000fe400000f0c02 */
[----:B------:R-:W-:Y:S01]  /*12d20*/  ISETP.GE.AND P0, PT, R75, R13, PT ;  /* 0x0000000d4b00720c */ /* 0x000fe20003f06270 */
[----:B--2---:R1:W-:Y:S04]  /*12d30*/  @!P5 ST.E [R20.64], R7 ;  /* 0x000000071400d985 */ /* 0x0043e8000c101910 */
[----:B------:R1:W2:Y:S04]  /*12d40*/  SHFL.IDX PT, R77, R2, RZ, 0x181f ;  /* 0x00181fff024d7589 */ /* 0x0002a800000e0000 */
[----:B---3--:R1:W-:Y:S04]  /*12d50*/  @!P4 ST.E [R26.64], R8 ;  /* 0x000000081a00c985 */ /* 0x0083e8000c101910 */
[----:B------:R1:W3:Y:S04]  /*12d60*/  LDS.128 R60, [R10+0x1080] ;  /* 0x001080000a3c7984 */ /* 0x0002e80000000c00 */
        /* <DEDUP_REMOVED lines=21> */
[----:B------:R-:W4:Y:S01]  /*12ec0*/  LDS.128 R8, [R10+0xc080] ;  /* 0x00c080000a087984 */ /* 0x000f220000000c00 */
        /* <DEDUP_REMOVED lines=16> */
[----:B-1----:R2:W-:Y:S04]  /*12fd0*/  @!P1 ST.E.128 [R14.64], R20 ;  /* 0x000000140e009985 */ /* 0x0025e8000c101d10 */
[----:B----4-:R2:W-:Y:S02]  /*12fe0*/  @!P0 ST.E.128 [R76.64], R8 ;  /* 0x000000084c008985 */ /* 0x0105e4000c101d10 */
.L_x_1018:
[----:B--234-:R-:W-:Y:S05]  /*12ff0*/  BSYNC B0 ;  /* 0x0000000000007941 */ /* 0x01cfea0003800000 */
.L_x_1017:
        /* <DEDUP_REMOVED lines=30> */
.L_x_1020:
[----:B------:R-:W-:Y:S05]  /*131e0*/  BSYNC B0 ;  /* 0x0000000000007941 */ /* 0x000fea0003800000 */
.L_x_1019:
        /* <DEDUP_REMOVED lines=30> */
.L_x_1022:
[----:B------:R-:W-:Y:S05]  /*133d0*/  BSYNC B0 ;  /* 0x0000000000007941 */ /* 0x000fea0003800000 */
.L_x_1021:
[----:B------:R-:W-:Y:S01]  /*133e0*/  IADD3 R75, R75, 0x60, RZ ;  /* 0x000000604b4b7810 */ /* 0x000fe20007ffe0ff */
[----:B---3--:R3:W1:Y:S03]  /*133f0*/  SHFL.IDX PT, R11, R2, 0x3, 0x181f ;  /* 0x00781f00020b7f89 */ /* 0x00866600000e0000 */
[----:B------:R-:W-:Y:S01]  /*13400*/  ISETP.GE.AND P0, PT, R75, R13, PT ;  /* 0x0000000d4b00720c */ /* 0x000fe20003f06270 */
[----:B------:R3:W2:-:S12]  /*13410*/  SHFL.IDX PT, R10, R0, 0x3, 0x181f ;  /* 0x00781f00000a7f89 */ /* 0x00069800000e0000 */
[----:B------:R-:W-:Y:S05]  /*13420*/  @P0 EXIT ;  /* 0x000000000000094d */ /* 0x000fea0003800000 */
[C---:B------:R-:W-:Y:S02]  /*13430*/  IADD3 R9, R3.reuse, 0x40, RZ ;  /* 0x0000004003097810 */ /* 0x040fe40007ffe0ff */
[----:B-123--:R-:W-:Y:S02]  /*13440*/  IADD3 R2, R3, 0x80, RZ ;  /* 0x0000008003027810 */ /* 0x00efe40007ffe0ff */
[----:B------:R-:W-:Y:S02]  /*13450*/  ISETP.GE.AND P1, PT, R9, c[0x0][0x3c8], PT ;  /* 0x0000f20009007a0c */ /* 0x000fe40003f26270 */
[----:B------:R-:W-:Y:S02]  /*13460*/  ISETP.GE.AND P0, PT, R2, c[0x0][0x3c8], PT ;  /* 0x0000f20002007a0c */ /* 0x000fe40003f06270 */
[----:B------:R-:W-:-:S09]  /*13470*/  ISETP.GE.AND P2, PT, R3, c[0x0][0x3c8], PT ;  /* 0x0000f20003007a0c */ /* 0x000fd20003f46270 */
[----:B------:R-:W-:Y:S02]  /*13480*/  @!P1 SHF.R.S32.HI R8, RZ, 0x1f, R9 ;  /* 0x0000001fff089819 */ /* 0x000fe40000011409 */
[----:B------:R-:W-:Y:S02]  /*13490*/  @!P0 SHF.R.S32.HI R0, RZ, 0x1f, R2 ;  /* 0x0000001fff008819 */ /* 0x000fe40000011402 */
[----:B------:R-:W-:Y:S01]  /*134a0*/  @!P1 LEA.HI R8, R8, R9, RZ, 0x3 ;  /* 0x0000000908089211 */ /* 0x000fe200078f18ff */
[C-C-:B------:R-:W-:Y:S01]  /*134b0*/  @!P2 IMAD.WIDE R12, R3.reuse, 0x2, R10.reuse ;  /* 0x00000002030ca825 */ /* 0x140fe200078e020a */
        /* <DEDUP_REMOVED lines=17> */
.L_x_1016:
[----:B------:R-:W3:Y:S01]  /*135d0*/  S2R R9, SR_TID.X ;  /* 0x0000000000097919 */ /* 0x000ee20000002100 */
[----:B------:R-:W-:Y:S03]  /*135e0*/  BSSY B0, `(.L_x_1023) ;  /* 0x0000029000007945 */ /* 0x000fe60003800000 */
[----:B------:R-:W4:Y:S01]  /*135f0*/  S2R R7, SR_CTAID.Z ;  /* 0x0000000000077919 */ /* 0x000f220000002700 */
[----:B---3--:R-:W-:Y:S02]  /*13600*/  ISETP.GT.AND P0, PT, R9, 0x7f, PT ;  /* 0x0000007f0900780c */ /* 0x008fe40003f04270 */
[----:B-1--4-:R-:W-:-:S11]  /*13610*/  SHF.R.S32.HI R2, RZ, 0x1f, R7 ;  /* 0x0000001fff027819 */ /* 0x012fd60000011407 */
[----:B------:R-:W-:Y:S05]  /*13620*/  @P0 BRA `(.L_x_1024) ;  /* 0x0000024000000947 */ /* 0x000fea0003800000 */
[----:B------:R-:W1:Y:S01]  /*13630*/  S2R R3, SR_CTAID.X ;  /* 0x0000000000037919 */ /* 0x000e620000002500 */
[----:B------:R-:W-:-:S05]  /*13640*/  MOV R4, c[0x0][0x4e8] ;  /* 0x00013a0000047a02 */ /* 0x000fca0000000f00 */
[----:B------:R-:W-:Y:S01]  /*13650*/  IMAD R0, R4, c[0x0][0x388], RZ ;  /* 0x0000e20004007a24 */ /* 0x000fe200078e02ff */
[----:B-1----:R-:W-:-:S04]  /*13660*/  LEA R3, R3, R9, 0x7 ;  /* 0x0000000903037211 */ /* 0x002fc800078e38ff */
[----:B------:R-:W-:-:S13]  /*13670*/  ISETP.GE.AND P0, PT, R3, R0, PT ;  /* 0x000000000300720c */ /* 0x000fda0003f06270 */
[----:B------:R-:W-:Y:S05]  /*13680*/  @P0 BRA `(.L_x_1024) ;  /* 0x000001e000000947 */ /* 0x000fea0003800000 */
[----:B------:R-:W-:Y:S01]  /*13690*/  ISETP.NE.AND P0, PT, R4, 0x1, PT ;  /* 0x000000010400780c */ /* 0x000fe20003f05270 */
[----:B------:R-:W-:Y:S01]  /*136a0*/  ULDC.64 UR4, c[0x0][0x490] ;  /* 0x0001240000047ab9 */ /* 0x000fe20000000a00 */
[----:B------:R-:W-:Y:S01]  /*136b0*/  IMAD.MOV.U32 R6, RZ, RZ, R3 ;  /* 0x000000ffff067224 */ /* 0x000fe200078e0003 */
[----:B------:R-:W-:Y:S02]  /*136c0*/  UIMAD UR7, UR6, UR4, URZ ;  /* 0x00000004060772a4 */ /* 0x000fe4000f8e023f */
[----:B--2---:R-:W-:Y:S02]  /*136d0*/  UIMAD.WIDE.U32 UR10, UR9, UR4, URZ ;  /* 0x00000004090a72a5 */ /* 0x004fe4000f8e003f */
[----:B------:R-:W-:-:S04]  /*136e0*/  UIMAD UR4, UR9, UR5, UR7 ;  /* 0x00000005090472a4 */ /* 0x000fc8000f8e0207 */
[----:B------:R-:W-:Y:S01]  /*136f0*/  UIADD3 UR4, UR11, UR4, URZ ;  /* 0x000000040b047290 */ /* 0x000fe2000fffe03f */
[----:B------:R-:W-:Y:S01]  /*13700*/  MOV R4, UR10 ;  /* 0x0000000a00047c02 */ /* 0x000fe20008000f00 */
[----:B------:R-:W-:-:S04]  /*13710*/  @P0 IMAD.HI.U32 R0, R3, c[0x0][0x4ec], RZ ;  /* 0x00013b0003000a27 */ /* 0x000fc800078e00ff */
[----:B------:R-:W-:Y:S01]  /*13720*/  MOV R11, UR4 ;  /* 0x00000004000b7c02 */ /* 0x000fe20008000f00 */
[----:B------:R-:W-:Y:S01]  /*13730*/  IMAD.MOV.U32 R10, RZ, RZ, R4 ;  /* 0x000000ffff0a7224 */ /* 0x000fe200078e0004 */
[----:B------:R-:W-:Y:S01]  /*13740*/  @P0 SHF.R.U32.HI R6, RZ, c[0x0][0x4f0], R0 ;  /* 0x00013c00ff060a19 */ /* 0x000fe20000011600 */
[----:B------:R-:W-:Y:S02]  /*13750*/  IMAD.U32 R5, RZ, RZ, UR11 ;  /* 0x0000000bff057e24 */ /* 0x000fe4000f8e00ff */
[----:B------:R-:W-:-:S04]  /*13760*/  IMAD.WIDE.U32 R10, R7, c[0x0][0x498], R10 ;  /* 0x00012600070a7a25 */ /* 0x000fc800078e000a */
[----:B------:R-:W-:Y:S01]  /*13770*/  IMAD.MOV R0, RZ, RZ, -R6 ;  /* 0x000000ffff007224 */ /* 0x000fe200078e0a06 */
[----:B------:R-:W-:-:S03]  /*13780*/  IADD3 R10, P0, R6, R10, RZ ;  /* 0x0000000a060a7210 */ /* 0x000fc60007f1e0ff */
[----:B------:R-:W-:Y:S01]  /*13790*/  IMAD R5, R0, c[0x0][0x4e8], R3 ;  /* 0x00013a0000057a24 */ /* 0x000fe200078e0203 */
[----:B------:R-:W-:Y:S01]  /*137a0*/  SHF.R.S32.HI R3, RZ, 0x1f, R6 ;  /* 0x0000001fff037819 */ /* 0x000fe20000011406 */
[----:B------:R-:W-:-:S03]  /*137b0*/  IMAD R0, R2, c[0x0][0x498], RZ ;  /* 0x0001260002007a24 */ /* 0x000fc600078e02ff */
[----:B------:R-:W-:Y:S01]  /*137c0*/  SHF.R.S32.HI R4, RZ, 0x1f, R5 ;  /* 0x0000001fff047819 */ /* 0x000fe20000011405 */
[----:B------:R-:W-:-:S04]  /*137d0*/  IMAD R0, R7, c[0x0][0x49c], R0 ;  /* 0x0001270007007a24 */ /* 0x000fc800078e0200 */
[----:B------:R-:W-:Y:S01]  /*137e0*/  IMAD R4, R4, c[0x0][0x488], RZ ;  /* 0x0001220004047a24 */ /* 0x000fe200078e02ff */
[----:B------:R-:W-:Y:S02]  /*137f0*/  IADD3.X R11, R3, R11, R0, P0, !PT ;  /* 0x0000000b030b7210 */ /* 0x000fe400007fe400 */
[----:B------:R-:W-:Y:S01]  /*13800*/  MOV R0, 0xff800000 ;  /* 0xff80000000007802 */ /* 0x000fe20000000f00 */
[C---:B------:R-:W-:Y:S02]  /*13810*/  IMAD R4, R5.reuse, c[0x0][0x48c], R4 ;  /* 0x0001230005047a24 */ /* 0x040fe400078e0204 */
[----:B------:R-:W-:-:S05]  /*13820*/  IMAD.WIDE.U32 R10, R5, c[0x0][0x488], R10 ;  /* 0x00012200050a7a25 */ /* 0x000fca00078e000a */
[----:B------:R-:W-:Y:S02]  /*13830*/  IADD3 R4, R11, R4, RZ ;  /* 0x000000040b047210 */ /* 0x000fe40007ffe0ff */
[----:B------:R-:W-:-:S04]  /*13840*/  LEA R12, P0, R10, c[0x0][0x450], 0x2 ;  /* 0x000114000a0c7a11 */ /* 0x000fc800078010ff */
[----:B------:R-:W-:-:S05]  /*13850*/  LEA.HI.X R13, R10, c[0x0][0x454], R4, 0x2, P0 ;  /* 0x000115000a0d7a11 */ /* 0x000fca00000f1404 */
[----:B------:R1:W-:Y:S04]  /*13860*/  STG.E [R12.64], R0 ;  /* 0x000000000c007986 */ /* 0x0003e8000c101910 */
.L_x_1024:
[----:B------:R-:W-:Y:S05]  /*13870*/  BSYNC B0 ;  /* 0x0000000000007941 */ /* 0x000fea0003800000 */
.L_x_1023:
[----:B-1----:R-:W1:Y:S01]  /*13880*/  S2R R0, SR_CTAID.X ;  /* 0x0000000000007919 */ /* 0x002e620000002500 */
[----:B------:R-:W-:Y:S01]  /*13890*/  SHF.R.S32.HI R5, RZ, 0x1f, R9 ;  /* 0x0000001fff057819 */ /* 0x000fe20000011409 */
[----:B------:R-:W-:Y:S01]  /*138a0*/  IMAD.MOV.U32 R4, RZ, RZ, c[0x0][0x4e8] ;  /* 0x00013a00ff047624 */ /* 0x000fe200078e00ff */
[----:B------:R-:W-:Y:S01]  /*138b0*/  ULDC.64 UR4, c[0x0][0x3e8] ;  /* 0x0000fa0000047ab9 */ /* 0x000fe20000000a00 */
[----:B------:R-:W-:Y:S01]  /*138c0*/  IMAD R2, R2, c[0x0][0x3f0], RZ ;  /* 0x0000fc0002027a24 */ /* 0x000fe200078e02ff */
[----:B------:R-:W-:Y:S01]  /*138d0*/  LEA.HI R5, R5, R9, RZ, 0x3 ;  /* 0x0000000905057211 */ /* 0x000fe200078f18ff */
[----:B------:R-:W-:Y:S01]  /*138e0*/  UIMAD UR6, UR6, UR4, URZ ;  /* 0x00000004060672a4 */ /* 0x000fe2000f8e023f */
[C---:B------:R-:W-:Y:S01]  /*138f0*/  ISETP.NE.AND P0, PT, R4.reuse, 0x1, PT ;  /* 0x000000010400780c */ /* 0x040fe20003f05270 */
[----:B--2---:R-:W-:Y:S01]  /*13900*/  UIMAD.WIDE.U32 UR10, UR9, UR4, URZ ;  /* 0x00000004090a72a5 */ /* 0x004fe2000f8e003f */
        /* <DEDUP_REMOVED lines=10> */
[C---:B------:R-:W-:Y:S01]  /*139b0*/  LEA R6, R9.reuse, R5, 0x5 ;  /* 0x0000000509067211 */ /* 0x040fe200078e28ff */
[----:B------:R-:W-:Y:S01]  /*139c0*/  IMAD.SHL.U32 R9, R9, 0x8, RZ ;  /* 0x0000000809097824 */ /* 0x000fe200078e00ff */
[----:B------:R-:W-:-:S03]  /*139d0*/  MOV R11, UR4 ;  /* 0x00000004000b7c02 */ /* 0x000fc60008000f00 */
[C---:B-1----:R-:W-:Y:S01]  /*139e0*/  IMAD R6, R0.reuse, 0x80, R6 ;  /* 0x0000008000067824 */ /* 0x042fe200078e0206 */
        /* <DEDUP_REMOVED lines=10> */
[----:B------:R-:W-:Y:S01]  /*13a90*/  IMAD R3, R3, c[0x0][0x4e8], R6 ;  /* 0x00013a0003037a24 */ /* 0x000fe200078e0206 */
[C---:B------:R-:W-:Y:S01]  /*13aa0*/  IADD3 R6, R9.reuse, 0xc0, RZ ;  /* 0x000000c009067810 */ /* 0x040fe20007ffe0ff */
[----:B------:R-:W-:Y:S01]  /*13ab0*/  IMAD R7, R8, c[0x0][0x3e4], R7 ;  /* 0x0000f90008077a24 */ /* 0x000fe200078e0207 */
[----:B------:R-:W-:Y:S02]  /*13ac0*/  IADD3 R8, R9, 0x40, RZ ;  /* 0x0000004009087810 */ /* 0x000fe40007ffe0ff */
[----:B------:R-:W-:Y:S02]  /*13ad0*/  SHF.R.S32.HI R2, RZ, 0x1f, R3 ;  /* 0x0000001fff027819 */ /* 0x000fe40000011403 */
[----:B------:R-:W-:Y:S02]  /*13ae0*/  IADD3 R11, R11, R7, RZ ;  /* 0x000000070b0b7210 */ /* 0x000fe40007ffe0ff */
[----:B------:R-:W-:Y:S01]  /*13af0*/  IADD3 R7, R9, 0x80, RZ ;  /* 0x0000008009077810 */ /* 0x000fe20007ffe0ff */
[----:B------:R-:W-:-:S02]  /*13b00*/  IMAD R2, R2, c[0x0][0x3d8], RZ ;  /* 0x0000f60002027a24 */ /* 0x000fc400078e02ff */
[----:B------:R-:W-:-:S04]  /*13b10*/  IMAD.WIDE.U32 R10, R3, c[0x0][0x3d8], R10 ;  /* 0x0000f600030a7a25 */ /* 0x000fc800078e000a */
[----:B------:R-:W-:-:S04]  /*13b20*/  IMAD R2, R3, c[0x0][0x3dc], R2 ;  /* 0x0000f70003027a24 */ /* 0x000fc800078e0202 */
        /* <DEDUP_REMOVED lines=28> */
.L_x_1026:
[----:B------:R-:W-:Y:S05]  /*13cf0*/  BSYNC B0 ;  /* 0x0000000000007941 */ /* 0x000fea0003800000 */
.L_x_1025:
        /* <DEDUP_REMOVED lines=27> */
.L_x_1028:
[----:B------:R-:W-:Y:S05]  /*13eb0*/  BSYNC B0 ;  /* 0x0000000000007941 */ /* 0x000fea0003800000 */
.L_x_1027:
        /* <DEDUP_REMOVED lines=27> */
.L_x_1030:
[----:B------:R-:W-:Y:S05]  /*14070*/  BSYNC B0 ;  /* 0x0000000000007941 */ /* 0x000fea0003800000 */
.L_x_1029:
        /* <DEDUP_REMOVED lines=28> */
.L_x_1031:
        /* <DEDUP_REMOVED lines=12> */
.L_x_1783:


//--------------------- .text._ZN7cutlass13device_kernelIN5flash19enable_sm80_to_sm89INS1_16FlashAttnFwdSm80INS1_25CollectiveMainloopFwdSm80ILi8ELi1ELb0EN4cute5tupleIJNS5_1CILi128EEENS7_ILi64EEENS7_ILi256EEEEEELi256ENS_10bfloat16_tEfNS_4arch4Sm80ELb0ELb1ELb0ELb1ELb1ELb0ELb1ELb0EEENS1_21CollectiveEpilogueFwdINS6_IJS8_SA_S9_EEENS6_IJNS7_ILi1EEESI_SI_EEESC_SE_Li256ELb1ELb1ELb0ELb0EEENS1_19SingleTileSchedulerILb1ELb0ELb1ELi128EEEEEEEEEvNT_6ParamsE --------------------------
	.section	.text._ZN7cutlass13device_kernelIN5flash19enable_sm80_to_sm89INS1_16FlashAttnFwdSm80INS1_25CollectiveMainloopFwdSm80ILi8ELi1ELb0EN4cute5tupleIJNS5_1CILi128EEENS7_ILi64EEENS7_ILi256EEEEEELi256ENS_10bfloat16_tEfNS_4arch4Sm80ELb0ELb1ELb0ELb1ELb1ELb0ELb1ELb0EEENS1_21CollectiveEpilogueFwdINS6_IJS8_SA_S9_EEENS6_IJNS7_ILi1EEESI_SI_EEESC_SE_Li256ELb1ELb1ELb0ELb0EEENS1_19SingleTileSchedulerILb1ELb0ELb1ELi128EEEEEEEEEvNT_6ParamsE,"ax",@progbits
	.sectioninfo	@"SHI_REGISTERS=255"
	.align	128
.text._ZN7cutlass13device_kernelIN5flash19enable_sm80_to_sm89INS1_16FlashAttnFwdSm80INS1_25CollectiveMainloopFwdSm80ILi8ELi1ELb0EN4cute5tupleIJNS5_1CILi128EEENS7_ILi64EEENS7_ILi256EEEEEELi256ENS_10bfloat16_tEfNS_4arch4Sm80ELb0ELb1ELb0ELb1ELb1ELb0ELb1ELb0EEENS1_21CollectiveEpilogueFwdINS6_IJS8_SA_S9_EEENS6_IJNS7_ILi1EEESI_SI_EEESC_SE_Li256ELb1ELb1ELb0ELb0EEENS1_19SingleTileSchedulerILb1ELb0ELb1ELi128EEEEEEEEEvNT_6ParamsE:
        .type           _ZN7cutlass13device_kernelIN5flash19enable_sm80_to_sm89INS1_16FlashAttnFwdSm80INS1_25CollectiveMainloopFwdSm80ILi8ELi1ELb0EN4cute5tupleIJNS5_1CILi128EEENS7_ILi64EEENS7_ILi256EEEEEELi256ENS_10bfloat16_tEfNS_4arch4Sm80ELb0ELb1ELb0ELb1ELb1ELb0ELb1ELb0EEENS1_21CollectiveEpilogueFwdINS6_IJS8_SA_S9_EEENS6_IJNS7_ILi1EEESI_SI_EEESC_SE_Li256ELb1ELb1ELb0ELb0EEENS1_19SingleTileSchedulerILb1ELb0ELb1ELi128EEEEEEEEEvNT_6ParamsE,@function
        .size           _ZN7cutlass13device_kernelIN5flash19enable_sm80_to_sm89INS1_16FlashAttnFwdSm80INS1_25CollectiveMainloopFwdSm80ILi8ELi1ELb0EN4cute5tupleIJNS5_1CILi128EEENS7_ILi64EEENS7_ILi256EEEEEELi256ENS_10bfloat16_tEfNS_4arch4Sm80ELb0ELb1ELb0ELb1ELb1ELb0ELb1ELb0EEENS1_21CollectiveEpilogueFwdINS6_IJS8_SA_S9_EEENS6_IJNS7_ILi1EEESI_SI_EEESC_SE_Li256ELb1ELb1ELb0ELb0EEENS1_19SingleTileSchedulerILb1ELb0ELb1ELi128EEEEEEEEEvNT_6ParamsE,(.L_x_1784 - _ZN7cutlass13device_kernelIN5flash19enable_sm80_to_sm89INS1_16FlashAttnFwdSm80INS1_25CollectiveMainloopFwdSm80ILi8ELi1ELb0EN4cute5tupleIJNS5_1CILi128EEENS7_ILi64EEENS7_ILi256EEEEEELi256ENS_10bfloat16_tEfNS_4arch4Sm80ELb0ELb1ELb0ELb1ELb1ELb0ELb1ELb0EEENS1_21CollectiveEpilogueFwdINS6_IJS8_SA_S9_EEENS6_IJNS7_ILi1EEESI_SI_EEESC_SE_Li256ELb1ELb1ELb0ELb0EEENS1_19SingleTileSchedulerILb1ELb0ELb1ELi128EEEEEEEEEvNT_6ParamsE)
        .other          _ZN7cutlass13device_kernelIN5flash19enable_sm80_to_sm89INS1_16FlashAttnFwdSm80INS1_25CollectiveMainloopFwdSm80ILi8ELi1ELb0EN4cute5tupleIJNS5_1CILi128EEENS7_ILi64EEENS7_ILi256EEEEEELi256ENS_10bfloat16_tEfNS_4arch4Sm80ELb0ELb1ELb0ELb1ELb1ELb0ELb1ELb0EEENS1_21CollectiveEpilogueFwdINS6_IJS8_SA_S9_EEENS6_IJNS7_ILi1EEESI_SI_EEESC_SE_Li256ELb1ELb1ELb0ELb0EEENS1_19SingleTileSchedulerILb1ELb0ELb1ELi128EEEEEEEEEvNT_6ParamsE,@"STO_CUDA_ENTRY STV_DEFAULT"
_ZN7cutlass13device_kernelIN5flash19enable_sm80_to_sm89INS1_16FlashAttnFwdSm80INS1_25CollectiveMainloopFwdSm80ILi8ELi1ELb0EN4cute5tupleIJNS5_1CILi128EEENS7_ILi64EEENS7_ILi256EEEEEELi256ENS_10bfloat16_tEfNS_4arch4Sm80ELb0ELb1ELb0ELb1ELb1ELb0ELb1ELb0EEENS1_21CollectiveEpilogueFwdINS6_IJS8_SA_S9_EEENS6_IJNS7_ILi1EEESI_SI_EEESC_SE_Li256ELb1ELb1ELb0ELb0EEENS1_19SingleTileSchedulerILb1ELb0ELb1ELi128EEEEEEEEEvNT_6ParamsE:
        /* <DEDUP_REMOVED lines=20> */
.L_x_1033:
        /* <DEDUP_REMOVED lines=13> */
.L_x_1035:
[----:B------:R-:W-:Y:S02]  /*0210*/  ULDC UR5, c[0x0][0x54c] ;  /* 0x0001530000057ab9 */ /* 0x000fe40000000800 */
.L_x_1034:
[----:B------:R-:W-:Y:S02]  /*0220*/  ULDC UR4, c[0x0][0x548] ;  /* 0x0001520000047ab9 */ /* 0x000fe40000000800 */
[----:B------:R-:W-:-:S02]  /*0230*/  USHF.L.U32 UR26, UR27, 0x7, URZ ;  /* 0x000000071b1a7899 */ /* 0x000fc4000800063f */
[----:B------:R-:W-:-:S04]  /*0240*/  UIMAD UR4, UR5, UR4, URZ ;  /* 0x00000004050472a4 */ /* 0x000fc8000f8e023f */
[----:B------:R-:W-:-:S04]  /*0250*/  UISETP.GE.AND UP0, UPT, UR26, UR4, UPT ;  /* 0x000000041a00728c */ /* 0x000fc8000bf06270 */
[----:B------:R-:W-:Y:S01]  /*0260*/  USEL UR13, UR13, 0xffffffff, !UP0 ;  /* 0xffffffff0d0d7887 */ /* 0x000fe2000c000000 */
[----:B------:R-:W-:Y:S05]  /*0270*/  BRA `(.L_x_1036) ;  /* 0x000001b000007947 */ /* 0x000fea0003800000 */
.L_x_1032:
        /* <DEDUP_REMOVED lines=8> */
.L_x_1037:
        /* <DEDUP_REMOVED lines=13> */
.L_x_1039:
[----:B------:R-:W-:Y:S02]  /*03d0*/  ULDC UR5, c[0x0][0x54c] ;  /* 0x0001530000057ab9 */ /* 0x000fe40000000800 */
.L_x_1038:
[----:B------:R-:W-:Y:S02]  /*03e0*/  ULDC UR4, c[0x0][0x548] ;  /* 0x0001520000047ab9 */ /* 0x000fe40000000800 */
[----:B------:R-:W-:-:S02]  /*03f0*/  USHF.L.U32 UR26, UR27, 0x7, URZ ;  /* 0x000000071b1a7899 */ /* 0x000fc4000800063f */
[----:B------:R-:W-:-:S04]  /*0400*/  UIMAD UR4, UR5, UR4, URZ ;  /* 0x00000004050472a4 */ /* 0x000fc8000f8e023f */
[----:B------:R-:W-:-:S04]  /*0410*/  UISETP.GE.AND UP0, UPT, UR26, UR4, UPT ;  /* 0x000000041a00728c */ /* 0x000fc8000bf06270 */
[----:B------:R-:W-:-:S06]  /*0420*/  USEL UR13, UR13, 0xffffffff, !UP0 ;  /* 0xffffffff0d0d7887 */ /* 0x000fcc000c000000 */
.L_x_1036:
        /* <DEDUP_REMOVED lines=42> */
[----:B------:R1:W2:Y:S04]  /*06d0*/  LDG.E R0, [R4.64] ;  /* 0x0000001204007981 */ /* 0x0002a8000c1e1900 */
[----:B-1----:R-:W4:Y:S01]  /*06e0*/  LDG.E R4, [R4.64+0x4] ;  /* 0x0000041204047981 */ /* 0x002f22000c1e1900 */
[----:B--23--:R-:W1:Y:S08]  /*06f0*/  R2UR UR12, R0 ;  /* 0x00000000000c73c2 */ /* 0x00ce7000000e0000 */
[----:B----4-:R-:W1:Y:S02]  /*0700*/  R2UR UR4, R4 ;  /* 0x00000000040473c2 */ /* 0x010e6400000e0000 */
[----:B-1----:R-:W-:-:S06]  /*0710*/  UIADD3 UR12, -UR12, UR4, URZ ;  /* 0x000000040c0c7290 */ /* 0x002fcc000fffe13f */
.L_x_1040:
        /* <DEDUP_REMOVED lines=10> */
.L_x_1041:
        /* <DEDUP_REMOVED lines=12> */
.L_x_1042:
[----:B------:R-:W-:Y:S02]  /*0880*/  ULDC UR4, c[0x0][0x2c4] ;  /* 0x0000b10000047ab9 */ /* 0x000fe40000000800 */
[----:B------:R-:W-:-:S02]  /*0890*/  UISETP.NE.AND UP2, UPT, UR4, 0x1, UPT ;  /* 0x000000010400788c */ /* 0x000fc4000bf45270 */
[----:B------:R-:W-:Y:S02]  /*08a0*/  ULDC.64 UR6, c[0x0][0x2c8] ;  /* 0x0000b20000067ab9 */ /* 0x000fe40000000a00 */
[----:B------:R-:W-:Y:S02]  /*08b0*/  ULDC.64 UR4, c[0x0][0x328] ;  /* 0x0000ca0000047ab9 */ /* 0x000fe40000000a00 */
[----:B------:R-:W-:Y:S02]  /*08c0*/  UISETP.GE.AND UP1, UPT, UR5, 0x1, UPT ;  /* 0x000000010500788c */ /* 0x000fe4000bf26270 */
[----:B------:R-:W-:Y:S02]  /*08d0*/  UIADD3 UR8, -UR11, UR8, URZ ;  /* 0x000000080b087290 */ /* 0x000fe4000fffe13f */
[----:B------:R-:W-:Y:S02]  /*08e0*/  UIADD3 UR15, UR26, 0x7f, URZ ;  /* 0x0000007f1a0f7890 */ /* 0x000fe4000fffe03f */
[----:B------:R-:W-:Y:S01]  /*08f0*/  @UP2 UIADD3 UR16, UR26, 0x7f, URZ ;  /* 0x0000007f1a102890 */ /* 0x000fe2000fffe03f */
[----:B------:R-:W-:-:S03]  /*0900*/  PLOP3.LUT P0, PT, PT, PT, UP1, 0x40, 0x0 ;  /* 0x000000000000781c */ /* 0x000fc60003f0e818 */
[----:B------:R-:W-:Y:S02]  /*0910*/  UIMAD.WIDE.U32 UR16, UR16, UR6, URZ ;  /* 0x00000006101072a5 */ /* 0x000fe4000f8e003f */
[----:B---3--:R-:W-:Y:S02]  /*0920*/  UIADD3 UR6, UR8, 0x1, -UR12 ;  /* 0x0000000108067890 */ /* 0x008fe4000fffe80c */
[----:B------:R-:W-:-:S04]  /*0930*/  @UP2 USHF.R.U32.HI UR15, URZ, UR7, UR17 ;  /* 0x000000073f0f2299 */ /* 0x000fc80008011611 */
[----:B------:R-:W-:-:S04]  /*0940*/  UIADD3 UR6, UR6, UR15, URZ ;  /* 0x0000000f06067290 */ /* 0x000fc8000fffe03f */
[----:B------:R-:W-:Y:S01]  /*0950*/  UIADD3 UR4, UR6, UR4, URZ ;  /* 0x0000000406047290 */ /* 0x000fe2000fffe03f */
        /* <DEDUP_REMOVED lines=11> */
.L_x_1044:
[----:B------:R-:W-:Y:S02]  /*0a10*/  UISETP.NE.AND UP0, UPT, UR5, 0x1, UPT ;  /* 0x000000010500788c */ /* 0x000fe4000bf05270 */
[----:B------:R-:W-:Y:S02]  /*0a20*/  ULDC.64 UR6, c[0x0][0x330] ;  /* 0x0000cc0000067ab9 */ /* 0x000fe40000000a00 */
[----:B------:R-:W-:-:S07]  /*0a30*/  UIMAD.WIDE.U32 UR16, UR15, UR6, URZ ;  /* 0x000000060f1072a5 */ /* 0x000fce000f8e003f */
[----:B------:R-:W-:Y:S02]  /*0a40*/  @UP0 USHF.R.U32.HI UR15, URZ, UR7, UR17 ;  /* 0x000000073f0f0299 */ /* 0x000fe40008011611 */
.L_x_1045:
[----:B------:R-:W-:Y:S02]  /*0a50*/  ULDC UR6, c[0x0][0x32c] ;  /* 0x0000cb0000067ab9 */ /* 0x000fe40000000800 */
[----:B------:R-:W-:-:S04]  /*0a60*/  UIMAD UR6, UR15, UR5, UR6 ;  /* 0x000000050f0672a4 */ /* 0x000fc8000f8e0206 */
[----:B------:R-:W-:-:S04]  /*0a70*/  UISETP.LT.AND UP0, UPT, UR4, UR6, UPT ;  /* 0x000000060400728c */ /* 0x000fc8000bf01270 */
[----:B------:R-:W-:Y:S02]  /*0a80*/  USEL UR4, UR4, UR6, UP0 ;  /* 0x0000000604047287 */ /* 0x000fe40008000000 */
.L_x_1043:
[----:B------:R-:W-:Y:S01]  /*0a90*/  UIADD3 UR17, UR8, 0x3f, URZ ;  /* 0x0000003f08117890 */ /* 0x000fe2000fffe03f */
[----:B------:R-:W-:Y:S01]  /*0aa0*/  PLOP3.LUT P0, PT, PT, PT, UP1, 0x40, 0x0 ;  /* 0x000000000000781c */ /* 0x000fe20003f0e818 */
[----:B------:R-:W-:Y:S02]  /*0ab0*/  UIADD3 UR15, UR4, 0x3f, URZ ;  /* 0x0000003f040f7890 */ /* 0x000fe4000fffe03f */
[----:B------:R-:W-:Y:S02]  /*0ac0*/  ULDC.64 UR6, c[0x0][0x2c8] ;  /* 0x0000b20000067ab9 */ /* 0x000fe40000000a00 */
[----:B------:R-:W-:Y:S02]  /*0ad0*/  UIMAD.WIDE.U32 UR22, UR26, UR6, URZ ;  /* 0x000000061a1672a5 */ /* 0x000fe4000f8e003f */
[----:B------:R-:W-:Y:S02]  /*0ae0*/  USHF.R.S32.HI UR16, URZ, 0x1f, UR17 ;  /* 0x0000001f3f107899 */ /* 0x000fe40008011411 */
[----:B------:R-:W-:-:S02]  /*0af0*/  USHF.R.S32.HI UR6, URZ, 0x1f, UR15 ;  /* 0x0000001f3f067899 */ /* 0x000fc4000801140f */
[----:B------:R-:W-:Y:S02]  /*0b00*/  ULEA.HI UR16, UR16, UR17, URZ, 0x6 ;  /* 0x0000001110107291 */ /* 0x000fe4000f8f303f */
[----:B------:R-:W-:Y:S02]  /*0b10*/  ULEA.HI UR6, UR6, UR15, URZ, 0x6 ;  /* 0x0000000f06067291 */ /* 0x000fe4000f8f303f */
[----:B------:R-:W-:Y:S02]  /*0b20*/  UMOV UR4, UR26 ;  /* 0x0000001a00047c82 */ /* 0x000fe40008000000 */
[----:B------:R-:W-:Y:S02]  /*0b30*/  @UP2 USHF.R.U32.HI UR4, URZ, UR7, UR23 ;  /* 0x000000073f042299 */ /* 0x000fe40008011617 */
[----:B------:R-:W-:Y:S02]  /*0b40*/  USHF.R.S32.HI UR16, URZ, 0x6, UR16 ;  /* 0x000000063f107899 */ /* 0x000fe40008011410 */
[----:B------:R-:W-:-:S02]  /*0b50*/  USHF.R.S32.HI UR22, URZ, 0x6, UR6 ;  /* 0x000000063f167899 */ /* 0x000fc40008011406 */
[----:B------:R-:W-:Y:S02]  /*0b60*/  UIADD3 UR23, UR8, -UR12, URZ ;  /* 0x8000000c08177290 */ /* 0x000fe4000fffe03f */
[----:B------:R-:W-:Y:S02]  /*0b70*/  UISETP.LT.AND UP0, UPT, UR16, UR22, UPT ;  /* 0x000000161000728c */ /* 0x000fe4000bf01270 */
[----:B------:R-:W-:Y:S02]  /*0b80*/  UIADD3 UR7, UR23, UR4, URZ ;  /* 0x0000000417077290 */ /* 0x000fe4000fffe03f */
[----:B------:R-:W-:Y:S02]  /*0b90*/  ULDC UR6, c[0x0][0x324] ;  /* 0x0000c90000067ab9 */ /* 0x000fe40000000800 */
[----:B------:R-:W-:Y:S02]  /*0ba0*/  USEL UR22, UR16, UR22, UP0 ;  /* 0x0000001610167287 */ /* 0x000fe40008000000 */
[----:B------:R-:W-:Y:S01]  /*0bb0*/  UIADD3 UR6, UR7, -UR6, URZ ;  /* 0x8000000607067290 */ /* 0x000fe2000fffe03f */
        /* <DEDUP_REMOVED lines=12> */
.L_x_1047:
[----:B------:R-:W-:-:S03]  /*0c80*/  UISETP.NE.AND UP0, UPT, UR5, 0x1, UPT ;  /* 0x000000010500788c */ /* 0x000fc6000bf05270 */
[----:B------:R-:W-:Y:S02]  /*0c90*/  ULDC.64 UR4, c[0x0][0x330] ;  /* 0x0000cc0000047ab9 */ /* 0x000fe40000000a00 */
[----:B------:R-:W-:-:S07]  /*0ca0*/  UIMAD.WIDE.U32 UR16, UR7, UR4, URZ ;  /* 0x00000004071072a5 */ /* 0x000fce000f8e003f */
[----:B------:R-:W-:Y:S02]  /*0cb0*/  @UP0 UMOV UR15, UR17 ;  /* 0x00000011000f0c82 */ /* 0x000fe40008000000 */
[----:B------:R-:W-:Y:S02]  /*0cc0*/  @UP0 USHF.R.U32.HI UR7, URZ, UR5, UR15 ;  /* 0x000000053f070299 */ /* 0x000fe4000801160f */
.L_x_1048:
[----:B------:R-:W-:Y:S02]  /*0cd0*/  ULDC UR4, c[0x0][0x32c] ;  /* 0x0000cb0000047ab9 */ /* 0x000fe40000000800 */
[----:B------:R-:W-:-:S04]  /*0ce0*/  UIMAD UR4, UR7, UR4, URZ ;  /* 0x00000004070472a4 */ /* 0x000fc8000f8e023f */
[----:B------:R-:W-:-:S04]  /*0cf0*/  UISETP.LT.AND UP0, UPT, UR6, UR4, UPT ;  /* 0x000000040600728c */ /* 0x000fc8000bf01270 */
[----:B------:R-:W-:-:S04]  /*0d00*/  USEL UR6, UR6, UR4, !UP0 ;  /* 0x0000000406067287 */ /* 0x000fc8000c000000 */
.L_x_1046:
[----:B------:R-:W-:Y:S01]  /*0d10*/  USHF.R.S32.HI UR4, URZ, 0x1f, UR6 ;  /* 0x0000001f3f047899 */ /* 0x000fe20008011406 */
[----:B------:R-:W-:Y:S01]  /*0d20*/  PLOP3.LUT P2, PT, PT, PT, PT, 0x80, 0x0 ;  /* 0x000000000000781c */ /* 0x000fe20003f4f070 */
[----:B------:R-:W-:Y:S01]  /*0d30*/  IMAD.MOV.U32 R3, RZ, RZ, RZ ;  /* 0x000000ffff037224 */ /* 0x000fe200078e00ff */
[----:B------:R-:W-:Y:S01]  /*0d40*/  MOV R4, RZ ;  /* 0x000000ff00047202 */ /* 0x000fe20000000f00 */
[----:B------:R-:W-:Y:S01]  /*0d50*/  ULEA.HI UR4, UR4, UR6, URZ, 0x6 ;  /* 0x0000000604047291 */ /* 0x000fe2000f8f303f */
[----:B------:R-:W-:Y:S01]  /*0d60*/  IMAD.MOV.U32 R130, RZ, RZ, RZ ;  /* 0x000000ffff827224 */ /* 0x000fe200078e00ff */
[----:B------:R-:W-:Y:S01]  /*0d70*/  CS2R R126, SRZ ;  /* 0x00000000007e7805 */ /* 0x000fe2000001ff00 */
[----:B------:R-:W-:Y:S01]  /*0d80*/  IMAD.MOV.U32 R128, RZ, RZ, RZ ;  /* 0x000000ffff807224 */ /* 0x000fe200078e00ff */
        /* <DEDUP_REMOVED lines=88> */
[----:B------:R-:W-:Y:S01]  /*1310*/  USHF.R.S32.HI UR9, URZ, 0x1f, UR13 ;  /* 0x0000001f3f097899 */ /* 0x000fe2000801140d */
[----:B------:R-:W-:Y:S01]  /*1320*/  PLOP3.LUT P0, PT, PT, PT, UP2, 0x80, 0x0 ;  /* 0x000000000000781c */ /* 0x000fe20003f0f028 */
[----:B------:R-:W-:Y:S01]  /*1330*/  IMAD.IADD R15, R83, 0x1, -R15 ;  /* 0x00000001530f7824 */ /* 0x000fe200078e0a0f */
[----:B------:R-:W-:Y:S01]  /*1340*/  ULDC.64 UR4, c[0x0][0x1b8] ;  /* 0x00006e0000047ab9 */ /* 0x000fe20000000a00 */
[----:B------:R-:W-:Y:S01]  /*1350*/  IMAD.SHL.U32 R231, R12, 0x40, RZ ;  /* 0x000000400ce77824 */ /* 0x000fe200078e00ff */
[----:B------:R-:W-:Y:S01]  /*1360*/  UIADD3 UR15, UR15, UR6, URZ ;  /* 0x000000060f0f7290 */ /* 0x000fe2000fffe03f */
[C---:B------:R-:W-:Y:S01]  /*1370*/  IMAD R235, R15.reuse, 0x20, R12 ;  /* 0x000000200feb7824 */ /* 0x040fe200078e020c */
[----:B------:R-:W-:Y:S01]  /*1380*/  UIMAD UR6, UR20, UR4, URZ ;  /* 0x00000004140672a4 */ /* 0x000fe2000f8e023f */
[----:B------:R-:W-:Y:S01]  /*1390*/  IMAD.SHL.U32 R203, R15, 0x8, RZ ;  /* 0x000000080fcb7824 */ /* 0x000fe200078e00ff */
[----:B------:R-:W-:Y:S01]  /*13a0*/  USEL UR9, UR9, URZ, !UP3 ;  /* 0x0000003f09097287 */ /* 0x000fe2000d800000 */
[----:B------:R-:W-:Y:S01]  /*13b0*/  LOP3.LUT R231, R231, 0x1c0, RZ, 0xc0, !PT ;  /* 0x000001c0e7e77812 */ /* 0x000fe200078ec0ff */
[----:B------:R-:W-:Y:S01]  /*13c0*/  UIMAD UR6, UR10, UR5, UR6 ;  /* 0x000000050a0672a4 */ /* 0x000fe2000f8e0206 */
[----:B------:R-:W-:Y:S01]  /*13d0*/  IADD3 R0, R235, UR26, RZ ;  /* 0x0000001aeb007c10 */ /* 0x000fe2000fffe0ff */
[----:B------:R-:W-:Y:S01]  /*13e0*/  UIMAD.WIDE.U32 UR16, UR10, UR4, UR14 ;  /* 0x000000040a1072a5 */ /* 0x000fe2000f8e000e */
[C---:B------:R-:W-:Y:S01]  /*13f0*/  IADD3 R14, R203.reuse, 0x40, RZ ;  /* 0x00000040cb0e7810 */ /* 0x040fe20007ffe0ff */
[----:B------:R-:W-:Y:S01]  /*1400*/  USEL UR14, UR13, URZ, !UP3 ;  /* 0x0000003f0d0e7287 */ /* 0x000fe2000d800000 */
[C---:B------:R-:W-:Y:S01]  /*1410*/  IADD3 R13, R203.reuse, 0x80, RZ ;  /* 0x00000080cb0d7810 */ /* 0x040fe20007ffe0ff */
[----:B------:R-:W-:Y:S01]  /*1420*/  ULDC.64 UR4, c[0x0][0x1c0] ;  /* 0x0000700000047ab9 */ /* 0x000fe20000000a00 */
[----:B-1----:R-:W-:Y:S01]  /*1430*/  @P1 IMAD.HI.U32 R3, R0, c[0x0][0x2c8], RZ ;  /* 0x0000b20000031a27 */ /* 0x002fe200078e00ff */
[----:B------:R-:W-:Y:S01]  /*1440*/  UIMAD UR9, UR9, UR4, URZ ;  /* 0x00000004090972a4 */ /* 0x000fe2000f8e023f */
[----:B------:R-:W-:Y:S01]  /*1450*/  LEA.HI R8, R84, R83, RZ, 0x6 ;  /* 0x0000005354087211 */ /* 0x000fe200078f30ff */
[----:B------:R-:W-:Y:S01]  /*1460*/  UIADD3 UR17, UR17, UR6, URZ ;  /* 0x0000000611117290 */ /* 0x000fe2000fffe03f */
[--C-:B------:R-:W-:Y:S01]  /*1470*/  IMAD.MOV.U32 R5, RZ, RZ, R0.reuse ;  /* 0x000000ffff057224 */ /* 0x100fe200078e0000 */
[----:B------:R-:W-:Y:S01]  /*1480*/  UIMAD UR5, UR14, UR5, UR9 ;  /* 0x000000050e0572a4 */ /* 0x000fe2000f8e0209 */
[----:B------:R-:W-:Y:S01]  /*1490*/  @P0 SHF.R.U32.HI R5, RZ, c[0x0][0x2cc], R3 ;  /* 0x0000b300ff050a19 */ /* 0x000fe20000011603 */
[----:B------:R-:W-:Y:S01]  /*14a0*/  UIMAD.WIDE.U32 UR14, UR14, UR4, UR16 ;  /* 0x000000040e0e72a5 */ /* 0x000fe2000f8e0010 */
[----:B------:R-:W-:Y:S01]  /*14b0*/  ISETP.GE.AND P4, PT, R203, c[0x0][0x198], PT ;  /* 0x00006600cb007a0c */ /* 0x000fe20003f86270 */
[----:B------:R-:W-:Y:S01]  /*14c0*/  IMAD.SHL.U32 R8, R8, 0x8, RZ ;  /* 0x0000000808087824 */ /* 0x000fe200078e00ff */
[--C-:B------:R-:W-:Y:S01]  /*14d0*/  SHF.R.S32.HI R4, RZ, 0x1f, R5.reuse ;  /* 0x0000001fff047819 */ /* 0x100fe20000011405 */
[----:B------:R-:W-:Y:S01]  /*14e0*/  UIADD3 UR5, UR15, UR5, URZ ;  /* 0x000000050f057290 */ /* 0x000fe2000fffe03f */
[----:B------:R-:W-:Y:S01]  /*14f0*/  IMAD.MOV R3, RZ, RZ, -R5 ;  /* 0x000000ffff037224 */ /* 0x000fe200078e0a05 */
[----:B------:R-:W-:Y:S01]  /*1500*/  ULDC UR4, c[0x0][0x2c4] ;  /* 0x0000b10000047ab9 */ /* 0x000fe20000000800 */
[----:B------:R-:W-:Y:S01]  /*1510*/  IMAD.U32 R7, RZ, RZ, UR15 ;  /* 0x0000000fff077e24 */ /* 0x000fe2000f8e00ff */
[----:B------:R-:W-:Y:S01]  /*1520*/  UIMAD UR4, UR12, UR4, URZ ;  /* 0x000000040c0472a4 */ /* 0x000fe2000f8e023f */
[----:B------:R-:W-:Y:S01]  /*1530*/  IMAD R3, R3, c[0x0][0x2c4], R0 ;  /* 0x0000b10003037a24 */ /* 0x000fe200078e0200 */
[----:B------:R-:W-:Y:S01]  /*1540*/  ISETP.GE.AND P3, PT, R14, c[0x0][0x198], PT ;  /* 0x000066000e007a0c */ /* 0x000fe20003f66270 */
[----:B------:R-:W-:Y:S01]  /*1550*/  IMAD.U32 R6, RZ, RZ, UR14 ;  /* 0x0000000eff067e24 */ /* 0x000fe2000f8e00ff */
[----:B------:R-:W-:Y:S01]  /*1560*/  ISETP.GE.AND P6, PT, R13, c[0x0][0x198], PT ;  /* 0x000066000d007a0c */ /* 0x000fe20003fc6270 */
[----:B------:R-:W-:Y:S01]  /*1570*/  IMAD.U32 R7, RZ, RZ, UR5 ;  /* 0x00000005ff077e24 */ /* 0x000fe2000f8e00ff */
[----:B------:R-:W-:Y:S01]  /*1580*/  SHF.R.S32.HI R0, RZ, 0x1f, R3 ;  /* 0x0000001fff007819 */ /* 0x000fe20000011403 */
[----:B------:R-:W-:Y:S01]  /*1590*/  IMAD R4, R4, c[0x0][0x1b0], RZ ;  /* 0x00006c0004047a24 */ /* 0x000fe200078e02ff */
[----:B------:R-:W-:Y:S01]  /*15a0*/  BSSY B0, `(.L_x_1050) ;  /* 0x0000036000007945 */ /* 0x000fe20003800000 */
[----:B------:R-:W-:-:S04]  /*15b0*/  IMAD.WIDE.U32 R6, R5, c[0x0][0x1b0], R6 ;  /* 0x00006c0005067a25 */ /* 0x000fc800078e0006 */
[----:B------:R-:W-:Y:S02]  /*15c0*/  IMAD R4, R5, c[0x0][0x1b4], R4 ;  /* 0x00006d0005047a24 */ /* 0x000fe400078e0204 */
[----:B------:R-:W-:Y:S02]  /*15d0*/  IMAD R0, R0, c[0x0][0x1a8], RZ ;  /* 0x00006a0000007a24 */ /* 0x000fe400078e02ff */
[----:B------:R-:W-:Y:S01]  /*15e0*/  IMAD.IADD R7, R7, 0x1, R4 ;  /* 0x0000000107077824 */ /* 0x000fe200078e0204 */
[----:B------:R-:W-:Y:S01]  /*15f0*/  LEA.HI R4, R84, R83, RZ, 0x4 ;  /* 0x0000005354047211 */ /* 0x000fe200078f20ff */
[C---:B------:R-:W-:Y:S02]  /*1600*/  IMAD R5, R3.reuse, c[0x0][0x1ac], R0 ;  /* 0x00006b0003057a24 */ /* 0x040fe400078e0200 */
[----:B------:R-:W-:Y:S01]  /*1610*/  IMAD.WIDE.U32 R6, R3, c[0x0][0x1a8], R6 ;  /* 0x00006a0003067a25 */ /* 0x000fe200078e0006 */
[----:B------:R-:W-:-:S03]  /*1620*/  LOP3.LUT R0, R4, 0xfffffff0, RZ, 0xc0, !PT ;  /* 0xfffffff004007812 */ /* 0x000fc600078ec0ff */
[----:B------:R-:W-:Y:S01]  /*1630*/  IMAD.IADD R7, R7, 0x1, R5 ;  /* 0x0000000107077824 */ /* 0x000fe200078e0205 */
[----:B------:R-:W-:Y:S01]  /*1640*/  LEA R16, P0, R6, c[0x0][0x160], 0x1 ;  /* 0x0000580006107a11 */ /* 0x000fe200078008ff */
[----:B------:R-:W-:Y:S01]  /*1650*/  IMAD.IADD R0, R83, 0x1, -R0 ;  /* 0x0000000153007824 */ /* 0x000fe200078e0a00 */
[----:B------:R-:W-:Y:S01]  /*1660*/  IADD3 R5, R12, UR26, RZ ;  /* 0x0000001a0c057c10 */ /* 0x000fe2000fffe0ff */
[----:B------:R-:W-:Y:S01]  /*1670*/  IMAD.MOV.U32 R3, RZ, RZ, 0x10 ;  /* 0x00000010ff037424 */ /* 0x000fe200078e00ff */
[----:B------:R-:W-:Y:S01]  /*1680*/  LEA.HI.X R7, R6, c[0x0][0x164], R7, 0x1, P0 ;  /* 0x0000590006077a11 */ /* 0x000fe200000f0c07 */
[----:B------:R1:W3:Y:S01]  /*1690*/  SHFL.IDX PT, R18, R16, RZ, 0x181f ;  /* 0x00181fff10127589 */ /* 0x0002e200000e0000 */
[----:B------:R-:W-:Y:S02]  /*16a0*/  SHF.R.S32.HI R6, RZ, 0x1f, R0 ;  /* 0x0000001fff067819 */ /* 0x000fe40000011400 */
[----:B------:R-:W-:Y:S01]  /*16b0*/  ISETP.GE.AND P0, PT, R5, UR4, PT ;  /* 0x0000000405007c0c */ /* 0x000fe2000bf06270 */
[----:B------:R1:W4:Y:S01]  /*16c0*/  SHFL.IDX PT, R19, R7, RZ, 0x181f ;  /* 0x00181fff07137589 */ /* 0x00032200000e0000 */
[----:B------:R-:W-:-:S04]  /*16d0*/  LEA.HI R6, R6, R0, RZ, 0x3 ;  /* 0x0000000006067211 */ /* 0x000fc800078f18ff */
[----:B------:R-:W-:-:S05]  /*16e0*/  LOP3.LUT R9, R6, 0xfffffff8, RZ, 0xc0, !PT ;  /* 0xfffffff806097812 */ /* 0x000fca00078ec0ff */
[----:B------:R-:W-:Y:S01]  /*16f0*/  IMAD.IADD R9, R0, 0x1, -R9 ;  /* 0x0000000100097824 */ /* 0x000fe200078e0a09 */
[----:B------:R-:W-:-:S04]  /*1700*/  IADD3 R0, R203, 0xc0, RZ ;  /* 0x000000c0cb007810 */ /* 0x000fc80007ffe0ff */
[----:B------:R-:W-:Y:S01]  /*1710*/  ISETP.GE.AND P5, PT, R0, c[0x0][0x198], PT ;  /* 0x0000660000007a0c */ /* 0x000fe20003fa6270 */
[----:B--2---:R2:W5:Y:S03]  /*1720*/  @P2 R2UR UR9, R2 ;  /* 0x00000000020923c2 */ /* 0x00456600000e0000 */
[----:B------:R-:W-:Y:S01]  /*1730*/  R2P PR, R9, 0x6 ;  /* 0x0000000609007804 */ /* 0x000fe20000000000 */
[----:B-----5:R-:W-:-:S04]  /*1740*/  @!UP0 UMOV UR9, UR13 ;  /* 0x0000000d00098c82 */ /* 0x020fc80008000000 */
[----:B------:R-:W-:Y:S02]  /*1750*/  SEL R3, R3, 0xfffffff0, !P1 ;  /* 0xfffffff003037807 */ /* 0x000fe40004800000 */
[----:B--2---:R-:W-:Y:S02]  /*1760*/  SHF.R.U32.HI R2, RZ, 0x3, R231 ;  /* 0x00000003ff027819 */ /* 0x004fe400000116e7 */
[----:B------:R-:W-:-:S04]  /*1770*/  LOP3.LUT R231, R231, 0x38, R203, 0xf8, !PT ;  /* 0x00000038e7e77812 */ /* 0x000fc800078ef8cb */
[----:B------:R-:W-:Y:S01]  /*1780*/  LOP3.LUT R231, R231, R2, RZ, 0x3c, !PT ;  /* 0x00000002e7e77212 */ /* 0x000fe200078e3cff */
[----:B------:R-:W-:-:S03]  /*1790*/  IMAD.MOV.U32 R2, RZ, RZ, 0x20 ;  /* 0x00000020ff027424 */ /* 0x000fc600078e00ff */
[----:B------:R-:W-:Y:S02]  /*17a0*/  LOP3.LUT R231, R231, 0xfffffe00, R8, 0xf8, !PT ;  /* 0xfffffe00e7e77812 */ /* 0x000fe400078ef808 */
        /* <DEDUP_REMOVED lines=21> */
.L_x_1051:
[----:B-1-34-:R-:W-:Y:S05]  /*1900*/  BSYNC B0 ;  /* 0x0000000000007941 */ /* 0x01afea0003800000 */
.L_x_1050:
        /* <DEDUP_REMOVED lines=25> */
.L_x_1053:
[----:B------:R-:W-:Y:S05]  /*1aa0*/  BSYNC B0 ;  /* 0x0000000000007941 */ /* 0x000fea0003800000 */
.L_x_1052:
        /* <DEDUP_REMOVED lines=25> */
.L_x_1055:
[----:B------:R-:W-:Y:S05]  /*1c40*/  BSYNC B0 ;  /* 0x0000000000007941 */ /* 0x000fea0003800000 */
.L_x_1054:
[----:B-12---:R-:W-:Y:S01]  /*1c50*/  SHFL.IDX PT, R16, R16, 0x3, 0x181f ;  /* 0x00781f0010107f89 */ /* 0x006fe200000e0000 */
[----:B------:R-:W-:Y:S01]  /*1c60*/  IADD3 R5, R5, 0x60, RZ ;  /* 0x0000006005057810 */ /* 0x000fe20007ffe0ff */
[----:B------:R-:W-:Y:S01]  /*1c70*/  UIADD3 UR28, UR22, -0x1, URZ ;  /* 0xffffffff161c7890 */ /* 0x000fe2000fffe03f */
[----:B------:R-:W-:Y:S01]  /*1c80*/  SHF.R.S32.HI R202, RZ, 0x1f, R14 ;  /* 0x0000001fffca7819 */ /* 0x000fe2000001140e */
[----:B---3--:R-:W1:Y:S01]  /*1c90*/  SHFL.IDX PT, R17, R7, 0x3, 0x181f ;  /* 0x00781f0007117f89 */ /* 0x008e6200000e0000 */
[----:B------:R-:W-:Y:S01]  /*1ca0*/  ISETP.GE.AND P0, PT, R5, UR4, PT ;  /* 0x0000000405007c0c */ /* 0x000fe2000bf06270 */
[----:B------:R-:W-:Y:S01]  /*1cb0*/  IMAD.MOV.U32 R232, RZ, RZ, c[0x0][0x2b8] ;  /* 0x0000ae00ffe87624 */ /* 0x000fe200078e00ff */
[----:B------:R-:W-:Y:S01]  /*1cc0*/  SHF.R.S32.HI R201, RZ, 0x1f, R13 ;  /* 0x0000001fffc97819 */ /* 0x000fe2000001140d */
[----:B------:R-:W-:Y:S01]  /*1cd0*/  USHF.L.U32 UR21, UR28, 0x6, URZ ;  /* 0x000000061c157899 */ /* 0x000fe2000800063f */
        /* <DEDUP_REMOVED lines=8> */
[----:B------:R-:W-:Y:S01]  /*1d60*/  LOP3.LUT R202, R202, 0xfffffff8, RZ, 0xc0, !PT ;  /* 0xfffffff8caca7812 */ /* 0x000fe200078ec0ff */
[----:B------:R-:W-:Y:S01]  /*1d70*/  UIMAD.WIDE.U32 UR14, UR9, UR4, URZ ;  /* 0x00000004090e72a5 */ /* 0x000fe2000f8e003f */
[----:B------:R-:W-:Y:S01]  /*1d80*/  LOP3.LUT R201, R201, 0xfffffff8, RZ, 0xc0, !PT ;  /* 0xfffffff8c9c97812 */ /* 0x000fe200078ec0ff */
[----:B------:R-:W-:Y:S01]  /*1d90*/  UIMAD UR6, UR9, UR5, UR6 ;  /* 0x00000005090672a4 */ /* 0x000fe2000f8e0206 */
[----:B------:R-:W-:Y:S01]  /*1da0*/  ISETP.NE.AND P2, PT, R232, 0x1, PT ;  /* 0x00000001e800780c */ /* 0x000fe20003f45270 */
[----:B------:R-:W-:Y:S01]  /*1db0*/  IMAD.MOV.U32 R233, RZ, RZ, RZ ;  /* 0x000000ffffe97224 */ /* 0x000fe200078e00ff */
[----:B------:R-:W-:Y:S01]  /*1dc0*/  LOP3.LUT R200, R200, 0xfffffff8, RZ, 0xc0, !PT ;  /* 0xfffffff8c8c87812 */ /* 0x000fe200078ec0ff */
[----:B------:R-:W-:Y:S01]  /*1dd0*/  UIADD3 UR6, UR15, UR6, URZ ;  /* 0x000000060f067290 */ /* 0x000fe2000fffe03f */
[----:B------:R-:W-:Y:S01]  /*1de0*/  IADD3 R8, R235, UR21, RZ ;  /* 0x00000015eb087c10 */ /* 0x000fe2000fffe0ff */
[----:B------:R-:W-:Y:S01]  /*1df0*/  ULDC.64 UR4, c[0x0][0x1e8] ;  /* 0x00007a0000047ab9 */ /* 0x000fe20000000a00 */
[----:B-1--4-:R-:W-:-:S02]  /*1e00*/  @!P0 IMAD.WIDE R18, R203, 0x2, R16 ;  /* 0x00000002cb128825 */ /* 0x012fc400078e0210 */
[C---:B------:R-:W-:Y:S02]  /*1e10*/  ISETP.GE.AND P1, PT, R8.reuse, UR8, PT ;  /* 0x0000000808007c0c */ /* 0x040fe4000bf26270 */
[----:B------:R-:W-:Y:S01]  /*1e20*/  IADD3 R234, R8, UR11, RZ ;  /* 0x0000000b08ea7c10 */ /* 0x000fe2000fffe0ff */
        /* <DEDUP_REMOVED lines=18> */
[----:B------:R3:W2:Y:S01]  /*1f50*/  @!P1 LDG.E R233, [R10.64] ;  /* 0x000000120ae99981 */ /* 0x0006a2000c1e1900 */
[----:B------:R-:W-:Y:S01]  /*1f60*/  IMAD.MOV R5, RZ, RZ, -R5 ;  /* 0x000000ffff057224 */ /* 0x000fe200078e0a05 */
[----:B------:R-:W-:Y:S01]  /*1f70*/  UIMAD.WIDE.U32 UR16, UR10, UR4, URZ ;  /* 0x000000040a1072a5 */ /* 0x000fe2000f8e003f */
[----:B------:R-:W-:Y:S01]  /*1f80*/  SHF.R.S32.HI R8, RZ, 0x4, R4 ;  /* 0x00000004ff087819 */ /* 0x000fe20000011404 */
[----:B------:R-:W-:Y:S01]  /*1f90*/  UIMAD UR4, UR20, UR4, URZ ;  /* 0x00000004140472a4 */ /* 0x000fe2000f8e023f */
[----:B------:R-:W-:Y:S01]  /*1fa0*/  IMAD R234, R5, c[0x0][0x2b8], R234 ;  /* 0x0000ae0005ea7a24 */ /* 0x000fe200078e02ea */
[----:B------:R-:W-:Y:S01]  /*1fb0*/  ISETP.GE.AND P3, PT, R203, c[0x0][0x1d4], PT ;  /* 0x00007500cb007a0c */ /* 0x000fe20003f66270 */
[----:B------:R-:W-:Y:S01]  /*1fc0*/  IMAD.SHL.U32 R229, R12, 0x8, RZ ;  /* 0x000000080ce57824 */ /* 0x000fe200078e00ff */
[----:B------:R-:W-:Y:S01]  /*1fd0*/  UIMAD UR4, UR10, UR5, UR4 ;  /* 0x000000050a0472a4 */ /* 0x000fe2000f8e0204 */
[----:B------:R-:W-:Y:S01]  /*1fe0*/  LEA.HI R7, R4, R8, RZ, 0x1 ;  /* 0x0000000804077211 */ /* 0x000fe200078f08ff */
[----:B-1----:R-:W-:Y:S01]  /*1ff0*/  IMAD.WIDE.U32 R18, R234, c[0x0][0x208], RZ ;  /* 0x00008200ea127a25 */ /* 0x002fe200078e00ff */
[----:B------:R-:W-:Y:S01]  /*2000*/  SHF.R.S32.HI R20, RZ, 0x1f, R234 ;  /* 0x0000001fff147819 */ /* 0x000fe200000114ea */
[----:B------:R-:W-:Y:S01]  /*2010*/  UIADD3 UR9, UR17, UR4, URZ ;  /* 0x0000000411097290 */ /* 0x000fe2000fffe03f */
[----:B------:R-:W-:Y:S01]  /*2020*/  LOP3.LUT R7, R7, 0xfffffffe, RZ, 0xc0, !PT ;  /* 0xfffffffe07077812 */ /* 0x000fe200078ec0ff */
[----:B------:R-:W-:Y:S01]  /*2030*/  IMAD.U32 R80, RZ, RZ, UR21 ;  /* 0x00000015ff507e24 */ /* 0x000fe2000f8e00ff */
[----:B------:R-:W-:Y:S01]  /*2040*/  ULDC.64 UR4, c[0x0][0x210] ;  /* 0x0000840000047ab9 */ /* 0x000fe20000000a00 */
[C---:B------:R-:W-:Y:S01]  /*2050*/  IMAD R5, R20.reuse, c[0x0][0x1e0], RZ ;  /* 0x0000780014057a24 */ /* 0x040fe200078e02ff */
[----:B------:R-:W-:Y:S01]  /*2060*/  UIMAD UR20, UR20, UR4, URZ ;  /* 0x00000004141472a4 */ /* 0x000fe2000f8e023f */
[----:B------:R-:W-:Y:S01]  /*2070*/  IMAD R20, R20, c[0x0][0x208], RZ ;  /* 0x0000820014147a24 */ /* 0x000fe200078e02ff */
[----:B------:R-:W-:Y:S01]  /*2080*/  UIMAD.WIDE.U32 UR24, UR10, UR4, URZ ;  /* 0x000000040a1872a5 */ /* 0x000fe2000f8e003f */
[C---:B------:R-:W-:Y:S01]  /*2090*/  IMAD R5, R234.reuse, c[0x0][0x1e4], R5 ;  /* 0x00007900ea057a24 */ /* 0x040fe200078e0205 */
[----:B------:R-:W-:Y:S01]  /*20a0*/  UIMAD UR20, UR10, UR5, UR20 ;  /* 0x000000050a1472a4 */ /* 0x000fe2000f8e0214 */
[----:B------:R-:W-:Y:S01]  /*20b0*/  IMAD R20, R234, c[0x0][0x20c], R20 ;  /* 0x00008300ea147a24 */ /* 0x000fe200078e0214 */
[----:B------:R-:W-:Y:S01]  /*20c0*/  IADD3 R12, -R12, UR8, -R80 ;  /* 0x000000080c0c7c10 */ /* 0x000fe2000fffe950 */
[----:B------:R-:W-:Y:S01]  /*20d0*/  IMAD.IADD R7, R8, 0x1, -R7 ;  /* 0x0000000108077824 */ /* 0x000fe200078e0a07 */
[----:B------:R-:W-:Y:S01]  /*20e0*/  UIADD3 UR20, UR25, UR20, URZ ;  /* 0x0000001419147290 */ /* 0x000fe2000fffe03f */
[----:B---3--:R-:W-:Y:S01]  /*20f0*/  IMAD.WIDE.U32 R10, R234, c[0x0][0x1e0], RZ ;  /* 0x00007800ea0a7a25 */ /* 0x008fe200078e00ff */
[----:B------:R-:W-:Y:S01]  /*2100*/  ISETP.GE.AND P1, PT, R12, 0x1, PT ;  /* 0x000000010c00780c */ /* 0x000fe20003f26270 */
[----:B------:R-:W-:Y:S01]  /*2110*/  UISETP.GT.AND UP0, UPT, UR28, UR7, UPT ;  /* 0x000000071c00728c */ /* 0x000fe2000bf04270 */
[----:B------:R-:W-:Y:S01]  /*2120*/  ISETP.GE.AND P5, PT, R14, c[0x0][0x1d4], PT ;  /* 0x000075000e007a0c */ /* 0x000fe20003fa6270 */
[----:B------:R-:W-:Y:S01]  /*2130*/  IMAD.IADD R11, R11, 0x1, R5 ;  /* 0x000000010b0b7824 */ /* 0x000fe200078e0205 */
[----:B------:R-:W-:Y:S01]  /*2140*/  ISETP.GE.AND P4, PT, R13, c[0x0][0x1d4], PT ;  /* 0x000075000d007a0c */ /* 0x000fe20003f86270 */
[----:B------:R-:W-:Y:S01]  /*2150*/  IMAD.IADD R21, R19, 0x1, R20 ;  /* 0x0000000113157824 */ /* 0x000fe200078e0214 */
[----:B------:R-:W-:Y:S01]  /*2160*/  ISETP.GE.AND P6, PT, R0, c[0x0][0x1d4], PT ;  /* 0x0000750000007a0c */ /* 0x000fe20003fc6270 */
[----:B------:R-:W-:Y:S01]  /*2170*/  IMAD.MOV.U32 R20, RZ, RZ, R18 ;  /* 0x000000ffff147224 */ /* 0x000fe200078e0012 */
[----:B------:R-:W-:Y:S01]  /*2180*/  LEA.HI R86, R84, R83, RZ, 0x5 ;  /* 0x0000005354567211 */ /* 0x000fe200078f28ff */
[----:B------:R-:W-:Y:S01]  /*2190*/  IMAD.SHL.U32 R9, R9, 0x40, RZ ;  /* 0x0000004009097824 */ /* 0x000fe200078e00ff */
[----:B------:R-:W-:Y:S01]  /*21a0*/  ISETP.GE.AND P2, PT, R203, c[0x0][0x1d4], PT ;  /* 0x00007500cb007a0c */ /* 0x000fe20003f46270 */
[----:B------:R-:W-:Y:S01]  /*21b0*/  IMAD.SHL.U32 R81, R7, 0x8, RZ ;  /* 0x0000000807517824 */ /* 0x000fe200078e00ff */
[----:B------:R-:W-:Y:S01]  /*21c0*/  SHF.R.S32.HI R85, RZ, 0x5, R86 ;  /* 0x00000005ff557819 */ /* 0x000fe20000011456 */
[----:B------:R-:W-:Y:S01]  /*21d0*/  IMAD.SHL.U32 R82, R6, 0x40, RZ ;  /* 0x0000004006527824 */ /* 0x000fe200078e00ff */
[----:B------:R-:W-:-:S02]  /*21e0*/  LOP3.LUT R9, R9, 0x1c0, RZ, 0xc0, !PT ;  /* 0x000001c009097812 */ /* 0x000fc400078ec0ff */
[----:B------:R-:W-:Y:S02]  /*21f0*/  SEL R244, RZ, 0x10, P6 ;  /* 0x00000010fff47807 */ /* 0x000fe40003000000 */
[----:B------:R-:W-:Y:S02]  /*2200*/  LOP3.LUT R81, R9, 0x8, R81, 0xf8, !PT ;  /* 0x0000000809517812 */ /* 0x000fe400078ef851 */
[----:B------:R-:W-:Y:S02]  /*2210*/  LOP3.LUT R82, R82, 0xfffffe00, RZ, 0xc0, !PT ;  /* 0xfffffe0052527812 */ /* 0x000fe400078ec0ff */
[----:B------:R-:W-:Y:S02]  /*2220*/  IADD3 R238, R231, 0x100, RZ ;  /* 0x00000100e7ee7810 */ /* 0x000fe40007ffe0ff */
[----:B------:R-:W-:Y:S01]  /*2230*/  SHF.R.S32.HI R243, RZ, 0x1f, R202 ;  /* 0x0000001ffff37819 */ /* 0x000fe200000114ca */
[----:B------:R-:W-:Y:S01]  /*2240*/  IMAD R230, R85, 0x400, R82 ;  /* 0x0000040055e67824 */ /* 0x000fe200078e0252 */
[----:B------:R-:W-:-:S02]  /*2250*/  SHF.R.S32.HI R242, RZ, 0x1f, R201 ;  /* 0x0000001ffff27819 */ /* 0x000fc400000114c9 */
[----:B------:R-:W-:Y:S02]  /*2260*/  SHF.R.S32.HI R241, RZ, 0x1f, R200 ;  /* 0x0000001ffff17819 */ /* 0x000fe400000114c8 */
[----:B--2---:R-:W-:Y:S01]  /*2270*/  SHF.R.S32.HI R16, RZ, 0x1f, R233 ;  /* 0x0000001fff107819 */ /* 0x004fe200000114e9 */
[----:B------:R-:W-:-:S04]  /*2280*/  IMAD.WIDE.U32 R10, R233, c[0x0][0x1f0], R10 ;  /* 0x00007c00e90a7a25 */ /* 0x000fc800078e000a */
[----:B------:R-:W-:Y:S01]  /*2290*/  IMAD R5, R16, c[0x0][0x1f0], RZ ;  /* 0x00007c0010057a24 */ /* 0x000fe200078e02ff */
[----:B------:R-:W-:Y:S01]  /*22a0*/  IADD3 R4, P0, R10, UR16, RZ ;  /* 0x000000100a047c10 */ /* 0x000fe2000ff1e0ff */
[----:B------:R-:W-:Y:S02]  /*22b0*/  IMAD R16, R16, c[0x0][0x218], RZ ;  /* 0x0000860010107a24 */ /* 0x000fe400078e02ff */
[C---:B------:R-:W-:Y:S02]  /*22c0*/  IMAD R5, R233.reuse, c[0x0][0x1f4], R5 ;  /* 0x00007d00e9057a24 */ /* 0x040fe400078e0205 */
[----:B------:R-:W-:-:S03]  /*22d0*/  IMAD.WIDE.U32 R20, R233, c[0x0][0x218], R20 ;  /* 0x00008600e9147a25 */ /* 0x000fc600078e0014 */
[----:B------:R-:W-:Y:S01]  /*22e0*/  IADD3.X R5, R11, UR9, R5, P0, !PT ;  /* 0x000000090b057c10 */ /* 0x000fe200087fe405 */
[----:B------:R-:W-:Y:S01]  /*22f0*/  IMAD.SHL.U32 R11, R15, 0x40, RZ ;  /* 0x000000400f0b7824 */ /* 0x000fe200078e00ff */
[----:B------:R-:W-:Y:S01]  /*2300*/  LEA R10, P0, R4, c[0x0][0x1c8], 0x1 ;  /* 0x00007200040a7a11 */ /* 0x000fe200078008ff */
[----:B------:R-:W-:-:S03]  /*2310*/  IMAD R16, R233, c[0x0][0x21c], R16 ;  /* 0x00008700e9107a24 */ /* 0x000fc600078e0210 */
[----:B------:R-:W-:Y:S01]  /*2320*/  LEA.HI.X R4, R4, c[0x0][0x1cc], R5, 0x1, P0 ;  /* 0x0000730004047a11 */ /* 0x000fe200000f0c05 */
[----:B------:R-:W-:Y:S01]  /*2330*/  SHFL.IDX PT, R18, R10, RZ, 0x181f ;  /* 0x00181fff0a127589 */ /* 0x000fe200000e0000 */
[----:B------:R-:W-:Y:S02]  /*2340*/  LOP3.LUT R11, R11, 0x1c0, RZ, 0xc0, !PT ;  /* 0x000001c00b0b7812 */ /* 0x000fe400078ec0ff */
[----:B------:R-:W-:Y:S01]  /*2350*/  IADD3 R5, P0, R20, UR24, RZ ;  /* 0x0000001814057c10 */ /* 0x000fe2000ff1e0ff */
[----:B------:R-:W1:Y:S01]  /*2360*/  SHFL.IDX PT, R19, R4, RZ, 0x181f ;  /* 0x00181fff04137589 */ /* 0x000e6200000e0000 */
[----:B------:R-:W-:Y:S02]  /*2370*/  LOP3.LUT R229, R11, 0x8, R229, 0xf8, !PT ;  /* 0x000000080be57812 */ /* 0x000fe400078ef8e5 */
[----:B------:R-:W-:Y:S01]  /*2380*/  SHF.R.U32.HI R11, RZ, 0x3, R11 ;  /* 0x00000003ff0b7819 */ /* 0x000fe2000001160b */
[----:B------:R-:W-:Y:S01]  /*2390*/  SHFL.IDX PT, R10, R10, 0x1, 0x181f ;  /* 0x00381f000a0a7f89 */ /* 0x000fe200000e0000 */
[----:B------:R-:W-:-:S02]  /*23a0*/  IADD3.X R16, R21, UR20, R16, P0, !PT ;  /* 0x0000001415107c10 */ /* 0x000fc400087fe410 */
[----:B------:R-:W-:Y:S02]  /*23b0*/  LEA R8, P0, R5, c[0x0][0x1f8], 0x1 ;  /* 0x00007e0005087a11 */ /* 0x000fe400078008ff */
[----:B------:R-:W-:Y:S02]  /*23c0*/  LOP3.LUT R229, R229, R11, RZ, 0x3c, !PT ;  /* 0x0000000be5e57212 */ /* 0x000fe400078e3cff */
[----:B------:R-:W-:Y:S01]  /*23d0*/  LEA.HI.X R16, R5, c[0x0][0x1fc], R16, 0x1, P0 ;  /* 0x00007f0005107a11 */ /* 0x000fe200000f0c10 */
[----:B------:R-:W2:Y:S01]  /*23e0*/  SHFL.IDX PT, R11, R4, 0x1, 0x181f ;  /* 0x00381f00040b7f89 */ /* 0x000ea200000e0000 */
[----:B------:R-:W-:Y:S01]  /*23f0*/  LOP3.LUT P0, RZ, R15, 0x2, RZ, 0xc0, !PT ;  /* 0x000000020fff7812 */ /* 0x000fe2000780c0ff */
[----:B------:R-:W-:Y:S01]  /*2400*/  IMAD R229, R7, 0x200, R229 ;  /* 0x0000020007e57824 */ /* 0x000fe200078e02e5 */
[----:B------:R-:W-:Y:S01]  /*2410*/  SHF.R.U32.HI R7, RZ, 0x3, R9 ;  /* 0x00000003ff077819 */ /* 0x000fe20000011609 */
[----:B------:R-:W3:Y:S02]  /*2420*/  SHFL.IDX PT, R28, R8, RZ, 0x181f ;  /* 0x00181fff081c7589 */ /* 0x000ee400000e0000 */
[----:B------:R-:W-:Y:S01]  /*2430*/  IMAD.SHL.U32 R229, R229, 0x2, RZ ;  /* 0x00000002e5e57824 */ /* 0x000fe200078e00ff */
[----:B------:R-:W-:Y:S01]  /*2440*/  LOP3.LUT R81, R81, R7, RZ, 0x3c, !PT ;  /* 0x0000000751517212 */ /* 0x000fe200078e3cff */
[----:B------:R-:W4:Y:S01]  /*2450*/  SHFL.IDX PT, R5, R16, RZ, 0x181f ;  /* 0x00181fff10057589 */ /* 0x000f2200000e0000 */
[----:B------:R-:W-:-:S02]  /*2460*/  IMAD.WIDE R6, R200, 0x2, RZ ;  /* 0x00000002c8067825 */ /* 0x000fc400078e02ff */
[C---:B------:R-:W-:Y:S01]  /*2470*/  IADD3 R17, R229.reuse, 0x8100, RZ ;  /* 0x00008100e5117810 */ /* 0x040fe20007ffe0ff */
[----:B------:R-:W5:Y:S01]  /*2480*/  SHFL.IDX PT, R8, R8, 0x1, 0x181f ;  /* 0x00381f0008087f89 */ /* 0x000f6200000e0000 */
[----:B------:R-:W-:Y:S01]  /*2490*/  IADD3 R228, R229, 0x8120, RZ ;  /* 0x00008120e5e47810 */ /* 0x000fe20007ffe0ff */
[--C-:B-1----:R-:W-:Y:S01]  /*24a0*/  @P1 IMAD.WIDE R22, R203, 0x2, R18.reuse ;  /* 0x00000002cb161825 */ /* 0x102fe200078e0212 */
[----:B------:R-:W-:Y:S01]  /*24b0*/  @P0 IADD3 R228, R17, -0x20, RZ ;  /* 0xffffffe011e40810 */ /* 0x000fe20007ffe0ff */
[----:B------:R1:W1:Y:S01]  /*24c0*/  SHFL.IDX PT, R4, R16, 0x1, 0x181f ;  /* 0x00381f0010047f89 */ /* 0x00026200000e0000 */
[----:B------:R-:W-:Y:S01]  /*24d0*/  ISETP.GT.AND P0, PT, R12, 0x20, PT ;  /* 0x000000200c00780c */ /* 0x000fe20003f04270 */
[----:B------:R-:W-:Y:S01]  /*24e0*/  @P1 IMAD.WIDE R20, R202, 0x2, R18 ;  /* 0x00000002ca141825 */ /* 0x000fe200078e0212 */
[C---:B------:R-:W-:Y:S01]  /*24f0*/  IADD3 R219, R228.reuse, 0x800, RZ ;  /* 0x00000800e4db7810 */ /* 0x040fe20007ffe0ff */
[----:B------:R5:W-:Y:S01]  /*2500*/  @P1 LDGSTS.E.BYPASS.LTC128B.128 [R231+0x8100], [R22.64], !P3 ;  /* 0x0810000016e71fae */ /* 0x000be2000d901d52 */
[C---:B------:R-:W-:Y:S01]  /*2510*/  IADD3 R218, R228.reuse, 0x1000, RZ ;  /* 0x00001000e4da7810 */ /* 0x040fe20007ffe0ff */
[----:B------:R-:W-:Y:S01]  /*2520*/  IMAD.IADD R230, R81, 0x1, R230 ;  /* 0x0000000151e67824 */ /* 0x000fe200078e02e6 */
[C---:B------:R-:W-:Y:S01]  /*2530*/  IADD3 R217, R228.reuse, 0x1800, RZ ;  /* 0x00001800e4d97810 */ /* 0x040fe20007ffe0ff */
[----:B------:R3:W-:Y:S01]  /*2540*/  @P1 LDGSTS.E.BYPASS.LTC128B.128 [R231+0xa100], [R20.64], !P5 ;  /* 0x0a10000014e71fae */ /* 0x0007e2000e901d52 */
[----:B------:R-:W-:Y:S01]  /*2550*/  IADD3 R215, R228, 0x2000, RZ ;  /* 0x00002000e4d77810 */ /* 0x000fe20007ffe0ff */
[----:B------:R-:W-:Y:S01]  /*2560*/  IMAD.SHL.U32 R230, R230, 0x2, RZ ;  /* 0x00000002e6e67824 */ /* 0x000fe200078e00ff */
[----:B------:R-:W-:-:S02]  /*2570*/  IADD3 R214, R228, 0x2800, RZ ;  /* 0x00002800e4d67810 */ /* 0x000fc40007ffe0ff */
[C---:B------:R-:W-:Y:S01]  /*2580*/  IADD3 R213, R228.reuse, 0x3000, RZ ;  /* 0x00003000e4d57810 */ /* 0x040fe20007ffe0ff */
[----:B--2---:R-:W-:Y:S01]  /*2590*/  @P0 IMAD.WIDE R24, R201, 0x2, R10 ;  /* 0x00000002c9180825 */ /* 0x004fe200078e020a */
[C---:B------:R-:W-:Y:S02]  /*25a0*/  IADD3 R212, R228.reuse, 0x3800, RZ ;  /* 0x00003800e4d47810 */ /* 0x040fe40007ffe0ff */
[C---:B------:R-:W-:Y:S01]  /*25b0*/  IADD3 R211, R228.reuse, 0x4000, RZ ;  /* 0x00004000e4d37810 */ /* 0x040fe20007ffe0ff */
[--C-:B------:R-:W-:Y:S01]  /*25c0*/  IMAD R226, R3, 0x2, R230.reuse ;  /* 0x0000000203e27824 */ /* 0x100fe200078e02e6 */
[----:B------:R-:W-:Y:S01]  /*25d0*/  IADD3 R210, R228, 0x4800, RZ ;  /* 0x00004800e4d27810 */ /* 0x000fe20007ffe0ff */
[----:B------:R-:W-:Y:S01]  /*25e0*/  IMAD R225, R2, 0x2, R230 ;  /* 0x0000000202e17824 */ /* 0x000fe200078e02e6 */
[----:B------:R-:W-:Y:S01]  /*25f0*/  IADD3 R209, R228, 0x5000, RZ ;  /* 0x00005000e4d17810 */ /* 0x000fe20007ffe0ff */
[----:B------:R-:W-:Y:S01]  /*2600*/  IMAD R223, R2, 0x2, R226 ;  /* 0x0000000202df7824 */ /* 0x000fe200078e02e2 */
[C---:B------:R-:W-:Y:S01]  /*2610*/  IADD3 R208, R228.reuse, 0x5800, RZ ;  /* 0x00005800e4d07810 */ /* 0x040fe20007ffe0ff */
[----:B-1----:R-:W-:Y:S01]  /*2620*/  IMAD.WIDE R16, R203, 0x2, RZ ;  /* 0x00000002cb107825 */ /* 0x002fe200078e02ff */
[----:B------:R-:W-:-:S02]  /*2630*/  IADD3 R207, R228, 0x6000, RZ ;  /* 0x00006000e4cf7810 */ /* 0x000fc40007ffe0ff */
[C---:B------:R-:W-:Y:S02]  /*2640*/  IADD3 R206, R228.reuse, 0x6800, RZ ;  /* 0x00006800e4ce7810 */ /* 0x040fe40007ffe0ff */
[C---:B------:R-:W-:Y:S02]  /*2650*/  IADD3 R205, R228.reuse, 0x7000, RZ ;  /* 0x00007000e4cd7810 */ /* 0x040fe40007ffe0ff */
[----:B------:R-:W-:Y:S01]  /*2660*/  IADD3 R204, R228, 0x7800, RZ ;  /* 0x00007800e4cc7810 */ /* 0x000fe20007ffe0ff */
[----:B---3--:R-:W-:-:S04]  /*2670*/  @P1 IMAD.WIDE R20, R201, 0x2, R18 ;  /* 0x00000002c9141825 */ /* 0x008fc800078e0212 */
[----:B------:R-:W-:Y:S01]  /*2680*/  @P1 IMAD.WIDE R18, R200, 0x2, R18 ;  /* 0x00000002c8121825 */ /* 0x000fe200078e0212 */
[----:B------:R1:W-:Y:S04]  /*2690*/  @P1 LDGSTS.E.BYPASS.LTC128B.128 [R231+0xc100], [R20.64], !P4 ;  /* 0x0c10000014e71fae */ /* 0x0003e8000e101d52 */
[----:B------:R2:W-:Y:S01]  /*26a0*/  @P1 LDGSTS.E.BYPASS.LTC128B.128 [R231+0xe100], [R18.64], !P6 ;  /* 0x0e10000012e71fae */ /* 0x0005e2000f101d52 */
[----:B------:R-:W-:-:S05]  /*26b0*/  IADD3 R38, P1, R28, R16, RZ ;  /* 0x000000101c267210 */ /* 0x000fca0007f3e0ff */
[----:B----4-:R-:W-:Y:S01]  /*26c0*/  IMAD.X R39, R5, 0x1, R17, P1 ;  /* 0x0000000105277824 */ /* 0x010fe200008e0611 */
[----:B-----5:R-:W-:-:S05]  /*26d0*/  IADD3 R22, P1, R16, R8, RZ ;  /* 0x0000000810167210 */ /* 0x020fca0007f3e0ff */
[----:B------:R-:W-:Y:S02]  /*26e0*/  IMAD.X R23, R17, 0x1, R4, P1 ;  /* 0x0000000111177824 */ /* 0x000fe400008e0604 */
[----:B------:R-:W-:-:S05]  /*26f0*/  IMAD.WIDE R16, R202, 0x2, RZ ;  /* 0x00000002ca107825 */ /* 0x000fca00078e02ff */
[----:B------:R-:W-:Y:S01]  /*2700*/  IADD3 R36, P1, R28, R16, RZ ;  /* 0x000000101c247210 */ /* 0x000fe20007f3e0ff */
[----:B-1----:R-:W-:-:S04]  /*2710*/  @P0 IMAD.WIDE R20, R203, 0x2, R10 ;  /* 0x00000002cb140825 */ /* 0x002fc800078e020a */
[--C-:B--2---:R-:W-:Y:S01]  /*2720*/  @P0 IMAD.WIDE R18, R202, 0x2, R10.reuse ;  /* 0x00000002ca120825 */ /* 0x104fe200078e020a */
[----:B------:R1:W-:Y:S03]  /*2730*/  @P0 LDGSTS.E.BYPASS.LTC128B.128 [R231+0x9100], [R20.64], !P3 ;  /* 0x0910000014e70fae */ /* 0x0003e6000d901d52 */
[----:B------:R-:W-:Y:S01]  /*2740*/  @P0 IMAD.WIDE R10, R200, 0x2, R10 ;  /* 0x00000002c80a0825 */ /* 0x000fe200078e020a */
[----:B------:R2:W-:Y:S03]  /*2750*/  @P0 LDGSTS.E.BYPASS.LTC128B.128 [R231+0xb100], [R18.64], !P5 ;  /* 0x0b10000012e70fae */ /* 0x0005e6000e901d52 */
[----:B------:R-:W-:Y:S01]  /*2760*/  IMAD.X R37, R5, 0x1, R17, P1 ;  /* 0x0000000105257824 */ /* 0x000fe200008e0611 */
[----:B------:R3:W-:Y:S04]  /*2770*/  @P0 LDGSTS.E.BYPASS.LTC128B.128 [R231+0xd100], [R24.64], !P4 ;  /* 0x0d10000018e70fae */ /* 0x0007e8000e101d52 */
[----:B------:R4:W-:Y:S04]  /*2780*/  @P0 LDGSTS.E.BYPASS.LTC128B.128 [R231+0xf100], [R10.64], !P6 ;  /* 0x0f1000000ae70fae */ /* 0x0009e8000f101d52 */
[----:B------:R-:W0:Y:S01]  /*2790*/  LDGDEPBAR ;  /* 0x00000000000079af */ /* 0x000e220000000000 */
[----:B-1----:R-:W-:-:S05]  /*27a0*/  IADD3 R20, P0, R16, R8, RZ ;  /* 0x0000000810147210 */ /* 0x002fca0007f1e0ff */
[----:B------:R-:W-:Y:S02]  /*27b0*/  IMAD.X R21, R17, 0x1, R4, P0 ;  /* 0x0000000111157824 */ /* 0x000fe400000e0604 */
[----:B----4-:R-:W-:Y:S01]  /*27c0*/  IMAD.WIDE R10, R201, 0x2, RZ ;  /* 0x00000002c90a7825 */ /* 0x010fe200078e02ff */
[----:B------:R-:W-:-:S04]  /*27d0*/  DEPBAR.LE SB0, 0x1 ;  /* 0x000080400000791a */ /* 0x000fc80000000000 */
[----:B------:R-:W-:Y:S01]  /*27e0*/  IADD3 R30, P1, R28, R10, RZ ;  /* 0x0000000a1c1e7210 */ /* 0x000fe20007f3e0ff */
[----:B------:R-:W-:-:S04]  /*27f0*/  DEPBAR.LE SB0, 0x0 ;  /* 0x000080000000791a */ /* 0x000fc80000000000 */
[----:B------:R-:W-:Y:S01]  /*2800*/  BAR.SYNC.DEFER_BLOCKING 0x0 ;  /* 0x0000000000007b1d */ /* 0x000fe20000010000 */
[----:B------:R-:W-:Y:S01]  /*2810*/  IADD3 R10, P0, R10, R8, RZ ;  /* 0x000000080a0a7210 */ /* 0x000fe20007f1e0ff */
[----:B------:R-:W-:Y:S01]  /*2820*/  IMAD.X R31, R5, 0x1, R11, P1 ;  /* 0x00000001051f7824 */ /* 0x000fe200008e060b */
[----:B------:R-:W-:-:S03]  /*2830*/  IADD3 R28, P1, R28, R6, RZ ;  /* 0x000000061c1c7210 */ /* 0x000fc60007f3e0ff */
[----:B------:R-:W-:Y:S01]  /*2840*/  IMAD.X R11, R11, 0x1, R4, P0 ;  /* 0x000000010b0b7824 */ /* 0x000fe200000e0604 */
[----:B------:R-:W-:Y:S01]  /*2850*/  IADD3 R8, P0, R6, R8, RZ ;  /* 0x0000000806087210 */ /* 0x000fe20007f1e0ff */
[----:B------:R-:W-:Y:S01]  /*2860*/  IMAD.X R29, R5, 0x1, R7, P1 ;  /* 0x00000001051d7824 */ /* 0x000fe200008e0607 */
[----:B------:R-:W-:-:S03]  /*2870*/  ISETP.GE.AND P1, PT, R14, c[0x0][0x1d4], PT ;  /* 0x000075000e007a0c */ /* 0x000fc60003f26270 */
[----:B------:R-:W-:Y:S01]  /*2880*/  IMAD.X R9, R7, 0x1, R4, P0 ;  /* 0x0000000107097824 */ /* 0x000fe200000e0604 */
[C---:B------:R-:W-:Y:S02]  /*2890*/  ISETP.LT.OR P0, PT, R12.reuse, 0x1, P2 ;  /* 0x000000010c00780c */ /* 0x040fe40001701670 */
[----:B------:R-:W-:Y:S01]  /*28a0*/  ISETP.GE.AND P2, PT, R13, c[0x0][0x1d4], PT ;  /* 0x000075000d007a0c */ /* 0x000fe20003f46270 */
[----:B------:R-:W-:Y:S04]  /*28b0*/  LDSM.16.M88.4 R68, [R230+0x10100] ;  /* 0x01010000e644783b */ /* 0x000fe80000000200 */
[----:B------:R-:W-:Y:S04]  /*28c0*/  LDSM.16.M88.4 R48, [R226+0x10100] ;  /* 0x01010000e230783b */ /* 0x000fe80000000200 */
[----:B------:R-:W1:Y:S04]  /*28d0*/  LDSM.16.M88.4 R40, [R229+0x8100] ;  /* 0x00810000e528783b */ /* 0x000e680000000200 */
[----:B------:R-:W-:Y:S04]  /*28e0*/  LDSM.16.M88.4 R32, [R229+0x8900] ;  /* 0x00890000e520783b */ /* 0x000fe80000000200 */
[----:B---3--:R-:W-:Y:S04]  /*28f0*/  LDSM.16.M88.4 R24, [R229+0x9100] ;  /* 0x00910000e518783b */ /* 0x008fe80000000200 */
[----:B------:R-:W-:Y:S04]  /*2900*/  LDSM.16.M88.4 R4, [R229+0x9900] ;  /* 0x00990000e504783b */ /* 0x000fe80000000200 */
[----:B------:R-:W3:Y:S04]  /*2910*/  LDSM.16.M88.4 R56, [R228] ;  /* 0x00000000e438783b */ /* 0x000ee80000000200 */
[----:B--2---:R-:W2:Y:S04]  /*2920*/  LDSM.16.M88.4 R16, [R228+0x800] ;  /* 0x00080000e410783b */ /* 0x004ea80000000200 */
[----:B------:R-:W4:Y:S04]  /*2930*/  LDSM.16.M88.4 R60, [R228+0x1000] ;  /* 0x00100000e43c783b */ /* 0x000f280000000200 */
[----:B------:R-:W5:Y:S04]  /*2940*/  LDSM.16.M88.4 R52, [R228+0x1800] ;  /* 0x00180000e434783b */ /* 0x000f680000000200 */
[----:B------:R-:W-:Y:S01]  /*2950*/  @!PT LDS RZ, [RZ] ;  /* 0x00000000fffff984 */ /* 0x000fe20000000800 */
[----:B------:R-:W-:Y:S01]  /*2960*/  @!PT LDS RZ, [RZ] ;  /* 0x00000000fffff984 */ /* 0x000fe20000000800 */
[----:B------:R-:W-:Y:S01]  /*2970*/  @!PT LDS RZ, [RZ] ;  /* 0x00000000fffff984 */ /* 0x000fe20000000800 */
[----:B------:R2:W-:Y:S01]  /*2980*/  LDGSTS.E.BYPASS.LTC128B.128 [R231+0x100], [R38.64], !P0 ;  /* 0x0010000026e77fae */ /* 0x0005e2000c101d52 */
[C---:B------:R-:W-:Y:S01]  /*2990*/  ISETP.LT.OR P0, PT, R12.reuse, 0x1, P1 ;  /* 0x000000010c00780c */ /* 0x040fe20000f01670 */
[C---:B-1----:R-:W-:Y:S11]  /*29a0*/  HMMA.16816.F32.BF16 R44, R68.reuse, R40, RZ ;  /* 0x00000028442c723c */ /* 0x042ff600000418ff */
[----:B------:R-:W-:Y:S01]  /*29b0*/  @!UPT UIADD3 URZ, URZ, URZ, URZ ;  /* 0x0000003f3f3ff290 */ /* 0x000fe2000fffe03f */
[----:B------:R2:W-:Y:S01]  /*29c0*/  LDGSTS.E.BYPASS.LTC128B.128 [R231+0x2100], [R36.64], !P0 ;  /* 0x0210000024e77fae */ /* 0x0005e2000c101d52 */
[----:B------:R-:W-:Y:S01]  /*29d0*/  ISETP.LT.OR P0, PT, R12, 0x1, P2 ;  /* 0x000000010c00780c */ /* 0x000fe20001701670 */
[----:B------:R-:W-:Y:S01]  /*29e0*/  HMMA.16816.F32.BF16 R40, R68, R42, RZ ;  /* 0x0000002a4428723c */ /* 0x000fe200000418ff */
[----:B------:R-:W-:Y:S01]  /*29f0*/  ISETP.GE.AND P2, PT, R0, c[0x0][0x1d4], PT ;  /* 0x0000750000007a0c */ /* 0x000fe20003f46270 */
[----:B------:R-:W-:-:S10]  /*2a00*/  IMAD.MOV.U32 R0, RZ, RZ, 0x40 ;  /* 0x00000040ff007424 */ /* 0x000fd400078e00ff */
[----:B------:R1:W-:Y:S01]  /*2a10*/  LDGSTS.E.BYPASS.LTC128B.128 [R231+0x4100], [R30.64], !P0 ;  /* 0x041000001ee77fae */ /* 0x0003e2000c101d52 */
[----:B------:R-:W-:Y:S01]  /*2a20*/  ISETP.LT.OR P0, PT, R12, 0x1, P2 ;  /* 0x000000010c00780c */ /* 0x000fe20001701670 */
[C---:B---3--:R-:W-:Y:S10]  /*2a30*/  HMMA.16816.F32.BF16 R44, R48.reuse, R56, R44 ;  /* 0x00000038302c723c */ /* 0x048ff4000004182c */
[----:B------:R-:W-:Y:S02]  /*2a40*/  HMMA.16816.F32.BF16 R40, R48, R58, R40 ;  /* 0x0000003a3028723c */ /* 0x000fe40000041828 */
[----:B------:R1:W-:Y:S01]  /*2a50*/  LDGSTS.E.BYPASS.LTC128B.128 [R231+0x6100], [R28.64], !P0 ;  /* 0x061000001ce77fae */ /* 0x0003e2000c101d52 */
[----:B------:R-:W-:-:S04]  /*2a60*/  ISETP.GE.AND P0, PT, R203, c[0x0][0x1d4], PT ;  /* 0x00007500cb007a0c */ /* 0x000fc80003f06270 */
[C---:B------:R-:W-:Y:S01]  /*2a70*/  ISETP.LT.OR P0, PT, R12.reuse, 0x21, P0 ;  /* 0x000000210c00780c */ /* 0x040fe20000701670 */
[C---:B--2---:R-:W-:Y:S08]  /*2a80*/  HMMA.16816.F32.BF16 R36, R68.reuse, R32, RZ ;  /* 0x000000204424723c */ /* 0x044ff000000418ff */
[----:B------:R-:W-:Y:S04]  /*2a90*/  HMMA.16816.F32.BF16 R32, R68, R34, RZ ;  /* 0x000000224420723c */ /* 0x000fe800000418ff */
[----:B------:R2:W-:Y:S01]  /*2aa0*/  LDGSTS.E.BYPASS.LTC128B.128 [R231+0x1100], [R22.64], !P0 ;  /* 0x0110000016e77fae */ /* 0x0005e2000c101d52 */
[----:B------:R-:W-:-:S02]  /*2ab0*/  ISETP.LT.OR P0, PT, R12, 0x21, P1 ;  /* 0x000000210c00780c */ /* 0x000fc40000f01670 */
[----:B------:R-:W-:-:S04]  /*2ac0*/  ISETP.GE.AND P1, PT, R13, c[0x0][0x1d4], PT ;  /* 0x000075000d007a0c */ /* 0x000fc80003f26270 */
[----:B------:R-:W-:Y:S01]  /*2ad0*/  ISETP.LT.OR P1, PT, R12, 0x21, P1 ;  /* 0x000000210c00780c */ /* 0x000fe20000f21670 */
[C---:B-1----:R-:W-:Y:S06]  /*2ae0*/  HMMA.16816.F32.BF16 R28, R68.reuse, R24, RZ ;  /* 0x00000018441c723c */ /* 0x042fec00000418ff */
[----:B------:R2:W-:Y:S01]  /*2af0*/  LDGSTS.E.BYPASS.LTC128B.128 [R231+0x3100], [R20.64], !P0 ;  /* 0x0310000014e77fae */ /* 0x0005e2000c101d52 */
[----:B------:R-:W-:Y:S01]  /*2b00*/  LOP3.LUT P0, RZ, R15, 0x4, RZ, 0xc0, !PT ;  /* 0x000000040fff7812 */ /* 0x000fe2000780c0ff */
[----:B------:R-:W-:Y:S03]  /*2b10*/  HMMA.16816.F32.BF16 R24, R68, R26, RZ ;  /* 0x0000001a4418723c */ /* 0x000fe600000418ff */
[----:B------:R-:W-:Y:S01]  /*2b20*/  SEL R0, R0, 0xffffffc0, !P0 ;  /* 0xffffffc000007807 */ /* 0x000fe20004000000 */
[----:B------:R1:W-:Y:S01]  /*2b30*/  LDGSTS.E.BYPASS.LTC128B.128 [R231+0x5100], [R10.64], !P1 ;  /* 0x051000000ae77fae */ /* 0x0003e2000c901d52 */
[----:B------:R-:W-:-:S02]  /*2b40*/  ISETP.LT.OR P0, PT, R12, 0x21, P2 ;  /* 0x000000210c00780c */ /* 0x000fc40001701670 */
[----:B------:R-:W-:Y:S01]  /*2b50*/  ISETP.GT.AND P2, PT, R235, 0x3f, PT ;  /* 0x0000003feb00780c */ /* 0x000fe20003f44270 */
[----:B------:R-:W-:Y:S01]  /*2b60*/  IMAD.IADD R224, R229, 0x1, R0 ;  /* 0x00000001e5e07824 */ /* 0x000fe200078e0200 */
[----:B------:R-:W-:Y:S01]  /*2b70*/  HMMA.16816.F32.BF16 R36, R48, R16, R36 ;  /* 0x000000103024723c */ /* 0x000fe20000041824 */
[----:B------:R-:W-:-:S07]  /*2b80*/  IMAD.IADD R216, R0, 0x1, R228 ;  /* 0x0000000100d87824 */ /* 0x000fce00078e02e4 */
[----:B------:R-:W-:Y:S01]  /*2b90*/  HMMA.16816.F32.BF16 R32, R48, R18, R32 ;  /* 0x000000123020723c */ /* 0x000fe20000041820 */
[----:B------:R1:W-:Y:S01]  /*2ba0*/  LDGSTS.E.BYPASS.LTC128B.128 [R231+0x7100], [R8.64], !P0 ;  /* 0x0710000008e77fae */ /* 0x0003e2000c101d52 */
[----:B------:R-:W-:-:S03]  /*2bb0*/  PLOP3.LUT P0, PT, PT, PT, UP0, 0x40, 0x0 ;  /* 0x000000000000781c */ /* 0x000fc60003f0e808 */
[----:B------:R-:W-:Y:S03]  /*2bc0*/  LDSM.16.M88.4 R12, [R224+0x8900] ;  /* 0x00890000e00c783b */ /* 0x000fe60000000200 */
[C---:B--2---:R-:W-:Y:S01]  /*2bd0*/  HMMA.16816.F32.BF16 R20, R68.reuse, R4, RZ ;  /* 0x000000044414723c */ /* 0x044fe200000418ff */
[----:B------:R-:W-:Y:S04]  /*2be0*/  LDSM.16.M88.4 R56, [R224+0x9100] ;  /* 0x00910000e038783b */ /* 0x000fe80000000200 */
[----:B------:R-:W-:Y:S03]  /*2bf0*/  LDSM.16.M88.4 R16, [R224+0x9900] ;  /* 0x00990000e010783b */ /* 0x000fe60000000200 */
[----:B------:R-:W-:Y:S01]  /*2c00*/  HMMA.16816.F32.BF16 R68, R68, R6, RZ ;  /* 0x000000064444723c */ /* 0x000fe200000418ff */
[----:B------:R-:W2:Y:S04]  /*2c10*/  LDSM.16.M88.4 R4, [R225+0x10100] ;  /* 0x01010000e104783b */ /* 0x000ea80000000200 */
[----:B------:R-:W-:Y:S03]  /*2c20*/  LDSM.16.M88.4 R72, [R216+0x3000] ;  /* 0x00300000d848783b */ /* 0x000fe60000000200 */
[C---:B----4-:R-:W-:Y:S01]  /*2c30*/  HMMA.16816.F32.BF16 R28, R48.reuse, R60, R28 ;  /* 0x0000003c301c723c */ /* 0x050fe2000004181c */
[----:B------:R-:W-:Y:S04]  /*2c40*/  LDSM.16.M88.4 R64, [R229+0xd100] ;  /* 0x00d10000e540783b */ /* 0x000fe80000000200 */
[----:B-1----:R-:W1:Y:S03]  /*2c50*/  LDSM.16.M88.4 R8, [R224+0x8100] ;  /* 0x00810000e008783b */ /* 0x002e660000000200 */
[C---:B------:R-:W-:Y:S01]  /*2c60*/  HMMA.16816.F32.BF16 R24, R48.reuse, R62, R24 ;  /* 0x0000003e3018723c */ /* 0x040fe20000041818 */
[----:B------:R-:W-:Y:S04]  /*2c70*/  LDSM.16.M88.4 R60, [R224+0xb900] ;  /* 0x00b90000e03c783b */ /* 0x000fe80000000200 */
[----:B------:R-:W-:Y:S03]  /*2c80*/  LDSM.16.M88.4 R76, [R224+0xd900] ;  /* 0x00d90000e04c783b */ /* 0x000fe60000000200 */
[C---:B-----5:R-:W-:Y:S01]  /*2c90*/  HMMA.16816.F32.BF16 R20, R48.reuse, R52, R20 ;  /* 0x000000343014723c */ /* 0x060fe20000041814 */
[----:B------:R-:W0:Y:S07]  /*2ca0*/  LDGDEPBAR ;  /* 0x00000000000079af */ /* 0x000e2e0000000000 */
[----:B------:R-:W-:Y:S01]  /*2cb0*/  HMMA.16816.F32.BF16 R68, R48, R54, R68 ;  /* 0x000000363044723c */ /* 0x000fe20000041844 */
[----:B------:R-:W-:Y:S04]  /*2cc0*/  LDSM.16.M88.4 R48, [R223+0x10100] ;  /* 0x01010000df30783b */ /* 0x000fe80000000200 */
[----:B------:R-:W3:Y:S03]  /*2cd0*/  LDSM.16.M88.4 R52, [R216+0x800] ;  /* 0x00080000d834783b */ /* 0x000ee60000000200 */
[C---:B--2---:R-:W-:Y:S08]  /*2ce0*/  HMMA.16816.F32.BF16 R36, R4.reuse, R12, R36 ;  /* 0x0000000c0424723c */ /* 0x044ff00000041824 */
[C---:B------:R-:W-:Y:S01]  /*2cf0*/  HMMA.16816.F32.BF16 R32, R4.reuse, R14, R32 ;  /* 0x0000000e0420723c */ /* 0x040fe20000041820 */
[----:B------:R-:W-:Y:S07]  /*2d00*/  LDSM.16.M88.4 R12, [R216+0x1000] ;  /* 0x00100000d80c783b */ /* 0x000fee0000000200 */
[C---:B-1----:R-:W-:Y:S08]  /*2d10*/  HMMA.16816.F32.BF16 R44, R4.reuse, R8, R44 ;  /* 0x00000008042c723c */ /* 0x042ff0000004182c */
[C---:B------:R-:W-:Y:S01]  /*2d20*/  HMMA.16816.F32.BF16 R40, R4.reuse, R10, R40 ;  /* 0x0000000a0428723c */ /* 0x040fe20000041828 */
[----:B------:R-:W1:Y:S07]  /*2d30*/  LDSM.16.M88.4 R8, [R216] ;  /* 0x00000000d808783b */ /* 0x000e6e0000000200 */
[C---:B------:R-:W-:Y:S08]  /*2d40*/  HMMA.16816.F32.BF16 R28, R4.reuse, R56, R28 ;  /* 0x00000038041c723c */ /* 0x040ff0000004181c */
[C---:B------:R-:W-:Y:S01]  /*2d50*/  HMMA.16816.F32.BF16 R24, R4.reuse, R58, R24 ;  /* 0x0000003a0418723c */ /* 0x040fe20000041818 */
[----:B------:R-:W2:Y:S07]  /*2d60*/  LDSM.16.M88.4 R56, [R216+0x1800] ;  /* 0x00180000d838783b */ /* 0x000eae0000000200 */
[C---:B------:R-:W-:Y:S08]  /*2d70*/  HMMA.16816.F32.BF16 R20, R4.reuse, R16, R20 ;  /* 0x000000100414723c */ /* 0x040ff00000041814 */
[----:B------:R-:W-:Y:S01]  /*2d80*/  HMMA.16816.F32.BF16 R68, R4, R18, R68 ;  /* 0x000000120444723c */ /* 0x000fe20000041844 */
[----:B------:R-:W-:Y:S04]  /*2d90*/  LDSM.16.M88.4 R4, [R230+0x14100] ;  /* 0x01410000e604783b */ /* 0x000fe80000000200 */
[----:B------:R-:W4:Y:S03]  /*2da0*/  LDSM.16.M88.4 R16, [R229+0xa100] ;  /* 0x00a10000e510783b */ /* 0x000f260000000200 */
[C---:B---3--:R-:W-:Y:S08]  /*2db0*/  HMMA.16816.F32.BF16 R36, R48.reuse, R52, R36 ;  /* 0x000000343024723c */ /* 0x048ff00000041824 */
[C---:B-1----:R-:W-:Y:S08]  /*2dc0*/  HMMA.16816.F32.BF16 R44, R48.reuse, R8, R44 ;  /* 0x00000008302c723c */ /* 0x042ff0000004182c */
[C---:B------:R-:W-:Y:S01]  /*2dd0*/  HMMA.16816.F32.BF16 R40, R48.reuse, R10, R40 ;  /* 0x0000000a3028723c */ /* 0x040fe20000041828 */
[----:B------:R-:W1:Y:S07]  /*2de0*/  LDSM.16.M88.4 R8, [R229+0xa900] ;  /* 0x00a90000e508783b */ /* 0x000e6e0000000200 */
[C---:B------:R-:W-:Y:S01]  /*2df0*/  HMMA.16816.F32.BF16 R32, R48.reuse, R54, R32 ;  /* 0x000000363020723c */ /* 0x040fe20000041820 */
[----:B------:R-:W3:Y:S07]  /*2e00*/  LDSM.16.M88.4 R52, [R229+0xb100] ;  /* 0x00b10000e534783b */ /* 0x000eee0000000200 */
[C---:B------:R-:W-:Y:S08]  /*2e10*/  HMMA.16816.F32.BF16 R28, R48.reuse, R12, R28 ;  /* 0x0000000c301c723c */ /* 0x040ff0000004181c */
[C---:B------:R-:W-:Y:S01]  /*2e20*/  HMMA.16816.F32.BF16 R24, R48.reuse, R14, R24 ;  /* 0x0000000e3018723c */ /* 0x040fe20000041818 */
[----:B------:R-:W5:Y:S07]  /*2e30*/  LDSM.16.M88.4 R12, [R229+0xb900] ;  /* 0x00b90000e50c783b */ /* 0x000f6e0000000200 */
[C---:B--2---:R-:W-:Y:S08]  /*2e40*/  HMMA.16816.F32.BF16 R20, R48.reuse, R56, R20 ;  /* 0x000000383014723c */ /* 0x044ff00000041814 */
[----:B------:R-:W-:Y:S01]  /*2e50*/  HMMA.16816.F32.BF16 R68, R48, R58, R68 ;  /* 0x0000003a3044723c */ /* 0x000fe20000041844 */
[----:B------:R-:W-:Y:S04]  /*2e60*/  LDSM.16.M88.4 R48, [R228+0x2000] ;  /* 0x00200000e430783b */ /* 0x000fe80000000200 */
[----:B------:R-:W-:Y:S03]  /*2e70*/  LDSM.16.M88.4 R56, [R228+0x3000] ;  /* 0x00300000e438783b */ /* 0x000fe60000000200 */
[C---:B----4-:R-:W-:Y:S08]  /*2e80*/  HMMA.16816.F32.BF16 R44, R4.reuse, R16, R44 ;  /* 0x00000010042c723c */ /* 0x050ff0000004182c */
        /* <DEDUP_REMOVED lines=10> */
[----:B------:R-:W-:Y:S04]  /*2f30*/  LDSM.16.M88.4 R12, [R225+0x14100] ;  /* 0x01410000e10c783b */ /* 0x000fe80000000200 */
[----:B------:R-:W4:Y:S03]  /*2f40*/  LDSM.16.M88.4 R4, [R224+0xa100] ;  /* 0x00a10000e004783b */ /* 0x000f260000000200 */
        /* <DEDUP_REMOVED lines=16> */
[C---:B--2---:R-:W-:Y:S08]  /*3050*/  HMMA.16816.F32.BF16 R36, R12.reuse, R48, R36 ;  /* 0x000000300c24723c */ /* 0x044ff00000041824 */
[C---:B------:R-:W-:Y:S01]  /*3060*/  HMMA.16816.F32.BF16 R32, R12.reuse, R50, R32 ;  /* 0x000000320c20723c */ /* 0x040fe20000041820 */
[----:B------:R-:W-:Y:S07]  /*3070*/  LDSM.16.M88.4 R48, [R229+0xc100] ;  /* 0x00c10000e530783b */ /* 0x000fee0000000200 */
[C---:B-1----:R-:W-:Y:S08]  /*3080*/  HMMA.16816.F32.BF16 R28, R12.reuse, R8, R28 ;  /* 0x000000080c1c723c */ /* 0x042ff0000004181c */
[C---:B------:R-:W-:Y:S01]  /*3090*/  HMMA.16816.F32.BF16 R24, R12.reuse, R10, R24 ;  /* 0x0000000a0c18723c */ /* 0x040fe20000041818 */
[----:B------:R-:W1:Y:S07]  /*30a0*/  LDSM.16.M88.4 R8, [R230+0x18100] ;  /* 0x01810000e608783b */ /* 0x000e6e0000000200 */
[C---:B------:R-:W-:Y:S08]  /*30b0*/  HMMA.16816.F32.BF16 R20, R12.reuse, R60, R20 ;  /* 0x0000003c0c14723c */ /* 0x040ff00000041814 */
[----:B------:R-:W-:Y:S01]  /*30c0*/  HMMA.16816.F32.BF16 R68, R12, R62, R68 ;  /* 0x0000003e0c44723c */ /* 0x000fe20000041844 */
[----:B------:R-:W2:Y:S04]  /*30d0*/  LDSM.16.M88.4 R12, [R229+0xc900] ;  /* 0x00c90000e50c783b */ /* 0x000ea80000000200 */
[----:B------:R-:W5:Y:S03]  /*30e0*/  LDSM.16.M88.4 R60, [R229+0xd900] ;  /* 0x00d90000e53c783b */ /* 0x000f660000000200 */
[C---:B---3--:R-:W-:Y:S08]  /*30f0*/  HMMA.16816.F32.BF16 R44, R52.reuse, R16, R44 ;  /* 0x00000010342c723c */ /* 0x048ff0000004182c */
[C---:B------:R-:W-:Y:S01]  /*3100*/  HMMA.16816.F32.BF16 R40, R52.reuse, R18, R40 ;  /* 0x000000123428723c */ /* 0x040fe20000041828 */
[----:B------:R-:W-:Y:S07]  /*3110*/  LDSM.16.M88.4 R16, [R226+0x18100] ;  /* 0x01810000e210783b */ /* 0x000fee0000000200 */
[C---:B----4-:R-:W-:Y:S08]  /*3120*/  HMMA.16816.F32.BF16 R36, R52.reuse, R4, R36 ;  /* 0x000000043424723c */ /* 0x050ff00000041824 */
[C---:B------:R-:W-:Y:S01]  /*3130*/  HMMA.16816.F32.BF16 R32, R52.reuse, R6, R32 ;  /* 0x000000063420723c */ /* 0x040fe20000041820 */
[----:B------:R-:W3:Y:S07]  /*3140*/  LDSM.16.M88.4 R4, [R228+0x4000] ;  /* 0x00400000e404783b */ /* 0x000eee0000000200 */
[C---:B------:R-:W-:Y:S08]  /*3150*/  HMMA.16816.F32.BF16 R28, R52.reuse, R72, R28 ;  /* 0x00000048341c723c */ /* 0x040ff0000004181c */
[C---:B------:R-:W-:Y:S01]  /*3160*/  HMMA.16816.F32.BF16 R24, R52.reuse, R74, R24 ;  /* 0x0000004a3418723c */ /* 0x040fe20000041818 */
[----:B------:R-:W-:Y:S07]  /*3170*/  LDSM.16.M88.4 R72, [R225+0x18100] ;  /* 0x01810000e148783b */ /* 0x000fee0000000200 */
[C---:B------:R-:W-:Y:S08]  /*3180*/  HMMA.16816.F32.BF16 R20, R52.reuse, R56, R20 ;  /* 0x000000383414723c */ /* 0x040ff00000041814 */
[----:B------:R-:W-:Y:S01]  /*3190*/  HMMA.16816.F32.BF16 R68, R52, R58, R68 ;  /* 0x0000003a3444723c */ /* 0x000fe20000041844 */
[----:B------:R-:W4:Y:S04]  /*31a0*/  LDSM.16.M88.4 R56, [R228+0x4800] ;  /* 0x00480000e438783b */ /* 0x000f280000000200 */
[----:B------:R-:W3:Y:S03]  /*31b0*/  LDSM.16.M88.4 R52, [R228+0x5000] ;  /* 0x00500000e434783b */ /* 0x000ee60000000200 */
[C---:B-1----:R-:W-:Y:S08]  /*31c0*/  HMMA.16816.F32.BF16 R44, R8.reuse, R48, R44 ;  /* 0x00000030082c723c */ /* 0x042ff0000004182c */
[C---:B------:R-:W-:Y:S01]  /*31d0*/  HMMA.16816.F32.BF16 R40, R8.reuse, R50, R40 ;  /* 0x000000320828723c */ /* 0x040fe20000041828 */
[----:B------:R-:W1:Y:S07]  /*31e0*/  LDSM.16.M88.4 R48, [R228+0x5800] ;  /* 0x00580000e430783b */ /* 0x000e6e0000000200 */
[C---:B--2---:R-:W-:Y:S08]  /*31f0*/  HMMA.16816.F32.BF16 R36, R8.reuse, R12, R36 ;  /* 0x0000000c0824723c */ /* 0x044ff00000041824 */
[C---:B------:R-:W-:Y:S01]  /*3200*/  HMMA.16816.F32.BF16 R32, R8.reuse, R14, R32 ;  /* 0x0000000e0820723c */ /* 0x040fe20000041820 */
[----:B------:R-:W-:Y:S07]  /*3210*/  LDSM.16.M88.4 R12, [R224+0xc100] ;  /* 0x00c10000e00c783b */ /* 0x000fee0000000200 */
[C---:B------:R-:W-:Y:S08]  /*3220*/  HMMA.16816.F32.BF16 R28, R8.reuse, R64, R28 ;  /* 0x00000040081c723c */ /* 0x040ff0000004181c */
[C---:B------:R-:W-:Y:S01]  /*3230*/  HMMA.16816.F32.BF16 R24, R8.reuse, R66, R24 ;  /* 0x000000420818723c */ /* 0x040fe20000041818 */
[----:B------:R-:W-:Y:S07]  /*3240*/  LDSM.16.M88.4 R64, [R223+0x18100] ;  /* 0x01810000df40783b */ /* 0x000fee0000000200 */
[C---:B-----5:R-:W-:Y:S08]  /*3250*/  HMMA.16816.F32.BF16 R20, R8.reuse, R60, R20 ;  /* 0x0000003c0814723c */ /* 0x060ff00000041814 */
[----:B------:R-:W-:Y:S01]  /*3260*/  HMMA.16816.F32.BF16 R68, R8, R62, R68 ;  /* 0x0000003e0844723c */ /* 0x000fe20000041844 */
[----:B------:R-:W2:Y:S04]  /*3270*/  LDSM.16.M88.4 R8, [R224+0xc900] ;  /* 0x00c90000e008783b */ /* 0x000ea80000000200 */
[----:B------:R-:W-:Y:S03]  /*3280*/  LDSM.16.M88.4 R60, [R216+0x4000] ;  /* 0x00400000d83c783b */ /* 0x000fe60000000200 */
[C---:B---3--:R-:W-:Y:S08]  /*3290*/  HMMA.16816.F32.BF16 R44, R16.reuse, R4, R44 ;  /* 0x00000004102c723c */ /* 0x048ff0000004182c */
[C---:B------:R-:W-:Y:S01]  /*32a0*/  HMMA.16816.F32.BF16 R40, R16.reuse, R6, R40 ;  /* 0x000000061028723c */ /* 0x040fe20000041828 */
[----:B------:R-:W3:Y:S07]  /*32b0*/  LDSM.16.M88.4 R4, [R224+0xd100] ;  /* 0x00d10000e004783b */ /* 0x000eee0000000200 */
[C---:B----4-:R-:W-:Y:S08]  /*32c0*/  HMMA.16816.F32.BF16 R36, R16.reuse, R56, R36 ;  /* 0x000000381024723c */ /* 0x050ff00000041824 */
[C---:B------:R-:W-:Y:S01]  /*32d0*/  HMMA.16816.F32.BF16 R32, R16.reuse, R58, R32 ;  /* 0x0000003a1020723c */ /* 0x040fe20000041820 */
[----:B------:R-:W4:Y:S07]  /*32e0*/  LDSM.16.M88.4 R56, [R216+0x4800] ;  /* 0x00480000d838783b */ /* 0x000f2e0000000200 */
[C---:B------:R-:W-:Y:S08]  /*32f0*/  HMMA.16816.F32.BF16 R28, R16.reuse, R52, R28 ;  /* 0x00000034101c723c */ /* 0x040ff0000004181c */
[C---:B------:R-:W-:Y:S01]  /*3300*/  HMMA.16816.F32.BF16 R24, R16.reuse, R54, R24 ;  /* 0x000000361018723c */ /* 0x040fe20000041818 */
[----:B------:R-:W5:Y:S07]  /*3310*/  LDSM.16.M88.4 R52, [R216+0x5000] ;  /* 0x00500000d834783b */ /* 0x000f6e0000000200 */
[C---:B-1----:R-:W-:Y:S08]  /*3320*/  HMMA.16816.F32.BF16 R20, R16.reuse, R48, R20 ;  /* 0x000000301014723c */ /* 0x042ff00000041814 */
        /* <DEDUP_REMOVED lines=11> */
[----:B------:R-:W1:Y:S07]  /*33e0*/  LDSM.16.M88.4 R12, [R229+0xe100] ;  /* 0x00e10000e50c783b */ /* 0x000e6e0000000200 */
[C---:B------:R-:W-:Y:S08]  /*33f0*/  HMMA.16816.F32.BF16 R20, R72.reuse, R76, R20 ;  /* 0x0000004c4814723c */ /* 0x040ff00000041814 */
[----:B------:R-:W-:Y:S08]  /*3400*/  HMMA.16816.F32.BF16 R68, R72, R78, R68 ;  /* 0x0000004e4844723c */ /* 0x000ff00000041844 */
        /* <DEDUP_REMOVED lines=9> */
[C---:B-1----:R-:W-:Y:S01]  /*34a0*/  HMMA.16816.F32.BF16 R72, R64.reuse, R48, R20 ;  /* 0x000000304048723c */ /* 0x042fe20000041814 */
[----:B------:R-:W1:Y:S07]  /*34b0*/  LDSM.16.M88.4 R20, [R228+0x6800] ;  /* 0x00680000e414783b */ /* 0x000e6e0000000200 */
[----:B------:R-:W-:Y:S01]  /*34c0*/  HMMA.16816.F32.BF16 R68, R64, R50, R68 ;  /* 0x000000324044723c */ /* 0x000fe20000041844 */
[----:B------:R-:W5:Y:S04]  /*34d0*/  LDSM.16.M88.4 R48, [R228+0x7000] ;  /* 0x00700000e430783b */ /* 0x000f680000000200 */
[----:B------:R-:W-:Y:S03]  /*34e0*/  LDSM.16.M88.4 R64, [R216+0x6800] ;  /* 0x00680000d840783b */ /* 0x000fe60000000200 */
[C---:B--2---:R-:W-:Y:S08]  /*34f0*/  HMMA.16816.F32.BF16 R36, R16.reuse, R8, R36 ;  /* 0x000000081024723c */ /* 0x044ff00000041824 */
[C---:B------:R-:W-:Y:S01]  /*3500*/  HMMA.16816.F32.BF16 R32, R16.reuse, R10, R32 ;  /* 0x0000000a1020723c */ /* 0x040fe20000041820 */
[----:B------:R-:W2:Y:S07]  /*3510*/  LDSM.16.M88.4 R8, [R228+0x7800] ;  /* 0x00780000e408783b */ /* 0x000eae0000000200 */
[C---:B---3--:R-:W-:Y:S08]  /*3520*/  HMMA.16816.F32.BF16 R28, R16.reuse, R4, R28 ;  /* 0x00000004101c723c */ /* 0x048ff0000004181c */
[C---:B------:R-:W-:Y:S01]  /*3530*/  HMMA.16816.F32.BF16 R24, R16.reuse, R6, R24 ;  /* 0x000000061018723c */ /* 0x040fe20000041818 */
[----:B------:R-:W-:Y:S07]  /*3540*/  LDSM.16.M88.4 R4, [R224+0xe100] ;  /* 0x00e10000e004783b */ /* 0x000fee0000000200 */
[C---:B------:R-:W-:Y:S08]  /*3550*/  HMMA.16816.F32.BF16 R44, R16.reuse, R12, R44 ;  /* 0x0000000c102c723c */ /* 0x040ff0000004182c */
[C---:B------:R-:W-:Y:S01]  /*3560*/  HMMA.16816.F32.BF16 R40, R16.reuse, R14, R40 ;  /* 0x0000000e1028723c */ /* 0x040fe20000041828 */
[----:B------:R-:W3:Y:S07]  /*3570*/  LDSM.16.M88.4 R12, [R225+0x1c100] ;  /* 0x01c10000e10c783b */ /* 0x000eee0000000200 */
[C---:B----4-:R-:W-:Y:S08]  /*3580*/  HMMA.16816.F32.BF16 R72, R16.reuse, R52, R72 ;  /* 0x000000341048723c */ /* 0x050ff00000041848 */
[----:B------:R-:W-:Y:S01]  /*3590*/  HMMA.16816.F32.BF16 R68, R16, R54, R68 ;  /* 0x000000361044723c */ /* 0x000fe20000041844 */
[----:B------:R-:W-:Y:S04]  /*35a0*/  LDSM.16.M88.4 R16, [R224+0xf100] ;  /* 0x00f10000e010783b */ /* 0x000fe80000000200 */
[----:B------:R-:W-:Y:S03]  /*35b0*/  LDSM.16.M88.4 R52, [R216+0x6000] ;  /* 0x00600000d834783b */ /* 0x000fe60000000200 */
[C---:B-1----:R-:W-:Y:S08]  /*35c0*/  HMMA.16816.F32.BF16 R36, R60.reuse, R20, R36 ;  /* 0x000000143c24723c */ /* 0x042ff00000041824 */
[C---:B------:R-:W-:Y:S01]  /*35d0*/  HMMA.16816.F32.BF16 R32, R60.reuse, R22, R32 ;  /* 0x000000163c20723c */ /* 0x040fe20000041820 */
[----:B------:R-:W1:Y:S07]  /*35e0*/  LDSM.16.M88.4 R20, [R224+0xe900] ;  /* 0x00e90000e014783b */ /* 0x000e6e0000000200 */
[C---:B-----5:R-:W-:Y:S08]  /*35f0*/  HMMA.16816.F32.BF16 R28, R60.reuse, R48, R28 ;  /* 0x000000303c1c723c */ /* 0x060ff0000004181c */
[C---:B------:R-:W-:Y:S01]  /*3600*/  HMMA.16816.F32.BF16 R24, R60.reuse, R50, R24 ;  /* 0x000000323c18723c */ /* 0x040fe20000041818 */
[----:B------:R-:W4:Y:S07]  /*3610*/  LDSM.16.M88.4 R48, [R224+0xf900] ;  /* 0x00f90000e030783b */ /* 0x000f2e0000000200 */
[C---:B------:R-:W-:Y:S08]  /*3620*/  HMMA.16816.F32.BF16 R44, R60.reuse, R56, R44 ;  /* 0x000000383c2c723c */ /* 0x040ff0000004182c */
[C---:B------:R-:W-:Y:S01]  /*3630*/  HMMA.16816.F32.BF16 R40, R60.reuse, R58, R40 ;  /* 0x0000003a3c28723c */ /* 0x040fe20000041828 */
[----:B------:R-:W5:Y:S07]  /*3640*/  LDSM.16.M88.4 R56, [R223+0x1c100] ;  /* 0x01c10000df38783b */ /* 0x000f6e0000000200 */
[C---:B--2---:R-:W-:Y:S08]  /*3650*/  HMMA.16816.F32.BF16 R72, R60.reuse, R8, R72 ;  /* 0x000000083c48723c */ /* 0x044ff00000041848 */
[----:B------:R-:W-:Y:S01]  /*3660*/  HMMA.16816.F32.BF16 R68, R60, R10, R68 ;  /* 0x0000000a3c44723c */ /* 0x000fe20000041844 */
[----:B------:R-:W2:Y:S04]  /*3670*/  LDSM.16.M88.4 R60, [R216+0x7000] ;  /* 0x00700000d83c783b */ /* 0x000ea80000000200 */
[----:B------:R-:W2:Y:S01]  /*3680*/  LDSM.16.M88.4 R8, [R216+0x7800] ;  /* 0x00780000d808783b */ /* 0x000ea20000000200 */
[----:B------:R-:W-:-:S04]  /*3690*/  DEPBAR.LE SB0, 0x0 ;  /* 0x000080000000791a */ /* 0x000fc80000000000 */
[C---:B---3--:R-:W-:Y:S08]  /*36a0*/  HMMA.16816.F32.BF16 R44, R12.reuse, R4, R44 ;  /* 0x000000040c2c723c */ /* 0x048ff0000004182c */
[C---:B------:R-:W-:Y:S08]  /*36b0*/  HMMA.16816.F32.BF16 R40, R12.reuse, R6, R40 ;  /* 0x000000060c28723c */ /* 0x040ff00000041828 */
[C---:B-1----:R-:W-:Y:S08]  /*36c0*/  HMMA.16816.F32.BF16 R36, R12.reuse, R20, R36 ;  /* 0x000000140c24723c */ /* 0x042ff00000041824 */
[C---:B------:R-:W-:Y:S08]  /*36d0*/  HMMA.16816.F32.BF16 R32, R12.reuse, R22, R32 ;  /* 0x000000160c20723c */ /* 0x040ff00000041820 */
[C---:B------:R-:W-:Y:S08]  /*36e0*/  HMMA.16816.F32.BF16 R28, R12.reuse, R16, R28 ;  /* 0x000000100c1c723c */ /* 0x040ff0000004181c */
[C---:B------:R-:W-:Y:S08]  /*36f0*/  HMMA.16816.F32.BF16 R24, R12.reuse, R18, R24 ;  /* 0x000000120c18723c */ /* 0x040ff00000041818 */
[C---:B----4-:R-:W-:Y:S08]  /*3700*/  HMMA.16816.F32.BF16 R72, R12.reuse, R48, R72 ;  /* 0x000000300c48723c */ /* 0x050ff00000041848 */
[----:B------:R-:W-:Y:S07]  /*3710*/  HMMA.16816.F32.BF16 R68, R12, R50, R68 ;  /* 0x000000320c44723c */ /* 0x000fee0000041844 */
[----:B------:R-:W-:Y:S01]  /*3720*/  SHF.R.S32.HI R13, RZ, 0x1f, R203 ;  /* 0x0000001fff0d7819 */ /* 0x000fe200000114cb */
[C---:B-----5:R-:W-:Y:S08]  /*3730*/  HMMA.16816.F32.BF16 R44, R56.reuse, R52, R44 ;  /* 0x00000034382c723c */ /* 0x060ff0000004182c */
[C---:B------:R-:W-:Y:S08]  /*3740*/  HMMA.16816.F32.BF16 R40, R56.reuse, R54, R40 ;  /* 0x000000363828723c */ /* 0x040ff00000041828 */
[C---:B------:R-:W-:Y:S08]  /*3750*/  HMMA.16816.F32.BF16 R36, R56.reuse, R64, R36 ;  /* 0x000000403824723c */ /* 0x040ff00000041824 */
[C---:B------:R-:W-:Y:S08]  /*3760*/  HMMA.16816.F32.BF16 R32, R56.reuse, R66, R32 ;  /* 0x000000423820723c */ /* 0x040ff00000041820 */
[C---:B--2---:R-:W-:Y:S08]  /*3770*/  HMMA.16816.F32.BF16 R28, R56.reuse, R60, R28 ;  /* 0x0000003c381c723c */ /* 0x044ff0000004181c */
[C---:B------:R-:W-:Y:S08]  /*3780*/  HMMA.16816.F32.BF16 R24, R56.reuse, R62, R24 ;  /* 0x0000003e3818723c */ /* 0x040ff00000041818 */
[C---:B------:R-:W-:Y:S08]  /*3790*/  HMMA.16816.F32.BF16 R72, R56.reuse, R8, R72 ;  /* 0x000000083848723c */ /* 0x040ff00000041848 */
[----:B------:R-:W-:Y:S01]  /*37a0*/  HMMA.16816.F32.BF16 R68, R56, R10, R68 ;  /* 0x0000000a3844723c */ /* 0x000fe20000041844 */
[----:B------:R-:W-:Y:S06]  /*37b0*/  BAR.SYNC.DEFER_BLOCKING 0x0 ;  /* 0x0000000000007b1d */ /* 0x000fec0000010000 */
[----:B------:R-:W-:Y:S05]  /*37c0*/  @P0 BRA `(.L_x_1056) ;  /* 0x000004e000000947 */ /* 0x000fea0003800000 */
[----:B------:R-:W-:Y:S01]  /*37d0*/  ISETP.NE.AND P1, PT, R232, 0x1, PT ;  /* 0x00000001e800780c */ /* 0x000fe20003f25270 */
[----:B------:R-:W-:Y:S01]  /*37e0*/  IMAD.MOV.U32 R233, RZ, RZ, RZ ;  /* 0x000000ffffe97224 */ /* 0x000fe200078e00ff */
[----:B------:R-:W-:-:S04]  /*37f0*/  IADD3 R234, R235, UR11, R80 ;  /* 0x0000000bebea7c10 */ /* 0x000fc8000fffe050 */
[----:B------:R-:W-:-:S05]  /*3800*/  IADD3 R234, R234, -0x40, RZ ;  /* 0xffffffc0eaea7810 */ /* 0x000fca0007ffe0ff */
[----:B------:R-:W-:Y:S02]  /*3810*/  IMAD.MOV.U32 R0, RZ, RZ, R234 ;  /* 0x000000ffff007224 */ /* 0x000fe400078e00ea */
[----:B------:R-:W-:-:S05]  /*3820*/  @P1 IMAD.HI.U32 R4, R234, c[0x0][0x2bc], RZ ;  /* 0x0000af00ea041a27 */ /* 0x000fca00078e00ff */
        /* <DEDUP_REMOVED lines=13> */
[----:B------:R-:W-:Y:S01]  /*3900*/  IADD3 R22, -R8, 0x10, RZ ;  /* 0x0000001008167810 */ /* 0x000fe20007ffe1ff */
[----:B------:R-:W-:Y:S01]  /*3910*/  IMAD.SHL.U32 R6, R201, 0x2, RZ ;  /* 0x00000002c9067824 */ /* 0x000fe200078e00ff */
[----:B------:R-:W-:-:S02]  /*3920*/  SHF.R.S32.HI R0, RZ, 0x1f, R234 ;  /* 0x0000001fff007819 */ /* 0x000fc400000114ea */
[----:B------:R-:W-:Y:S02]  /*3930*/  LOP3.LUT R48, R48, 0xf, RZ, 0xc0, !PT ;  /* 0x0000000f30307812 */ /* 0x000fe400078ec0ff */
[----:B------:R-:W-:Y:S01]  /*3940*/  SHF.L.U64.HI R14, R203, 0x1, R13 ;  /* 0x00000001cb0e7819 */ /* 0x000fe2000001020d */
[----:B------:R-:W-:Y:S01]  /*3950*/  IMAD R0, R0, c[0x0][0x1e0], RZ ;  /* 0x0000780000007a24 */ /* 0x000fe200078e02ff */
[----:B------:R-:W-:Y:S02]  /*3960*/  LOP3.LUT R22, R22, 0xf, RZ, 0xc0, !PT ;  /* 0x0000000f16167812 */ /* 0x000fe400078ec0ff */
[----:B------:R-:W-:Y:S01]  /*3970*/  SHF.L.U64.HI R10, R202, 0x1, R243 ;  /* 0x00000001ca0a7819 */ /* 0x000fe200000102f3 */
[----:B------:R-:W-:Y:S01]  /*3980*/  IMAD R0, R234, c[0x0][0x1e4], R0 ;  /* 0x00007900ea007a24 */ /* 0x000fe200078e0200 */
[----:B------:R-:W-:Y:S02]  /*3990*/  IADD3 R17, -R244, 0x10, RZ ;  /* 0x00000010f4117810 */ /* 0x000fe40007ffe1ff */
[----:B------:R-:W-:-:S02]  /*39a0*/  SHF.L.U64.HI R7, R201, 0x1, R242 ;  /* 0x00000001c9077819 */ /* 0x000fc400000102f2 */
[----:B------:R-:W-:Y:S01]  /*39b0*/  LOP3.LUT R17, R17, 0xf, RZ, 0xc0, !PT ;  /* 0x0000000f11117812 */ /* 0x000fe200078ec0ff */
[----:B-1----:R-:W-:-:S04]  /*39c0*/  IMAD.WIDE.U32 R4, R234, c[0x0][0x1e0], RZ ;  /* 0x00007800ea047a25 */ /* 0x002fc800078e00ff */
[----:B------:R-:W-:Y:S01]  /*39d0*/  IMAD.IADD R5, R5, 0x1, R0 ;  /* 0x0000000105057824 */ /* 0x000fe200078e0200 */
[----:B--2---:R-:W-:-:S03]  /*39e0*/  SHF.R.S32.HI R0, RZ, 0x1f, R233 ;  /* 0x0000001fff007819 */ /* 0x004fc600000114e9 */
[----:B------:R-:W-:-:S04]  /*39f0*/  IMAD.WIDE.U32 R4, R233, c[0x0][0x1f0], R4 ;  /* 0x00007c00e9047a25 */ /* 0x000fc800078e0004 */
[----:B------:R-:W-:Y:S01]  /*3a00*/  IMAD R0, R0, c[0x0][0x1f0], RZ ;  /* 0x00007c0000007a24 */ /* 0x000fe200078e02ff */
[----:B------:R-:W-:Y:S02]  /*3a10*/  IADD3 R15, P0, R4, UR16, RZ ;  /* 0x00000010040f7c10 */ /* 0x000fe4000ff1e0ff */
[----:B------:R-:W-:Y:S01]  /*3a20*/  SHF.L.U64.HI R4, R200, 0x1, R241 ;  /* 0x00000001c8047819 */ /* 0x000fe200000102f1 */
[----:B------:R-:W-:-:S05]  /*3a30*/  IMAD R0, R233, c[0x0][0x1f4], R0 ;  /* 0x00007d00e9007a24 */ /* 0x000fca00078e0200 */
[----:B------:R-:W-:Y:S02]  /*3a40*/  IADD3.X R0, R5, UR9, R0, P0, !PT ;  /* 0x0000000905007c10 */ /* 0x000fe400087fe400 */
[C---:B------:R-:W-:Y:S02]  /*3a50*/  LEA R16, P0, R15.reuse, c[0x0][0x1c8], 0x1 ;  /* 0x000072000f107a11 */ /* 0x040fe400078008ff */
[----:B------:R-:W-:Y:S02]  /*3a60*/  SEL R5, RZ, 0x10, P4 ;  /* 0x00000010ff057807 */ /* 0x000fe40002000000 */
[----:B------:R-:W-:Y:S01]  /*3a70*/  LEA.HI.X R15, R15, c[0x0][0x1cc], R0, 0x1, P0 ;  /* 0x000073000f0f7a11 */ /* 0x000fe200000f0c00 */
[----:B------:R-:W1:Y:S01]  /*3a80*/  SHFL.IDX PT, R18, R16, 0x1, 0x181f ;  /* 0x00381f0010127f89 */ /* 0x000e6200000e0000 */
[----:B------:R-:W-:Y:S01]  /*3a90*/  IADD3 R20, -R5, 0x10, RZ ;  /* 0x0000001005147810 */ /* 0x000fe20007ffe1ff */
[----:B------:R-:W-:Y:S02]  /*3aa0*/  IMAD.SHL.U32 R0, R200, 0x2, RZ ;  /* 0x00000002c8007824 */ /* 0x000fe400078e00ff */
[----:B------:R-:W2:Y:S01]  /*3ab0*/  SHFL.IDX PT, R19, R15, 0x1, 0x181f ;  /* 0x00381f000f137f89 */ /* 0x000ea200000e0000 */
[----:B------:R-:W-:-:S03]  /*3ac0*/  LOP3.LUT R20, R20, 0xf, RZ, 0xc0, !PT ;  /* 0x0000000f14147812 */ /* 0x000fc600078ec0ff */
        /* <DEDUP_REMOVED lines=10> */
[----:B---3--:R-:W-:-:S05]  /*3b70*/  IADD3 R50, P0, R16, R12, RZ ;  /* 0x0000000c10327210 */ /* 0x008fca0007f1e0ff */
[----:B----4-:R-:W-:Y:S01]  /*3b80*/  IMAD.X R51, R15, 0x1, R14, P0 ;  /* 0x000000010f337824 */ /* 0x010fe200000e060e */
        /* <DEDUP_REMOVED lines=18> */
.L_x_1056:
[----:B------:R-:W-:Y:S01]  /*3cb0*/  LOP3.LUT R0, R86, 0xffffffe0, RZ, 0xc0, !PT ;  /* 0xffffffe056007812 */ /* 0x000fe200078ec0ff */
[----:B------:R-:W-:Y:S01]  /*3cc0*/  UIADD3 UR21, UR8, 0x1, -UR21 ;  /* 0x0000000108157890 */ /* 0x000fe2000fffe815 */
[----:B------:R-:W-:Y:S01]  /*3cd0*/  LEA.HI R5, R84, R83, RZ, 0x2 ;  /* 0x0000005354057211 */ /* 0x000fe200078f10ff */
[----:B------:R-:W0:Y:S01]  /*3ce0*/  LDGDEPBAR ;  /* 0x00000000000079af */ /* 0x000e220000000000 */
[----:B-1----:R-:W-:Y:S01]  /*3cf0*/  SHF.R.S32.HI R6, RZ, 0x1f, R85 ;  /* 0x0000001fff067819 */ /* 0x002fe20000011455 */
        /* <DEDUP_REMOVED lines=8> */
[----:B------:R-:W-:Y:S01]  /*3d80*/  ULOP3.LUT UR21, URZ, UR21, URZ, 0x33, !UPT ;  /* 0x000000153f157292 */ /* 0x000fe2000f8e333f */
[----:B------:R-:W-:-:S02]  /*3d90*/  LEA.HI R4, R4, R0, RZ, 0x2 ;  /* 0x0000000004047211 */ /* 0x000fc400078f10ff */
[----:B------:R-:W-:Y:S01]  /*3da0*/  LEA.HI R5, R83, R83, RZ, 0x1 ;  /* 0x0000005353057211 */ /* 0x000fe200078f08ff */
[----:B------:R-:W-:Y:S01]  /*3db0*/  IMAD.IADD R85, R85, 0x1, -R6 ;  /* 0x0000000155557824 */ /* 0x000fe200078e0a06 */
[----:B------:R-:W-:Y:S02]  /*3dc0*/  PLOP3.LUT P0, PT, PT, PT, UP2, 0x80, 0x0 ;  /* 0x000000000000781c */ /* 0x000fe40003f0f028 */
[C---:B------:R-:W-:Y:S02]  /*3dd0*/  LEA.HI.SX32 R6, R4.reuse, UR26, 0x1e ;  /* 0x0000001a04067c11 */ /* 0x040fe4000f8ff2ff */
[----:B------:R-:W-:Y:S02]  /*3de0*/  LOP3.LUT R5, R5, 0x1ffffffe, RZ, 0xc0, !PT ;  /* 0x1ffffffe05057812 */ /* 0x000fe400078ec0ff */
[----:B------:R-:W-:Y:S01]  /*3df0*/  LOP3.LUT R237, R4, 0x7ffffffc, RZ, 0xc0, !PT ;  /* 0x7ffffffc04ed7812 */ /* 0x000fe200078ec0ff */
[----:B------:R-:W-:Y:S02]  /*3e00*/  IMAD R6, R85, 0x10, R6 ;  /* 0x0000001055067824 */ /* 0x000fe400078e0206 */
[----:B------:R-:W-:-:S02]  /*3e10*/  IMAD.IADD R5, R83, 0x1, -R5 ;  /* 0x0000000153057824 */ /* 0x000fc400078e0a05 */
[----:B------:R-:W-:Y:S02]  /*3e20*/  IMAD.IADD R237, R0, 0x1, -R237 ;  /* 0x0000000100ed7824 */ /* 0x000fe400078e0aed */
[----:B------:R-:W-:Y:S02]  /*3e30*/  IMAD R236, R5, 0x8, R6 ;  /* 0x0000000805ec7824 */ /* 0x000fe400078e0206 */
[----:B------:R-:W-:Y:S02]  /*3e40*/  IMAD.SHL.U32 R237, R237, 0x2, RZ ;  /* 0x00000002eded7824 */ /* 0x000fe400078e00ff */
[----:B------:R-:W-:Y:S01]  /*3e50*/  @P0 IMAD.HI.U32 R5, R236, c[0x0][0x2c8], RZ ;  /* 0x0000b200ec050a27 */ /* 0x000fe200078e00ff */
[----:B------:R-:W-:Y:S02]  /*3e60*/  PLOP3.LUT P0, PT, PT, PT, UP2, 0x80, 0x0 ;  /* 0x000000000000781c */ /* 0x000fe40003f0f028 */
[----:B------:R-:W-:Y:S01]  /*3e70*/  IADD3 R7, R7, -UR12, -R237 ;  /* 0x8000000c07077c10 */ /* 0x000fe2000fffe8ed */
[----:B------:R-:W-:Y:S01]  /*3e80*/  IMAD.MOV.U32 R9, RZ, RZ, R236 ;  /* 0x000000ffff097224 */ /* 0x000fe200078e00ec */
[----:B------:R-:W-:Y:S01]  /*3e90*/  IADD3 R0, -R237, UR8, -R80 ;  /* 0x00000008ed007c10 */ /* 0x000fe2000fffe950 */
[----:B------:R-:W-:Y:S01]  /*3ea0*/  IMAD.IADD R4, R82, 0x1, R81 ;  /* 0x0000000152047824 */ /* 0x000fe200078e0251 */
[----:B------:R-:W-:-:S02]  /*3eb0*/  IADD3 R8, R7, c[0x0][0x328], RZ ;  /* 0x0000ca0007087a10 */ /* 0x000fc40007ffe0ff */
        /* <DEDUP_REMOVED lines=20> */
.L_x_1059:
[----:B------:R-:W-:-:S04]  /*4000*/  MOV R5, 0x1 ;  /* 0x0000000100057802 */ /* 0x000fc80000000f00 */
[----:B------:R-:W-:-:S13]  /*4010*/  ISETP.NE.AND P0, PT, R5, c[0x0][0x32c], PT ;  /* 0x0000cb0005007a0c */ /* 0x000fda0003f05270 */
[----:B------:R-:W-:-:S05]  /*4020*/  @P0 IMAD.HI.U32 R5, R6, c[0x0][0x330], RZ ;  /* 0x0000cc0006050a27 */ /* 0x000fca00078e00ff */
[----:B------:R-:W-:Y:S02]  /*4030*/  @P0 SHF.R.U32.HI R6, RZ, c[0x0][0x334], R5 ;  /* 0x0000cd00ff060a19 */ /* 0x000fe40000011605 */
.L_x_1060:
[----:B------:R-:W-:Y:S05]  /*4040*/  BSYNC B0 ;  /* 0x0000000000007941 */ /* 0x000fea0003800000 */
.L_x_1058:
[----:B------:R-:W-:-:S04]  /*4050*/  IMAD R6, R6, c[0x0][0x32c], -R80 ;  /* 0x0000cb0006067a24 */ /* 0x000fc800078e0a50 */
[----:B------:R-:W-:-:S05]  /*4060*/  IMAD.IADD R6, R6, 0x1, -R237 ;  /* 0x0000000106067824 */ /* 0x000fca00078e0aed */
[----:B------:R-:W-:Y:S02]  /*4070*/  IADD3 R5, R6, c[0x0][0x32c], RZ ;  /* 0x0000cb0006057a10 */ /* 0x000fe40007ffe0ff */
[----:B------:R-:W-:Y:S02]  /*4080*/  IMNMX R10, R10, R6, !PT ;  /* 0x000000060a0a7217 */ /* 0x000fe40007800200 */
[----:B------:R-:W-:Y:S02]  /*4090*/  IMNMX R11, R11, R5, PT ;  /* 0x000000050b0b7217 */ /* 0x000fe40003800200 */
.L_x_1057:
        /* <DEDUP_REMOVED lines=9> */
[--C-:B-1----:R-:W-:Y:S02]  /*4130*/  IMAD.IADD R8, R8, 0x1, R9.reuse ;  /* 0x0000000108087824 */ /* 0x102fe400078e0209 */
[----:B------:R-:W-:Y:S01]  /*4140*/  IMAD.IADD R7, R7, 0x1, R9 ;  /* 0x0000000107077824 */ /* 0x000fe200078e0209 */
[----:B------:R-:W-:Y:S02]  /*4150*/  ISETP.LT.OR P0, PT, R11, 0x9, P0 ;  /* 0x000000090b00780c */ /* 0x000fe40000701670 */
[----:B------:R-:W-:Y:S02]  /*4160*/  IMNMX R0, R8, R0, PT ;  /* 0x0000000008007217 */ /* 0x000fe40003800200 */
[----:B------:R-:W-:-:S02]  /*4170*/  FSEL R40, R40, -INF , !P0 ;  /* 0xff80000028287808 */ /* 0x000fc40004000000 */
        /* <DEDUP_REMOVED lines=39> */
[----:B------:R-:W-:-:S13]  /*43f0*/  PLOP3.LUT P0, PT, PT, PT, UP1, 0x40, 0x0 ;  /* 0x000000000000781c */ /* 0x000fda0003f0e818 */
        /* <DEDUP_REMOVED lines=13> */
.L_x_1063:
[----:B------:R-:W-:-:S04]  /*44d0*/  MOV R8, 0x1 ;  /* 0x0000000100087802 */ /* 0x000fc80000000f00 */
[----:B------:R-:W-:-:S13]  /*44e0*/  ISETP.NE.AND P0, PT, R8, c[0x0][0x32c], PT ;  /* 0x0000cb0008007a0c */ /* 0x000fda0003f05270 */
[----:B------:R-:W-:-:S05]  /*44f0*/  @P0 IMAD.HI.U32 R8, R9, c[0x0][0x330], RZ ;  /* 0x0000cc0009080a27 */ /* 0x000fca00078e00ff */
[----:B------:R-:W-:Y:S02]  /*4500*/  @P0 SHF.R.U32.HI R9, RZ, c[0x0][0x334], R8 ;  /* 0x0000cd00ff090a19 */ /* 0x000fe40000011608 */
.L_x_1064:
[----:B------:R-:W-:Y:S05]  /*4510*/  BSYNC B0 ;  /* 0x0000000000007941 */ /* 0x000fea0003800000 */
.L_x_1062:
[----:B------:R-:W-:-:S04]  /*4520*/  IMAD R9, R9, c[0x0][0x32c], -R80 ;  /* 0x0000cb0009097a24 */ /* 0x000fc800078e0a50 */
[----:B------:R-:W-:-:S05]  /*4530*/  IMAD.IADD R9, R9, 0x1, -R237 ;  /* 0x0000000109097824 */ /* 0x000fca00078e0aed */
[----:B------:R-:W-:Y:S02]  /*4540*/  IADD3 R8, R9, c[0x0][0x32c], RZ ;  /* 0x0000cb0009087a10 */ /* 0x000fe40007ffe0ff */
[----:B------:R-:W-:Y:S02]  /*4550*/  IMNMX R7, R7, R9, !PT ;  /* 0x0000000907077217 */ /* 0x000fe40007800200 */
[----:B------:R-:W-:Y:S02]  /*4560*/  IMNMX R0, R0, R8, PT ;  /* 0x0000000800007217 */ /* 0x000fe40003800200 */
.L_x_1061:
[----:B------:R-:W-:Y:S01]  /*4570*/  ISETP.GT.AND P0, PT, R7, 0x8, P1 ;  /* 0x000000080700780c */ /* 0x000fe20000f04270 */
[----:B------:R-:W-:Y:S01]  /*4580*/  IMAD.SHL.U32 R227, R4, 0x2, RZ ;  /* 0x0000000204e37824 */ /* 0x000fe200078e00ff */
[----:B------:R-:W-:Y:S01]  /*4590*/  FMNMX.FTZ R11, R44, R45, !PT ;  /* 0x0000002d2c0b7209 */ /* 0x000fe20007810000 */
[----:B------:R-:W-:Y:S01]  /*45a0*/  @UP2 USHF.L.U32 UR27, UR27, 0x7, URZ ;  /* 0x000000071b1b2899 */ /* 0x000fe2000800063f */
        /* <DEDUP_REMOVED lines=9> */
[----:B------:R-:W-:Y:S01]  /*4640*/  ULDC.64 UR4, c[0x0][0x2c8] ;  /* 0x0000b20000047ab9 */ /* 0x000fe20000000a00 */
[----:B------:R-:W-:Y:S01]  /*4650*/  ISETP.LT.OR P0, PT, R0, 0xa, P0 ;  /* 0x0000000a0000780c */ /* 0x000fe20000701670 */
[----:B------:R-:W-:Y:S01]  /*4660*/  LDSM.16.MT88.4 R156, [R227+0x100] ;  /* 0x00010000e39c783b */ /* 0x000fe20000004200 */
[----:B------:R-:W-:Y:S01]  /*4670*/  FMNMX.FTZ R11, R6, R11, !PT ;  /* 0x0000000b060b7209 */ /* 0x000fe20007810000 */
[----:B------:R-:W-:Y:S01]  /*4680*/  UIMAD.WIDE.U32 UR28, UR27, UR4, URZ ;  /* 0x000000041b1c72a5 */ /* 0x000fe2000f8e003f */
[----:B------:R-:W-:Y:S01]  /*4690*/  FSEL R43, R43, -INF , !P0 ;  /* 0xff8000002b2b7808 */ /* 0x000fe20004000000 */
[----:B------:R-:W-:Y:S01]  /*46a0*/  LDSM.16.MT88.4 R144, [R221+0x100] ;  /* 0x00010000dd90783b */ /* 0x000fe20000004200 */
[----:B------:R-:W-:Y:S01]  /*46b0*/  ISETP.GT.AND P0, PT, R7, 0x10, P1 ;  /* 0x000000100700780c */ /* 0x000fe20000f04270 */
[----:B------:R-:W-:Y:S01]  /*46c0*/  UIADD3 UR22, UR22, -0x2, URZ ;  /* 0xfffffffe16167890 */ /* 0x000fe2000fffe03f */
[----:B------:R-:W-:Y:S01]  /*46d0*/  FMNMX.FTZ R11, R5, R11, !PT ;  /* 0x0000000b050b7209 */ /* 0x000fe20007810000 */
[----:B------:R-:W-:Y:S01]  /*46e0*/  LDSM.16.MT88.4 R152, [R220+0x100] ;  /* 0x00010000dc98783b */ /* 0x000fe20000004200 */
[----:B------:R-:W-:Y:S01]  /*46f0*/  ISETP.LT.OR P0, PT, R0, 0x11, P0 ;  /* 0x000000110000780c */ /* 0x000fe20000701670 */
[----:B------:R-:W-:Y:S01]  /*4700*/  @UP2 UMOV UR27, UR29 ;  /* 0x0000001d001b2c82 */ /* 0x000fe20008000000 */
[----:B------:R-:W-:Y:S01]  /*4710*/  FMNMX.FTZ R11, R32, R11, !PT ;  /* 0x0000000b200b7209 */ /* 0x000fe20007810000 */
[----:B------:R-:W-:Y:S01]  /*4720*/  LDSM.16.MT88.4 R48, [R222+0x2100] ;  /* 0x00210000de30783b */ /* 0x000fe20000004200 */
[----:B------:R-:W-:Y:S01]  /*4730*/  FSEL R10, R38, -INF , !P0 ;  /* 0xff800000260a7808 */ /* 0x000fe20004000000 */
[----:B------:R-:W-:Y:S01]  /*4740*/  @UP2 USHF.R.U32.HI UR26, URZ, UR5, UR27 ;  /* 0x000000053f1a2299 */ /* 0x000fe2000801161b */
[----:B------:R-:W-:Y:S01]  /*4750*/  ISETP.GT.AND P0, PT, R7, 0x11, P1 ;  /* 0x000000110700780c */ /* 0x000fe20000f04270 */
[----:B------:R-:W-:Y:S01]  /*4760*/  LDSM.16.MT88.4 R56, [R221+0x2100] ;  /* 0x00210000dd38783b */ /* 0x000fe20000004200 */
[----:B------:R-:W-:Y:S01]  /*4770*/  FMNMX.FTZ R11, R33, R11, !PT ;  /* 0x0000000b210b7209 */ /* 0x000fe20007810000 */
[----:B------:R-:W-:Y:S01]  /*4780*/  UIADD3 UR4, UR23, UR26, URZ ;  /* 0x0000001a17047290 */ /* 0x000fe2000fffe03f */
[----:B------:R-:W-:Y:S01]  /*4790*/  ISETP.LT.OR P0, PT, R0, 0x12, P0 ;  /* 0x000000120000780c */ /* 0x000fe20000701670 */
[----:B------:R-:W-:Y:S01]  /*47a0*/  LDSM.16.MT88.4 R64, [R220+0x2100] ;  /* 0x00210000dc40783b */ /* 0x000fe20000004200 */
[----:B------:R-:W-:Y:S01]  /*47b0*/  FMNMX.FTZ R11, R180, R11, !PT ;  /* 0x0000000bb40b7209 */ /* 0x000fe20007810000 */
[----:B------:R-:W-:Y:S01]  /*47c0*/  ULDC UR23, c[0x0][0x328] ;  /* 0x0000ca0000177ab9 */ /* 0x000fe20000000800 */
[----:B------:R-:W-:Y:S01]  /*47d0*/  FSEL R9, R39, -INF , !P0 ;  /* 0xff80000027097808 */ /* 0x000fe20004000000 */
[----:B------:R-:W-:Y:S01]  /*47e0*/  LDSM.16.MT88.4 R80, [R222+0x4100] ;  /* 0x00410000de50783b */ /* 0x000fe20000004200 */
[----:B------:R-:W-:Y:S01]  /*47f0*/  ISETP.GT.AND P0, PT, R7, 0x18, P1 ;  /* 0x000000180700780c */ /* 0x000fe20000f04270 */
[----:B------:R-:W-:Y:S01]  /*4800*/  UIADD3 UR23, UR4, UR23, URZ ;  /* 0x0000001704177290 */ /* 0x000fe2000fffe03f */
[----:B------:R-:W-:Y:S01]  /*4810*/  FMNMX.FTZ R11, R181, R11, !PT ;  /* 0x0000000bb50b7209 */ /* 0x000fe20007810000 */
[----:B------:R-:W-:Y:S01]  /*4820*/  LDSM.16.MT88.4 R88, [R221+0x4100] ;  /* 0x00410000dd58783b */ /* 0x000fe20000004200 */
[----:B------:R-:W-:-:S02]  /*4830*/  ISETP.LT.OR P0, PT, R0, 0x19, P0 ;  /* 0x000000190000780c */ /* 0x000fc40000701670 */
[----:B------:R-:W-:Y:S01]  /*4840*/  FMNMX.FTZ R11, R182, R11, !PT ;  /* 0x0000000bb60b7209 */ /* 0x000fe20007810000 */
[----:B------:R-:W-:Y:S01]  /*4850*/  LDSM.16.MT88.4 R96, [R220+0x4100] ;  /* 0x00410000dc60783b */ /* 0x000fe20000004200 */
[----:B------:R-:W-:Y:S02]  /*4860*/  FSEL R8, R34, -INF , !P0 ;  /* 0xff80000022087808 */ /* 0x000fe40004000000 */
[----:B------:R-:W-:Y:S01]  /*4870*/  ISETP.GT.AND P0, PT, R7, 0x19, P1 ;  /* 0x000000190700780c */ /* 0x000fe20000f04270 */
[----:B------:R-:W-:Y:S01]  /*4880*/  LDSM.16.MT88.4 R104, [R227+0x6100] ;  /* 0x00610000e368783b */ /* 0x000fe20000004200 */
[----:B------:R-:W-:Y:S02]  /*4890*/  FMNMX.FTZ R11, R183, R11, !PT ;  /* 0x0000000bb70b7209 */ /* 0x000fe40007810000 */
        /* <DEDUP_REMOVED lines=9> */
[----:B------:R-:W-:Y:S02]  /*4930*/  FMNMX.FTZ R11, R167, R11, !PT ;  /* 0x0000000ba70b7209 */ /* 0x000fe40007810000 */
[----:B------:R-:W-:-:S02]  /*4940*/  FSEL R187, R30, -INF , !P0 ;  /* 0xff8000001ebb7808 */ /* 0x000fc40004000000 */
[----:B------:R-:W-:Y:S02]  /*4950*/  ISETP.GT.AND P0, PT, R7, 0x21, P1 ;  /* 0x000000210700780c */ /* 0x000fe40000f04270 */
[----:B------:R-:W-:Y:S02]  /*4960*/  FMNMX.FTZ R11, R165, R11, !PT ;  /* 0x0000000ba50b7209 */ /* 0x000fe40007810000 */
[----:B------:R-:W-:-:S03]  /*4970*/  ISETP.LT.OR P0, PT, R0, 0x22, P0 ;  /* 0x000000220000780c */ /* 0x000fc60000701670 */
[----:B------:R-:W1:Y:S01]  /*4980*/  SHFL.BFLY PT, R12, R11, 0x2, 0x1f ;  /* 0x0c401f000b0c7f89 */ /* 0x000e6200000e0000 */
[----:B------:R-:W-:Y:S02]  /*4990*/  FSEL R189, R31, -INF , !P0 ;  /* 0xff8000001fbd7808 */ /* 0x000fe40004000000 */
[----:B------:R-:W-:Y:S01]  /*49a0*/  ISETP.GT.AND P0, PT, R7, 0x28, P1 ;  /* 0x000000280700780c */ /* 0x000fe20000f04270 */
[----:B------:R-:W-:Y:S03]  /*49b0*/  LDSM.16.MT88.4 R28, [R221+0x900] ;  /* 0x00090000dd1c783b */ /* 0x000fe60000004200 */
        /* <DEDUP_REMOVED lines=13> */
[----:B------:R-:W-:Y:S01]  /*4a90*/  ISETP.GT.AND P0, PT, R7, 0x1, P1 ;  /* 0x000000010700780c */ /* 0x000fe20000f04270 */
[----:B------:R-:W-:Y:S03]  /*4aa0*/  LDSM.16.MT88.4 R72, [R227+0x4100] ;  /* 0x00410000e348783b */ /* 0x000fe60000004200 */
        /* <DEDUP_REMOVED lines=12> */
[----:B------:R-:W-:Y:S02]  /*4b70*/  FMNMX.FTZ R14, R10, R14, !PT ;  /* 0x0000000e0a0e7209 */ /* 0x000fe40007810000 */
[----:B------:R-:W-:Y:S02]  /*4b80*/  ISETP.LT.OR P0, PT, R0, 0x3a, P0 ;  /* 0x0000003a0000780c */ /* 0x000fe40000701670 */
[----:B------:R-:W-:Y:S02]  /*4b90*/  FMNMX.FTZ R14, R9, R14, !PT ;  /* 0x0000000e090e7209 */ /* 0x000fe40007810000 */
[----:B------:R-:W-:-:S02]  /*4ba0*/  FSEL R184, R71, -INF , !P0 ;  /* 0xff80000047b87808 */ /* 0x000fc40004000000 */
        /* <DEDUP_REMOVED lines=9> */
[----:B------:R-:W-:Y:S02]  /*4c40*/  FMNMX.FTZ R7, R184, R0, !PT ;  /* 0x00000000b8077209 */ /* 0x000fe40007810000 */
        /* <DEDUP_REMOVED lines=18> */
[----:B------:R-:W-:Y:S01]  /*4d70*/  LDSM.16.MT88.4 R32, [R227+0x900] ;  /* 0x00090000e320783b */ /* 0x000fe20000004200 */
[--C-:B------:R-:W-:Y:S01]  /*4d80*/  FFMA.FTZ R180, R180, c[0x0][0x2d0], -R166.reuse ;  /* 0x0000b400b4b47a23 */ /* 0x100fe200000108a6 */
[----:B-1----:R-:W-:Y:S01]  /*4d90*/  FMNMX.FTZ R12, R12, R7, !PT ;  /* 0x000000070c0c7209 */ /* 0x002fe20007810000 */
[--C-:B------:R-:W-:Y:S01]  /*4da0*/  FFMA.FTZ R181, R181, c[0x0][0x2d0], -R166.reuse ;  /* 0x0000b400b5b57a23 */ /* 0x100fe200000108a6 */
[----:B------:R-:W-:Y:S01]  /*4db0*/  LDSM.16.MT88.4 R4, [R220+0x6100] ;  /* 0x00610000dc04783b */ /* 0x000fe20000004200 */
        /* <DEDUP_REMOVED lines=14> */
[----:B------:R-:W-:-:S02]  /*4ea0*/  FFMA.FTZ R175, R42, c[0x0][0x2d0], -R186 ;  /* 0x0000b4002aaf7a23 */ /* 0x000fc400000108ba */
[--C-:B------:R-:W-:Y:S01]  /*4eb0*/  FFMA.FTZ R169, R43, c[0x0][0x2d0], -R186.reuse ;  /* 0x0000b4002ba97a23 */ /* 0x100fe200000108ba */
[----:B------:R-:W-:Y:S01]  /*4ec0*/  MUFU.EX2 R172, R172 ;  /* 0x000000ac00ac7308 */ /* 0x000fe20000000800 */
[----:B------:R-:W2:Y:S01]  /*4ed0*/  LDSM.16.MT88.4 R40, [R227+0x2100] ;  /* 0x00210000e328783b */ /* 0x000ea20000004200 */
[--C-:B------:R-:W-:Y:S02]  /*4ee0*/  FFMA.FTZ R168, R10, c[0x0][0x2d0], -R186.reuse ;  /* 0x0000b4000aa87a23 */ /* 0x100fe400000108ba */
[--C-:B------:R-:W-:Y:S02]  /*4ef0*/  FFMA.FTZ R14, R9, c[0x0][0x2d0], -R186.reuse ;  /* 0x0000b400090e7a23 */ /* 0x100fe400000108ba */
[--C-:B------:R-:W-:Y:S02]  /*4f00*/  FFMA.FTZ R3, R8, c[0x0][0x2d0], -R186.reuse ;  /* 0x0000b40008037a23 */ /* 0x100fe400000108ba */
[----:B------:R-:W3:Y:S01]  /*4f10*/  MUFU.EX2 R174, R174 ;  /* 0x000000ae00ae7308 */ /* 0x000ee20000000800 */
[----:B------:R-:W4:Y:S01]  /*4f20*/  LDSM.16.MT88.4 R8, [R222+0x900] ;  /* 0x00090000de08783b */ /* 0x000f220000004200 */
[----:B-1----:R-:W-:Y:S01]  /*4f30*/  F2FP.BF16.PACK_AB R130, R173, R177 ;  /* 0x000000b1ad82723e */ /* 0x002fe200000010ff */
[----:B------:R-:W-:-:S02]  /*4f40*/  FFMA.FTZ R2, R16, c[0x0][0x2d0], -R186 ;  /* 0x0000b40010027a23 */ /* 0x000fc400000108ba */
[----:B------:R-:W1:Y:S01]  /*4f50*/  LDSM.16.MT88.4 R16, [R222+0x2900] ;  /* 0x00290000de10783b */ /* 0x000e620000004200 */
[--C-:B------:R-:W-:Y:S02]  /*4f60*/  FFMA.FTZ R187, R187, c[0x0][0x2d0], -R186.reuse ;  /* 0x0000b400bbbb7a23 */ /* 0x100fe400000108ba */
[----:B------:R-:W-:Y:S01]  /*4f70*/  MUFU.EX2 R175, R175 ;  /* 0x000000af00af7308 */ /* 0x000fe20000000800 */
[--C-:B------:R-:W-:Y:S02]  /*4f80*/  FFMA.FTZ R189, R189, c[0x0][0x2d0], -R186.reuse ;  /* 0x0000b400bdbd7a23 */ /* 0x100fe400000108ba */
[--C-:B------:R-:W-:Y:S02]  /*4f90*/  FFMA.FTZ R190, R190, c[0x0][0x2d0], -R186.reuse ;  /* 0x0000b400bebe7a23 */ /* 0x100fe400000108ba */
[----:B------:R-:W-:Y:S02]  /*4fa0*/  FFMA.FTZ R191, R191, c[0x0][0x2d0], -R186 ;  /* 0x0000b400bfbf7a23 */ /* 0x000fe400000108ba */
[----:B------:R-:W-:Y:S01]  /*4fb0*/  FFMA.FTZ R240, R165, c[0x0][0x2d0], -R166 ;  /* 0x0000b400a5f07a23 */ /* 0x000fe200000108a6 */
[----:B------:R-:W5:Y:S01]  /*4fc0*/  MUFU.EX2 R169, R169 ;  /* 0x000000a900a97308 */ /* 0x000f620000000800 */
[----:B---3--:R-:W-:Y:S01]  /*4fd0*/  F2FP.BF16.PACK_AB R129, R174, R172 ;  /* 0x000000acae81723e */ /* 0x008fe200000010ff */
[----:B------:R-:W-:-:S02]  /*4fe0*/  FFMA.FTZ R195, R164, c[0x0][0x2d0], -R186 ;  /* 0x0000b400a4c37a23 */ /* 0x000fc400000108ba */
[--C-:B------:R-:W-:Y:S01]  /*4ff0*/  FFMA.FTZ R188, R188, c[0x0][0x2d0], -R186.reuse ;  /* 0x0000b400bcbc7a23 */ /* 0x100fe200000108ba */
[----:B------:R-:W-:Y:S01]  /*5000*/  LDSM.16.MT88.4 R164, [R227+0x1900] ;  /* 0x00190000e3a4783b */ /* 0x000fe20000004200 */
[--C-:B------:R-:W-:Y:S02]  /*5010*/  FFMA.FTZ R185, R185, c[0x0][0x2d0], -R186.reuse ;  /* 0x0000b400b9b97a23 */ /* 0x100fe400000108ba */
[----:B------:R-:W-:Y:S01]  /*5020*/  MUFU.EX2 R176, R176 ;  /* 0x000000b000b07308 */ /* 0x000fe20000000800 */
[----:B------:R-:W-:Y:S02]  /*5030*/  FFMA.FTZ R239, R184, c[0x0][0x2d0], -R186 ;  /* 0x0000b400b8ef7a23 */ /* 0x000fe400000108ba */
[----:B------:R-:W-:Y:S02]  /*5040*/  FADD.FTZ R178, R179, R178 ;  /* 0x000000b2b3b27221 */ /* 0x000fe40000010000 */
[----:B------:R-:W-:Y:S02]  /*5050*/  FADD.FTZ R172, R172, R174 ;  /* 0x000000aeacac7221 */ /* 0x000fe40000010000 */
[----:B------:R-:W-:Y:S01]  /*5060*/  FADD.FTZ R177, R177, R178 ;  /* 0x000000b2b1b17221 */ /* 0x000fe20000010000 */
[----:B-----5:R-:W-:Y:S01]  /*5070*/  F2FP.BF16.PACK_AB R131, R169, R175 ;  /* 0x000000afa983723e */ /* 0x020fe200000010ff */
[----:B------:R-:W3:Y:S01]  /*5080*/  MUFU.EX2 R171, R171 ;  /* 0x000000ab00ab7308 */ /* 0x000ee20000000800 */
[----:B------:R-:W-:-:S02]  /*5090*/  FADD.FTZ R175, R175, R172 ;  /* 0x000000acafaf7221 */ /* 0x000fc40000010000 */
[----:B------:R-:W-:Y:S02]  /*50a0*/  FADD.FTZ R177, R173, R177 ;  /* 0x000000b1adb17221 */ /* 0x000fe40000010000 */
        /* <DEDUP_REMOVED lines=11> */
[C---:B--2---:R-:W-:Y:S02]  /*5160*/  HMMA.16816.F32.BF16 R36, R128.reuse, R40, RZ ;  /* 0x000000288024723c */ /* 0x044fe400000418ff */
[----:B------:R-:W2:Y:S06]  /*5170*/  MUFU.EX2 R2, R2 ;  /* 0x0000000200027308 */ /* 0x000eac0000000800 */
        /* <DEDUP_REMOVED lines=49> */
[----:B--2---:R-:W-:Y:S01]  /*5490*/  F2FP.BF16.PACK_AB R7, R2, R3 ;  /* 0x000000030207723e */ /* 0x004fe200000010ff */
[----:B------:R-:W-:Y:S02]  /*54a0*/  FADD.FTZ R170, R170, R176 ;  /* 0x000000b0aaaa7221 */ /* 0x000fe40000010000 */
[----:B------:R-:W-:Y:S02]  /*54b0*/  FADD.FTZ R3, R3, R168 ;  /* 0x000000a803037221 */ /* 0x000fe40000010000 */
[----:B------:R-:W-:-:S02]  /*54c0*/  FADD.FTZ R170, R15, R170 ;  /* 0x000000aa0faa7221 */ /* 0x000fc40000010000 */
[----:B----4-:R-:W-:Y:S01]  /*54d0*/  HMMA.16816.F32.BF16 R132, R4, R8, R132 ;  /* 0x000000080484723c */ /* 0x010fe20000041884 */
        /* <DEDUP_REMOVED lines=10> */
[C---:B--2---:R-:W-:Y:S08]  /*5580*/  HMMA.16816.F32.BF16 R52, R4.reuse, R8, R52 ;  /* 0x000000080434723c */ /* 0x044ff00000041834 */
[C---:B------:R-:W-:Y:S01]  /*5590*/  HMMA.16816.F32.BF16 R56, R4.reuse, R10, R56 ;  /* 0x0000000a0438723c */ /* 0x040fe20000041838 */
[----:B------:R-:W2:Y:S07]  /*55a0*/  LDSM.16.MT88.4 R8, [R220+0x4900] ;  /* 0x00490000dc08783b */ /* 0x000eae0000004200 */
[C---:B-1----:R-:W-:Y:S08]  /*55b0*/  HMMA.16816.F32.BF16 R84, R4.reuse, R16, R84 ;  /* 0x000000100454723c */ /* 0x042ff00000041854 */
[C---:B------:R-:W-:Y:S01]  /*55c0*/  HMMA.16816.F32.BF16 R88, R4.reuse, R18, R88 ;  /* 0x000000120458723c */ /* 0x040fe20000041858 */
[----:B------:R-:W1:Y:S07]  /*55d0*/  LDSM.16.MT88.4 R16, [R221+0x6900] ;  /* 0x00690000dd10783b */ /* 0x000e6e0000004200 */
        /* <DEDUP_REMOVED lines=45> */
[----:B------:R-:W-:Y:S01]  /*58b0*/  HMMA.16816.F32.BF16 R40, R4, R18, R40 ;  /* 0x000000120428723c */ /* 0x000fe20000041828 */
[----:B------:R-:W1:Y:S01]  /*58c0*/  LDSM.16.MT88.4 R16, [R221+0x5100] ;  /* 0x00510000dd10783b */ /* 0x000e620000004200 */
[----:B------:R-:W-:-:S04]  /*58d0*/  FADD.FTZ R190, R195, R190 ;  /* 0x000000bec3be7221 */ /* 0x000fc80000010000 */
[----:B------:R-:W-:Y:S02]  /*58e0*/  FADD.FTZ R190, R188, R190 ;  /* 0x000000bebcbe7221 */ /* 0x000fe40000010000 */
        /* <DEDUP_REMOVED lines=17> */
[----:B------:R-:W5:Y:S07]  /*5a00*/  LDSM.16.MT88.4 R32, [R227+0x5100] ;  /* 0x00510000e320783b */ /* 0x000f6e0000004200 */
[C---:B------:R-:W-:Y:S08]  /*5a10*/  HMMA.16816.F32.BF16 R148, R4.reuse, R28, R148 ;  /* 0x0000001c0494723c */ /* 0x040ff00000041894 */
        /* <DEDUP_REMOVED lines=36> */
[----:B------:R-:W-:-:S07]  /*5c60*/  FADD.FTZ R240, R240, R193 ;  /* 0x000000c1f0f07221 */ /* 0x000fce0000010000 */
[C---:B------:R-:W-:Y:S01]  /*5c70*/  HMMA.16816.F32.BF16 R40, R4.reuse, R18, R40 ;  /* 0x000000120428723c */ /* 0x040fe20000041828 */
[----:B------:R-:W1:Y:S07]  /*5c80*/  LDSM.16.MT88.4 R16, [R227+0x5900] ;  /* 0x00590000e310783b */ /* 0x000e6e0000004200 */
[C---:B--2---:R-:W-:Y:S08]  /*5c90*/  HMMA.16816.F32.BF16 R52, R4.reuse, R8, R52 ;  /* 0x000000080434723c */ /* 0x044ff00000041834 */
[C---:B------:R-:W-:Y:S01]  /*5ca0*/  HMMA.16816.F32.BF16 R56, R4.reuse, R10, R56 ;  /* 0x0000000a0438723c */ /* 0x040fe20000041838 */
[----:B------:R-:W2:Y:S07]  /*5cb0*/  LDSM.16.MT88.4 R8, [R227+0x7900] ;  /* 0x00790000e308783b */ /* 0x000eae0000004200 */
        /* <DEDUP_REMOVED lines=49> */
.L_x_1066:
[----:B------:R-:W-:Y:S02]  /*5fd0*/  UMOV UR5, 0x1 ;  /* 0x0000000100057882 */ /* 0x000fe40000000000 */
[----:B------:R-:W-:Y:S02]  /*5fe0*/  ULDC UR4, c[0x0][0x32c] ;  /* 0x0000cb0000047ab9 */ /* 0x000fe40000000800 */
[----:B------:R-:W-:-:S03]  /*5ff0*/  UISETP.NE.AND UP0, UPT, UR5, UR4, UPT ;  /* 0x000000040500728c */ /* 0x000fc6000bf05270 */
[----:B------:R-:W-:Y:S02]  /*6000*/  ULDC.64 UR4, c[0x0][0x330] ;  /* 0x0000cc0000047ab9 */ /* 0x000fe40000000a00 */
[----:B------:R-:W-:-:S07]  /*6010*/  UIMAD.WIDE.U32 UR28, UR26, UR4, URZ ;  /* 0x000000041a1c72a5 */ /* 0x000fce000f8e003f */
[----:B------:R-:W-:Y:S02]  /*6020*/  @UP0 UMOV UR27, UR29 ;  /* 0x0000001d001b0c82 */ /* 0x000fe40008000000 */
[----:B------:R-:W-:Y:S02]  /*6030*/  @UP0 USHF.R.U32.HI UR26, URZ, UR5, UR27 ;  /* 0x000000053f1a0299 */ /* 0x000fe4000801161b */
.L_x_1067:
[----:B------:R-:W-:Y:S02]  /*6040*/  ULDC UR4, c[0x0][0x32c] ;  /* 0x0000cb0000047ab9 */ /* 0x000fe40000000800 */
[----:B------:R-:W-:-:S04]  /*6050*/  UIMAD UR4, UR26, UR4, UR4 ;  /* 0x000000041a0472a4 */ /* 0x000fc8000f8e0204 */
[----:B------:R-:W-:-:S04]  /*6060*/  UISETP.LT.AND UP0, UPT, UR23, UR4, UPT ;  /* 0x000000041700728c */ /* 0x000fc8000bf01270 */
[----:B------:R-:W-:-:S04]  /*6070*/  USEL UR23, UR23, UR4, UP0 ;  /* 0x0000000417177287 */ /* 0x000fc80008000000 */
.L_x_1065:
        /* <DEDUP_REMOVED lines=18> */
.L_x_1079:
        /* <DEDUP_REMOVED lines=25> */
[----:B------:R-:W-:Y:S01]  /*6330*/  IMAD R0, R233, c[0x0][0x21c], R0 ;  /* 0x00008700e9007a24 */ /* 0x000fe200078e0200 */
[----:B------:R-:W-:Y:S01]  /*6340*/  IADD3 R14, -R244, 0x10, RZ ;  /* 0x00000010f40e7810 */ /* 0x000fe20007ffe1ff */
[----:B------:R-:W-:Y:S01]  /*6350*/  IMAD.IADD R7, R7, 0x1, R4 ;  /* 0x0000000107077824 */ /* 0x000fe200078e0204 */
[----:B------:R-:W-:Y:S02]  /*6360*/  SHF.L.U64.HI R4, R200, 0x1, R241 ;  /* 0x00000001c8047819 */ /* 0x000fe400000102f1 */
[----:B------:R-:W-:Y:S01]  /*6370*/  LOP3.LUT R14, R14, 0xf, RZ, 0xc0, !PT ;  /* 0x0000000f0e0e7812 */ /* 0x000fe200078ec0ff */
[----:B------:R-:W-:Y:S05]  /*6380*/  IMAD.WIDE.U32 R6, R233, c[0x0][0x218], R6 ;  /* 0x00008600e9067a25 */ /* 0x000fea00078e0006 */
[----:B------:R-:W-:Y:S04]  /*6390*/  IADD3 R5, P0, R6, UR24, RZ ;  /* 0x0000001806057c10 */ /* 0x000fe8000ff1e0ff */
[----:B------:R-:W-:Y:S02]  /*63a0*/  IADD3.X R0, R7, UR20, R0, P0, !PT ;  /* 0x0000001407007c10 */ /* 0x000fe400087fe400 */
[C---:B------:R-:W-:Y:S04]  /*63b0*/  LEA R6, P0, R5.reuse, c[0x0][0x1f8], 0x1 ;  /* 0x00007e0005067a11 */ /* 0x040fe800078008ff */
[----:B------:R-:W-:Y:S01]  /*63c0*/  LEA.HI.X R5, R5, c[0x0][0x1fc], R0, 0x1, P0 ;  /* 0x00007f0005057a11 */ /* 0x000fe200000f0c00 */
[----:B------:R-:W5:Y:S01]  /*63d0*/  SHFL.IDX PT, R7, R6, 0x1, 0x181f ;  /* 0x00381f0006077f89 */ /* 0x000f6200000e0000 */
[----:B------:R-:W-:Y:S03]  /*63e0*/  IMAD.SHL.U32 R0, R200, 0x2, RZ ;  /* 0x00000002c8007824 */ /* 0x000fe600078e00ff */
[----:B------:R-:W4:Y:S04]  /*63f0*/  SHFL.IDX PT, R12, R5, 0x1, 0x181f ;  /* 0x00381f00050c7f89 */ /* 0x000f2800000e0000 */
[----:B------:R-:W3:Y:S04]  /*6400*/  SHFL.IDX PT, R6, R6, RZ, 0x181f ;  /* 0x00181fff06067589 */ /* 0x000ee800000e0000 */
[----:B------:R-:W2:Y:S01]  /*6410*/  SHFL.IDX PT, R5, R5, RZ, 0x181f ;  /* 0x00181fff05057589 */ /* 0x000ea200000e0000 */
[-C--:B-----5:R-:W-:Y:S04]  /*6420*/  IADD3 R22, P1, P0, R22, R7.reuse, R249 ;  /* 0x0000000716167210 */ /* 0x0a0fe8000783e0f9 */
[-C--:B----4-:R-:W-:Y:S02]  /*6430*/  IADD3.X R23, RZ, R12.reuse, R250, P1, P0 ;  /* 0x0000000cff177210 */ /* 0x090fe40000fe04fa */
[-C--:B------:R-:W-:Y:S04]  /*6440*/  IADD3 R20, P1, P0, R20, R7.reuse, R246 ;  /* 0x0000000714147210 */ /* 0x080fe8000783e0f6 */
[-CC-:B------:R-:W-:Y:S02]  /*6450*/  IADD3.X R21, RZ, R12.reuse, R247.reuse, P1, P0 ;  /* 0x0000000cff157210 */ /* 0x180fe40000fe04f7 */
[----:B------:R-:W-:Y:S04]  /*6460*/  IADD3 R14, P1, P0, R14, R7, R0 ;  /* 0x000000070e0e7210 */ /* 0x000fe8000783e000 */
[--C-:B------:R-:W-:Y:S02]  /*6470*/  IADD3.X R15, RZ, R12, R4.reuse, P1, P0 ;  /* 0x0000000cff0f7210 */ /* 0x100fe40000fe0404 */
[C---:B---3--:R-:W-:Y:S05]  /*6480*/  IADD3 R28, P0, R6.reuse, R0, RZ ;  /* 0x00000000061c7210 */ /* 0x048fea0007f1e0ff */
        /* <DEDUP_REMOVED lines=22> */
.L_x_1069:
        /* <DEDUP_REMOVED lines=204> */
[----:B------:R-:W-:Y:S01]  /*72b0*/  ISETP.NE.AND P1, PT, R232, 0x1, PT ;  /* 0x00000001e800780c */ /* 0x000fe20003f25270 */
[----:B------:R-:W-:Y:S01]  /*72c0*/  ULEA UR5, UR22, UR11, 0x6 ;  /* 0x0000000b16057291 */ /* 0x000fe2000f8e303f */
[----:B------:R-:W-:Y:S01]  /*72d0*/  IADD3 R174, -R248, 0x10, RZ ;  /* 0x00000010f8ae7810 */ /* 0x000fe20007ffe1ff */
[----:B------:R-:W-:Y:S01]  /*72e0*/  IMAD.MOV.U32 R233, RZ, RZ, RZ ;  /* 0x000000ffffe97224 */ /* 0x000fe200078e00ff */
[----:B------:R-:W-:Y:S02]  /*72f0*/  IADD3 R172, -R245, 0x10, RZ ;  /* 0x00000010f5ac7810 */ /* 0x000fe40007ffe1ff */
[----:B------:R-:W-:Y:S01]  /*7300*/  LOP3.LUT R174, R174, 0xf, RZ, 0xc0, !PT ;  /* 0x0000000faeae7812 */ /* 0x000fe200078ec0ff */
[----:B------:R-:W-:Y:S01]  /*7310*/  IMAD.U32 R234, RZ, RZ, UR5 ;  /* 0x00000005ffea7e24 */ /* 0x000fe2000f8e00ff */
[----:B------:R-:W-:Y:S02]  /*7320*/  LOP3.LUT R172, R172, 0xf, RZ, 0xc0, !PT ;  /* 0x0000000facac7812 */ /* 0x000fe400078ec0ff */
[----:B------:R-:W-:Y:S02]  /*7330*/  IADD3 R170, -R244, 0x10, RZ ;  /* 0x00000010f4aa7810 */ /* 0x000fe40007ffe1ff */
[----:B------:R-:W-:Y:S02]  /*7340*/  IADD3 R234, R234, -0x40, R235 ;  /* 0xffffffc0eaea7810 */ /* 0x000fe40007ffe0eb */
[----:B------:R-:W-:Y:S03]  /*7350*/  LOP3.LUT R170, R170, 0xf, RZ, 0xc0, !PT ;  /* 0x0000000faaaa7812 */ /* 0x000fe600078ec0ff */
        /* <DEDUP_REMOVED lines=11> */
[----:B------:R1:W2:Y:S04]  /*7410*/  @!P2 LDG.E R233, [R164.64] ;  /* 0x00000012a4e9a981 */ /* 0x0002a8000c1e1900 */
[----:B------:R-:W-:Y:S04]  /*7420*/  IMAD R0, R0, c[0x0][0x1e0], RZ ;  /* 0x0000780000007a24 */ /* 0x000fe800078e02ff */
[----:B------:R-:W-:Y:S04]  /*7430*/  IMAD R0, R234, c[0x0][0x1e4], R0 ;  /* 0x00007900ea007a24 */ /* 0x000fe800078e0200 */
[----:B------:R-:W-:Y:S01]  /*7440*/  IMAD.IADD R167, R167, 0x1, R0 ;  /* 0x00000001a7a77824 */ /* 0x000fe200078e0200 */
[----:B-1----:R-:W-:Y:S02]  /*7450*/  SHF.L.U64.HI R164, R200, 0x1, R241 ;  /* 0x00000001c8a47819 */ /* 0x002fe400000102f1 */
[----:B--2---:R-:W-:Y:S01]  /*7460*/  SHF.R.S32.HI R165, RZ, 0x1f, R233 ;  /* 0x0000001fffa57819 */ /* 0x004fe200000114e9 */
[----:B------:R-:W-:Y:S04]  /*7470*/  IMAD.WIDE.U32 R166, R233, c[0x0][0x1f0], R166 ;  /* 0x00007c00e9a67a25 */ /* 0x000fe800078e00a6 */
[----:B------:R-:W-:Y:S01]  /*7480*/  IMAD R165, R165, c[0x0][0x1f0], RZ ;  /* 0x00007c00a5a57a24 */ /* 0x000fe200078e02ff */
[----:B------:R-:W-:Y:S03]  /*7490*/  IADD3 R0, P0, R166, UR16, RZ ;  /* 0x00000010a6007c10 */ /* 0x000fe6000ff1e0ff */
[----:B------:R-:W-:Y:S05]  /*74a0*/  IMAD R165, R233, c[0x0][0x1f4], R165 ;  /* 0x00007d00e9a57a24 */ /* 0x000fea00078e02a5 */
[----:B------:R-:W-:Y:S02]  /*74b0*/  IADD3.X R165, R167, UR9, R165, P0, !PT ;  /* 0x00000009a7a57c10 */ /* 0x000fe400087fe4a5 */
[C---:B------:R-:W-:Y:S04]  /*74c0*/  LEA R166, P0, R0.reuse, c[0x0][0x1c8], 0x1 ;  /* 0x0000720000a67a11 */ /* 0x040fe800078008ff */
[----:B------:R-:W-:Y:S01]  /*74d0*/  LEA.HI.X R165, R0, c[0x0][0x1cc], R165, 0x1, P0 ;  /* 0x0000730000a57a11 */ /* 0x000fe200000f0ca5 */
[----:B------:R-:W1:Y:S01]  /*74e0*/  SHFL.IDX PT, R167, R166, 0x1, 0x181f ;  /* 0x00381f00a6a77f89 */ /* 0x000e6200000e0000 */
[----:B------:R-:W-:Y:S03]  /*74f0*/  IMAD.SHL.U32 R0, R200, 0x2, RZ ;  /* 0x00000002c8007824 */ /* 0x000fe600078e00ff */
[----:B------:R-:W2:Y:S04]  /*7500*/  SHFL.IDX PT, R168, R165, 0x1, 0x181f ;  /* 0x00381f00a5a87f89 */ /* 0x000ea800000e0000 */
[----:B------:R-:W3:Y:S04]  /*7510*/  SHFL.IDX PT, R166, R166, RZ, 0x181f ;  /* 0x00181fffa6a67589 */ /* 0x000ee800000e0000 */
[----:B------:R-:W4:Y:S01]  /*7520*/  SHFL.IDX PT, R165, R165, RZ, 0x181f ;  /* 0x00181fffa5a57589 */ /* 0x000f2200000e0000 */
[-C--:B-1----:R-:W-:Y:S04]  /*7530*/  IADD3 R174, P1, P0, R174, R167.reuse, R249 ;  /* 0x000000a7aeae7210 */ /* 0x082fe8000783e0f9 */
[-C--:B--2---:R-:W-:Y:S02]  /*7540*/  IADD3.X R175, RZ, R168.reuse, R250, P1, P0 ;  /* 0x000000a8ffaf7210 */ /* 0x084fe40000fe04fa */
[-C--:B------:R-:W-:Y:S04]  /*7550*/  IADD3 R172, P1, P0, R172, R167.reuse, R246 ;  /* 0x000000a7acac7210 */ /* 0x080fe8000783e0f6 */
[-CC-:B------:R-:W-:Y:S02]  /*7560*/  IADD3.X R173, RZ, R168.reuse, R247.reuse, P1, P0 ;  /* 0x000000a8ffad7210 */ /* 0x180fe40000fe04f7 */
[----:B------:R-:W-:Y:S04]  /*7570*/  IADD3 R170, P1, P0, R170, R167, R0 ;  /* 0x000000a7aaaa7210 */ /* 0x000fe8000783e000 */
[--C-:B------:R-:W-:Y:S02]  /*7580*/  IADD3.X R171, RZ, R168, R164.reuse, P1, P0 ;  /* 0x000000a8ffab7210 */ /* 0x100fe40000fe04a4 */
[C---:B---3--:R-:W-:Y:S05]  /*7590*/  IADD3 R176, P0, R166.reuse, R0, RZ ;  /* 0x00000000a6b07210 */ /* 0x048fea0007f1e0ff */
        /* <DEDUP_REMOVED lines=22> */
.L_x_1070:
        /* <DEDUP_REMOVED lines=33> */
.L_x_1073:
[----:B------:R-:W-:Y:S04]  /*7910*/  MOV R166, 0x1 ;  /* 0x0000000100a67802 */ /* 0x000fe80000000f00 */
[----:B------:R-:W-:Y:S11]  /*7920*/  ISETP.NE.AND P0, PT, R166, c[0x0][0x32c], PT ;  /* 0x0000cb00a6007a0c */ /* 0x000ff60003f05270 */
[----:B------:R-:W-:Y:S02]  /*7930*/  @!UPT UIADD3 URZ, URZ, URZ, URZ ;  /* 0x0000003f3f3ff290 */ /* 0x000fe4000fffe03f */
[----:B------:R-:W-:Y:S05]  /*7940*/  @P0 IMAD.HI.U32 R166, R167, c[0x0][0x330], RZ ;  /* 0x0000cc00a7a60a27 */ /* 0x000fea00078e00ff */
[----:B------:R-:W-:Y:S02]  /*7950*/  @P0 SHF.R.U32.HI R167, RZ, c[0x0][0x334], R166 ;  /* 0x0000cd00ffa70a19 */ /* 0x000fe400000116a6 */
.L_x_1074:
[----:B------:R-:W-:Y:S05]  /*7960*/  BSYNC B0 ;  /* 0x0000000000007941 */ /* 0x000fea0003800000 */
.L_x_1072:
[----:B------:R-:W-:Y:S04]  /*7970*/  IMAD R167, R167, c[0x0][0x32c], -R0 ;  /* 0x0000cb00a7a77a24 */ /* 0x000fe800078e0a00 */
[----:B------:R-:W-:Y:S05]  /*7980*/  IMAD.IADD R167, R167, 0x1, -R237 ;  /* 0x00000001a7a77824 */ /* 0x000fea00078e0aed */
[----:B------:R-:W-:Y:S02]  /*7990*/  IADD3 R166, R167, c[0x0][0x32c], RZ ;  /* 0x0000cb00a7a67a10 */ /* 0x000fe40007ffe0ff */
[----:B------:R-:W-:Y:S02]  /*79a0*/  IMNMX R168, R168, R167, !PT ;  /* 0x000000a7a8a87217 */ /* 0x000fe40007800200 */
[----:B------:R-:W-:Y:S02]  /*79b0*/  IMNMX R169, R169, R166, PT ;  /* 0x000000a6a9a97217 */ /* 0x000fe40003800200 */
.L_x_1071:
        /* <DEDUP_REMOVED lines=85> */
.L_x_1077:
[----:B------:R-:W-:Y:S04]  /*7f10*/  MOV R4, 0x1 ;  /* 0x0000000100047802 */ /* 0x000fe80000000f00 */
[----:B------:R-:W-:Y:S11]  /*7f20*/  ISETP.NE.AND P0, PT, R4, c[0x0][0x32c], PT ;  /* 0x0000cb0004007a0c */ /* 0x000ff60003f05270 */
[----:B------:R-:W-:Y:S02]  /*7f30*/  @!UPT UIADD3 URZ, URZ, URZ, URZ ;  /* 0x0000003f3f3ff290 */ /* 0x000fe4000fffe03f */
[----:B------:R-:W-:Y:S05]  /*7f40*/  @P0 IMAD.HI.U32 R4, R5, c[0x0][0x330], RZ ;  /* 0x0000cc0005040a27 */ /* 0x000fea00078e00ff */
[----:B------:R-:W-:Y:S02]  /*7f50*/  @P0 SHF.R.U32.HI R5, RZ, c[0x0][0x334], R4 ;  /* 0x0000cd00ff050a19 */ /* 0x000fe40000011604 */
.L_x_1078:
[----:B------:R-:W-:Y:S05]  /*7f60*/  BSYNC B0 ;  /* 0x0000000000007941 */ /* 0x000fea0003800000 */
.L_x_1076:
[----:B------:R-:W-:Y:S04]  /*7f70*/  IMAD R0, R5, c[0x0][0x32c], -R0 ;  /* 0x0000cb0005007a24 */ /* 0x000fe800078e0a00 */
[----:B------:R-:W-:Y:S05]  /*7f80*/  IMAD.IADD R4, R0, 0x1, -R237 ;  /* 0x0000000100047824 */ /* 0x000fea00078e0aed */
[----:B------:R-:W-:Y:S02]  /*7f90*/  IADD3 R0, R4, c[0x0][0x32c], RZ ;  /* 0x0000cb0004007a10 */ /* 0x000fe40007ffe0ff */
[----:B------:R-:W-:Y:S02]  /*7fa0*/  IMNMX R164, R164, R4, !PT ;  /* 0x00000004a4a47217 */ /* 0x000fe40007800200 */
[----:B------:R-:W-:Y:S02]  /*7fb0*/  IMNMX R165, R165, R0, PT ;  /* 0x00000000a5a57217 */ /* 0x000fe40003800200 */
.L_x_1075:
        /* <DEDUP_REMOVED lines=52> */
[----:B------:R-:W-:Y:S01]  /*8300*/  FMNMX.FTZ R5, R193, R5, !PT ;  /* 0x00000005c1057209 */ /* 0x000fe20007810000 */
[----:B------:R-:W1:Y:S01]  /*8310*/  SHFL.BFLY PT, R4, R0, 0x2, 0x1f ;  /* 0x0c401f0000047f89 */ /* 0x000e6200000e0000 */
[----:B------:R-:W-:Y:S04]  /*8320*/  ISETP.LT.OR P0, PT, R165, 0x1a, P0 ;  /* 0x0000001aa500780c */ /* 0x000fe80000701670 */
        /* <DEDUP_REMOVED lines=105> */
[----:B------:R-:W-:Y:S02]  /*89c0*/  FMUL.FTZ R33, R3, R153 ;  /* 0x0000009903217220 */ /* 0x000fe40000410000 */
[--C-:B------:R-:W-:Y:S02]  /*89d0*/  FFMA.FTZ R177, R177, c[0x0][0x2d0], -R172.reuse ;  /* 0x0000b400b1b17a23 */ /* 0x100fe400000108ac */
[--C-:B------:R-:W-:Y:S01]  /*89e0*/  FFMA.FTZ R175, R175, c[0x0][0x2d0], -R172.reuse ;  /* 0x0000b400afaf7a23 */ /* 0x100fe200000108ac */
[----:B------:R-:W2:Y:S01]  /*89f0*/  MUFU.EX2 R184, R184 ;  /* 0x000000b800b87308 */ /* 0x000ea20000000800 */
[--C-:B------:R-:W-:Y:S02]  /*8a00*/  FFMA.FTZ R173, R173, c[0x0][0x2d0], -R172.reuse ;  /* 0x0000b400adad7a23 */ /* 0x100fe400000108ac */
        /* <DEDUP_REMOVED lines=8> */
[C---:B------:R-:W-:Y:S01]  /*8a90*/  FMUL.FTZ R6, R2.reuse, R162 ;  /* 0x000000a202067220 */ /* 0x040fe20000410000 */
[----:B------:R-:W-:Y:S01]  /*8aa0*/  MOV R162, R16 ;  /* 0x0000001000a27202 */ /* 0x000fe20000000f00 */
[C---:B------:R-:W-:Y:S01]  /*8ab0*/  FMUL.FTZ R10, R2.reuse, R158 ;  /* 0x0000009e020a7220 */ /* 0x040fe20000410000 */
[----:B------:R-:W1:Y:S01]  /*8ac0*/  MUFU.EX2 R182, R182 ;  /* 0x000000b600b67308 */ /* 0x000e620000000800 */
[----:B------:R-:W-:Y:S02]  /*8ad0*/  FMUL.FTZ R11, R2, R159 ;  /* 0x0000009f020b7220 */ /* 0x000fe40000410000 */
[C---:B------:R-:W-:Y:S01]  /*8ae0*/  FMUL.FTZ R16, R3.reuse, R136 ;  /* 0x0000008803107220 */ /* 0x040fe20000410000 */
        /* <DEDUP_REMOVED lines=13> */
[C---:B------:R-:W-:Y:S01]  /*8bc0*/  FMUL.FTZ R42, R2.reuse, R42 ;  /* 0x0000002a022a7220 */ /* 0x040fe20000410000 */
[----:B------:R-:W-:Y:S01]  /*8bd0*/  LDSM.16.MT88.4 R144, [R222+0x900] ;  /* 0x00090000de90783b */ /* 0x000fe20000004200 */
[----:B------:R-:W-:Y:S01]  /*8be0*/  FMUL.FTZ R43, R2, R43 ;  /* 0x0000002b022b7220 */ /* 0x000fe20000410000 */
        /* <DEDUP_REMOVED lines=151> */
[C---:B------:R-:W-:Y:S03]  /*9560*/  FMUL.FTZ R127, R2.reuse, R127 ;  /* 0x0000007f027f7220 */ /* 0x040fe60000410000 */
[----:B------:R-:W5:Y:S01]  /*9570*/  MUFU.EX2 R194, R194 ;  /* 0x000000c200c27308 */ /* 0x000f620000000800 */
[----:B------:R-:W-:Y:S02]  /*9580*/  FFMA.FTZ R195, R195, c[0x0][0x2d0], -R172 ;  /* 0x0000b400c3c37a23 */ /* 0x000fe400000108ac */
[C---:B------:R-:W-:Y:S01]  /*9590*/  FMUL.FTZ R128, R3.reuse, R128 ;  /* 0x0000008003807220 */ /* 0x040fe20000410000 */
[C---:B-1----:R-:W-:Y:S03]  /*95a0*/  HMMA.16816.F32.BF16 R124, R168.reuse, R132, R124 ;  /* 0x00000084a87c723c */ /* 0x042fe6000004187c */
[C---:B------:R-:W-:Y:S02]  /*95b0*/  FMUL.FTZ R129, R3.reuse, R129 ;  /* 0x0000008103817220 */ /* 0x040fe40000410000 */
[C---:B------:R-:W-:Y:S01]  /*95c0*/  FMUL.FTZ R130, R2.reuse, R130 ;  /* 0x0000008202827220 */ /* 0x040fe20000410000 */
[----:B------:R-:W-:Y:S01]  /*95d0*/  MUFU.EX2 R197, R197 ;  /* 0x000000c500c57308 */ /* 0x000fe20000000800 */
[----:B------:R-:W-:Y:S01]  /*95e0*/  FMUL.FTZ R131, R2, R131 ;  /* 0x0000008302837220 */ /* 0x000fe20000410000 */
[----:B------:R-:W-:Y:S01]  /*95f0*/  F2FP.BF16.PACK_AB R132, R188, R187 ;  /* 0x000000bbbc84723e */ /* 0x000fe200000010ff */
[----:B------:R-:W-:Y:S03]  /*9600*/  FFMA.FTZ R181, R3, R240, R181 ;  /* 0x000000f003b57223 */ /* 0x000fe600000100b5 */
[----:B--2---:R-:W-:Y:S01]  /*9610*/  F2FP.BF16.PACK_AB R133, R192, R191 ;  /* 0x000000bfc085723e */ /* 0x004fe200000010ff */
[----:B------:R-:W-:Y:S01]  /*9620*/  FFMA.FTZ R185, R2, R239, R185 ;  /* 0x000000ef02b97223 */ /* 0x000fe200000100b9 */
[----:B------:R-:W-:Y:S02]  /*9630*/  HMMA.16816.F32.BF16 R128, R168, R134, R128 ;  /* 0x00000086a880723c */ /* 0x000fe40000041880 */
[----:B------:R-:W-:Y:S01]  /*9640*/  MUFU.EX2 R196, R196 ;  /* 0x000000c400c47308 */ /* 0x000fe20000000800 */
[----:B------:R-:W-:Y:S01]  /*9650*/  MOV R3, R0 ;  /* 0x0000000000037202 */ /* 0x000fe20000000f00 */
[----:B------:R-:W-:Y:S02]  /*9660*/  FADD.FTZ R181, R167, R181 ;  /* 0x000000b5a7b57221 */ /* 0x000fe40000010000 */
[----:B------:R-:W-:Y:S01]  /*9670*/  FADD.FTZ R185, R184, R185 ;  /* 0x000000b9b8b97221 */ /* 0x000fe20000010000 */
[----:B------:R-:W-:Y:S01]  /*9680*/  F2FP.BF16.PACK_AB R134, R190, R189 ;  /* 0x000000bdbe86723e */ /* 0x000fe200000010ff */
[----:B------:R-:W-:Y:S01]  /*9690*/  FADD.FTZ R166, R166, R181 ;  /* 0x000000b5a6a67221 */ /* 0x000fe20000010000 */
[----:B-----5:R-:W-:Y:S03]  /*96a0*/  F2FP.BF16.PACK_AB R135, R194, R193 ;  /* 0x000000c1c287723e */ /* 0x020fe600000010ff */
[----:B------:R-:W-:Y:S01]  /*96b0*/  MOV R171, R162 ;  /* 0x000000a200ab7202 */ /* 0x000fe20000000f00 */
[----:B------:R-:W-:Y:S01]  /*96c0*/  MUFU.EX2 R195, R195 ;  /* 0x000000c300c37308 */ /* 0x000fe20000000800 */
[----:B------:R-:W-:Y:S01]  /*96d0*/  MOV R170, R161 ;  /* 0x000000a100aa7202 */ /* 0x000fe20000000f00 */
[----:B------:R-:W-:Y:S01]  /*96e0*/  FADD.FTZ R185, R183, R185 ;  /* 0x000000b9b7b97221 */ /* 0x000fe20000010000 */
[C---:B---3--:R-:W-:Y:S05]  /*96f0*/  HMMA.16816.F32.BF16 R4, R132.reuse, R136, R4 ;  /* 0x000000888404723c */ /* 0x048fea0000041804 */
[----:B------:R-:W-:Y:S01]  /*9700*/  MOV R169, R160 ;  /* 0x000000a000a97202 */ /* 0x000fe20000000f00 */
[----:B------:R-:W-:Y:S01]  /*9710*/  FADD.FTZ R166, R180, R166 ;  /* 0x000000a6b4a67221 */ /* 0x000fe20000010000 */
[----:B------:R-:W-:Y:S01]  /*9720*/  LDSM.16.MT88.4 R160, [R222+0x4900] ;  /* 0x00490000dea0783b */ /* 0x000fe20000004200 */
[C---:B------:R-:W-:Y:S04]  /*9730*/  HMMA.16816.F32.BF16 R8, R132.reuse, R138, R8 ;  /* 0x0000008a8408723c */ /* 0x040fe80000041808 */
[----:B------:R-:W-:Y:S02]  /*9740*/  FADD.FTZ R182, R182, R185 ;  /* 0x000000b9b6b67221 */ /* 0x000fe40000010000 */
[----:B------:R-:W-:Y:S01]  /*9750*/  FADD.FTZ R187, R187, R166 ;  /* 0x000000a6bbbb7221 */ /* 0x000fe20000010000 */
[----:B------:R-:W1:Y:S01]  /*9760*/  LDSM.16.MT88.4 R136, [R222+0x2900] ;  /* 0x00290000de88783b */ /* 0x000e620000004200 */
        /* <DEDUP_REMOVED lines=11> */
[----:B------:R-:W2:Y:S03]  /*9820*/  LDSM.16.MT88.4 R140, [R221+0x2900] ;  /* 0x00290000dd8c783b */ /* 0x000ea60000004200 */
[----:B------:R-:W-:Y:S04]  /*9830*/  FADD.FTZ R194, R194, R192 ;  /* 0x000000c0c2c27221 */ /* 0x000fe80000010000 */
        /* <DEDUP_REMOVED lines=12> */
[C---:B------:R-:W-:Y:S07]  /*9900*/  HMMA.16816.F32.BF16 R60, R132.reuse, R144, R60 ;  /* 0x00000090843c723c */ /* 0x040fee000004183c */
[--C-:B------:R-:W-:Y:S01]  /*9910*/  FFMA.FTZ R144, R169, c[0x0][0x2d0], -R186.reuse ;  /* 0x0000b400a9907a23 */ /* 0x100fe200000108ba */
[C---:B------:R-:W-:Y:S03]  /*9920*/  HMMA.16816.F32.BF16 R64, R132.reuse, R146, R64 ;  /* 0x000000928440723c */ /* 0x040fe60000041840 */
[----:B------:R4:W-:Y:S05]  /*9930*/  MUFU.EX2 R169, R144 ;  /* 0x0000009000a97308 */ /* 0x0009ea0000000800 */
[C---:B------:R-:W-:Y:S08]  /*9940*/  HMMA.16816.F32.BF16 R68, R132.reuse, R156, R68 ;  /* 0x0000009c8444723c */ /* 0x040ff00000041844 */
[C---:B------:R-:W-:Y:S01]  /*9950*/  HMMA.16816.F32.BF16 R72, R132.reuse, R158, R72 ;  /* 0x0000009e8448723c */ /* 0x040fe20000041848 */
[----:B------:R-:W-:Y:S07]  /*9960*/  LDSM.16.MT88.4 R156, [R220+0x1100] ;  /* 0x00110000dc9c783b */ /* 0x000fee0000004200 */
[C---:B------:R-:W-:Y:S01]  /*9970*/  HMMA.16816.F32.BF16 R76, R132.reuse, R160, R76 ;  /* 0x000000a0844c723c */ /* 0x040fe2000004184c */
[----:B----4-:R-:W4:Y:S07]  /*9980*/  LDSM.16.MT88.4 R144, [R222+0x6900] ;  /* 0x00690000de90783b */ /* 0x010f2e0000004200 */
[C---:B------:R-:W-:Y:S01]  /*9990*/  HMMA.16816.F32.BF16 R80, R132.reuse, R162, R80 ;  /* 0x000000a28450723c */ /* 0x040fe20000041850 */
[----:B------:R-:W-:Y:S07]  /*99a0*/  LDSM.16.MT88.4 R160, [R222+0x5100] ;  /* 0x00510000dea0783b */ /* 0x000fee0000004200 */
[C---:B---3--:R-:W-:Y:S07]  /*99b0*/  HMMA.16816.F32.BF16 R84, R132.reuse, R148, R84 ;  /* 0x000000948454723c */ /* 0x048fee0000041854 */
[--C-:B------:R-:W-:Y:S01]  /*99c0*/  FFMA.FTZ R148, R170, c[0x0][0x2d0], -R186.reuse ;  /* 0x0000b400aa947a23 */ /* 0x100fe200000108ba */
[C---:B------:R-:W-:Y:S03]  /*99d0*/  HMMA.16816.F32.BF16 R88, R132.reuse, R150, R88 ;  /* 0x000000968458723c */ /* 0x040fe60000041858 */
[----:B------:R3:W5:Y:S01]  /*99e0*/  MUFU.EX2 R170, R148 ;  /* 0x0000009400aa7308 */ /* 0x0007620000000800 */
[----:B------:R-:W-:Y:S04]  /*99f0*/  FFMA.FTZ R186, R174, c[0x0][0x2d0], -R186 ;  /* 0x0000b400aeba7a23 */ /* 0x000fe800000108ba */
[C---:B-1----:R-:W-:Y:S05]  /*9a00*/  HMMA.16816.F32.BF16 R92, R132.reuse, R136, R92 ;  /* 0x00000088845c723c */ /* 0x042fea000004185c */
[----:B------:R-:W-:Y:S02]  /*9a10*/  MUFU.EX2 R186, R186 ;  /* 0x000000ba00ba7308 */ /* 0x000fe40000000800 */
[--C-:B------:R-:W-:Y:S01]  /*9a20*/  FFMA.FTZ R136, R171, c[0x0][0x2d0], -R172.reuse ;  /* 0x0000b400ab887a23 */ /* 0x100fe200000108ac */
[C---:B------:R-:W-:Y:S04]  /*9a30*/  HMMA.16816.F32.BF16 R96, R132.reuse, R138, R96 ;  /* 0x0000008a8460723c */ /* 0x040fe80000041860 */
[----:B------:R-:W-:Y:S03]  /*9a40*/  FFMA.FTZ R172, R165, c[0x0][0x2d0], -R172 ;  /* 0x0000b400a5ac7a23 */ /* 0x000fe600000108ac */
[----:B------:R1:W1:Y:S01]  /*9a50*/  MUFU.EX2 R168, R136 ;  /* 0x0000008800a87308 */ /* 0x0002620000000800 */
[C---:B--2---:R-:W-:Y:S01]  /*9a60*/  HMMA.16816.F32.BF16 R100, R132.reuse, R140, R100 ;  /* 0x0000008c8464723c */ /* 0x044fe20000041864 */
[----:B---3--:R-:W2:Y:S07]  /*9a70*/  LDSM.16.MT88.4 R148, [R221+0x6900] ;  /* 0x00690000dd94783b */ /* 0x008eae0000004200 */
[C---:B------:R-:W-:Y:S01]  /*9a80*/  HMMA.16816.F32.BF16 R104, R132.reuse, R142, R104 ;  /* 0x0000008e8468723c */ /* 0x040fe20000041868 */
[----:B------:R-:W-:Y:S01]  /*9a90*/  MUFU.EX2 R171, R177 ;  /* 0x000000b100ab7308 */ /* 0x000fe20000000800 */
[----:B------:R-:W-:Y:S06]  /*9aa0*/  LDSM.16.MT88.4 R140, [R227+0x1100] ;  /* 0x00110000e38c783b */ /* 0x000fec0000004200 */
[C---:B----4-:R-:W-:Y:S03]  /*9ab0*/  HMMA.16816.F32.BF16 R108, R132.reuse, R144, R108 ;  /* 0x00000090846c723c */ /* 0x050fe6000004186c */
[----:B------:R-:W-:Y:S01]  /*9ac0*/  MUFU.EX2 R165, R172 ;  /* 0x000000ac00a57308 */ /* 0x000fe20000000800 */
[----:B-1----:R-:W1:Y:S04]  /*9ad0*/  LDSM.16.MT88.4 R136, [R220+0x6900] ;  /* 0x00690000dc88783b */ /* 0x002e680000004200 */
[C---:B------:R-:W-:Y:S04]  /*9ae0*/  HMMA.16816.F32.BF16 R112, R132.reuse, R146, R112 ;  /* 0x000000928470723c */ /* 0x040fe80000041870 */
[----:B------:R-:W3:Y:S04]  /*9af0*/  LDSM.16.MT88.4 R144, [R221+0x1100] ;  /* 0x00110000dd90783b */ /* 0x000ee80000004200 */
[C---:B--2---:R-:W-:Y:S08]  /*9b00*/  HMMA.16816.F32.BF16 R116, R132.reuse, R148, R116 ;  /* 0x000000948474723c */ /* 0x044ff00000041874 */
[C---:B------:R-:W-:Y:S01]  /*9b10*/  HMMA.16816.F32.BF16 R120, R132.reuse, R150, R120 ;  /* 0x000000968478723c */ /* 0x040fe20000041878 */
[----:B------:R-:W-:Y:S07]  /*9b20*/  LDSM.16.MT88.4 R148, [R221+0x3100] ;  /* 0x00310000dd94783b */ /* 0x000fee0000004200 */
[C---:B-1----:R-:W-:Y:S08]  /*9b30*/  HMMA.16816.F32.BF16 R124, R132.reuse, R136, R124 ;  /* 0x00000088847c723c */ /* 0x042ff0000004187c */
[----:B------:R-:W-:Y:S01]  /*9b40*/  HMMA.16816.F32.BF16 R128, R132, R138, R128 ;  /* 0x0000008a8480723c */ /* 0x000fe20000041880 */
[----:B------:R-:W1:Y:S06]  /*9b50*/  LDSM.16.MT88.4 R136, [R227+0x3100] ;  /* 0x00310000e388783b */ /* 0x000e6c0000004200 */
[----:B-----5:R-:W-:Y:S02]  /*9b60*/  F2FP.BF16.PACK_AB R132, R170, R169 ;  /* 0x000000a9aa84723e */ /* 0x020fe400000010ff */
[----:B------:R-:W-:Y:S03]  /*9b70*/  F2FP.BF16.PACK_AB R134, R198, R199 ;  /* 0x000000c7c686723e */ /* 0x000fe600000010ff */
[----:B------:R-:W-:Y:S02]  /*9b80*/  F2FP.BF16.PACK_AB R133, R197, R168 ;  /* 0x000000a8c585723e */ /* 0x000fe400000010ff */
[----:B------:R-:W-:Y:S07]  /*9b90*/  F2FP.BF16.PACK_AB R135, R195, R196 ;  /* 0x000000c4c387723e */ /* 0x000fee00000010ff */
[C---:B------:R-:W-:Y:S08]  /*9ba0*/  HMMA.16816.F32.BF16 R4, R132.reuse, R140, R4 ;  /* 0x0000008c8404723c */ /* 0x040ff00000041804 */
[C---:B------:R-:W-:Y:S01]  /*9bb0*/  HMMA.16816.F32.BF16 R8, R132.reuse, R142, R8 ;  /* 0x0000008e8408723c */ /* 0x040fe20000041808 */
[----:B------:R-:W2:Y:S07]  /*9bc0*/  LDSM.16.MT88.4 R140, [R222+0x3100] ;  /* 0x00310000de8c783b */ /* 0x000eae0000004200 */
[C---:B------:R-:W-:Y:S08]  /*9bd0*/  HMMA.16816.F32.BF16 R12, R132.reuse, R152, R12 ;  /* 0x00000098840c723c */ /* 0x040ff0000004180c */
[C---:B------:R-:W-:Y:S01]  /*9be0*/  HMMA.16816.F32.BF16 R16, R132.reuse, R154, R16 ;  /* 0x0000009a8410723c */ /* 0x040fe20000041810 */
[----:B------:R-:W4:Y:S07]  /*9bf0*/  LDSM.16.MT88.4 R152, [R220+0x3100] ;  /* 0x00310000dc98783b */ /* 0x000f2e0000004200 */
[C---:B---3--:R-:W-:Y:S08]  /*9c00*/  HMMA.16816.F32.BF16 R20, R132.reuse, R144, R20 ;  /* 0x000000908414723c */ /* 0x048ff00000041814 */
        /* <DEDUP_REMOVED lines=14> */
[C---:B----4-:R-:W-:Y:S07]  /*9cf0*/  HMMA.16816.F32.BF16 R60, R132.reuse, R152, R60 ;  /* 0x00000098843c723c */ /* 0x050fee000004183c */
[----:B------:R-:W-:Y:S01]  /*9d00*/  MOV R153, R169 ;  /* 0x000000a900997202 */ /* 0x000fe20000000f00 */
[C---:B------:R-:W-:Y:S01]  /*9d10*/  HMMA.16816.F32.BF16 R64, R132.reuse, R154, R64 ;  /* 0x0000009a8440723c */ /* 0x040fe20000041840 */
[----:B------:R-:W-:Y:S03]  /*9d20*/  MUFU.EX2 R169, R176 ;  /* 0x000000b000a97308 */ /* 0x000fe60000000800 */
[----:B------:R-:W-:Y:S04]  /*9d30*/  MOV R152, R168 ;  /* 0x000000a800987202 */ /* 0x000fe80000000f00 */
[C---:B---3--:R-:W-:Y:S03]  /*9d40*/  HMMA.16816.F32.BF16 R68, R132.reuse, R144, R68 ;  /* 0x000000908444723c */ /* 0x048fe60000041844 */
[----:B------:R-:W-:Y:S05]  /*9d50*/  MUFU.EX2 R168, R175 ;  /* 0x000000af00a87308 */ /* 0x000fea0000000800 */
[C---:B------:R-:W-:Y:S01]  /*9d60*/  HMMA.16816.F32.BF16 R72, R132.reuse, R146, R72 ;  /* 0x000000928448723c */ /* 0x040fe20000041848 */
[----:B------:R-:W3:Y:S07]  /*9d70*/  LDSM.16.MT88.4 R144, [R222+0x7100] ;  /* 0x00710000de90783b */ /* 0x000eee0000004200 */
[C---:B------:R-:W-:Y:S01]  /*9d80*/  HMMA.16816.F32.BF16 R76, R132.reuse, R160, R76 ;  /* 0x000000a0844c723c */ /* 0x040fe2000004184c */
[----:B------:R-:W-:Y:S06]  /*9d90*/  MUFU.EX2 R161, R178 ;  /* 0x000000b200a17308 */ /* 0x000fec0000000800 */
[----:B------:R-:W-:Y:S01]  /*9da0*/  MOV R160, R170 ;  /* 0x000000aa00a07202 */ /* 0x000fe20000000f00 */
[C---:B------:R-:W-:Y:S03]  /*9db0*/  HMMA.16816.F32.BF16 R80, R132.reuse, R162, R80 ;  /* 0x000000a28450723c */ /* 0x040fe60000041850 */
[----:B------:R4:W2:Y:S05]  /*9dc0*/  MUFU.EX2 R163, R179 ;  /* 0x000000b300a37308 */ /* 0x0008aa0000000800 */
[C---:B-----5:R-:W-:Y:S05]  /*9dd0*/  HMMA.16816.F32.BF16 R84, R132.reuse, R156, R84 ;  /* 0x0000009c8454723c */ /* 0x060fea0000041854 */
[----:B------:R5:W2:Y:S03]  /*9de0*/  MUFU.EX2 R170, R173 ;  /* 0x000000ad00aa7308 */ /* 0x000aa60000000800 */
[C---:B------:R-:W-:Y:S01]  /*9df0*/  HMMA.16816.F32.BF16 R88, R132.reuse, R158, R88 ;  /* 0x0000009e8458723c */ /* 0x040fe20000041858 */
[----:B------:R-:W-:Y:S07]  /*9e00*/  LDSM.16.MT88.4 R156, [R227+0x1900] ;  /* 0x00190000e39c783b */ /* 0x000fee0000004200 */
[C---:B-1----:R-:W-:Y:S01]  /*9e10*/  HMMA.16816.F32.BF16 R92, R132.reuse, R136, R92 ;  /* 0x00000088845c723c */ /* 0x042fe2000004185c */
[----:B----4-:R-:W-:Y:S07]  /*9e20*/  LDSM.16.MT88.4 R176, [R222+0x3900] ;  /* 0x00390000deb0783b */ /* 0x010fee0000004200 */
[C---:B------:R-:W-:Y:S01]  /*9e30*/  HMMA.16816.F32.BF16 R96, R132.reuse, R138, R96 ;  /* 0x0000008a8460723c */ /* 0x040fe20000041860 */
[----:B------:R-:W1:Y:S07]  /*9e40*/  LDSM.16.MT88.4 R136, [R220+0x7100] ;  /* 0x00710000dc88783b */ /* 0x000e6e0000004200 */
[C---:B--2---:R-:W-:Y:S01]  /*9e50*/  HMMA.16816.F32.BF16 R100, R132.reuse, R140, R100 ;  /* 0x0000008c8464723c */ /* 0x044fe20000041864 */
[----:B-----5:R-:W-:Y:S07]  /*9e60*/  LDSM.16.MT88.4 R172, [R227+0x3900] ;  /* 0x00390000e3ac783b */ /* 0x020fee0000004200 */
[C---:B------:R-:W-:Y:S01]  /*9e70*/  HMMA.16816.F32.BF16 R104, R132.reuse, R142, R104 ;  /* 0x0000008e8468723c */ /* 0x040fe20000041868 */
[----:B------:R-:W2:Y:S07]  /*9e80*/  LDSM.16.MT88.4 R140, [R222+0x1900] ;  /* 0x00190000de8c783b */ /* 0x000eae0000004200 */
[C---:B---3--:R-:W-:Y:S08]  /*9e90*/  HMMA.16816.F32.BF16 R108, R132.reuse, R144, R108 ;  /* 0x00000090846c723c */ /* 0x048ff0000004186c */
[C---:B------:R-:W-:Y:S01]  /*9ea0*/  HMMA.16816.F32.BF16 R112, R132.reuse, R146, R112 ;  /* 0x000000928470723c */ /* 0x040fe20000041870 */
[----:B------:R-:W3:Y:S07]  /*9eb0*/  LDSM.16.MT88.4 R144, [R221+0x1900] ;  /* 0x00190000dd90783b */ /* 0x000eee0000004200 */
        /* <DEDUP_REMOVED lines=13> */
[----:B------:R-:W-:Y:S02]  /*9f90*/  MOV R139, R168 ;  /* 0x000000a8008b7202 */ /* 0x000fe40000000f00 */
[----:B------:R-:W-:Y:S02]  /*9fa0*/  F2FP.BF16.PACK_AB R168, R136, R150 ;  /* 0x0000009688a8723e */ /* 0x000fe400000010ff */
[-C--:B------:R-:W-:Y:S02]  /*9fb0*/  F2FP.BF16.PACK_AB R170, R186, R138.reuse ;  /* 0x0000008abaaa723e */ /* 0x080fe400000010ff */
[----:B------:R-:W-:Y:S02]  /*9fc0*/  F2FP.BF16.PACK_AB R169, R139, R137 ;  /* 0x000000898ba9723e */ /* 0x000fe400000010ff */
[-C--:B------:R-:W-:Y:S07]  /*9fd0*/  F2FP.BF16.PACK_AB R171, R165, R135.reuse ;  /* 0x00000087a5ab723e */ /* 0x080fee00000010ff */
[C---:B------:R-:W-:Y:S01]  /*9fe0*/  HMMA.16816.F32.BF16 R160, R168.reuse, R156, R4 ;  /* 0x0000009ca8a0723c */ /* 0x040fe20000041804 */
[----:B------:R-:W1:Y:S07]  /*9ff0*/  LDSM.16.MT88.4 R4, [R221+0x3900] ;  /* 0x00390000dd04783b */ /* 0x000e6e0000004200 */
[C---:B------:R-:W-:Y:S07]  /*a000*/  HMMA.16816.F32.BF16 R156, R168.reuse, R158, R8 ;  /* 0x0000009ea89c723c */ /* 0x040fee0000041808 */
[----:B------:R-:W-:Y:S02]  /*a010*/  MOV R8, R135 ;  /* 0x0000008700087202 */ /* 0x000fe40000000f00 */
[C---:B--2---:R-:W-:Y:S03]  /*a020*/  HMMA.16816.F32.BF16 R132, R168.reuse, R140, R12 ;  /* 0x0000008ca884723c */ /* 0x044fe6000004180c */
[----:B------:R-:W-:Y:S02]  /*a030*/  MOV R9, R138 ;  /* 0x0000008a00097202 */ /* 0x000fe40000000f00 */
[----:B------:R-:W-:Y:S02]  /*a040*/  MOV R10, R139 ;  /* 0x0000008b000a7202 */ /* 0x000fe40000000f00 */
[----:B------:R-:W-:Y:S02]  /*a050*/  MOV R11, R136 ;  /* 0x00000088000b7202 */ /* 0x000fe40000000f00 */
[----:B------:R-:W-:Y:S02]  /*a060*/  MOV R15, R137 ;  /* 0x00000089000f7202 */ /* 0x000fe40000000f00 */
[C---:B------:R-:W-:Y:S07]  /*a070*/  HMMA.16816.F32.BF16 R136, R168.reuse, R142, R16 ;  /* 0x0000008ea888723c */ /* 0x040fee0000041810 */
[----:B------:R-:W-:Y:S01]  /*a080*/  MOV R19, R150 ;  /* 0x0000009600137202 */ /* 0x000fe20000000f00 */
[C---:B---3--:R-:W-:Y:S04]  /*a090*/  HMMA.16816.F32.BF16 R140, R168.reuse, R144, R20 ;  /* 0x00000090a88c723c */ /* 0x048fe80000041814 */
[----:B------:R-:W-:Y:S02]  /*a0a0*/  MOV R18, R15 ;  /* 0x0000000f00127202 */ /* 0x000fe40000000f00 */
[----:B------:R-:W-:Y:S01]  /*a0b0*/  LDSM.16.MT88.4 R12, [R227+0x5900] ;  /* 0x00590000e30c783b */ /* 0x000fe20000004200 */
[----:B------:R-:W-:Y:S01]  /*a0c0*/  MOV R21, R151 ;  /* 0x0000009700157202 */ /* 0x000fe20000000f00 */
[C---:B------:R-:W-:Y:S04]  /*a0d0*/  HMMA.16816.F32.BF16 R144, R168.reuse, R146, R24 ;  /* 0x00000092a890723c */ /* 0x040fe80000041818 */
[----:B------:R-:W-:Y:S02]  /*a0e0*/  MOV R22, R148 ;  /* 0x0000009400167202 */ /* 0x000fe40000000f00 */
[----:B------:R-:W-:Y:S01]  /*a0f0*/  MOV R23, R149 ;  /* 0x0000009500177202 */ /* 0x000fe20000000f00 */
[----:B------:R-:W-:Y:S01]  /*a100*/  LDSM.16.MT88.4 R24, [R220+0x5900] ;  /* 0x00590000dc18783b */ /* 0x000fe20000004200 */
[C---:B----4-:R-:W-:Y:S07]  /*a110*/  HMMA.16816.F32.BF16 R148, R168.reuse, R152, R28 ;  /* 0x00000098a894723c */ /* 0x050fee000004181c */
[----:B------:R-:W-:Y:S01]  /*a120*/  LDSM.16.MT88.4 R28, [R227+0x7900] ;  /* 0x00790000e31c783b */ /* 0x000fe20000004200 */
        /* <DEDUP_REMOVED lines=10> */
[----:B------:R-:W-:Y:S02]  /*a1d0*/  MOV R172, R19 ;  /* 0x0000001300ac7202 */ /* 0x000fe40000000f00 */
[----:B------:R-:W3:Y:S01]  /*a1e0*/  LDSM.16.MT88.4 R16, [R222+0x5900] ;  /* 0x00590000de10783b */ /* 0x000ee20000004200 */
[----:B------:R-:W-:Y:S01]  /*a1f0*/  MOV R175, R21 ;  /* 0x0000001500af7202 */ /* 0x000fe20000000f00 */
[C---:B------:R-:W-:Y:S04]  /*a200*/  HMMA.16816.F32.BF16 R48, R168.reuse, R178, R48 ;  /* 0x000000b2a830723c */ /* 0x040fe80000041830 */
[----:B------:R-:W-:Y:S02]  /*a210*/  MOV R174, R22 ;  /* 0x0000001600ae7202 */ /* 0x000fe40000000f00 */
[----:B------:R-:W-:Y:S02]  /*a220*/  MOV R177, R23 ;  /* 0x0000001700b17202 */ /* 0x000fe40000000f00 */
[C---:B-1----:R-:W-:Y:S01]  /*a230*/  HMMA.16816.F32.BF16 R52, R168.reuse, R4, R52 ;  /* 0x00000004a834723c */ /* 0x042fe20000041834 */
[----:B------:R-:W1:Y:S03]  /*a240*/  LDSM.16.MT88.4 R20, [R221+0x5900] ;  /* 0x00590000dd14783b */ /* 0x000e660000004200 */
[----:B------:R-:W-:Y:S02]  /*a250*/  FADD.FTZ R2, R177, R2 ;  /* 0x00000002b1027221 */ /* 0x000fe40000010000 */
[----:B------:R-:W-:Y:S02]  /*a260*/  FADD.FTZ R194, R174, R194 ;  /* 0x000000c2aec27221 */ /* 0x000fe40000010000 */
[C---:B------:R-:W-:Y:S01]  /*a270*/  HMMA.16816.F32.BF16 R56, R168.reuse, R6, R56 ;  /* 0x00000006a838723c */ /* 0x040fe20000041838 */
[----:B------:R-:W4:Y:S03]  /*a280*/  LDSM.16.MT88.4 R4, [R222+0x7900] ;  /* 0x00790000de04783b */ /* 0x000f260000004200 */
[----:B------:R-:W-:Y:S02]  /*a290*/  FADD.FTZ R2, R175, R2 ;  /* 0x00000002af027221 */ /* 0x000fe40000010000 */
[----:B------:R-:W-:Y:S02]  /*a2a0*/  FADD.FTZ R197, R197, R194 ;  /* 0x000000c2c5c57221 */ /* 0x000fe40000010000 */
[----:B------:R-:W-:Y:S04]  /*a2b0*/  FADD.FTZ R199, R199, R2 ;  /* 0x00000002c7c77221 */ /* 0x000fe80000010000 */
[----:B------:R-:W-:Y:S01]  /*a2c0*/  FADD.FTZ R197, R196, R197 ;  /* 0x000000c5c4c57221 */ /* 0x000fe20000010000 */
[C---:B--2---:R-:W-:Y:S03]  /*a2d0*/  HMMA.16816.F32.BF16 R60, R168.reuse, R8, R60 ;  /* 0x00000008a83c723c */ /* 0x044fe6000004183c */
[----:B------:R-:W-:Y:S02]  /*a2e0*/  FADD.FTZ R2, R198, R199 ;  /* 0x000000c7c6027221 */ /* 0x000fe40000010000 */
        /* <DEDUP_REMOVED lines=10> */
[----:B------:R-:W5:Y:S03]  /*a390*/  LDSM.16.MT88.4 R12, [R220+0x7900] ;  /* 0x00790000dc0c783b */ /* 0x000f660000004200 */
[----:B------:R-:W-:Y:S02]  /*a3a0*/  FADD.FTZ R195, R35, R195 ;  /* 0x000000c323c37221 */ /* 0x000fe40000010000 */
[----:B------:R-:W-:Y:S01]  /*a3b0*/  FADD.FTZ R240, R186, R2 ;  /* 0x00000002baf07221 */ /* 0x000fe20000010000 */
[-C--:B------:R-:W-:Y:S01]  /*a3c0*/  MOV R2, R164.reuse ;  /* 0x000000a400027202 */ /* 0x080fe20000000f00 */
[C---:B---3--:R-:W-:Y:S04]  /*a3d0*/  HMMA.16816.F32.BF16 R76, R168.reuse, R16, R76 ;  /* 0x00000010a84c723c */ /* 0x048fe8000004184c */
[----:B------:R-:W-:Y:S04]  /*a3e0*/  FADD.FTZ R239, R165, R195 ;  /* 0x000000c3a5ef7221 */ /* 0x000fe80000010000 */
[C---:B------:R-:W-:Y:S08]  /*a3f0*/  HMMA.16816.F32.BF16 R80, R168.reuse, R18, R80 ;  /* 0x00000012a850723c */ /* 0x040ff00000041850 */
        /* <DEDUP_REMOVED lines=10> */
[C---:B-----5:R-:W-:Y:S07]  /*a4a0*/  HMMA.16816.F32.BF16 R124, R168.reuse, R12, R124 ;  /* 0x0000000ca87c723c */ /* 0x060fee000004187c */
[----:B------:R-:W-:Y:S01]  /*a4b0*/  MOV R12, R164 ;  /* 0x000000a4000c7202 */ /* 0x000fe20000000f00 */
[----:B------:R-:W-:Y:S01]  /*a4c0*/  HMMA.16816.F32.BF16 R128, R168, R14, R128 ;  /* 0x0000000ea880723c */ /* 0x000fe20000041880 */
[----:B------:R-:W-:-:S07]  /*a4d0*/  @P0 BRA `(.L_x_1079) ;  /* 0xffffbcc000000947 */ /* 0x000fce000383ffff */
.L_x_1068:
        /* <DEDUP_REMOVED lines=26> */
.L_x_1081:
[----:B------:R-:W-:Y:S02]  /*a680*/  UMOV UR5, 0x1 ;  /* 0x0000000100057882 */ /* 0x000fe40000000000 */
[----:B------:R-:W-:Y:S02]  /*a690*/  ULDC UR4, c[0x0][0x32c] ;  /* 0x0000cb0000047ab9 */ /* 0x000fe40000000800 */
[----:B------:R-:W-:-:S03]  /*a6a0*/  UISETP.NE.AND UP0, UPT, UR5, UR4, UPT ;  /* 0x000000040500728c */ /* 0x000fc6000bf05270 */
[----:B------:R-:W-:Y:S02]  /*a6b0*/  ULDC.64 UR4, c[0x0][0x330] ;  /* 0x0000cc0000047ab9 */ /* 0x000fe40000000a00 */
[----:B------:R-:W-:-:S07]  /*a6c0*/  UIMAD.WIDE.U32 UR28, UR26, UR4, URZ ;  /* 0x000000041a1c72a5 */ /* 0x000fce000f8e003f */
[----:B------:R-:W-:Y:S02]  /*a6d0*/  @UP0 UMOV UR27, UR29 ;  /* 0x0000001d001b0c82 */ /* 0x000fe40008000000 */
[----:B------:R-:W-:Y:S02]  /*a6e0*/  @UP0 USHF.R.U32.HI UR26, URZ, UR5, UR27 ;  /* 0x000000053f1a0299 */ /* 0x000fe4000801161b */
.L_x_1082:
[----:B------:R-:W-:Y:S02]  /*a6f0*/  ULDC UR4, c[0x0][0x32c] ;  /* 0x0000cb0000047ab9 */ /* 0x000fe40000000800 */
[----:B------:R-:W-:-:S04]  /*a700*/  UIMAD UR4, UR26, UR4, URZ ;  /* 0x000000041a0472a4 */ /* 0x000fc8000f8e023f */
[----:B------:R-:W-:-:S04]  /*a710*/  UISETP.LT.AND UP0, UPT, UR23, UR4, UPT ;  /* 0x000000041700728c */ /* 0x000fc8000bf01270 */
[----:B------:R-:W-:-:S04]  /*a720*/  USEL UR23, UR23, UR4, !UP0 ;  /* 0x0000000417177287 */ /* 0x000fc8000c000000 */
.L_x_1080:
        /* <DEDUP_REMOVED lines=20> */
.L_x_1086:
        /* <DEDUP_REMOVED lines=69> */
.L_x_1084:
        /* <DEDUP_REMOVED lines=273> */
.L_x_1085:
[----:B-1----:R-:W-:Y:S01]  /*bdd0*/  FMNMX.FTZ R166, R4, R3, !PT ;  /* 0x0000000304a67209 */ /* 0x002fe20007810000 */
[----:B------:R-:W-:Y:S01]  /*bde0*/  LDSM.16.MT88.4 R168, [R227+0x100] ;  /* 0x00010000e3a8783b */ /* 0x000fe20000004200 */
        /* <DEDUP_REMOVED lines=391> */
[C---:B---3--:R-:W-:Y:S01]  /*d660*/  HMMA.16816.F32.BF16 R60, R12.reuse, R160, R60 ;  /* 0x000000a00c3c723c */ /* 0x048fe2000004183c */
[----:B------:R3:W-:Y:S07]  /*d670*/  MUFU.EX2 R161, R34 ;  /* 0x0000002200a17308 */ /* 0x0007ee0000000800 */
[C---:B------:R-:W-:Y:S08]  /*d680*/  HMMA.16816.F32.BF16 R64, R12.reuse, R162, R64 ;  /* 0x000000a20c40723c */ /* 0x040ff00000041840 */
[C---:B----4-:R-:W-:Y:S08]  /*d690*/  HMMA.16816.F32.BF16 R68, R12.reuse, R24, R68 ;  /* 0x000000180c44723c */ /* 0x050ff00000041844 */
[C---:B------:R-:W-:Y:S01]  /*d6a0*/  HMMA.16816.F32.BF16 R72, R12.reuse, R26, R72 ;  /* 0x0000001a0c48723c */ /* 0x040fe20000041848 */
[----:B------:R-:W4:Y:S07]  /*d6b0*/  LDSM.16.MT88.4 R24, [R222+0x7100] ;  /* 0x00710000de18783b */ /* 0x000f2e0000004200 */
        /* <DEDUP_REMOVED lines=14> */
[----:B---3--:R-:W-:Y:S01]  /*d7a0*/  LDSM.16.MT88.4 R32, [R220+0x1900] ;  /* 0x00190000dc20783b */ /* 0x008fe20000004200 */
[----:B------:R-:W1:Y:S06]  /*d7b0*/  MUFU.EX2 R174, R174 ;  /* 0x000000ae00ae7308 */ /* 0x000e6c0000000800 */
[C---:B------:R-:W-:Y:S01]  /*d7c0*/  HMMA.16816.F32.BF16 R96, R12.reuse, R18, R96 ;  /* 0x000000120c60723c */ /* 0x040fe20000041860 */
[----:B------:R-:W2:Y:S03]  /*d7d0*/  LDSM.16.MT88.4 R16, [R220+0x7100] ;  /* 0x00710000dc10783b */ /* 0x000ea60000004200 */
[----:B------:R-:W3:Y:S04]  /*d7e0*/  MUFU.EX2 R175, R175 ;  /* 0x000000af00af7308 */ /* 0x000ee80000000800 */
[C---:B------:R-:W-:Y:S01]  /*d7f0*/  HMMA.16816.F32.BF16 R100, R12.reuse, R20, R100 ;  /* 0x000000140c64723c */ /* 0x040fe20000041864 */
[----:B------:R-:W-:Y:S05]  /*d800*/  LDSM.16.MT88.4 R168, [R227+0x3900] ;  /* 0x00390000e3a8783b */ /* 0x000fea0000004200 */
[----:B------:R-:W5:Y:S02]  /*d810*/  MUFU.EX2 R190, R190 ;  /* 0x000000be00be7308 */ /* 0x000f640000000800 */
[C---:B------:R-:W-:Y:S01]  /*d820*/  HMMA.16816.F32.BF16 R104, R12.reuse, R22, R104 ;  /* 0x000000160c68723c */ /* 0x040fe20000041868 */
[----:B------:R-:W5:Y:S03]  /*d830*/  LDSM.16.MT88.4 R20, [R227+0x1900] ;  /* 0x00190000e314783b */ /* 0x000f660000004200 */
[----:B-1----:R-:W-:Y:S04]  /*d840*/  FADD.FTZ R183, R174, R183 ;  /* 0x000000b7aeb77221 */ /* 0x002fe80000010000 */
[C---:B----4-:R-:W-:Y:S01]  /*d850*/  HMMA.16816.F32.BF16 R108, R12.reuse, R24, R108 ;  /* 0x000000180c6c723c */ /* 0x050fe2000004186c */
[----:B------:R-:W1:Y:S03]  /*d860*/  MUFU.EX2 R189, R189 ;  /* 0x000000bd00bd7308 */ /* 0x000e660000000800 */
[----:B---3--:R-:W-:Y:S04]  /*d870*/  FADD.FTZ R183, R175, R183 ;  /* 0x000000b7afb77221 */ /* 0x008fe80000010000 */
[C---:B------:R-:W-:Y:S01]  /*d880*/  HMMA.16816.F32.BF16 R112, R12.reuse, R26, R112 ;  /* 0x0000001a0c70723c */ /* 0x040fe20000041870 */
[----:B------:R-:W3:Y:S07]  /*d890*/  LDSM.16.MT88.4 R24, [R221+0x1900] ;  /* 0x00190000dd18783b */ /* 0x000eee0000004200 */
[C---:B------:R-:W-:Y:S07]  /*d8a0*/  HMMA.16816.F32.BF16 R116, R12.reuse, R156, R116 ;  /* 0x0000009c0c74723c */ /* 0x040fee0000041874 */
[----:B------:R-:W-:Y:S01]  /*d8b0*/  MOV R157, R161 ;  /* 0x000000a1009d7202 */ /* 0x000fe20000000f00 */
[C---:B------:R-:W-:Y:S08]  /*d8c0*/  HMMA.16816.F32.BF16 R120, R12.reuse, R158, R120 ;  /* 0x0000009e0c78723c */ /* 0x040ff00000041878 */
[C---:B--2---:R-:W-:Y:S08]  /*d8d0*/  HMMA.16816.F32.BF16 R124, R12.reuse, R16, R124 ;  /* 0x000000100c7c723c */ /* 0x044ff0000004187c */
[----:B------:R-:W-:Y:S01]  /*d8e0*/  HMMA.16816.F32.BF16 R128, R12, R18, R128 ;  /* 0x000000120c80723c */ /* 0x000fe20000041880 */
[----:B------:R-:W2:Y:S06]  /*d8f0*/  LDSM.16.MT88.4 R16, [R222+0x3900] ;  /* 0x00390000de10783b */ /* 0x000eac0000004200 */
[----:B------:R-:W-:Y:S01]  /*d900*/  F2FP.BF16.PACK_AB R12, R173, R172 ;  /* 0x000000acad0c723e */ /* 0x000fe200000010ff */
[----:B------:R-:W-:Y:S01]  /*d910*/  FADD.FTZ R172, R172, R180 ;  /* 0x000000b4acac7221 */ /* 0x000fe20000010000 */
[----:B------:R-:W-:Y:S03]  /*d920*/  F2FP.BF16.PACK_AB R13, R175, R174 ;  /* 0x000000aeaf0d723e */ /* 0x000fe600000010ff */
[C---:B-----5:R-:W-:Y:S01]  /*d930*/  F2FP.BF16.PACK_AB R14, R190.reuse, R199 ;  /* 0x000000c7be0e723e */ /* 0x060fe200000010ff */
[----:B------:R-:W-:Y:S01]  /*d940*/  FADD.FTZ R172, R173, R172 ;  /* 0x000000acadac7221 */ /* 0x000fe20000010000 */
[-C--:B-1----:R-:W-:Y:S03]  /*d950*/  F2FP.BF16.PACK_AB R15, R189, R157.reuse ;  /* 0x0000009dbd0f723e */ /* 0x082fe600000010ff */
[----:B------:R-:W-:Y:S04]  /*d960*/  FADD.FTZ R172, R199, R172 ;  /* 0x000000acc7ac7221 */ /* 0x000fe80000010000 */
[C---:B------:R-:W-:Y:S03]  /*d970*/  HMMA.16816.F32.BF16 R160, R12.reuse, R20, R4 ;  /* 0x000000140ca0723c */ /* 0x040fe60000041804 */
[----:B------:R-:W-:Y:S04]  /*d980*/  FADD.FTZ R240, R190, R172 ;  /* 0x000000acbef07221 */ /* 0x000fe80000010000 */
[----:B------:R-:W-:Y:S02]  /*d990*/  MOV R7, R157 ;  /* 0x0000009d00077202 */ /* 0x000fe40000000f00 */
[C---:B------:R-:W-:Y:S01]  /*d9a0*/  HMMA.16816.F32.BF16 R156, R12.reuse, R22, R8 ;  /* 0x000000160c9c723c */ /* 0x040fe20000041808 */
[----:B------:R-:W-:Y:S07]  /*d9b0*/  LDSM.16.MT88.4 R8, [R220+0x3900] ;  /* 0x00390000dc08783b */ /* 0x000fee0000004200 */
[C---:B------:R-:W-:Y:S01]  /*d9c0*/  HMMA.16816.F32.BF16 R132, R12.reuse, R28, R132 ;  /* 0x0000001c0c84723c */ /* 0x040fe20000041884 */
[----:B------:R-:W-:Y:S06]  /*d9d0*/  LDSM.16.MT88.4 R20, [R227+0x5900] ;  /* 0x00590000e314783b */ /* 0x000fec0000004200 */
[----:B------:R-:W-:Y:S01]  /*d9e0*/  MOV R29, R7 ;  /* 0x00000007001d7202 */ /* 0x000fe20000000f00 */
        /* <DEDUP_REMOVED lines=9> */
[----:B------:R-:W-:Y:S01]  /*da80*/  MOV R169, R29 ;  /* 0x0000001d00a97202 */ /* 0x000fe20000000f00 */
        /* <DEDUP_REMOVED lines=14> */
[C---:B------:R-:W-:Y:S08]  /*db70*/  HMMA.16816.F32.BF16 R72, R12.reuse, R22, R72 ;  /* 0x000000160c48723c */ /* 0x040ff00000041848 */
[C---:B---3--:R-:W-:Y:S08]  /*db80*/  HMMA.16816.F32.BF16 R76, R12.reuse, R24, R76 ;  /* 0x000000180c4c723c */ /* 0x048ff0000004184c */
[C---:B------:R-:W-:Y:S08]  /*db90*/  HMMA.16816.F32.BF16 R80, R12.reuse, R26, R80 ;  /* 0x0000001a0c50723c */ /* 0x040ff00000041850 */
[C---:B----4-:R-:W-:Y:S08]  /*dba0*/  HMMA.16816.F32.BF16 R84, R12.reuse, R28, R84 ;  /* 0x0000001c0c54723c */ /* 0x050ff00000041854 */
[C---:B------:R-:W-:Y:S08]  /*dbb0*/  HMMA.16816.F32.BF16 R88, R12.reuse, R30, R88 ;  /* 0x0000001e0c58723c */ /* 0x040ff00000041858 */
[C---:B------:R-:W-:Y:S08]  /*dbc0*/  HMMA.16816.F32.BF16 R92, R12.reuse, R32, R92 ;  /* 0x000000200c5c723c */ /* 0x040ff0000004185c */
[C---:B------:R-:W-:Y:S08]  /*dbd0*/  HMMA.16816.F32.BF16 R96, R12.reuse, R34, R96 ;  /* 0x000000220c60723c */ /* 0x040ff00000041860 */
[C---:B--2---:R-:W-:Y:S08]  /*dbe0*/  HMMA.16816.F32.BF16 R100, R12.reuse, R16, R100 ;  /* 0x000000100c64723c */ /* 0x044ff00000041864 */
[C---:B------:R-:W-:Y:S01]  /*dbf0*/  HMMA.16816.F32.BF16 R104, R12.reuse, R18, R104 ;  /* 0x000000120c68723c */ /* 0x040fe20000041868 */
[----:B------:R-:W2:Y:S07]  /*dc00*/  LDSM.16.MT88.4 R16, [R220+0x7900] ;  /* 0x00790000dc10783b */ /* 0x000eae0000004200 */
[C---:B-1----:R-:W-:Y:S08]  /*dc10*/  HMMA.16816.F32.BF16 R108, R12.reuse, R4, R108 ;  /* 0x000000040c6c723c */ /* 0x042ff0000004186c */
[C---:B------:R-:W-:Y:S08]  /*dc20*/  HMMA.16816.F32.BF16 R112, R12.reuse, R6, R112 ;  /* 0x000000060c70723c */ /* 0x040ff00000041870 */
[C---:B-----5:R-:W-:Y:S08]  /*dc30*/  HMMA.16816.F32.BF16 R116, R12.reuse, R8, R116 ;  /* 0x000000080c74723c */ /* 0x060ff00000041874 */
[C---:B------:R-:W-:Y:S08]  /*dc40*/  HMMA.16816.F32.BF16 R120, R12.reuse, R10, R120 ;  /* 0x0000000a0c78723c */ /* 0x040ff00000041878 */
[C---:B--2---:R-:W-:Y:S08]  /*dc50*/  HMMA.16816.F32.BF16 R124, R12.reuse, R16, R124 ;  /* 0x000000100c7c723c */ /* 0x044ff0000004187c */
[----:B------:R-:W-:Y:S07]  /*dc60*/  HMMA.16816.F32.BF16 R128, R12, R18, R128 ;  /* 0x000000120c80723c */ /* 0x000fee0000041880 */
[----:B------:R-:W-:Y:S01]  /*dc70*/  MOV R12, R164 ;  /* 0x000000a4000c7202 */ /* 0x000fe20000000f00 */
[----:B------:R-:W-:-:S05]  /*dc80*/  @P0 BRA `(.L_x_1086) ;  /* 0xffffcbe000000947 */ /* 0x000fca000383ffff */
.L_x_1083:
        /* <DEDUP_REMOVED lines=14> */
.L_x_1097:
[----:B------:R-:W-:Y:S04]  /*dd70*/  DEPBAR.LE SB0, 0x0 ;  /* 0x000080000000791a */ /* 0x000fe80000000000 */
[----:B------:R-:W-:Y:S01]  /*dd80*/  BAR.SYNC.DEFER_BLOCKING 0x0 ;  /* 0x0000000000007b1d */ /* 0x000fe20000010000 */
[----:B------:R-:W-:Y:S01]  /*dd90*/  SHF.R.S32.HI R0, RZ, 0x1f, R234 ;  /* 0x0000001fff007819 */ /* 0x000fe200000114ea */
[----:B------:R-:W-:Y:S01]  /*dda0*/  IMAD.WIDE.U32 R4, R234, c[0x0][0x208], RZ ;  /* 0x00008200ea047a25 */ /* 0x000fe200078e00ff */
[----:B------:R-:W-:Y:S01]  /*ddb0*/  SHF.R.S32.HI R28, RZ, 0x1f, R233 ;  /* 0x0000001fff1c7819 */ /* 0x000fe200000114e9 */
[----:B------:R-:W-:Y:S02]  /*ddc0*/  UISETP.GT.AND UP0, UPT, UR22, UR7, UPT ;  /* 0x000000071600728c */ /* 0x000fe4000bf04270 */
        /* <DEDUP_REMOVED lines=255> */
[----:B------:R-:W-:Y:S01]  /*edc0*/  ISETP.NE.AND P1, PT, R232, 0x1, PT ;  /* 0x00000001e800780c */ /* 0x000fe20003f25270 */
[----:B------:R-:W-:Y:S04]  /*edd0*/  IMAD.MOV.U32 R233, RZ, RZ, RZ ;  /* 0x000000ffffe97224 */ /* 0x000fe800078e00ff */
        /* <DEDUP_REMOVED lines=52> */
[----:B------:R1:W-:Y:S03]  /*f120*/  LDGSTS.E.BYPASS.LTC128B.128 [R231+0xf100], [R170.64], !P6 ;  /* 0x0f100000aae77fae */ /* 0x0003e6000f101d52 */
.L_x_1088:
        /* <DEDUP_REMOVED lines=33> */
.L_x_1091:
[----:B------:R-:W-:Y:S04]  /*f340*/  MOV R166, 0x1 ;  /* 0x0000000100a67802 */ /* 0x000fe80000000f00 */
[----:B------:R-:W-:Y:S11]  /*f350*/  ISETP.NE.AND P0, PT, R166, c[0x0][0x32c], PT ;  /* 0x0000cb00a6007a0c */ /* 0x000ff60003f05270 */
[----:B------:R-:W-:Y:S02]  /*f360*/  @!UPT UIADD3 URZ, URZ, URZ, URZ ;  /* 0x0000003f3f3ff290 */ /* 0x000fe4000fffe03f */
[----:B------:R-:W-:Y:S05]  /*f370*/  @P0 IMAD.HI.U32 R166, R167, c[0x0][0x330], RZ ;  /* 0x0000cc00a7a60a27 */ /* 0x000fea00078e00ff */
[----:B------:R-:W-:Y:S02]  /*f380*/  @P0 SHF.R.U32.HI R167, RZ, c[0x0][0x334], R166 ;  /* 0x0000cd00ffa70a19 */ /* 0x000fe400000116a6 */
.L_x_1092:
[----:B------:R-:W-:Y:S05]  /*f390*/  BSYNC B0 ;  /* 0x0000000000007941 */ /* 0x000fea0003800000 */
.L_x_1090:
[----:B------:R-:W-:Y:S04]  /*f3a0*/  IMAD R167, R167, c[0x0][0x32c], -R0 ;  /* 0x0000cb00a7a77a24 */ /* 0x000fe800078e0a00 */
[----:B------:R-:W-:Y:S05]  /*f3b0*/  IMAD.IADD R167, R167, 0x1, -R237 ;  /* 0x00000001a7a77824 */ /* 0x000fea00078e0aed */
[----:B------:R-:W-:Y:S02]  /*f3c0*/  IADD3 R166, R167, c[0x0][0x32c], RZ ;  /* 0x0000cb00a7a67a10 */ /* 0x000fe40007ffe0ff */
[----:B------:R-:W-:Y:S02]  /*f3d0*/  IMNMX R172, R172, R167, !PT ;  /* 0x000000a7acac7217 */ /* 0x000fe40007800200 */
[----:B------:R-:W-:Y:S02]  /*f3e0*/  IMNMX R173, R173, R166, PT ;  /* 0x000000a6adad7217 */ /* 0x000fe40003800200 */
.L_x_1089:
        /* <DEDUP_REMOVED lines=85> */
.L_x_1095:
[----:B------:R-:W-:Y:S04]  /*f940*/  MOV R12, 0x1 ;  /* 0x00000001000c7802 */ /* 0x000fe80000000f00 */
[----:B------:R-:W-:Y:S11]  /*f950*/  ISETP.NE.AND P0, PT, R12, c[0x0][0x32c], PT ;  /* 0x0000cb000c007a0c */ /* 0x000ff60003f05270 */
[----:B------:R-:W-:Y:S02]  /*f960*/  @!UPT UIADD3 URZ, URZ, URZ, URZ ;  /* 0x0000003f3f3ff290 */ /* 0x000fe4000fffe03f */
[----:B------:R-:W-:Y:S05]  /*f970*/  @P0 IMAD.HI.U32 R12, R13, c[0x0][0x330], RZ ;  /* 0x0000cc000d0c0a27 */ /* 0x000fea00078e00ff */
[----:B------:R-:W-:Y:S02]  /*f980*/  @P0 SHF.R.U32.HI R13, RZ, c[0x0][0x334], R12 ;  /* 0x0000cd00ff0d0a19 */ /* 0x000fe4000001160c */
.L_x_1096:
[----:B------:R-:W-:Y:S05]  /*f990*/  BSYNC B0 ;  /* 0x0000000000007941 */ /* 0x000fea0003800000 */
.L_x_1094:
[----:B------:R-:W-:Y:S04]  /*f9a0*/  IMAD R0, R13, c[0x0][0x32c], -R0 ;  /* 0x0000cb000d007a24 */ /* 0x000fe800078e0a00 */
[----:B------:R-:W-:Y:S05]  /*f9b0*/  IMAD.IADD R12, R0, 0x1, -R237 ;  /* 0x00000001000c7824 */ /* 0x000fea00078e0aed */
[----:B------:R-:W-:Y:S02]  /*f9c0*/  IADD3 R0, R12, c[0x0][0x32c], RZ ;  /* 0x0000cb000c007a10 */ /* 0x000fe40007ffe0ff */
[----:B------:R-:W-:Y:S02]  /*f9d0*/  IMNMX R5, R5, R12, !PT ;  /* 0x0000000c05057217 */ /* 0x000fe40007800200 */
[----:B------:R-:W-:Y:S02]  /*f9e0*/  IMNMX R4, R4, R0, PT ;  /* 0x0000000004047217 */ /* 0x000fe40003800200 */
.L_x_1093:
        /* <DEDUP_REMOVED lines=556> */
.L_x_1087:
[----:B------:R-:W1:Y:S01]  /*11cb0*/  SHFL.BFLY PT, R5, R240, 0x2, 0x1f ;  /* 0x0c401f00f0057f89 */ /* 0x000e6200000e0000 */
[----:B------:R-:W-:-:S02]  /*11cc0*/  MOV R4, RZ ;  /* 0x000000ff00047202 */ /* 0x000fc40000000f00 */
[----:B------:R-:W-:Y:S01]  /*11cd0*/  MOV R7, 0xff800000 ;  /* 0xff80000000077802 */ /* 0x000fe20000000f00 */
        /* <DEDUP_REMOVED lines=152> */
.L_x_1049:
        /* <DEDUP_REMOVED lines=66> */
[----:B------:R-:W-:Y:S01]  /*12a80*/  IMAD.IADD R16, R13, 0x1, R4 ;  /* 0x000000010d107824 */ /* 0x000fe200078e0204 */
        /* <DEDUP_REMOVED lines=99> */
[----:B------:R-:W-:Y:S04]  /*130c0*/  STS [R16+0xc000], R120 ;  /* 0x00c0007810007388 */ /* 0x000fe80000000800 */
[----:B------:R-:W-:Y:S01]  /*130d0*/  STS [R16+0xc400], R122 ;  /* 0x00c4007a10007388 */ /* 0x000fe20000000800 */
[----:B-1----:R-:W-:-:S03]  /*130e0*/  IMAD.U32 R14, RZ, RZ, UR4 ;  /* 0x00000004ff0e7e24 */ /* 0x002fc6000f8e00ff */
[----:B------:R-:W-:Y:S04]  /*130f0*/  STS [R17+0xc080], R124 ;  /* 0x00c0807c11007388 */ /* 0x000fe80000000800 */
[----:B------:R-:W-:Y:S04]  /*13100*/  STS [R17+0xc480], R126 ;  /* 0x00c4807e11007388 */ /* 0x000fe80000000800 */
[----:B------:R-:W-:Y:S04]  /*13110*/  STS [R13+0xc000], R128 ;  /* 0x00c000800d007388 */ /* 0x000fe80000000800 */
[----:B------:R1:W-:Y:S01]  /*13120*/  STS [R13+0xc400], R3 ;  /* 0x00c400030d007388 */ /* 0x0003e20000000800 */
[----:B--2---:R-:W-:Y:S01]  /*13130*/  IMAD.U32 R15, RZ, RZ, UR5 ;  /* 0x00000005ff0f7e24 */ /* 0x004fe2000f8e00ff */
[----:B------:R-:W-:-:S02]  /*13140*/  ULDC.64 UR4, c[0x0][0x508] ;  /* 0x0001420000047ab9 */ /* 0x000fc40000000a00 */
[----:B------:R-:W-:Y:S01]  /*13150*/  BAR.SYNC.DEFER_BLOCKING 0x1, 0x100 ;  /* 0x0044000000007b1d */ /* 0x000fe20000010000 */
[----:B------:R-:W-:-:S04]  /*13160*/  UISETP.NE.U32.AND UP0, UPT, URZ, UR4, UPT ;  /* 0x000000043f00728c */ /* 0x000fc8000bf05070 */
[----:B------:R-:W-:Y:S01]  /*13170*/  UISETP.NE.AND.EX UP0, UPT, URZ, UR5, UPT, UP0 ;  /* 0x000000053f00728c */ /* 0x000fe2000bf05300 */
[----:B-1----:R-:W2:Y:S02]  /*13180*/  @P0 LDG.E R3, [R14.64] ;  /* 0x000000120e030981 */ /* 0x002ea4000c1e1900 */
[----:B------:R-:W-:-:S03]  /*13190*/  ULDC.64 UR4, c[0x0][0x508] ;  /* 0x0001420000047ab9 */ /* 0x000fc60000000a00 */
[----:B------:R-:W-:-:S05]  /*131a0*/  PLOP3.LUT P1, PT, PT, PT, UP0, 0x80, 0x0 ;  /* 0x000000000000781c */ /* 0x000fca0003f2f008 */
[----:B------:R-:W-:Y:S01]  /*131b0*/  @UP0 UIMAD.WIDE UR4, UR13, UR6, UR4 ;  /* 0x000000060d0402a5 */ /* 0x000fe2000f8e0204 */
[----:B------:R-:W-:-:S05]  /*131c0*/  IMAD.MOV.U32 R4, RZ, RZ, c[0x0][0x388] ;  /* 0x0000e200ff047624 */ /* 0x000fca00078e00ff */
        /* <DEDUP_REMOVED lines=14> */
.L_x_1099:
[----:B-1----:R-:W-:Y:S01]  /*132b0*/  LOP3.LUT R3, R9, 0xffffffe0, RZ, 0xc0, !PT ;  /* 0xffffffe009037812 */ /* 0x002fe200078ec0ff */
[----:B------:R-:W-:Y:S01]  /*132c0*/  IMAD.MOV.U32 R9, RZ, RZ, c[0x0][0x4e8] ;  /* 0x00013a00ff097624 */ /* 0x000fe200078e00ff */
[----:B------:R-:W-:Y:S01]  /*132d0*/  SHF.R.S32.HI R6, RZ, 0x1f, R11 ;  /* 0x0000001fff067819 */ /* 0x000fe2000001140b */
[----:B------:R-:W1:Y:S01]  /*132e0*/  S2R R75, SR_CTAID.X ;  /* 0x00000000004b7919 */ /* 0x000e620000002500 */
[----:B------:R-:W-:Y:S01]  /*132f0*/  LEA.HI R10, R5, R5, RZ, 0x1 ;  /* 0x00000005050a7211 */ /* 0x000fe200078f08ff */
[----:B------:R-:W-:Y:S01]  /*13300*/  IMAD.IADD R3, R0, 0x1, -R3 ;  /* 0x0000000100037824 */ /* 0x000fe200078e0a03 */
[----:B------:R-:W-:Y:S01]  /*13310*/  ISETP.NE.AND P1, PT, R9, 0x1, PT ;  /* 0x000000010900780c */ /* 0x000fe20003f25270 */
[----:B------:R-:W-:Y:S01]  /*13320*/  ULDC.64 UR6, c[0x0][0x490] ;  /* 0x0001240000067ab9 */ /* 0x000fe20000000a00 */
[----:B------:R-:W-:Y:S01]  /*13330*/  LEA.HI R6, R6, R11, RZ, 0x3 ;  /* 0x0000000b06067211 */ /* 0x000fe200078f18ff */
[----:B------:R-:W-:Y:S01]  /*13340*/  USHF.R.S32.HI UR11, URZ, 0x1f, UR13 ;  /* 0x0000001f3f0b7899 */ /* 0x000fe2000801140d */
[----:B------:R-:W-:Y:S01]  /*13350*/  SHF.R.S32.HI R9, RZ, 0x1f, R3 ;  /* 0x0000001fff097819 */ /* 0x000fe20000011403 */
[----:B------:R-:W-:Y:S01]  /*13360*/  ULDC.64 UR4, c[0x0][0x3a0] ;  /* 0x0000e80000047ab9 */ /* 0x000fe20000000a00 */
[----:B------:R-:W-:Y:S01]  /*13370*/  LOP3.LUT R6, R6, 0xffffff8, RZ, 0xc0, !PT ;  /* 0x0ffffff806067812 */ /* 0x000fe200078ec0ff */
[----:B------:R-:W-:Y:S01]  /*13380*/  UIMAD UR9, UR8, UR6, URZ ;  /* 0x00000006080972a4 */ /* 0x000fe2000f8e023f */
[----:B------:R-:W-:Y:S01]  /*13390*/  LEA.HI R9, R9, R3, RZ, 0x2 ;  /* 0x0000000309097211 */ /* 0x000fe200078f10ff */
[----:B------:R-:W-:Y:S01]  /*133a0*/  UMOV UR14, UR20 ;  /* 0x00000014000e7c82 */ /* 0x000fe20008000000 */
[----:B------:R-:W-:Y:S01]  /*133b0*/  LOP3.LUT R10, R10, 0x1ffffffe, RZ, 0xc0, !PT ;  /* 0x1ffffffe0a0a7812 */ /* 0x000fe200078ec0ff */
[----:B------:R-:W-:Y:S01]  /*133c0*/  IMAD.IADD R6, R11, 0x1, -R6 ;  /* 0x000000010b067824 */ /* 0x000fe200078e0a06 */
[----:B------:R-:W-:Y:S01]  /*133d0*/  SHF.R.S32.HI R9, RZ, 0x2, R9 ;  /* 0x00000002ff097819 */ /* 0x000fe20000011409 */
[----:B------:R-:W-:Y:S01]  /*133e0*/  UMOV UR15, UR21 ;  /* 0x00000015000f7c82 */ /* 0x000fe20008000000 */
[----:B------:R-:W-:Y:S01]  /*133f0*/  LOP3.LUT P2, RZ, R3, 0x3, RZ, 0xc0, !PT ;  /* 0x0000000303ff7812 */ /* 0x000fe2000784c0ff */
[----:B------:R-:W-:Y:S01]  /*13400*/  IMAD.IADD R5, R5, 0x1, -R10 ;  /* 0x0000000105057824 */ /* 0x000fe200078e0a0a */
[----:B------:R-:W-:Y:S01]  /*13410*/  UIMAD UR12, UR21, UR4, URZ ;  /* 0x00000004150c72a4 */ /* 0x000fe2000f8e023f */
[----:B------:R-:W-:Y:S01]  /*13420*/  IMAD R6, R6, 0x10, R9 ;  /* 0x0000001006067824 */ /* 0x000fe200078e0209 */
[----:B------:R-:W-:Y:S01]  /*13430*/  USEL UR11, UR11, URZ, !UP1 ;  /* 0x0000003f0b0b7287 */ /* 0x000fe2000c800000 */
[CC--:B------:R-:W-:Y:S01]  /*13440*/  LEA.HI R3, R2.reuse, R0.reuse, RZ, 0x3 ;  /* 0x0000000002037211 */ /* 0x0c0fe200078f18ff */
[----:B------:R-:W-:Y:S01]  /*13450*/  UIMAD.WIDE.U32 UR14, UR10, UR6, UR14 ;  /* 0x000000060a0e72a5 */ /* 0x000fe2000f8e000e */
[----:B------:R-:W-:Y:S01]  /*13460*/  IMAD R5, R5, 0x8, R6 ;  /* 0x0000000805057824 */ /* 0x000fe200078e0206 */
[----:B------:R-:W-:Y:S01]  /*13470*/  UIMAD UR9, UR10, UR7, UR9 ;  /* 0x000000070a0972a4 */ /* 0x000fe2000f8e0209 */
[----:B------:R-:W-:Y:S01]  /*13480*/  LOP3.LUT R10, R3, 0xfffffff8, RZ, 0xc0, !PT ;  /* 0xfffffff8030a7812 */ /* 0x000fe200078ec0ff */
[----:B------:R-:W-:Y:S01]  /*13490*/  UIMAD.WIDE.U32 UR16, UR20, UR4, URZ ;  /* 0x00000004141072a5 */ /* 0x000fe2000f8e003f */
[----:B-1----:R-:W-:Y:S01]  /*134a0*/  IMAD R9, R75, 0x80, R5 ;  /* 0x000000804b097824 */ /* 0x002fe200078e0205 */
[----:B------:R-:W-:Y:S01]  /*134b0*/  ULDC.64 UR6, c[0x0][0x498] ;  /* 0x0001260000067ab9 */ /* 0x000fe20000000a00 */
[----:B------:R-:W-:Y:S01]  /*134c0*/  SHF.R.S32.HI R3, RZ, 0x3, R3 ;  /* 0x00000003ff037819 */ /* 0x000fe20000011403 */
[----:B------:R-:W-:Y:S01]  /*134d0*/  UIMAD UR12, UR20, UR5, UR12 ;  /* 0x00000005140c72a4 */ /* 0x000fe2000f8e020c */
[----:B------:R-:W-:Y:S01]  /*134e0*/  @P1 IMAD.HI.U32 R5, R9, c[0x0][0x4ec], RZ ;  /* 0x00013b0009051a27 */ /* 0x000fe200078e00ff */
[----:B------:R-:W-:Y:S01]  /*134f0*/  MOV R12, R9 ;  /* 0x00000009000c7202 */ /* 0x000fe20000000f00 */
[----:B------:R-:W-:Y:S01]  /*13500*/  USEL UR13, UR13, URZ, !UP1 ;  /* 0x0000003f0d0d7287 */ /* 0x000fe2000c800000 */
[----:B------:R-:W-:Y:S01]  /*13510*/  BSSY B0, `(.L_x_1100) ;  /* 0x0000078000007945 */ /* 0x000fe20003800000 */
[----:B------:R-:W-:Y:S01]  /*13520*/  UIMAD UR20, UR11, UR6, URZ ;  /* 0x000000060b1472a4 */ /* 0x000fe2000f8e023f */
[----:B------:R-:W-:Y:S01]  /*13530*/  @P1 SHF.R.U32.HI R12, RZ, c[0x0][0x4f0], R5 ;  /* 0x00013c00ff0c1a19 */ /* 0x000fe20000011605 */
[----:B------:R-:W-:Y:S01]  /*13540*/  UIADD3 UR15, UR15, UR9, URZ ;  /* 0x000000090f0f7290 */ /* 0x000fe2000fffe03f */
[----:B------:R-:W-:Y:S01]  /*13550*/  LEA.HI R5, R2, R0, RZ, 0x6 ;  /* 0x0000000002057211 */ /* 0x000fe200078f30ff */
[----:B------:R-:W-:Y:S01]  /*13560*/  UIMAD UR7, UR13, UR7, UR20 ;  /* 0x000000070d0772a4 */ /* 0x000fe2000f8e0214 */
[----:B------:R-:W-:Y:S01]  /*13570*/  IMAD.IADD R0, R0, 0x1, -R10 ;  /* 0x0000000100007824 */ /* 0x000fe200078e0a0a */
[----:B------:R-:W-:Y:S01]  /*13580*/  UIMAD.WIDE.U32 UR14, UR13, UR6, UR14 ;  /* 0x000000060d0e72a5 */ /* 0x000fe2000f8e000e */
[--C-:B------:R-:W-:Y:S01]  /*13590*/  IMAD.MOV R2, RZ, RZ, -R12.reuse ;  /* 0x000000ffff027224 */ /* 0x100fe200078e0a0c */
[----:B------:R-:W-:Y:S01]  /*135a0*/  SHF.R.S32.HI R10, RZ, 0x1f, R12 ;  /* 0x0000001fff0a7819 */ /* 0x000fe2000001140c */
[----:B------:R-:W-:Y:S01]  /*135b0*/  IMAD R15, R0, 0x20, R3 ;  /* 0x00000020000f7824 */ /* 0x000fe200078e0203 */
[----:B------:R-:W-:Y:S01]  /*135c0*/  ULDC.64 UR4, c[0x0][0x3e8] ;  /* 0x0000fa0000047ab9 */ /* 0x000fe20000000a00 */
[----:B------:R-:W-:Y:S01]  /*135d0*/  IMAD R9, R2, c[0x0][0x4e8], R9 ;  /* 0x00013a0002097a24 */ /* 0x000fe200078e0209 */
[----:B------:R-:W-:Y:S01]  /*135e0*/  IADD3 R12, P0, R12, UR14, RZ ;  /* 0x0000000e0c0c7c10 */ /* 0x000fe2000ff1e0ff */
[----:B------:R-:W-:Y:S01]  /*135f0*/  IMAD.U32 R2, RZ, RZ, UR7 ;  /* 0x00000007ff027e24 */ /* 0x000fe2000f8e00ff */
[----:B------:R-:W-:Y:S01]  /*13600*/  LEA R15, R75, R15, 0x7 ;  /* 0x0000000f4b0f7211 */ /* 0x000fe200078e38ff */
[----:B------:R-:W-:Y:S01]  /*13610*/  UIMAD UR8, UR8, UR4, URZ ;  /* 0x00000004080872a4 */ /* 0x000fe2000f8e023f */
[----:B------:R-:W-:Y:S01]  /*13620*/  SHF.R.S32.HI R11, RZ, 0x1f, R9 ;  /* 0x0000001fff0b7819 */ /* 0x000fe20000011409 */
[----:B------:R-:W-:Y:S01]  /*13630*/  UIADD3 UR17, UR17, UR12, URZ ;  /* 0x0000000c11117290 */ /* 0x000fe2000fffe03f */
[----:B------:R-:W-:Y:S01]  /*13640*/  IADD3.X R13, R10, UR15, R2, P0, !PT ;  /* 0x0000000f0a0d7c10 */ /* 0x000fe200087fe402 */
[----:B------:R-:W-:Y:S01]  /*13650*/  IMAD.SHL.U32 R2, R3, 0x40, RZ ;  /* 0x0000004003027824 */ /* 0x000fe200078e00ff */
[----:B------:R-:W-:Y:S01]  /*13660*/  UIMAD UR5, UR10, UR5, UR8 ;  /* 0x000000050a0572a4 */ /* 0x000fe2000f8e0208 */
[----:B------:R-:W-:Y:S01]  /*13670*/  IMAD R11, R11, c[0x0][0x488], RZ ;  /* 0x000122000b0b7a24 */ /* 0x000fe200078e02ff */
[----:B------:R-:W-:Y:S01]  /*13680*/  UIMAD.WIDE.U32 UR16, UR10, UR4, UR16 ;  /* 0x000000040a1072a5 */ /* 0x000fe2000f8e0010 */
[----:B------:R-:W-:Y:S01]  /*13690*/  IMAD.WIDE.U32 R12, R9, c[0x0][0x488], R12 ;  /* 0x00012200090c7a25 */ /* 0x000fe200078e000c */
[----:B------:R-:W-:Y:S01]  /*136a0*/  LOP3.LUT R2, R2, 0x1c0, RZ, 0xc0, !PT ;  /* 0x000001c002027812 */ /* 0x000fe200078ec0ff */
[----:B------:R-:W-:-:S02]  /*136b0*/  ULDC.64 UR6, c[0x0][0x3f0] ;  /* 0x0000fc0000067ab9 */ /* 0x000fc40000000a00 */
[----:B------:R-:W-:Y:S01]  /*136c0*/  IMAD R11, R9, c[0x0][0x48c], R11 ;  /* 0x00012300090b7a24 */ /* 0x000fe200078e020b */
[----:B------:R-:W-:Y:S01]  /*136d0*/  LEA R10, P0, R12, c[0x0][0x450], 0x2 ;  /* 0x000114000c0a7a11 */ /* 0x000fe200078010ff */
[----:B------:R-:W-:Y:S01]  /*136e0*/  IMAD.SHL.U32 R0, R0, 0x8, RZ ;  /* 0x0000000800007824 */ /* 0x000fe200078e00ff */
[----:B------:R-:W-:Y:S01]  /*136f0*/  SHF.R.U32.HI R9, RZ, 0x3, R2 ;  /* 0x00000003ff097819 */ /* 0x000fe20000011602 */
[----:B------:R-:W-:Y:S01]  /*13700*/  @P1 IMAD.HI.U32 R16, R15, c[0x0][0x4ec], RZ ;  /* 0x00013b000f101a27 */ /* 0x000fe200078e00ff */
[----:B------:R-:W-:Y:S02]  /*13710*/  UIMAD UR11, UR11, UR6, URZ ;  /* 0x000000060b0b72a4 */ /* 0x000fe4000f8e023f */
[----:B------:R-:W-:Y:S01]  /*13720*/  LOP3.LUT R2, R2, 0x38, R0, 0xf8, !PT ;  /* 0x0000003802027812 */ /* 0x000fe200078ef800 */
[----:B------:R-:W-:Y:S01]  /*13730*/  IMAD.IADD R11, R13, 0x1, R11 ;  /* 0x000000010d0b7824 */ /* 0x000fe200078e020b */
[----:B------:R-:W-:Y:S01]  /*13740*/  UIADD3 UR17, UR17, UR5, URZ ;  /* 0x0000000511117290 */ /* 0x000fe2000fffe03f */
[----:B------:R-:W-:Y:S01]  /*13750*/  IMAD.MOV.U32 R14, RZ, RZ, R15 ;  /* 0x000000ffff0e7224 */ /* 0x000fe200078e000f */
[----:B------:R-:W-:Y:S01]  /*13760*/  @P1 SHF.R.U32.HI R14, RZ, c[0x0][0x4f0], R16 ;  /* 0x00013c00ff0e1a19 */ /* 0x000fe20000011610 */
[----:B------:R-:W-:Y:S01]  /*13770*/  UIMAD UR7, UR13, UR7, UR11 ;  /* 0x000000070d0772a4 */ /* 0x000fe2000f8e020b */
[----:B------:R-:W-:Y:S01]  /*13780*/  LEA.HI.X R11, R12, c[0x0][0x454], R11, 0x2, P0 ;  /* 0x000115000c0b7a11 */ /* 0x000fe200000f140b */
[----:B------:R-:W-:Y:S01]  /*13790*/  UIMAD.WIDE.U32 UR16, UR13, UR6, UR16 ;  /* 0x000000060d1072a5 */ /* 0x000fe2000f8e0010 */
[----:B------:R-:W-:Y:S01]  /*137a0*/  LOP3.LUT R9, R2, R9, RZ, 0x3c, !PT ;  /* 0x0000000902097212 */ /* 0x000fe200078e3cff */
[--C-:B------:R-:W-:Y:S01]  /*137b0*/  IMAD.MOV R18, RZ, RZ, -R14.reuse ;  /* 0x000000ffff127224 */ /* 0x100fe200078e0a0e */
[----:B------:R-:W-:Y:S01]  /*137c0*/  SHF.R.S32.HI R2, RZ, 0x1f, R14 ;  /* 0x0000001fff027819 */ /* 0x000fe2000001140e */
[----:B------:R-:W-:Y:S01]  /*137d0*/  SHFL.IDX PT, R12, R10, RZ, 0x1c1f ;  /* 0x001c1fff0a0c7589 */ /* 0x000fe200000e0000 */
[----:B------:R-:W-:Y:S01]  /*137e0*/  IMAD R6, R75, 0x80, R6 ;  /* 0x000000804b067824 */ /* 0x000fe200078e0206 */
[----:B------:R-:W-:Y:S01]  /*137f0*/  UIADD3 UR7, UR17, UR7, URZ ;  /* 0x0000000711077290 */ /* 0x000fe2000fffe03f */
[----:B------:R-:W-:Y:S01]  /*13800*/  IMAD R18, R18, c[0x0][0x4e8], R15 ;  /* 0x00013a0012127a24 */ /* 0x000fe200078e020f */
[----:B------:R-:W1:Y:S01]  /*13810*/  SHFL.IDX PT, R13, R11, RZ, 0x1c1f ;  /* 0x001c1fff0b0d7589 */ /* 0x000e6200000e0000 */
[----:B------:R-:W-:Y:S01]  /*13820*/  IMAD R15, R2, c[0x0][0x3e0], RZ ;  /* 0x0000f800020f7a24 */ /* 0x000fe200078e02ff */
[----:B------:R-:W-:Y:S01]  /*13830*/  MOV R17, UR17 ;  /* 0x0000001100117c02 */ /* 0x000fe20008000f00 */
[----:B-----5:R-:W-:Y:S01]  /*13840*/  IMAD R2, R4, c[0x0][0x4e8], RZ ;  /* 0x00013a0004027a24 */ /* 0x020fe200078e02ff */
[----:B------:R-:W-:Y:S01]  /*13850*/  SHFL.IDX PT, R10, R10, 0x1, 0x1c1f ;  /* 0x003c1f000a0a7f89 */ /* 0x000fe200000e0000 */
[----:B------:R-:W-:Y:S01]  /*13860*/  IADD3 R4, R6, 0x8, RZ ;  /* 0x0000000806047810 */ /* 0x000fe20007ffe0ff */
[----:B------:R-:W-:-:S02]  /*13870*/  IMAD.U32 R16, RZ, RZ, UR16 ;  /* 0x00000010ff107e24 */ /* 0x000fc4000f8e00ff */
[----:B------:R-:W2:Y:S01]  /*13880*/  SHFL.IDX PT, R11, R11, 0x1, 0x1c1f ;  /* 0x003c1f000b0b7f89 */ /* 0x000ea200000e0000 */
[----:B------:R-:W-:Y:S01]  /*13890*/  IMAD.U32 R17, RZ, RZ, UR7 ;  /* 0x00000007ff117e24 */ /* 0x000fe2000f8e00ff */
[-C--:B------:R-:W-:Y:S01]  /*138a0*/  ISETP.GE.OR P1, PT, R6, R2.reuse, P2 ;  /* 0x000000020600720c */ /* 0x080fe20001726670 */
[----:B------:R-:W-:Y:S01]  /*138b0*/  IMAD.SHL.U32 R5, R5, 0x8, RZ ;  /* 0x0000000805057824 */ /* 0x000fe200078e00ff */
[----:B------:R-:W-:Y:S01]  /*138c0*/  ISETP.GE.OR P0, PT, R4, R2, P2 ;  /* 0x000000020400720c */ /* 0x000fe20001706670 */
[C---:B------:R-:W-:Y:S01]  /*138d0*/  IMAD.WIDE.U32 R16, R14.reuse, c[0x0][0x3e0], R16 ;  /* 0x0000f8000e107a25 */ /* 0x040fe200078e0010 */
[----:B------:R-:W-:Y:S02]  /*138e0*/  SHF.R.S32.HI R6, RZ, 0x1f, R18 ;  /* 0x0000001fff067819 */ /* 0x000fe40000011412 */
[----:B------:R-:W-:Y:S01]  /*138f0*/  LOP3.LUT R5, R9, 0x7ffffe00, R5, 0xf8, !PT ;  /* 0x7ffffe0009057812 */ /* 0x000fe200078ef805 */
[----:B------:R-:W-:Y:S01]  /*13900*/  IMAD R15, R14, c[0x0][0x3e4], R15 ;  /* 0x0000f9000e0f7a24 */ /* 0x000fe200078e020f */
[----:B------:R-:W-:Y:S01]  /*13910*/  MOV R14, R16 ;  /* 0x00000010000e7202 */ /* 0x000fe20000000f00 */
[----:B------:R-:W-:-:S02]  /*13920*/  IMAD R6, R6, c[0x0][0x3d8], RZ ;  /* 0x0000f60006067a24 */ /* 0x000fc400078e02ff */
[----:B------:R-:W-:Y:S02]  /*13930*/  IMAD.IADD R15, R17, 0x1, R15 ;  /* 0x00000001110f7824 */ /* 0x000fe400078e020f */
[----:B------:R-:W-:Y:S01]  /*13940*/  IMAD.SHL.U32 R16, R5, 0x2, RZ ;  /* 0x0000000205107824 */ /* 0x000fe200078e00ff */
[----:B-1----:R1:W-:Y:S01]  /*13950*/  @!P1 ST.E [R12.64], R7 ;  /* 0x000000070c009985 */ /* 0x0023e2000c101912 */
[C---:B------:R-:W-:Y:S02]  /*13960*/  IMAD R17, R18.reuse, c[0x0][0x3dc], R6 ;  /* 0x0000f70012117a24 */ /* 0x040fe400078e0206 */
[----:B------:R-:W-:-:S04]  /*13970*/  IMAD.WIDE.U32 R18, R18, c[0x0][0x3d8], R14 ;  /* 0x0000f60012127a25 */ /* 0x000fc800078e000e */
[----:B------:R-:W-:Y:S01]  /*13980*/  IMAD.IADD R17, R19, 0x1, R17 ;  /* 0x0000000113117824 */ /* 0x000fe200078e0211 */
[----:B--2---:R1:W-:Y:S01]  /*13990*/  @!P0 ST.E [R10.64], R8 ;  /* 0x000000080a008985 */ /* 0x0043e2000c101912 */
[C---:B------:R-:W-:Y:S01]  /*139a0*/  LEA R74, P0, R18.reuse, c[0x0][0x380], 0x1 ;  /* 0x0000e000124a7a11 */ /* 0x040fe200078008ff */
[----:B------:R-:W-:Y:S02]  /*139b0*/  IMAD R75, R75, 0x80, R3 ;  /* 0x000000804b4b7824 */ /* 0x000fe400078e0203 */
        /* <DEDUP_REMOVED lines=45> */
.L_x_1101:
[----:B--234-:R-:W-:Y:S05]  /*13c90*/  BSYNC B0 ;  /* 0x0000000000007941 */ /* 0x01cfea0003800000 */
.L_x_1100:
        /* <DEDUP_REMOVED lines=30> */
.L_x_1103:
[----:B------:R-:W-:Y:S05]  /*13e80*/  BSYNC B0 ;  /* 0x0000000000007941 */ /* 0x000fea0003800000 */
.L_x_1102:
        /* <DEDUP_REMOVED lines=30> */
.L_x_1105:
[----:B------:R-:W-:Y:S05]  /*14070*/  BSYNC B0 ;  /* 0x0000000000007941 */ /* 0x000fea0003800000 */
.L_x_1104:
        /* <DEDUP_REMOVED lines=31> */
.L_x_1098:
        /* <DEDUP_REMOVED lines=31> */
.L_x_1106:
        /* <DEDUP_REMOVED lines=43> */
.L_x_1108:
[----:B------:R-:W-:Y:S05]  /*14710*/  BSYNC B0 ;  /* 0x0000000000007941 */ /* 0x000fea0003800000 */
.L_x_1107:
        /* <DEDUP_REMOVED lines=8> */
[----:B------:R-:W-:Y:S01]  /*147a0*/  UIMAD UR7, UR14, UR5, UR7 ;  /* 0x000000050e0772a4 */ /* 0x000fe2000f8e0207 */
[----:B------:R-:W-:Y:S01]  /*147b0*/  LOP3.LUT R3, R5, 0xfffffff8, RZ, 0xc0, !PT ;  /* 0xfffffff805037812 */ /* 0x000fe200078ec0ff */
[----:B------:R-:W-:Y:S01]  /*147c0*/  BSSY B0, `(.L_x_1109) ;  /* 0x0000043000007945 */ /* 0x000fe20003800000 */
[----:B------:R-:W-:Y:S01]  /*147d0*/  ISETP.NE.AND P0, PT, R2, 0x1, PT ;  /* 0x000000010200780c */ /* 0x000fe20003f05270 */
[----:B------:R-:W-:Y:S01]  /*147e0*/  ULDC.64 UR4, c[0x0][0x3e8] ;  /* 0x0000fa0000047ab9 */ /* 0x000fe20000000a00 */
[----:B------:R-:W-:Y:S01]  /*147f0*/  SHF.R.S32.HI R5, RZ, 0x3, R5 ;  /* 0x00000003ff057819 */ /* 0x000fe20000011405 */
[----:B------:R-:W-:Y:S01]  /*14800*/  IMAD.IADD R9, R9, 0x1, -R3 ;  /* 0x0000000109097824 */ /* 0x000fe200078e0a03 */
[----:B------:R-:W-:-:S02]  /*14810*/  UIADD3 UR17, UR17, UR7, URZ ;  /* 0x0000000711117290 */ /* 0x000fc4000fffe03f */
[----:B------:R-:W-:Y:S02]  /*14820*/  UIMAD UR7, UR8, UR4, URZ ;  /* 0x00000004080772a4 */ /* 0x000fe4000f8e023f */
[C---:B------:R-:W-:Y:S02]  /*14830*/  LEA R3, R9.reuse, R5, 0x5 ;  /* 0x0000000509037211 */ /* 0x040fe400078e28ff */
[----:B------:R-:W-:Y:S01]  /*14840*/  UIMAD UR7, UR10, UR5, UR7 ;  /* 0x000000050a0772a4 */ /* 0x000fe2000f8e0207 */
[----:B------:R-:W-:Y:S01]  /*14850*/  SHF.L.U32 R9, R9, 0x3, RZ ;  /* 0x0000000309097819 */ /* 0x000fe200000006ff */
[----:B------:R-:W-:Y:S01]  /*14860*/  UIMAD.WIDE.U32 UR10, UR10, UR4, UR16 ;  /* 0x000000040a0a72a5 */ /* 0x000fe2000f8e0010 */
[C---:B-1----:R-:W-:Y:S02]  /*14870*/  IMAD R3, R0.reuse, 0x80, R3 ;  /* 0x0000008000037824 */ /* 0x042fe400078e0203 */
        /* <DEDUP_REMOVED lines=55> */
.L_x_1110:
[----:B------:R-:W-:Y:S05]  /*14bf0*/  BSYNC B0 ;  /* 0x0000000000007941 */ /* 0x000fea0003800000 */
.L_x_1109:
        /* <DEDUP_REMOVED lines=27> */
.L_x_1112:
[----:B------:R-:W-:Y:S05]  /*14db0*/  BSYNC B0 ;  /* 0x0000000000007941 */ /* 0x000fea0003800000 */
.L_x_1111:
        /* <DEDUP_REMOVED lines=27> */
.L_x_1114:
[----:B------:R-:W-:Y:S05]  /*14f70*/  BSYNC B0 ;  /* 0x0000000000007941 */ /* 0x000fea0003800000 */
.L_x_1113:
        /* <DEDUP_REMOVED lines=28> */
.L_x_1115:
        /* <DEDUP_REMOVED lines=12> */
.L_x_1784:


//--------------------- .text._ZN7cutlass13device_kernelIN5flash19enable_sm80_to_sm89INS1_16FlashAttnFwdSm80INS1_25CollectiveMainloopFwdSm80ILi8ELi1ELb0EN4cute5tupleIJNS5_1CILi128EEENS7_ILi48EEENS7_ILi256EEEEEELi256ENS_10bfloat16_tEfNS_4arch4Sm80ELb0ELb1ELb0ELb1ELb1ELb1ELb1ELb0EEENS1_21CollectiveEpilogueFwdINS6_IJS8_SA_S9_EEENS6_IJNS7_ILi1EEESI_SI_EEESC_SE_Li256ELb1ELb1ELb0ELb0EEENS1_19SingleTileSchedulerILb1ELb0ELb1ELi128EEEEEEEEEvNT_6ParamsE --------------------------
	.section	.text._ZN7cutlass13device_kernelIN5flash19enable_sm80_to_sm89INS1_16FlashAttnFwdSm80INS1_25CollectiveMainloopFwdSm80ILi8ELi1ELb0EN4cute5tupleIJNS5_1CILi128EEENS7_ILi48EEENS7_ILi256EEEEEELi256ENS_10bfloat16_tEfNS_4arch4Sm80ELb0ELb1ELb0ELb1ELb1ELb1ELb1ELb0EEENS1_21CollectiveEpilogueFwdINS6_IJS8_SA_S9_EEENS6_IJNS7_ILi1EEESI_SI_EEESC_SE_Li256ELb1ELb1ELb0ELb0EEENS1_19SingleTileSchedulerILb1ELb0ELb1ELi128EEEEEEEEEvNT_6ParamsE,"ax",@progbits
	.sectioninfo	@"SHI_REGISTERS=255"
	.align	128
.text._ZN7cutlass13device_kernelIN5flash19enable_sm80_to_sm89INS1_16FlashAttnFwdSm80INS1_25CollectiveMainloopFwdSm80ILi8ELi1ELb0EN4cute5tupleIJNS5_1CILi128EEENS7_ILi48EEENS7_ILi256EEEEEELi256ENS_10bfloat16_tEfNS_4arch4Sm80ELb0ELb1ELb0ELb1ELb1ELb1ELb1ELb0EEENS1_21CollectiveEpilogueFwdINS6_IJS8_SA_S9_EEENS6_IJNS7_ILi1EEESI_SI_EEESC_SE_Li256ELb1ELb1ELb0ELb0EEENS1_19SingleTileSchedulerILb1ELb0ELb1ELi128EEEEEEEEEvNT_6ParamsE:
        .type           _ZN7cutlass13device_kernelIN5flash19enable_sm80_to_sm89INS1_16FlashAttnFwdSm80INS1_25CollectiveMainloopFwdSm80ILi8ELi1ELb0EN4cute5tupleIJNS5_1CILi128EEENS7_ILi48EEENS7_ILi256EEEEEELi256ENS_10bfloat16_tEfNS_4arch4Sm80ELb0ELb1ELb0ELb1ELb1ELb1ELb1ELb0EEENS1_21CollectiveEpilogueFwdINS6_IJS8_SA_S9_EEENS6_IJNS7_ILi1EEESI_SI_EEESC_SE_Li256ELb1ELb1ELb0ELb0EEENS1_19SingleTileSchedulerILb1ELb0ELb1ELi128EEEEEEEEEvNT_6ParamsE,@function
        .size           _ZN7cutlass13device_kernelIN5flash19enable_sm80_to_sm89INS1_16FlashAttnFwdSm80INS1_25CollectiveMainloopFwdSm80ILi8ELi1ELb0EN4cute5tupleIJNS5_1CILi128EEENS7_ILi48EEENS7_ILi256EEEEEELi256ENS_10bfloat16_tEfNS_4arch4Sm80ELb0ELb1ELb0ELb1ELb1ELb1ELb1ELb0EEENS1_21CollectiveEpilogueFwdINS6_IJS8_SA_S9_EEENS6_IJNS7_ILi1EEESI_SI_EEESC_SE_Li256ELb1ELb1ELb0ELb0EEENS1_19SingleTileSchedulerILb1ELb0ELb1ELi128EEEEEEEEEvNT_6ParamsE,(.L_x_1785 - _ZN7cutlass13device_kernelIN5flash19enable_sm80_to_sm89INS1_16FlashAttnFwdSm80INS1_25CollectiveMainloopFwdSm80ILi8ELi1ELb0EN4cute5tupleIJNS5_1CILi128EEENS7_ILi48EEENS7_ILi256EEEEEELi256ENS_10bfloat16_tEfNS_4arch4Sm80ELb0ELb1ELb0ELb1ELb1ELb1ELb1ELb0EEENS1_21CollectiveEpilogueFwdINS6_IJS8_SA_S9_EEENS6_IJNS7_ILi1EEESI_SI_EEESC_SE_Li256ELb1ELb1ELb0ELb0EEENS1_19SingleTileSchedulerILb1ELb0ELb1ELi128EEEEEEEEEvNT_6ParamsE)
        .other          _ZN7cutlass13device_kernelIN5flash19enable_sm80_to_sm89INS1_16FlashAttnFwdSm80INS1_25CollectiveMainloopFwdSm80ILi8ELi1ELb0EN4cute5tupleIJNS5_1CILi128EEENS7_ILi48EEENS7_ILi256EEEEEELi256ENS_10bfloat16_tEfNS_4arch4Sm80ELb0ELb1ELb0ELb1ELb1ELb1ELb1ELb0EEENS1_21CollectiveEpilogueFwdINS6_IJS8_SA_S9_EEENS6_IJNS7_ILi1EEESI_SI_EEESC_SE_Li256ELb1ELb1ELb0ELb0EEENS1_19SingleTileSchedulerILb1ELb0ELb1ELi128EEEEEEEEEvNT_6ParamsE,@"STO_CUDA_ENTRY STV_DEFAULT"
_ZN7cutlass13device_kernelIN5flash19enable_sm80_to_sm89INS1_16FlashAttnFwdSm80INS1_25CollectiveMainloopFwdSm80ILi8ELi1ELb0EN4cute5tupleIJNS5_1CILi128EEENS7_ILi48EEENS7_ILi256EEEEEELi256ENS_10bfloat16_tEfNS_4arch4Sm80ELb0ELb1ELb0ELb1ELb1ELb1ELb1ELb0EEENS1_21CollectiveEpilogueFwdINS6_IJS8_SA_S9_EEENS6_IJNS7_ILi1EEESI_SI_EEESC_SE_Li256ELb1ELb1ELb0ELb0EEENS1_19SingleTileSchedulerILb1ELb0ELb1ELi128EEEEEEEEEvNT_6ParamsE:
[----:B------:R-:W-:Y:S02]  /*0000*/  MOV R1, c[0x0][0x28] ;  /* 0x00000a0000017a02 */ /* 0x000fe40000000f00 */
[----:B------:R-:W1:Y:S01]  /*0010*/  S2R R166, SR_TID.X ;  /* 0x0000000000a67919 */ /* 0x000e620000002100 */
[----:B------:R-:W-:Y:S01]  /*0020*/  IMAD.MOV.U32 R12, RZ, RZ, 0x4 ;  /* 0x00000004ff0c7424 */ /* 0x000fe200078e00ff */
[----:B------:R-:W-:Y:S01]  /*0030*/  ULDC.64 UR14, c[0x0][0x118] ;  /* 0x00004600000e7ab9 */ /* 0x000fe20000000a00 */
[----:B------:R-:W-:Y:S01]  /*0040*/  IADD3 R1, R1, -0x70, RZ ;  /* 0xffffff9001017810 */ /* 0x000fe20007ffe0ff */
        /* <DEDUP_REMOVED lines=12> */
.L_x_1117:
        /* <DEDUP_REMOVED lines=8> */
.L_x_1119:
[----:B------:R-:W-:-:S05]  /*0190*/  MOV R0, c[0x0][0x54c] ;  /* 0x0001530000007a02 */ /* 0x000fca0000000f00 */
.L_x_1118:
[----:B-----5:R-:W-:Y:S01]  /*01a0*/  IMAD R0, R0, c[0x0][0x548], RZ ;  /* 0x0001520000007a24 */ /* 0x020fe200078e02ff */
[----:B------:R-:W-:-:S04]  /*01b0*/  SHF.L.U32 R164, R167, 0x7, RZ ;  /* 0x00000007a7a47819 */ /* 0x000fc800000006ff */
[----:B------:R-:W-:-:S04]  /*01c0*/  ISETP.GE.AND P0, PT, R164, R0, PT ;  /* 0x00000000a400720c */ /* 0x000fc80003f06270 */
[----:B------:R-:W-:Y:S01]  /*01d0*/  SEL R252, R5, 0xffffffff, !P0 ;  /* 0xffffffff05fc7807 */ /* 0x000fe20004000000 */
[----:B------:R-:W-:Y:S05]  /*01e0*/  BRA `(.L_x_1120) ;  /* 0x0000012000007947 */ /* 0x000fea0003800000 */
.L_x_1116:
[----:B---3--:R-:W-:-:S04]  /*01f0*/  ISETP.NE.U32.AND P0, PT, RZ, c[0x0][0x568], PT ;  /* 0x00015a00ff007a0c */ /* 0x008fc80003f05070 */
[----:B------:R-:W-:-:S13]  /*0200*/  ISETP.NE.AND.EX P0, PT, RZ, c[0x0][0x56c], PT, P0 ;  /* 0x00015b00ff007a0c */ /* 0x000fda0003f05300 */
[----:B------:R-:W-:Y:S05]  /*0210*/  @!P0 BRA `(.L_x_1121) ;  /* 0x0000002000008947 */ /* 0x000fea0003800000 */
[----:B------:R1:W5:Y:S01]  /*0220*/  LDG.E R0, [R2.64] ;  /* 0x0000000e02007981 */ /* 0x000362000c1e1900 */
[----:B------:R-:W-:Y:S05]  /*0230*/  BRA `(.L_x_1122) ;  /* 0x0000009000007947 */ /* 0x000fea0003800000 */
.L_x_1121:
        /* <DEDUP_REMOVED lines=8> */
.L_x_1123:
[----:B------:R-:W-:-:S05]  /*02c0*/  MOV R0, c[0x0][0x54c] ;  /* 0x0001530000007a02 */ /* 0x000fca0000000f00 */
.L_x_1122:
[----:B-----5:R-:W-:Y:S01]  /*02d0*/  IMAD R0, R0, c[0x0][0x548], RZ ;  /* 0x0001520000007a24 */ /* 0x020fe200078e02ff */
[----:B------:R-:W-:-:S04]  /*02e0*/  SHF.L.U32 R164, R167, 0x7, RZ ;  /* 0x00000007a7a47819 */ /* 0x000fc800000006ff */
[----:B------:R-:W-:-:S04]  /*02f0*/  ISETP.GE.AND P0, PT, R164, R0, PT ;  /* 0x00000000a400720c */ /* 0x000fc80003f06270 */
[----:B------:R-:W-:-:S04]  /*0300*/  SEL R252, R5, 0xffffffff, !P0 ;  /* 0xffffffff05fc7807 */ /* 0x000fc80004000000 */
.L_x_1120:
[----:B------:R-:W-:-:S13]  /*0310*/  ISETP.GE.AND P0, PT, R252, RZ, PT ;  /* 0x000000fffc00720c */ /* 0x000fda0003f06270 */
[----:B------:R-:W-:Y:S05]  /*0320*/  @!P0 EXIT ;  /* 0x000000000000894d */ /* 0x000fea0003800000 */
[----:B------:R-:W-:Y:S01]  /*0330*/  ISETP.NE.U32.AND P0, PT, RZ, c[0x0][0x370], PT ;  /* 0x0000dc00ff007a0c */ /* 0x000fe20003f05070 */
[----:B------:R-:W-:Y:S01]  /*0340*/  IMAD.MOV.U32 R10, RZ, RZ, RZ ;  /* 0x000000ffff0a7224 */ /* 0x000fe200078e00ff */
[----:B------:R-:W-:Y:S01]  /*0350*/  ISETP.NE.U32.AND P1, PT, RZ, c[0x0][0x348], PT ;  /* 0x0000d200ff007a0c */ /* 0x000fe20003f25070 */
[----:B------:R-:W-:Y:S01]  /*0360*/  IMAD.MOV.U32 R13, RZ, RZ, RZ ;  /* 0x000000ffff0d7224 */ /* 0x000fe200078e00ff */
[----:B------:R-:W-:Y:S01]  /*0370*/  ISETP.NE.AND.EX P0, PT, RZ, c[0x0][0x374], PT, P0 ;  /* 0x0000dd00ff007a0c */ /* 0x000fe20003f05300 */
[----:B------:R-:W-:Y:S01]  /*0380*/  IMAD.WIDE R6, R252, R12, c[0x0][0x350] ;  /* 0x0000d400fc067625 */ /* 0x000fe200078e020c */
[----:B------:R-:W-:Y:S02]  /*0390*/  ISETP.NE.U32.AND P3, PT, RZ, c[0x0][0x358], PT ;  /* 0x0000d600ff007a0c */ /* 0x000fe40003f65070 */
[----:B------:R-:W-:Y:S02]  /*03a0*/  ISETP.NE.AND.EX P1, PT, RZ, c[0x0][0x34c], PT, P1 ;  /* 0x0000d300ff007a0c */ /* 0x000fe40003f25310 */
[----:B------:R-:W-:Y:S01]  /*03b0*/  ISETP.NE.AND.EX P3, PT, RZ, c[0x0][0x35c], PT, P3 ;  /* 0x0000d700ff007a0c */ /* 0x000fe20003f65330 */
[----:B------:R-:W-:Y:S01]  /*03c0*/  IMAD.MOV.U32 R15, RZ, RZ, RZ ;  /* 0x000000ffff0f7224 */ /* 0x000fe200078e00ff */
[----:B------:R-:W-:-:S02]  /*03d0*/  MOV R0, RZ ;  /* 0x000000ff00007202 */ /* 0x000fc40000000f00 */
[----:B------:R-:W-:-:S03]  /*03e0*/  ISETP.NE.U32.AND P2, PT, RZ, c[0x0][0x350], PT ;  /* 0x0000d400ff007a0c */ /* 0x000fc60003f45070 */
[----:B-1----:R-:W-:Y:S01]  /*03f0*/  @P0 IMAD.WIDE R2, R252, R12, c[0x0][0x370] ;  /* 0x0000dc00fc020625 */ /* 0x002fe200078e020c */
[----:B------:R-:W-:-:S03]  /*0400*/  ISETP.NE.AND.EX P2, PT, RZ, c[0x0][0x354], PT, P2 ;  /* 0x0000d500ff007a0c */ /* 0x000fc60003f45320 */
[CC--:B------:R-:W-:Y:S01]  /*0410*/  IMAD.WIDE R8, R252.reuse, R12.reuse, c[0x0][0x348] ;  /* 0x0000d200fc087625 */ /* 0x0c0fe200078e020c */
[----:B------:R1:W2:Y:S04]  /*0420*/  @P0 LDG.E R10, [R2.64] ;  /* 0x0000000e020a0981 */ /* 0x0002a8000c1e1900 */
[----:B------:R-:W3:Y:S05]  /*0430*/  @P1 LDG.E R0, [R8.64] ;  /* 0x0000000e08001981 */ /* 0x000eea000c1e1900 */
[----:B------:R-:W4:Y:S01]  /*0440*/  @P2 LDG.E R13, [R6.64] ;  /* 0x0000000e060d2981 */ /* 0x000f22000c1e1900 */
[----:B-1----:R-:W-:-:S05]  /*0450*/  IMAD.WIDE R2, R252, R12, c[0x0][0x358] ;  /* 0x0000d600fc027625 */ /* 0x002fca00078e020c */
[----:B------:R-:W4:Y:S01]  /*0460*/  @P3 LDG.E R15, [R2.64] ;  /* 0x0000000e020f3981 */ /* 0x000f22000c1e1900 */
[----:B------:R-:W-:-:S03]  /*0470*/  ISETP.NE.U32.AND P0, PT, RZ, c[0x0][0x360], PT ;  /* 0x0000d800ff007a0c */ /* 0x000fc60003f05070 */
[----:B------:R-:W1:Y:S01]  /*0480*/  S2R R30, SR_CTAID.Y ;  /* 0x00000000001e7919 */ /* 0x000e620000002600 */
[----:B------:R-:W-:Y:S01]  /*0490*/  ISETP.NE.AND.EX P0, PT, RZ, c[0x0][0x364], PT, P0 ;  /* 0x0000d900ff007a0c */ /* 0x000fe20003f05300 */
[----:B------:R-:W-:Y:S02]  /*04a0*/  IMAD.MOV.U32 R19, RZ, RZ, c[0x0][0x168] ;  /* 0x00005a00ff137624 */ /* 0x000fe400078e00ff */
[----:B------:R-:W-:-:S10]  /*04b0*/  IMAD.MOV.U32 R11, RZ, RZ, c[0x0][0x2ac] ;  /* 0x0000ab00ff0b7624 */ /* 0x000fd400078e00ff */
[----:B------:R-:W-:-:S05]  /*04c0*/  @P0 IMAD.WIDE R4, R252, R12, c[0x0][0x360] ;  /* 0x0000d800fc040625 */ /* 0x000fca00078e020c */
[----:B------:R4:W5:Y:S01]  /*04d0*/  @P0 LDG.E R19, [R4.64] ;  /* 0x0000000e04130981 */ /* 0x000962000c1e1900 */
[----:B------:R-:W-:Y:S01]  /*04e0*/  IMAD R11, R11, c[0x0][0x1d0], RZ ;  /* 0x000074000b0b7a24 */ /* 0x000fe200078e02ff */
[----:B-1----:R-:W-:Y:S02]  /*04f0*/  SHF.R.S32.HI R31, RZ, 0x1f, R30 ;  /* 0x0000001fff1f7819 */ /* 0x002fe4000001141e */
[----:B--2---:R-:W-:Y:S04]  /*0500*/  STL [R1+0x48], R10 ;  /* 0x0000480a01007387 */ /* 0x004fe80000100800 */
[----:B---3--:R-:W-:Y:S01]  /*0510*/  STL [R1+0x4c], R0 ;  /* 0x00004c0001007387 */ /* 0x008fe20000100800 */
[----:B----4-:R-:W-:-:S03]  /*0520*/  IADD3 R4, R13, R10, RZ ;  /* 0x0000000a0d047210 */ /* 0x010fc60007ffe0ff */
[----:B------:R-:W-:Y:S04]  /*0530*/  STL [R1+0x54], R15 ;  /* 0x0000540f01007387 */ /* 0x000fe80000100800 */
[----:B------:R1:W-:Y:S02]  /*0540*/  STL [R1+0x50], R4 ;  /* 0x0000500401007387 */ /* 0x0003e40000100800 */
[----:B-1----:R-:W-:Y:S01]  /*0550*/  MOV R4, c[0x0][0x228] ;  /* 0x00008a0000047a02 */ /* 0x002fe20000000f00 */
[----:B------:R-:W-:Y:S05]  /*0560*/  @P0 BRA `(.L_x_1124) ;  /* 0x0000004000000947 */ /* 0x000fea0003800000 */
[----:B------:R-:W-:Y:S05]  /*0570*/  @!P1 BRA `(.L_x_1124) ;  /* 0x0000003000009947 */ /* 0x000fea0003800000 */
[----:B------:R1:W2:Y:S04]  /*0580*/  LDG.E R0, [R8.64] ;  /* 0x0000000e08007981 */ /* 0x0002a8000c1e1900 */
[----:B-1----:R-:W2:Y:S02]  /*0590*/  LDG.E R8, [R8.64+0x4] ;  /* 0x0000040e08087981 */ /* 0x002ea4000c1e1900 */
[----:B--2--5:R-:W-:-:S05]  /*05a0*/  IADD3 R19, -R0, R8, RZ ;  /* 0x0000000800137210 */ /* 0x024fca0007ffe1ff */
.L_x_1124:
[----:B-----5:R1:W-:Y:S01]  /*05b0*/  STL [R1+0x58], R19 ;  /* 0x0000581301007387 */ /* 0x0203e20000100800 */
[----:B------:R-:W-:-:S04]  /*05c0*/  ISETP.NE.U32.AND P0, PT, RZ, c[0x0][0x368], PT ;  /* 0x0000da00ff007a0c */ /* 0x000fc80003f05070 */
[----:B------:R-:W-:-:S13]  /*05d0*/  ISETP.NE.AND.EX P0, PT, RZ, c[0x0][0x36c], PT, P0 ;  /* 0x0000db00ff007a0c */ /* 0x000fda0003f05300 */
[----:B------:R-:W-:Y:S05]  /*05e0*/  @!P0 BRA `(.L_x_1125) ;  /* 0x0000003000008947 */ /* 0x000fea0003800000 */
[----:B------:R-:W-:-:S05]  /*05f0*/  IMAD.WIDE R6, R252, R12, c[0x0][0x368] ;  /* 0x0000da00fc067625 */ /* 0x000fca00078e020c */
[----:B------:R2:W5:Y:S01]  /*0600*/  LDG.E R11, [R6.64] ;  /* 0x0000000e060b7981 */ /* 0x000562000c1e1900 */
[----:B------:R-:W-:Y:S05]  /*0610*/  BRA `(.L_x_1126) ;  /* 0x0000004000007947 */ /* 0x000fea0003800000 */
.L_x_1125:
[----:B------:R-:W-:Y:S05]  /*0620*/  @!P2 BRA `(.L_x_1126) ;  /* 0x000000300000a947 */ /* 0x000fea0003800000 */
[----:B------:R2:W3:Y:S04]  /*0630*/  LDG.E R0, [R6.64] ;  /* 0x0000000e06007981 */ /* 0x0004e8000c1e1900 */
[----:B--2---:R-:W3:Y:S02]  /*0640*/  LDG.E R6, [R6.64+0x4] ;  /* 0x0000040e06067981 */ /* 0x004ee4000c1e1900 */
[----:B---3--:R-:W-:Y:S02]  /*0650*/  IADD3 R11, -R0, R6, RZ ;  /* 0x00000006000b7210 */ /* 0x008fe40007ffe1ff */
.L_x_1126:
[----:B------:R-:W-:Y:S01]  /*0660*/  ISETP.NE.U32.AND P0, PT, RZ, c[0x0][0x378], PT ;  /* 0x0000de00ff007a0c */ /* 0x000fe20003f05070 */
[----:B------:R3:W4:Y:S03]  /*0670*/  @P3 LDG.E R5, [R2.64] ;  /* 0x0000000e02053981 */ /* 0x000726000c1e1900 */
[----:B------:R-:W-:Y:S01]  /*0680*/  ISETP.NE.AND.EX P0, PT, RZ, c[0x0][0x37c], PT, P0 ;  /* 0x0000df00ff007a0c */ /* 0x000fe20003f05300 */
[----:B------:R3:W4:Y:S01]  /*0690*/  @P3 LDG.E R0, [R2.64+0x4] ;  /* 0x0000040e02003981 */ /* 0x000722000c1e1900 */
[----:B-----5:R-:W-:-:S11]  /*06a0*/  IMAD.MOV.U32 R22, RZ, RZ, R11 ;  /* 0x000000ffff167224 */ /* 0x020fd600078e000b */
[----:B---3--:R-:W-:-:S05]  /*06b0*/  @P0 IMAD.WIDE R2, R252, R12, c[0x0][0x378] ;  /* 0x0000de00fc020625 */ /* 0x008fca00078e020c */
[----:B--2---:R3:W2:Y:S01]  /*06c0*/  @P0 LDG.E R22, [R2.64] ;  /* 0x0000000e02160981 */ /* 0x0046a2000c1e1900 */
[----:B------:R-:W-:Y:S02]  /*06d0*/  IMAD.IADD R10, R11, 0x1, -R10 ;  /* 0x000000010b0a7824 */ /* 0x000fe400078e0a0a */
[----:B------:R-:W-:-:S03]  /*06e0*/  IMAD.MOV.U32 R8, RZ, RZ, c[0x0][0x32c] ;  /* 0x0000cb00ff087624 */ /* 0x000fc600078e00ff */
[----:B------:R1:W-:Y:S01]  /*06f0*/  STL [R1+0x5c], R10 ;  /* 0x00005c0a01007387 */ /* 0x0003e20000100800 */
[----:B---3--:R-:W-:-:S05]  /*0700*/  IMAD.MOV.U32 R2, RZ, RZ, c[0x0][0x2c4] ;  /* 0x0000b100ff027624 */ /* 0x008fca00078e00ff */
[----:B------:R-:W-:Y:S02]  /*0710*/  ISETP.NE.AND P1, PT, R2, 0x1, PT ;  /* 0x000000010200780c */ /* 0x000fe40003f25270 */
[----:B------:R-:W-:Y:S01]  /*0720*/  ISETP.GE.AND P2, PT, R8, 0x1, PT ;  /* 0x000000010800780c */ /* 0x000fe20003f46270 */
[----:B----4-:R-:W-:Y:S01]  /*0730*/  @P3 IMAD.IADD R4, R0, 0x1, -R5 ;  /* 0x0000000100043824 */ /* 0x010fe200078e0a05 */
[----:B------:R-:W-:-:S03]  /*0740*/  IADD3 R0, R164, 0x7f, RZ ;  /* 0x0000007fa4007810 */ /* 0x000fc60007ffe0ff */
[----:B------:R-:W-:-:S06]  /*0750*/  IMAD.IADD R5, R10, 0x1, R4 ;  /* 0x000000010a057824 */ /* 0x000fcc00078e0204 */
[----:B------:R-:W-:Y:S01]  /*0760*/  @P1 IMAD.HI.U32 R2, R0, c[0x0][0x2c8], RZ ;  /* 0x0000b20000021a27 */ /* 0x000fe200078e00ff */
[----:B------:R1:W-:Y:S01]  /*0770*/  STL.64 [R1+0x60], R4 ;  /* 0x0000600401007387 */ /* 0x0003e20000100a00 */
[----:B------:R-:W-:-:S03]  /*0780*/  IADD3 R3, R5, 0x2f, RZ ;  /* 0x0000002f05037810 */ /* 0x000fc60007ffe0ff */
[----:B------:R-:W-:Y:S02]  /*0790*/  @P1 SHF.R.U32.HI R0, RZ, c[0x0][0x2cc], R2 ;  /* 0x0000b300ff001a19 */ /* 0x000fe40000011602 */
[----:B------:R-:W-:Y:S02]  /*07a0*/  IMAD.HI R3, R3, 0x2aaaaaab, RZ ;  /* 0x2aaaaaab03037827 */ /* 0x000fe400078e02ff */
[----:B------:R-:W-:Y:S01]  /*07b0*/  IADD3 R0, R0, 0x1, R5 ;  /* 0x0000000100007810 */ /* 0x000fe20007ffe005 */
[----:B--2---:R1:W-:Y:S02]  /*07c0*/  STL [R1+0x68], R22 ;  /* 0x0000681601007387 */ /* 0x0043e40000100800 */
[----:B------:R-:W-:Y:S02]  /*07d0*/  SHF.R.U32.HI R6, RZ, 0x1f, R3 ;  /* 0x0000001fff067819 */ /* 0x000fe40000011603 */
[----:B------:R-:W-:Y:S02]  /*07e0*/  IMAD.IADD R2, R0, 0x1, -R19 ;  /* 0x0000000100027824 */ /* 0x000fe400078e0a13 */
[----:B------:R-:W-:-:S03]  /*07f0*/  LEA.HI.SX32 R7, R3, R6, 0x1d ;  /* 0x0000000603077211 */ /* 0x000fc600078feaff */
[----:B------:R-:W-:Y:S01]  /*0800*/  IADD3 R6, R2, c[0x0][0x328], RZ ;  /* 0x0000ca0002067a10 */ /* 0x000fe20007ffe0ff */
[----:B------:R-:W-:Y:S05]  /*0810*/  @!P2 BRA `(.L_x_1127) ;  /* 0x000000e00000a947 */ /* 0x000fea0003800000 */
[C---:B------:R-:W-:Y:S02]  /*0820*/  ISETP.GT.AND P0, PT, R2.reuse, RZ, PT ;  /* 0x000000ff0200720c */ /* 0x040fe40003f04270 */
[----:B------:R-:W-:-:S11]  /*0830*/  IADD3 R0, R2, -0x1, RZ ;  /* 0xffffffff02007810 */ /* 0x000fd60007ffe0ff */
[----:B------:R-:W-:Y:S05]  /*0840*/  @P0 BRA `(.L_x_1128) ;  /* 0x0000006000000947 */ /* 0x000fea0003800000 */
[----:B------:R-:W-:Y:S01]  /*0850*/  ISETP.NE.AND P0, PT, R8, 0x1, PT ;  /* 0x000000010800780c */ /* 0x000fe20003f05270 */
[----:B------:R-:W-:-:S12]  /*0860*/  IMAD.MOV R0, RZ, RZ, -R2 ;  /* 0x000000ffff007224 */ /* 0x000fd800078e0a02 */
[----:B------:R-:W-:-:S05]  /*0870*/  @P0 IMAD.HI.U32 R2, R0, c[0x0][0x330], RZ ;  /* 0x0000cc0000020a27 */ /* 0x000fca00078e00ff */
[----:B------:R-:W-:-:S04]  /*0880*/  @P0 SHF.R.U32.HI R0, RZ, c[0x0][0x334], R2 ;  /* 0x0000cd00ff000a19 */ /* 0x000fc80000011602 */
[----:B------:R-:W-:Y:S01]  /*0890*/  LOP3.LUT R0, RZ, R0, RZ, 0x33, !PT ;  /* 0x00000000ff007212 */ /* 0x000fe200078e33ff */
[----:B------:R-:W-:Y:S05]  /*08a0*/  BRA `(.L_x_1129) ;  /* 0x0000003000007947 */ /* 0x000fea0003800000 */
.L_x_1128:
[----:B------:R-:W-:-:S13]  /*08b0*/  ISETP.NE.AND P0, PT, R8, 0x1, PT ;  /* 0x000000010800780c */ /* 0x000fda0003f05270 */
[----:B------:R-:W-:-:S05]  /*08c0*/  @P0 IMAD.HI.U32 R2, R0, c[0x0][0x330], RZ ;  /* 0x0000cc0000020a27 */ /* 0x000fca00078e00ff */
[----:B------:R-:W-:-:S05]  /*08d0*/  @P0 SHF.R.U32.HI R0, RZ, c[0x0][0x334], R2 ;  /* 0x0000cd00ff000a19 */ /* 0x000fca0000011602 */
.L_x_1129:
[----:B------:R-:W-:-:S05]  /*08e0*/  IMAD R0, R0, R8, c[0x0][0x32c] ;  /* 0x0000cb0000007624 */ /* 0x000fca00078e0208 */
[----:B------:R-:W-:Y:S02]  /*08f0*/  IMNMX R6, R6, R0, PT ;  /* 0x0000000006067217 */ /* 0x000fe40003800200 */
.L_x_1127:
[----:B------:R-:W-:-:S04]  /*0900*/  @P1 IMAD.HI.U32 R2, R164, c[0x0][0x2c8], RZ ;  /* 0x0000b200a4021a27 */ /* 0x000fc800078e00ff */
[----:B------:R-:W-:Y:S01]  /*0910*/  IMAD.MOV.U32 R0, RZ, RZ, R164 ;  /* 0x000000ffff007224 */ /* 0x000fe200078e00a4 */
[----:B------:R-:W-:-:S04]  /*0920*/  @P1 SHF.R.U32.HI R0, RZ, c[0x0][0x2cc], R2 ;  /* 0x0000b300ff001a19 */ /* 0x000fc80000011602 */
[----:B------:R-:W-:-:S04]  /*0930*/  IADD3 R0, R0, R5, -R19 ;  /* 0x0000000500007210 */ /* 0x000fc80007ffe813 */
[----:B------:R-:W-:Y:S01]  /*0940*/  IADD3 R3, R0, -c[0x0][0x324], RZ ;  /* 0x8000c90000037a10 */ /* 0x000fe20007ffe0ff */
[----:B------:R-:W-:Y:S05]  /*0950*/  @!P2 BRA `(.L_x_1130) ;  /* 0x000000d00000a947 */ /* 0x000fea0003800000 */
[----:B------:R-:W-:-:S13]  /*0960*/  ISETP.GT.AND P0, PT, R0, -0x1, PT ;  /* 0xffffffff0000780c */ /* 0x000fda0003f04270 */
[----:B------:R-:W-:Y:S05]  /*0970*/  @P0 BRA `(.L_x_1131) ;  /* 0x0000006000000947 */ /* 0x000fea0003800000 */
[----:B------:R-:W-:Y:S02]  /*0980*/  ISETP.NE.AND P0, PT, R8, 0x1, PT ;  /* 0x000000010800780c */ /* 0x000fe40003f05270 */
[----:B------:R-:W-:-:S11]  /*0990*/  LOP3.LUT R0, RZ, R0, RZ, 0x33, !PT ;  /* 0x00000000ff007212 */ /* 0x000fd600078e33ff */
[----:B------:R-:W-:-:S05]  /*09a0*/  @P0 IMAD.HI.U32 R2, R0, c[0x0][0x330], RZ ;  /* 0x0000cc0000020a27 */ /* 0x000fca00078e00ff */
[----:B------:R-:W-:-:S04]  /*09b0*/  @P0 SHF.R.U32.HI R0, RZ, c[0x0][0x334], R2 ;  /* 0x0000cd00ff000a19 */ /* 0x000fc80000011602 */
[----:B------:R-:W-:Y:S01]  /*09c0*/  LOP3.LUT R0, RZ, R0, RZ, 0x33, !PT ;  /* 0x00000000ff007212 */ /* 0x000fe200078e33ff */
[----:B------:R-:W-:Y:S05]  /*09d0*/  BRA `(.L_x_1132) ;  /* 0x0000003000007947 */ /* 0x000fea0003800000 */
.L_x_1131:
[----:B------:R-:W-:-:S13]  /*09e0*/  ISETP.NE.AND P0, PT, R8, 0x1, PT ;  /* 0x000000010800780c */ /* 0x000fda0003f05270 */
[----:B------:R-:W-:-:S05]  /*09f0*/  @P0 IMAD.HI.U32 R2, R0, c[0x0][0x330], RZ ;  /* 0x0000cc0000020a27 */ /* 0x000fca00078e00ff */
[----:B------:R-:W-:-:S05]  /*0a00*/  @P0 SHF.R.U32.HI R0, RZ, c[0x0][0x334], R2 ;  /* 0x0000cd00ff000a19 */ /* 0x000fca0000011602 */
.L_x_1132:
[----:B------:R-:W-:-:S05]  /*0a10*/  IMAD R0, R0, c[0x0][0x32c], RZ ;  /* 0x0000cb0000007a24 */ /* 0x000fca00078e02ff */
[----:B------:R-:W-:-:S04]  /*0a20*/  IMNMX R3, R3, R0, !PT ;  /* 0x0000000003037217 */ /* 0x000fc80007800200 */
.L_x_1130:
[----:B------:R-:W-:Y:S01]  /*0a30*/  IADD3 R2, R6, 0x2f, RZ ;  /* 0x0000002f06027810 */ /* 0x000fe20007ffe0ff */
[----:B------:R-:W-:-:S04]  /*0a40*/  IMAD.HI R0, R3, 0x2aaaaaab, RZ ;  /* 0x2aaaaaab03007827 */ /* 0x000fc800078e02ff */
[----:B------:R-:W-:Y:S01]  /*0a50*/  IMAD.HI R3, R2, 0x2aaaaaab, RZ ;  /* 0x2aaaaaab02037827 */ /* 0x000fe200078e02ff */
[----:B------:R-:W-:-:S04]  /*0a60*/  SHF.R.U32.HI R2, RZ, 0x1f, R0 ;  /* 0x0000001fff027819 */ /* 0x000fc80000011600 */
[----:B------:R-:W-:Y:S02]  /*0a70*/  SHF.R.U32.HI R6, RZ, 0x1f, R3 ;  /* 0x0000001fff067819 */ /* 0x000fe40000011603 */
[----:B------:R-:W-:Y:S02]  /*0a80*/  LEA.HI.SX32 R0, R0, R2, 0x1d ;  /* 0x0000000200007211 */ /* 0x000fe400078feaff */
[----:B------:R-:W-:Y:S02]  /*0a90*/  LEA.HI.SX32 R3, R3, R6, 0x1d ;  /* 0x0000000603037211 */ /* 0x000fe400078feaff */
[----:B------:R-:W-:Y:S02]  /*0aa0*/  IMNMX R2, RZ, R0, !PT ;  /* 0x00000000ff027217 */ /* 0x000fe40007800200 */
[----:B------:R-:W-:-:S03]  /*0ab0*/  IMNMX R0, R7, R3, PT ;  /* 0x0000000307007217 */ /* 0x000fc60003800200 */
[--C-:B------:R-:W-:Y:S02]  /*0ac0*/  IMAD R2, R2, 0x30, -R10.reuse ;  /* 0x0000003002027824 */ /* 0x100fe400078e0a0a */
[----:B------:R-:W-:-:S03]  /*0ad0*/  IMAD R0, R0, 0x30, -R10 ;  /* 0x0000003000007824 */ /* 0x000fc600078e0a0a */
[----:B------:R-:W-:Y:S02]  /*0ae0*/  IMNMX R2, RZ, R2, !PT ;  /* 0x00000002ff027217 */ /* 0x000fe40007800200 */
        /* <DEDUP_REMOVED lines=11> */
[----:B------:R-:W-:Y:S02]  /*0ba0*/  ISETP.NE.U32.AND P0, PT, RZ, c[0x0][0x340], PT ;  /* 0x0000d000ff007a0c */ /* 0x000fe40003f05070 */
[----:B------:R-:W-:Y:S01]  /*0bb0*/  SHF.R.S32.HI R26, RZ, 0x1f, R166 ;  /* 0x0000001fff1a7819 */ /* 0x000fe200000114a6 */
[----:B-1----:R-:W-:Y:S01]  /*0bc0*/  IMAD R5, R31, c[0x0][0x240], RZ ;  /* 0x000090001f057a24 */ /* 0x002fe200078e02ff */
[----:B------:R-:W-:Y:S01]  /*0bd0*/  ISETP.NE.AND.EX P2, PT, RZ, c[0x0][0x344], PT, P0 ;  /* 0x0000d100ff007a0c */ /* 0x000fe20003f45300 */
[----:B------:R-:W-:Y:S02]  /*0be0*/  UMOV UR7, 0x30 ;  /* 0x0000003000077882 */ /* 0x000fe40000000000 */
[----:B------:R-:W-:-:S10]  /*0bf0*/  ULDC.64 UR4, c[0x0][0x238] ;  /* 0x00008e0000047ab9 */ /* 0x000fd40000000a00 */
[----:B------:R-:W-:-:S05]  /*0c00*/  @P2 IMAD.WIDE R2, R252, R12, c[0x0][0x340] ;  /* 0x0000d000fc022625 */ /* 0x000fca00078e020c */
[----:B------:R1:W2:Y:S01]  /*0c10*/  @P2 LDG.E R14, [R2.64] ;  /* 0x0000000e020e2981 */ /* 0x0002a2000c1e1900 */
[----:B------:R-:W-:Y:S01]  /*0c20*/  LEA.HI R43, R26, R166, RZ, 0x3 ;  /* 0x000000a61a2b7211 */ /* 0x000fe200078f18ff */
[----:B------:R-:W-:Y:S01]  /*0c30*/  IMAD R5, R30, c[0x0][0x244], R5 ;  /* 0x000091001e057a24 */ /* 0x000fe200078e0205 */
[----:B------:R-:W-:Y:S01]  /*0c40*/  SHF.R.S32.HI R12, RZ, 0x1f, R252 ;  /* 0x0000001fff0c7819 */ /* 0x000fe200000114fc */
[----:B------:R-:W-:Y:S01]  /*0c50*/  UIMAD.WIDE.U32 UR10, UR7, UR4, URZ ;  /* 0x00000004070a72a5 */ /* 0x000fe2000f8e003f */
[----:B------:R-:W-:Y:S01]  /*0c60*/  LOP3.LUT R0, R43, 0xfffffff8, RZ, 0xc0, !PT ;  /* 0xfffffff82b007812 */ /* 0x000fe200078ec0ff */
[----:B------:R-:W-:Y:S01]  /*0c70*/  UIMAD UR8, UR7, UR5, URZ ;  /* 0x00000005070872a4 */ /* 0x000fe2000f8e023f */
[----:B------:R-:W-:Y:S01]  /*0c80*/  SEL R28, R12, RZ, !P3 ;  /* 0x000000ff0c1c7207 */ /* 0x000fe20005800000 */
[----:B------:R-:W-:Y:S01]  /*0c90*/  IMAD.IADD R156, R13, 0x1, R11 ;  /* 0x000000010d9c7824 */ /* 0x000fe200078e020b */
[----:B------:R-:W-:Y:S01]  /*0ca0*/  SEL R27, R252, RZ, !P3 ;  /* 0x000000fffc1b7207 */ /* 0x000fe20005800000 */
[----:B------:R-:W-:Y:S01]  /*0cb0*/  IMAD.IADD R0, R166, 0x1, -R0 ;  /* 0x00000001a6007824 */ /* 0x000fe200078e0a00 */
[----:B------:R-:W-:Y:S01]  /*0cc0*/  UIADD3 UR8, UR11, UR8, URZ ;  /* 0x000000080b087290 */ /* 0x000fe2000fffe03f */
[----:B------:R-:W-:Y:S01]  /*0cd0*/  IADD3 R46, R6, -0x1, RZ ;  /* 0xffffffff062e7810 */ /* 0x000fe20007ffe0ff */
[----:B------:R-:W-:Y:S01]  /*0ce0*/  IMAD R20, R31, c[0x0][0x260], RZ ;  /* 0x000098001f147a24 */ /* 0x000fe200078e02ff */
[----:B------:R-:W-:Y:S01]  /*0cf0*/  SHF.R.S32.HI R43, RZ, 0x3, R43 ;  /* 0x00000003ff2b7819 */ /* 0x000fe2000001142b */
[----:B------:R-:W-:Y:S01]  /*0d00*/  IMAD.SHL.U32 R24, R0, 0x8, RZ ;  /* 0x0000000800187824 */ /* 0x000fe200078e00ff */
[----:B------:R-:W-:Y:S01]  /*0d10*/  SHF.R.S32.HI R8, RZ, 0x1f, R46 ;  /* 0x0000001fff087819 */ /* 0x000fe2000001142e */
[----:B------:R-:W-:Y:S01]  /*0d20*/  IMAD R7, R46, -0x30, R4 ;  /* 0xffffffd02e077824 */ /* 0x000fe200078e0204 */
[----:B------:R-:W-:Y:S01]  /*0d30*/  SHF.R.S32.HI R23, RZ, 0x1f, R43 ;  /* 0x0000001fff177819 */ /* 0x000fe2000001142b */
[----:B------:R-:W-:Y:S01]  /*0d40*/  IMAD.SHL.U32 R38, R0, 0x4, RZ ;  /* 0x0000000400267824 */ /* 0x000fe200078e00ff */
[----:B------:R-:W-:Y:S01]  /*0d50*/  SHF.R.S32.HI R25, RZ, 0x1f, R24 ;  /* 0x0000001fff197819 */ /* 0x000fe20000011418 */
[C---:B------:R-:W-:Y:S01]  /*0d60*/  IMAD R20, R30.reuse, c[0x0][0x264], R20 ;  /* 0x000099001e147a24 */ /* 0x040fe200078e0214 */
[----:B------:R-:W-:Y:S01]  /*0d70*/  IADD3 R140, P0, R43, R15, RZ ;  /* 0x0000000f2b8c7210 */ /* 0x000fe20007f1e0ff */
[----:B------:R-:W-:Y:S01]  /*0d80*/  IMAD R16, R23, c[0x0][0x280], RZ ;  /* 0x0000a00017107a24 */ /* 0x000fe200078e02ff */
[----:B------:R-:W-:Y:S01]  /*0d90*/  SHF.R.S32.HI R39, RZ, 0x1f, R38 ;  /* 0x0000001fff277819 */ /* 0x000fe20000011426 */
[----:B-1----:R-:W-:Y:S01]  /*0da0*/  IMAD.WIDE.U32 R2, R30, c[0x0][0x240], R24 ;  /* 0x000090001e027a25 */ /* 0x002fe200078e0018 */
[----:B------:R-:W-:Y:S01]  /*0db0*/  LEA.HI.X.SX32 R141, R15, R23, 0x1, P0 ;  /* 0x000000170f8d7211 */ /* 0x000fe200000f0eff */
[----:B------:R-:W-:Y:S01]  /*0dc0*/  USHF.L.U32 UR9, UR4, 0x5, URZ ;  /* 0x0000000504097899 */ /* 0x000fe2000800063f */
[----:B------:R-:W-:Y:S01]  /*0dd0*/  IADD3 R37, R38, 0x40, RZ ;  /* 0x0000004026257810 */ /* 0x000fe20007ffe0ff */
[----:B------:R-:W-:Y:S01]  /*0de0*/  IMAD.IADD R3, R3, 0x1, R5 ;  /* 0x0000000103037824 */ /* 0x000fe200078e0205 */
[----:B------:R-:W-:Y:S01]  /*0df0*/  UMOV UR6, 0x5 ;  /* 0x0000000500067882 */ /* 0x000fe20000000000 */
[----:B------:R-:W-:Y:S01]  /*0e00*/  IMAD R5, R28, c[0x0][0x248], RZ ;  /* 0x000092001c057a24 */ /* 0x000fe200078e02ff */
[----:B------:R-:W-:Y:S01]  /*0e10*/  USHF.L.U64.HI UR13, UR4, UR6, UR5 ;  /* 0x00000006040d7299 */ /* 0x000fe20008010205 */
[C---:B------:R-:W-:Y:S01]  /*0e20*/  IMAD.WIDE.U32 R2, R27.reuse, c[0x0][0x248], R2 ;  /* 0x000092001b027a25 */ /* 0x040fe200078e0002 */
[C---:B------:R-:W-:Y:S01]  /*0e30*/  IADD3 R107, R24.reuse, 0x80, RZ ;  /* 0x00000080186b7810 */ /* 0x040fe20007ffe0ff */
[----:B------:R-:W-:Y:S01]  /*0e40*/  ULDC.64 UR4, c[0x0][0x290] ;  /* 0x0000a40000047ab9 */ /* 0x000fe20000000a00 */
[----:B------:R-:W-:Y:S01]  /*0e50*/  IADD3 R106, R24, 0xc0, RZ ;  /* 0x000000c0186a7810 */ /* 0x000fe20007ffe0ff */
[----:B------:R-:W-:Y:S01]  /*0e60*/  IMAD R6, R27, c[0x0][0x24c], R5 ;  /* 0x000093001b067a24 */ /* 0x000fe200078e0205 */
[----:B------:R-:W-:Y:S01]  /*0e70*/  ISETP.GE.AND P6, PT, R107, c[0x0][0x1d4], PT ;  /* 0x000075006b007a0c */ /* 0x000fe20003fc6270 */
[----:B------:R-:W-:Y:S01]  /*0e80*/  IMAD R5, R46, UR8, RZ ;  /* 0x000000082e057c24 */ /* 0x000fe2000f8e02ff */
[----:B------:R-:W-:Y:S01]  /*0e90*/  ISETP.GE.AND P5, PT, R106, c[0x0][0x1d4], PT ;  /* 0x000075006a007a0c */ /* 0x000fe20003fa6270 */
[----:B------:R-:W-:Y:S01]  /*0ea0*/  IMAD.IADD R3, R3, 0x1, R6 ;  /* 0x0000000103037824 */ /* 0x000fe200078e0206 */
[----:B------:R-:W-:Y:S01]  /*0eb0*/  IADD3 R159, R43, 0x20, RZ ;  /* 0x000000202b9f7810 */ /* 0x000fe20007ffe0ff */
[----:B------:R-:W-:Y:S01]  /*0ec0*/  IMAD R13, R8, UR10, R5 ;  /* 0x0000000a080d7c24 */ /* 0x000fe2000f8e0205 */
[----:B------:R-:W-:Y:S01]  /*0ed0*/  IMNMX R5, R7, 0x30, PT ;  /* 0x0000003007057817 */ /* 0x000fe20003800200 */
[----:B------:R-:W-:Y:S01]  /*0ee0*/  IMAD R6, R141, c[0x0][0x238], RZ ;  /* 0x00008e008d067a24 */ /* 0x000fe200078e02ff */
[----:B------:R-:W-:Y:S01]  /*0ef0*/  UIMAD.WIDE.U32 UR18, UR7, UR4, URZ ;  /* 0x00000004071272a5 */ /* 0x000fe2000f8e003f */
[C---:B------:R-:W-:Y:S01]  /*0f00*/  IMAD.WIDE.U32 R144, R140.reuse, c[0x0][0x238], R2 ;  /* 0x00008e008c907a25 */ /* 0x040fe200078e0002 */
[----:B------:R-:W-:Y:S01]  /*0f10*/  UIMAD UR12, UR7, UR5, URZ ;  /* 0x00000005070c72a4 */ /* 0x000fe2000f8e023f */
[----:B------:R-:W-:Y:S01]  /*0f20*/  P2R R139, PR, RZ, 0x40 ;  /* 0x00000040ff8b7803 */ /* 0x000fe20000000000 */
[----:B------:R-:W-:Y:S01]  /*0f30*/  USHF.L.U64.HI UR16, UR4, UR6, UR5 ;  /* 0x0000000604107299 */ /* 0x000fe20008010205 */
[----:B------:R-:W-:Y:S01]  /*0f40*/  IMAD.IADD R5, R5, 0x1, -R43 ;  /* 0x0000000105057824 */ /* 0x000fe200078e0a2b */
[----:B------:R-:W-:Y:S01]  /*0f50*/  USHF.L.U32 UR17, UR4, 0x5, URZ ;  /* 0x0000000504117899 */ /* 0x000fe2000800063f */
[----:B------:R-:W-:Y:S01]  /*0f60*/  IMAD R10, R140, c[0x0][0x23c], R6 ;  /* 0x00008f008c0a7a24 */ /* 0x000fe200078e0206 */
[----:B------:R-:W-:Y:S01]  /*0f70*/  P2R R138, PR, RZ, 0x20 ;  /* 0x00000020ff8a7803 */ /* 0x000fe20000000000 */
[----:B------:R-:W-:Y:S01]  /*0f80*/  IMAD.MOV.U32 R142, RZ, RZ, R144 ;  /* 0x000000ffff8e7224 */ /* 0x000fe200078e0090 */
[----:B------:R-:W-:Y:S01]  /*0f90*/  ISETP.GE.AND P0, PT, R5, 0x1, PT ;  /* 0x000000010500780c */ /* 0x000fe20003f06270 */
[----:B------:R-:W-:Y:S01]  /*0fa0*/  IMAD.IADD R143, R145, 0x1, R10 ;  /* 0x00000001918f7824 */ /* 0x000fe200078e020a */
[----:B------:R-:W-:Y:S01]  /*0fb0*/  ISETP.GT.AND P3, PT, R5, 0x20, PT ;  /* 0x000000200500780c */ /* 0x000fe20003f64270 */
[C---:B------:R-:W-:Y:S01]  /*0fc0*/  IMAD R16, R43.reuse, c[0x0][0x284], R16 ;  /* 0x0000a1002b107a24 */ /* 0x040fe200078e0210 */
[----:B------:R-:W-:Y:S01]  /*0fd0*/  ULDC.64 UR4, c[0x0][0x280] ;  /* 0x0000a00000047ab9 */ /* 0x000fe20000000a00 */
[C---:B------:R-:W-:Y:S01]  /*0fe0*/  IMAD.WIDE.U32 R8, R43.reuse, c[0x0][0x280], R38 ;  /* 0x0000a0002b087a25 */ /* 0x040fe200078e0026 */
[----:B------:R-:W-:Y:S01]  /*0ff0*/  USHF.L.U64.HI UR6, UR4, UR6, UR5 ;  /* 0x0000000604067299 */ /* 0x000fe20008010205 */
[C---:B------:R-:W-:Y:S01]  /*1000*/  IADD3 R114, -R43.reuse, 0x30, RZ ;  /* 0x000000302b727810 */ /* 0x040fe20007ffe1ff */
[----:B------:R-:W-:Y:S01]  /*1010*/  UIMAD.WIDE.U32 UR22, UR4, 0x30, URZ ;  /* 0x00000030041678a5 */ /* 0x000fe2000f8e003f */
[----:B------:R-:W-:Y:S01]  /*1020*/  IMAD.WIDE.U32 R10, R43, c[0x0][0x280], R24 ;  /* 0x0000a0002b0a7a25 */ /* 0x000fe200078e0018 */
[----:B------:R-:W-:Y:S01]  /*1030*/  UIMAD UR5, UR7, UR5, URZ ;  /* 0x00000005070572a4 */ /* 0x000fe2000f8e023f */
[----:B------:R-:W-:Y:S01]  /*1040*/  IADD3 R41, R38, 0x20, RZ ;  /* 0x0000002026297810 */ /* 0x000fe20007ffe0ff */
[----:B------:R-:W-:Y:S01]  /*1050*/  USHF.L.U32 UR20, UR4, 0x5, URZ ;  /* 0x0000000504147899 */ /* 0x000fe2000800063f */
[----:B------:R-:W-:Y:S01]  /*1060*/  IMAD.WIDE.U32 R2, R46, UR10, R142 ;  /* 0x0000000a2e027c25 */ /* 0x000fe2000f8e008e */
[----:B------:R-:W-:Y:S01]  /*1070*/  IADD3 R40, R38, 0x60, RZ ;  /* 0x0000006026287810 */ /* 0x000fe20007ffe0ff */
[----:B------:R-:W-:-:S02]  /*1080*/  UIADD3 UR12, UR19, UR12, URZ ;  /* 0x0000000c130c7290 */ /* 0x000fc4000fffe03f */
[----:B------:R-:W-:Y:S01]  /*1090*/  IMAD.WIDE.U32 R6, R30, c[0x0][0x260], R24 ;  /* 0x000098001e067a25 */ /* 0x000fe200078e0018 */
[----:B------:R-:W-:Y:S02]  /*10a0*/  UIADD3 UR5, UR23, UR5, URZ ;  /* 0x0000000517057290 */ /* 0x000fe4000fffe03f */
[----:B------:R-:W-:Y:S01]  /*10b0*/  ULDC.U8 UR4, c[0x0][0x298] ;  /* 0x0000a60000047ab9 */ /* 0x000fe20000000000 */
[----:B------:R-:W-:Y:S02]  /*10c0*/  IMAD.IADD R19, R9, 0x1, R16 ;  /* 0x0000000109137824 */ /* 0x000fe400078e0210 */
[----:B------:R-:W-:Y:S02]  /*10d0*/  IMAD.IADD R17, R16, 0x1, R11 ;  /* 0x0000000110117824 */ /* 0x000fe400078e020b */
[----:B------:R-:W-:Y:S01]  /*10e0*/  IMAD.MOV.U32 R18, RZ, RZ, R8 ;  /* 0x000000ffff127224 */ /* 0x000fe200078e0008 */
[----:B------:R-:W-:Y:S01]  /*10f0*/  @P0 LEA R8, P1, R2, c[0x0][0x220], 0x1 ;  /* 0x0000880002080a11 */ /* 0x000fe200078208ff */
[----:B------:R-:W-:-:S02]  /*1100*/  IMAD.IADD R5, R3, 0x1, R13 ;  /* 0x0000000103057824 */ /* 0x000fc400078e020d */
[----:B------:R-:W-:Y:S02]  /*1110*/  IMAD.MOV.U32 R16, RZ, RZ, R10 ;  /* 0x000000ffff107224 */ /* 0x000fe400078e000a */
[----:B------:R-:W-:Y:S01]  /*1120*/  IMAD.IADD R21, R7, 0x1, R20 ;  /* 0x0000000107157824 */ /* 0x000fe200078e0214 */
[----:B------:R-:W-:Y:S01]  /*1130*/  @P0 LEA.HI.X R9, R2, c[0x0][0x224], R5, 0x1, P1 ;  /* 0x0000890002090a11 */ /* 0x000fe200008f0c05 */
[----:B------:R-:W-:Y:S01]  /*1140*/  IMAD.IADD R36, R38, 0x1, R37 ;  /* 0x0000000126247824 */ /* 0x000fe200078e0225 */
[----:B------:R-:W-:Y:S01]  /*1150*/  LEA.HI R7, R26, R166, RZ, 0x6 ;  /* 0x000000a61a077211 */ /* 0x000fe200078f30ff */
[----:B------:R-:W-:Y:S01]  /*1160*/  IMAD.MOV.U32 R20, RZ, RZ, R6 ;  /* 0x000000ffff147224 */ /* 0x000fe200078e0006 */
[----:B------:R-:W-:Y:S01]  /*1170*/  @P3 IADD3 R6, P4, R2, UR9, RZ ;  /* 0x0000000902063c10 */ /* 0x000fe2000ff9e0ff */
[----:B------:R-:W-:Y:S01]  /*1180*/  IMAD.SHL.U32 R2, R43, 0x40, RZ ;  /* 0x000000402b027824 */ /* 0x000fe200078e00ff */
[----:B------:R-:W-:Y:S01]  /*1190*/  ISETP.GE.AND P1, PT, R24, c[0x0][0x27c], PT ;  /* 0x00009f0018007a0c */ /* 0x000fe20003f26270 */
[----:B------:R-:W-:-:S02]  /*11a0*/  IMAD.SHL.U32 R7, R7, 0x8, RZ ;  /* 0x0000000807077824 */ /* 0x000fc400078e00ff */
[----:B------:R-:W-:Y:S01]  /*11b0*/  IMAD R3, R23, c[0x0][0x290], RZ ;  /* 0x0000a40017037a24 */ /* 0x000fe200078e02ff */
[----:B------:R-:W-:Y:S01]  /*11c0*/  LOP3.LUT R119, R2, 0x1c0, RZ, 0xc0, !PT ;  /* 0x000001c002777812 */ /* 0x000fe200078ec0ff */
[----:B------:R-:W-:Y:S01]  /*11d0*/  IMAD.WIDE.U32 R120, R27, c[0x0][0x268], R20 ;  /* 0x00009a001b787a25 */ /* 0x000fe200078e0014 */
[----:B------:R-:W-:Y:S02]  /*11e0*/  SEL R2, RZ, c[0x0][0x27c], !P1 ;  /* 0x00009f00ff027a07 */ /* 0x000fe40004800000 */
[----:B------:R-:W-:Y:S01]  /*11f0*/  P2R R29, PR, RZ, 0x2 ;  /* 0x00000002ff1d7803 */ /* 0x000fe20000000000 */
[----:B------:R-:W-:Y:S01]  /*1200*/  IMAD R3, R43, c[0x0][0x294], R3 ;  /* 0x0000a5002b037a24 */ /* 0x000fe200078e0203 */
[----:B------:R-:W-:Y:S01]  /*1210*/  LOP3.LUT R7, R7, 0xfffffe00, RZ, 0xc0, !PT ;  /* 0xfffffe0007077812 */ /* 0x000fe200078ec0ff */
[----:B------:R-:W-:Y:S01]  /*1220*/  IMAD.IADD R2, R24, 0x1, R2 ;  /* 0x0000000118027824 */ /* 0x000fe200078e0202 */
[----:B------:R-:W-:Y:S01]  /*1230*/  LOP3.LUT R87, R119, 0x38, R24, 0xf8, !PT ;  /* 0x0000003877577812 */ /* 0x000fe200078ef818 */
[----:B------:R-:W-:Y:S01]  /*1240*/  IMAD.WIDE.U32 R124, R22, c[0x0][0x280], R16 ;  /* 0x0000a000167c7a25 */ /* 0x000fe200078e0010 */
[----:B------:R-:W-:-:S02]  /*1250*/  SHF.R.U32.HI R158, RZ, 0x3, R119 ;  /* 0x00000003ff9e7819 */ /* 0x000fc40000011677 */
[----:B------:R-:W-:Y:S01]  /*1260*/  @P3 IADD3.X R23, R5, UR13, RZ, P4, !PT ;  /* 0x0000000d05173c10 */ /* 0x000fe2000a7fe4ff */
[----:B------:R-:W-:Y:S01]  /*1270*/  IMAD.WIDE.U32 R128, R22, c[0x0][0x280], R18 ;  /* 0x0000a00016807a25 */ /* 0x000fe200078e0012 */
[----:B------:R-:W-:Y:S02]  /*1280*/  LOP3.LUT R87, R7, R87, R158, 0xf6, !PT ;  /* 0x0000005707577212 */ /* 0x000fe400078ef69e */
[----:B------:R-:W-:Y:S01]  /*1290*/  SHF.R.S32.HI R5, RZ, 0x1f, R2 ;  /* 0x0000001fff057819 */ /* 0x000fe20000011402 */
[C---:B------:R-:W-:Y:S01]  /*12a0*/  IMAD.WIDE.U32 R162, R30.reuse, c[0x0][0x1e8], RZ ;  /* 0x00007a001ea27a25 */ /* 0x040fe200078e00ff */
[----:B------:R-:W-:Y:S02]  /*12b0*/  SHF.L.U32 R87, R87, 0x1, RZ ;  /* 0x0000000157577819 */ /* 0x000fe400000006ff */
[----:B------:R-:W-:Y:S01]  /*12c0*/  LEA.HI R26, R5, R2, RZ, 0x6 ;  /* 0x00000002051a7211 */ /* 0x000fe200078f30ff */
[----:B------:R-:W-:-:S04]  /*12d0*/  IMAD.WIDE.U32 R160, R30, c[0x0][0x210], RZ ;  /* 0x000084001ea07a25 */ /* 0x000fc800078e00ff */
[----:B------:R-:W-:Y:S02]  /*12e0*/  IMAD.MOV.U32 R168, RZ, RZ, c[0x0][0x2b8] ;  /* 0x0000ae00ffa87624 */ /* 0x000fe400078e00ff */
[----:B------:R-:W-:Y:S02]  /*12f0*/  IMAD.MOV.U32 R165, RZ, RZ, c[0x0][0x27c] ;  /* 0x00009f00ffa57624 */ /* 0x000fe400078e00ff */
[----:B------:R-:W-:Y:S02]  /*1300*/  IMAD.MOV.U32 R86, RZ, RZ, c[0x0][0x27c] ;  /* 0x00009f00ff567624 */ /* 0x000fe400078e00ff */
[----:B------:R-:W-:Y:S02]  /*1310*/  IMAD R0, R0, 0x20, R43 ;  /* 0x0000002000007824 */ /* 0x000fe400078e022b */
[----:B------:R-:W-:Y:S01]  /*1320*/  IMAD.SHL.U32 R86, R86, 0x2, RZ ;  /* 0x0000000256567824 */ /* 0x000fe200078e00ff */
[--C-:B--2---:R-:W-:Y:S01]  /*1330*/  @P2 SHF.R.S32.HI R11, RZ, 0x1f, R14.reuse ;  /* 0x0000001fff0b2819 */ /* 0x104fe2000001140e */
[----:B------:R-:W-:-:S02]  /*1340*/  @P2 IMAD.MOV.U32 R10, RZ, RZ, R14 ;  /* 0x000000ffff0a2224 */ /* 0x000fc400078e000e */
[----:B------:R-:W-:Y:S02]  /*1350*/  @!P2 IMAD.MOV.U32 R10, RZ, RZ, R252 ;  /* 0x000000ffff0aa224 */ /* 0x000fe400078e00fc */
[----:B------:R-:W-:Y:S01]  /*1360*/  @!P2 IMAD.MOV.U32 R11, RZ, RZ, R12 ;  /* 0x000000ffff0ba224 */ /* 0x000fe200078e000c */
[----:B------:R-:W-:Y:S01]  /*1370*/  ISETP.GE.AND P2, PT, R24, c[0x0][0x1d4], PT ;  /* 0x0000750018007a0c */ /* 0x000fe20003f46270 */
[----:B------:R-:W-:-:S03]  /*1380*/  IMAD.WIDE.U32 R14, R43, c[0x0][0x290], R38 ;  /* 0x0000a4002b0e7a25 */ /* 0x000fc600078e0026 */
[----:B------:R-:W-:Y:S01]  /*1390*/  P2R R117, PR, RZ, 0x4 ;  /* 0x00000004ff757803 */ /* 0x000fe20000000000 */
[----:B------:R-:W-:Y:S01]  /*13a0*/  IMAD.WIDE.U32 R12, R43, c[0x0][0x290], R24 ;  /* 0x0000a4002b0c7a25 */ /* 0x000fe200078e0018 */
[----:B------:R-:W-:Y:S02]  /*13b0*/  ISETP.GE.AND P2, PT, R36, c[0x0][0x1d4], PT ;  /* 0x0000750024007a0c */ /* 0x000fe40003f46270 */
[----:B------:R-:W-:Y:S01]  /*13c0*/  ISETP.NE.AND P1, PT, R117, RZ, PT ;  /* 0x000000ff7500720c */ /* 0x000fe20003f25270 */
[----:B------:R-:W-:Y:S01]  /*13d0*/  IMAD.IADD R15, R15, 0x1, R3 ;  /* 0x000000010f0f7824 */ /* 0x000fe200078e0203 */
[----:B------:R-:W-:Y:S01]  /*13e0*/  P2R R137, PR, RZ, 0x4 ;  /* 0x00000004ff897803 */ /* 0x000fe20000000000 */
[----:B------:R-:W-:Y:S01]  /*13f0*/  IMAD.IADD R13, R3, 0x1, R13 ;  /* 0x00000001030d7824 */ /* 0x000fe200078e020d */
[----:B------:R-:W-:Y:S01]  /*1400*/  LEA.HI R3, R5, R2, RZ, 0x3 ;  /* 0x0000000205037211 */ /* 0x000fe200078f18ff */
[----:B------:R-:W-:Y:S01]  /*1410*/  IMAD R5, R28, c[0x0][0x268], RZ ;  /* 0x00009a001c057a24 */ /* 0x000fe200078e02ff */
[----:B------:R-:W-:Y:S01]  /*1420*/  ISETP.NE.AND P4, PT, R137, RZ, PT ;  /* 0x000000ff8900720c */ /* 0x000fe20003f85270 */
[----:B------:R-:W-:Y:S01]  /*1430*/  IMAD.WIDE.U32 R122, R22, c[0x0][0x290], R12 ;  /* 0x0000a400167a7a25 */ /* 0x000fe200078e000c */
[----:B------:R-:W-:-:S02]  /*1440*/  SHF.R.S32.HI R2, RZ, 0x1f, R22 ;  /* 0x0000001fff027819 */ /* 0x000fc40000011416 */
[----:B------:R-:W-:Y:S01]  /*1450*/  ISETP.GE.AND P2, PT, R36, c[0x0][0x27c], PT ;  /* 0x00009f0024007a0c */ /* 0x000fe20003f46270 */
[----:B------:R-:W-:Y:S01]  /*1460*/  IMAD R130, R27, c[0x0][0x26c], R5 ;  /* 0x00009b001b827a24 */ /* 0x000fe200078e0205 */
[----:B------:R-:W-:Y:S01]  /*1470*/  LOP3.LUT R113, R3, 0xfffffff8, RZ, 0xc0, !PT ;  /* 0xfffffff803717812 */ /* 0x000fe200078ec0ff */
[----:B------:R-:W-:Y:S01]  /*1480*/  @!PT LDS RZ, [RZ] ;  /* 0x00000000fffff984 */ /* 0x000fe20000000800 */
[----:B------:R-:W-:Y:S01]  /*1490*/  @!PT LDS RZ, [RZ] ;  /* 0x00000000fffff984 */ /* 0x000fe20000000800 */
[----:B------:R-:W-:Y:S01]  /*14a0*/  @!PT LDS RZ, [RZ] ;  /* 0x00000000fffff984 */ /* 0x000fe20000000800 */
[----:B------:R1:W-:Y:S01]  /*14b0*/  @P0 LDGSTS.E.BYPASS.LTC128B.128 [R87+0xa080], [R8.64], !P1 ;  /* 0x0a08000008570fae */ /* 0x0003e2000c901d4e */
[----:B------:R-:W-:Y:S01]  /*14c0*/  SEL R5, RZ, c[0x0][0x27c], !P2 ;  /* 0x00009f00ff057a07 */ /* 0x000fe20005000000 */
[----:B------:R-:W-:Y:S01]  /*14d0*/  IMAD.SHL.U32 R13, R159, 0x40, RZ ;  /* 0x000000409f0d7824 */ /* 0x000fe200078e00ff */
[----:B------:R-:W-:Y:S01]  /*14e0*/  SHF.R.S32.HI R84, RZ, 0x3, R3 ;  /* 0x00000003ff547819 */ /* 0x000fe20000011403 */
[----:B------:R-:W-:Y:S01]  /*14f0*/  IMAD.WIDE.U32 R126, R22, c[0x0][0x290], R14 ;  /* 0x0000a400167e7a25 */ /* 0x000fe200078e000e */
[----:B------:R-:W-:Y:S01]  /*1500*/  SHF.R.S32.HI R133, RZ, 0x1f, R113 ;  /* 0x0000001fff857819 */ /* 0x000fe20000011471 */
[----:B------:R1:W-:Y:S01]  /*1510*/  @P0 LDGSTS.E.BYPASS.LTC128B.128 [R87+0xb880], [R8.64+0x80], !P4 ;  /* 0x0b88008008570fae */ /* 0x0003e2000e101d4e */
[----:B------:R-:W-:Y:S01]  /*1520*/  LOP3.LUT R118, R13, 0x1c0, RZ, 0xc0, !PT ;  /* 0x000001c00d767812 */ /* 0x000fe200078ec0ff */
[----:B------:R-:W-:-:S02]  /*1530*/  IMAD.IADD R5, R36, 0x1, R5 ;  /* 0x0000000124057824 */ /* 0x000fc400078e0205 */
[----:B------:R1:W-:Y:S01]  /*1540*/  @P0 LDGSTS.E.BYPASS.LTC128B.128 [R87+0xd080], [R8.64+0x100], !P6 ;  /* 0x0d08010008570fae */ /* 0x0003e2000f101d4e */
[----:B------:R-:W-:Y:S01]  /*1550*/  SHF.R.U32.HI R157, RZ, 0x3, R118 ;  /* 0x00000003ff9d7819 */ /* 0x000fe20000011676 */
[----:B------:R-:W-:Y:S01]  /*1560*/  IMAD.WIDE.U32 R146, R10, c[0x0][0x2b0], RZ ;  /* 0x0000ac000a927a25 */ /* 0x000fe200078e00ff */
[----:B------:R-:W-:Y:S01]  /*1570*/  LOP3.LUT R13, R118, 0x38, R3, 0xf8, !PT ;  /* 0x00000038760d7812 */ /* 0x000fe200078ef803 */
[----:B------:R1:W-:Y:S02]  /*1580*/  @P0 LDGSTS.E.BYPASS.LTC128B.128 [R87+0xe880], [R8.64+0x180], !P5 ;  /* 0x0e88018008570fae */ /* 0x0003e4000e901d4e */
[----:B------:R-:W-:Y:S01]  /*1590*/  IMAD.IADD R130, R121, 0x1, R130 ;  /* 0x0000000179827824 */ /* 0x000fe200078e0282 */
[----:B-1----:R-:W-:-:S04]  /*15a0*/  @P3 LEA R8, P0, R6, c[0x0][0x220], 0x1 ;  /* 0x0000880006083a11 */ /* 0x002fc800078008ff */
[----:B------:R-:W-:Y:S01]  /*15b0*/  @P3 LEA.HI.X R9, R6, c[0x0][0x224], R23, 0x1, P0 ;  /* 0x0000890006093a11 */ /* 0x000fe200000f0c17 */
[C---:B------:R-:W-:Y:S01]  /*15c0*/  IMAD R6, R2.reuse, c[0x0][0x280], RZ ;  /* 0x0000a00002067a24 */ /* 0x040fe200078e02ff */
[----:B------:R-:W-:Y:S01]  /*15d0*/  ISETP.GE.AND P0, PT, R165, 0x1, PT ;  /* 0x00000001a500780c */ /* 0x000fe20003f06270 */
[----:B------:R-:W-:Y:S02]  /*15e0*/  IMAD R2, R2, c[0x0][0x290], RZ ;  /* 0x0000a40002027a24 */ /* 0x000fe400078e02ff */
[C---:B------:R-:W-:Y:S01]  /*15f0*/  IMAD R21, R22.reuse, c[0x0][0x284], R6 ;  /* 0x0000a10016157a24 */ /* 0x040fe200078e0206 */
[----:B------:R-:W-:Y:S01]  /*1600*/  SHF.R.S32.HI R6, RZ, 0x1f, R5 ;  /* 0x0000001fff067819 */ /* 0x000fe20000011405 */
[----:B------:R-:W-:Y:S01]  /*1610*/  IMAD R20, R22, c[0x0][0x294], R2 ;  /* 0x0000a50016147a24 */ /* 0x000fe200078e0202 */
[----:B------:R-:W-:Y:S01]  /*1620*/  SHF.R.S32.HI R2, RZ, 0x1f, R159 ;  /* 0x0000001fff027819 */ /* 0x000fe2000001149f */
[----:B------:R1:W-:Y:S01]  /*1630*/  @P3 LDGSTS.E.BYPASS.LTC128B.128 [R87+0xb080], [R8.64], !P1 ;  /* 0x0b08000008573fae */ /* 0x0003e2000c901d4e */
[----:B------:R-:W-:Y:S01]  /*1640*/  LEA.HI R16, R6, R5, RZ, 0x6 ;  /* 0x0000000506107211 */ /* 0x000fe200078f30ff */
[----:B------:R-:W-:Y:S01]  /*1650*/  IMAD.IADD R136, R129, 0x1, R21 ;  /* 0x0000000181887824 */ /* 0x000fe200078e0215 */
[----:B------:R-:W-:Y:S01]  /*1660*/  LEA.HI R12, R2, R159, RZ, 0x3 ;  /* 0x0000009f020c7211 */ /* 0x000fe200078f18ff */
[----:B------:R1:W-:Y:S01]  /*1670*/  @P3 LDGSTS.E.BYPASS.LTC128B.128 [R87+0xc880], [R8.64+0x80], !P4 ;  /* 0x0c88008008573fae */ /* 0x0003e2000e101d4e */
[----:B------:R-:W-:Y:S01]  /*1680*/  LEA.HI R2, R6, R5, RZ, 0x3 ;  /* 0x0000000506027211 */ /* 0x000fe200078f18ff */
[----:B------:R-:W-:Y:S01]  /*1690*/  IMAD.IADD R134, R21, 0x1, R125 ;  /* 0x0000000115867824 */ /* 0x000fe200078e027d */
[----:B------:R-:W-:Y:S01]  /*16a0*/  SHF.R.S32.HI R5, RZ, 0x6, R26 ;  /* 0x00000006ff057819 */ /* 0x000fe2000001141a */
[----:B------:R-:W-:Y:S01]  /*16b0*/  IMAD.SHL.U32 R12, R12, 0x40, RZ ;  /* 0x000000400c0c7824 */ /* 0x000fe200078e00ff */
[----:B------:R-:W-:Y:S01]  /*16c0*/  LOP3.LUT R6, R119, 0x38, R3, 0xf8, !PT ;  /* 0x0000003877067812 */ /* 0x000fe200078ef803 */
[----:B------:R1:W-:Y:S01]  /*16d0*/  @P3 LDGSTS.E.BYPASS.LTC128B.128 [R87+0xe080], [R8.64+0x100], !P6 ;  /* 0x0e08010008573fae */ /* 0x0003e2000f101d4e */
[----:B------:R-:W-:Y:S01]  /*16e0*/  LOP3.LUT R112, R2, 0xfffffff8, RZ, 0xc0, !PT ;  /* 0xfffffff802707812 */ /* 0x000fe200078ec0ff */
[----:B------:R-:W-:Y:S01]  /*16f0*/  IMAD R15, R5, 0xc00, R7 ;  /* 0x00000c00050f7824 */ /* 0x000fe200078e0207 */
[----:B------:R-:W-:Y:S01]  /*1700*/  LOP3.LUT R12, R12, 0xfffffe00, RZ, 0xc0, !PT ;  /* 0xfffffe000c0c7812 */ /* 0x000fe200078ec0ff */
[----:B------:R1:W-:Y:S01]  /*1710*/  @P3 LDGSTS.E.BYPASS.LTC128B.128 [R87+0xf880], [R8.64+0x180], !P5 ;  /* 0x0f88018008573fae */ /* 0x0003e2000e901d4e */
[-C--:B------:R-:W-:Y:S01]  /*1720*/  LOP3.LUT R14, R6, R158.reuse, RZ, 0x3c, !PT ;  /* 0x0000009e060e7212 */ /* 0x080fe200078e3cff */
[----:B------:R-:W-:Y:S01]  /*1730*/  IMAD.IADD R135, R127, 0x1, R20 ;  /* 0x000000017f877824 */ /* 0x000fe200078e0214 */
[----:B------:R-:W-:Y:S01]  /*1740*/  ISETP.NE.AND P1, PT, R29, RZ, PT ;  /* 0x000000ff1d00720c */ /* 0x000fe20003f25270 */
[----:B------:R-:W-:Y:S01]  /*1750*/  IMAD R6, R5, 0xc00, R12 ;  /* 0x00000c0005067824 */ /* 0x000fe200078e020c */
[-C--:B------:R-:W-:Y:S01]  /*1760*/  LOP3.LUT R5, R13, R157.reuse, RZ, 0x3c, !PT ;  /* 0x0000009d0d057212 */ /* 0x080fe200078e3cff */
[----:B------:R-:W-:Y:S01]  /*1770*/  IMAD.IADD R18, R15, 0x1, R14 ;  /* 0x000000010f127824 */ /* 0x000fe200078e020e */
[--C-:B------:R-:W-:Y:S01]  /*1780*/  LOP3.LUT R13, R118, 0x38, R2.reuse, 0xf8, !PT ;  /* 0x00000038760d7812 */ /* 0x100fe200078ef802 */
[----:B------:R-:W0:Y:S01]  /*1790*/  LDGDEPBAR ;  /* 0x00000000000079af */ /* 0x000e220000000000 */
[----:B------:R-:W-:Y:S01]  /*17a0*/  IMAD.IADD R132, R20, 0x1, R123 ;  /* 0x0000000114847824 */ /* 0x000fe200078e027b */
[----:B------:R-:W-:Y:S01]  /*17b0*/  SHF.R.S32.HI R83, RZ, 0x3, R2 ;  /* 0x00000003ff537819 */ /* 0x000fe20000011402 */
[----:B------:R-:W-:Y:S01]  /*17c0*/  IMAD.IADD R17, R6, 0x1, R5 ;  /* 0x0000000106117824 */ /* 0x000fe200078e0205 */
[----:B------:R-:W-:Y:S01]  /*17d0*/  SHF.R.S32.HI R5, RZ, 0x6, R16 ;  /* 0x00000006ff057819 */ /* 0x000fe20000011410 */
[----:B------:R-:W-:Y:S01]  /*17e0*/  IMAD.SHL.U32 R152, R18, 0x2, RZ ;  /* 0x0000000212987824 */ /* 0x000fe200078e00ff */
[----:B------:R-:W-:Y:S01]  /*17f0*/  LOP3.LUT R6, R119, 0x38, R2, 0xf8, !PT ;  /* 0x0000003877067812 */ /* 0x000fe200078ef802 */
[----:B------:R-:W-:Y:S01]  /*1800*/  IMAD.SHL.U32 R151, R17, 0x2, RZ ;  /* 0x0000000211977824 */ /* 0x000fe200078e00ff */
[----:B------:R-:W-:Y:S01]  /*1810*/  SHF.R.S32.HI R131, RZ, 0x1f, R112 ;  /* 0x0000001fff837819 */ /* 0x000fe20000011470 */
[C---:B------:R-:W-:Y:S01]  /*1820*/  IMAD R15, R5.reuse, 0xc00, R7 ;  /* 0x00000c00050f7824 */ /* 0x040fe200078e0207 */
[----:B------:R-:W-:Y:S01]  /*1830*/  LOP3.LUT R14, R6, R158, RZ, 0x3c, !PT ;  /* 0x0000009e060e7212 */ /* 0x000fe200078e3cff */
[----:B------:R-:W-:Y:S01]  /*1840*/  IMAD R6, R5, 0xc00, R12 ;  /* 0x00000c0005067824 */ /* 0x000fe200078e020c */
[----:B------:R-:W-:Y:S01]  /*1850*/  LOP3.LUT R5, R13, R157, RZ, 0x3c, !PT ;  /* 0x0000009d0d057212 */ /* 0x000fe200078e3cff */
[----:B------:R-:W-:Y:S01]  /*1860*/  BAR.SYNC.DEFER_BLOCKING 0x0 ;  /* 0x0000000000007b1d */ /* 0x000fe20000010000 */
[----:B------:R-:W-:Y:S01]  /*1870*/  ISETP.NE.AND P3, PT, R168, 0x1, PT ;  /* 0x00000001a800780c */ /* 0x000fe20003f65270 */
[----:B------:R-:W-:-:S02]  /*1880*/  IMAD.IADD R14, R15, 0x1, R14 ;  /* 0x000000010f0e7824 */ /* 0x000fc400078e020e */
[----:B------:R-:W-:Y:S02]  /*1890*/  IMAD.IADD R13, R6, 0x1, R5 ;  /* 0x00000001060d7824 */ /* 0x000fe400078e0205 */
[C---:B------:R-:W-:Y:S01]  /*18a0*/  IMAD R6, R31.reuse, c[0x0][0x1e8], RZ ;  /* 0x00007a001f067a24 */ /* 0x040fe200078e02ff */
[----:B-1----:R-:W-:Y:S01]  /*18b0*/  SHF.R.S32.HI R9, RZ, 0x1f, R36 ;  /* 0x0000001fff097819 */ /* 0x002fe20000011424 */
[----:B------:R-:W-:Y:S02]  /*18c0*/  IMAD R5, R31, c[0x0][0x210], RZ ;  /* 0x000084001f057a24 */ /* 0x000fe400078e02ff */
[C---:B------:R-:W-:Y:S01]  /*18d0*/  IMAD R6, R30.reuse, c[0x0][0x1ec], R6 ;  /* 0x00007b001e067a24 */ /* 0x040fe200078e0206 */
[----:B------:R-:W-:Y:S01]  /*18e0*/  LEA.HI R9, R9, R36, RZ, 0x3 ;  /* 0x0000002409097211 */ /* 0x000fe200078f18ff */
[----:B------:R-:W-:Y:S02]  /*18f0*/  IMAD R5, R30, c[0x0][0x214], R5 ;  /* 0x000085001e057a24 */ /* 0x000fe400078e0205 */
[----:B------:R-:W-:Y:S01]  /*1900*/  IMAD.IADD R155, R163, 0x1, R6 ;  /* 0x00000001a39b7824 */ /* 0x000fe200078e0206 */
[----:B------:R-:W-:Y:S01]  /*1910*/  SHF.R.S32.HI R6, RZ, 0x1f, R107 ;  /* 0x0000001fff067819 */ /* 0x000fe2000001146b */
[----:B------:R-:W-:Y:S01]  /*1920*/  IMAD.IADD R154, R161, 0x1, R5 ;  /* 0x00000001a19a7824 */ /* 0x000fe200078e0205 */
[----:B------:R-:W-:Y:S01]  /*1930*/  SHF.R.S32.HI R5, RZ, 0x1f, R106 ;  /* 0x0000001fff057819 */ /* 0x000fe2000001146a */
[----:B------:R-:W-:Y:S01]  /*1940*/  IMAD R8, R11, c[0x0][0x2b0], RZ ;  /* 0x0000ac000b087a24 */ /* 0x000fe200078e02ff */
[----:B------:R-:W-:Y:S01]  /*1950*/  LEA.HI R6, R6, R107, RZ, 0x3 ;  /* 0x0000006b06067211 */ /* 0x000fe200078f18ff */
[----:B------:R-:W-:Y:S01]  /*1960*/  IMAD.SHL.U32 R150, R14, 0x2, RZ ;  /* 0x000000020e967824 */ /* 0x000fe200078e00ff */
[----:B------:R-:W-:Y:S01]  /*1970*/  LEA.HI R5, R5, R106, RZ, 0x3 ;  /* 0x0000006a05057211 */ /* 0x000fe200078f18ff */
[----:B------:R-:W-:Y:S01]  /*1980*/  IMAD R8, R10, c[0x0][0x2b4], R8 ;  /* 0x0000ad000a087a24 */ /* 0x000fe200078e0208 */
[----:B------:R-:W-:Y:S01]  /*1990*/  LOP3.LUT R103, R6, 0xfffffff8, RZ, 0xc0, !PT ;  /* 0xfffffff806677812 */ /* 0x000fe200078ec0ff */
[----:B------:R-:W-:Y:S01]  /*19a0*/  IMAD.SHL.U32 R149, R13, 0x2, RZ ;  /* 0x000000020d957824 */ /* 0x000fe200078e00ff */
[----:B------:R-:W-:-:S02]  /*19b0*/  LOP3.LUT R102, R5, 0xfffffff8, RZ, 0xc0, !PT ;  /* 0xfffffff805667812 */ /* 0x000fc400078ec0ff */
[----:B------:R-:W-:Y:S02]  /*19c0*/  LOP3.LUT R101, R9, 0xfffffff8, RZ, 0xc0, !PT ;  /* 0xfffffff809657812 */ /* 0x000fe400078ec0ff */
[----:B------:R-:W-:Y:S02]  /*19d0*/  SHF.R.S32.HI R111, RZ, 0x1f, R103 ;  /* 0x0000001fff6f7819 */ /* 0x000fe40000011467 */
[----:B------:R-:W-:Y:S02]  /*19e0*/  SHF.R.S32.HI R110, RZ, 0x1f, R102 ;  /* 0x0000001fff6e7819 */ /* 0x000fe40000011466 */
[----:B------:R-:W-:Y:S02]  /*19f0*/  IADD3 R153, R147, R8, RZ ;  /* 0x0000000893997210 */ /* 0x000fe40007ffe0ff */
[----:B------:R-:W-:Y:S02]  /*1a00*/  SHF.R.S32.HI R109, RZ, 0x1f, R101 ;  /* 0x0000001fff6d7819 */ /* 0x000fe40000011465 */
.L_x_1173:
[----:B-12---:R-:W-:Y:S01]  /*1a10*/  IMAD R2, R46, 0x30, R0 ;  /* 0x000000302e027824 */ /* 0x006fe200078e0200 */
[----:B------:R-:W-:Y:S01]  /*1a20*/  ISETP.NE.AND P3, PT, R168, 0x1, PT ;  /* 0x00000001a800780c */ /* 0x000fe20003f65270 */
[----:B------:R-:W-:Y:S01]  /*1a30*/  IMAD.MOV.U32 R105, RZ, RZ, RZ ;  /* 0x000000ffff697224 */ /* 0x000fe200078e00ff */
[----:B------:R-:W-:Y:S04]  /*1a40*/  DEPBAR.LE SB0, 0x0 ;  /* 0x000080000000791a */ /* 0x000fe80000000000 */
[----:B---3--:R-:W-:Y:S01]  /*1a50*/  IMAD.IADD R3, R156, 0x1, R2 ;  /* 0x000000019c037824 */ /* 0x008fe200078e0202 */
[----:B------:R-:W-:Y:S01]  /*1a60*/  ISETP.GE.AND P0, PT, R2, R4, PT ;  /* 0x000000040200720c */ /* 0x000fe20003f06270 */
[----:B------:R-:W-:Y:S01]  /*1a70*/  BSSY B2, `(.L_x_1134) ;  /* 0x0000534000027945 */ /* 0x000fe20003800000 */
[----:B------:R-:W-:Y:S01]  /*1a80*/  ISETP.GE.AND P4, PT, R165, 0x1, PT ;  /* 0x00000001a500780c */ /* 0x000fe20003f86270 */
[----:B------:R-:W-:Y:S01]  /*1a90*/  IMAD.MOV.U32 R2, RZ, RZ, R3 ;  /* 0x000000ffff027224 */ /* 0x000fe200078e0003 */
[----:B------:R-:W-:Y:S02]  /*1aa0*/  ISETP.GT.OR P0, PT, R0, 0x2f, P0 ;  /* 0x0000002f0000780c */ /* 0x000fe40000704670 */
[----:B------:R-:W-:Y:S05]  /*1ab0*/  @P3 IMAD.HI.U32 R5, R3, c[0x0][0x2bc], RZ ;  /* 0x0000af0003053a27 */ /* 0x000fea00078e00ff */
[----:B------:R-:W-:Y:S06]  /*1ac0*/  @P3 SHF.R.U32.HI R2, RZ, c[0x0][0x2c0], R5 ;  /* 0x0000b000ff023a19 */ /* 0x000fec0000011605 */
[C---:B------:R-:W-:Y:S04]  /*1ad0*/  @!P0 IADD3 R5, P3, R2.reuse, R146, RZ ;  /* 0x0000009202058210 */ /* 0x040fe80007f7e0ff */
[----:B------:R-:W-:Y:S01]  /*1ae0*/  @!P0 LEA.HI.X.SX32 R6, R2, R153, 0x1, P3 ;  /* 0x0000009902068211 */ /* 0x000fe200018f0eff */
        /* <DEDUP_REMOVED lines=9> */
[----:B------:R-:W-:Y:S04]  /*1b80*/  IMAD R5, R108, c[0x0][0x1e4], R5 ;  /* 0x000079006c057a24 */ /* 0x000fe800078e0205 */
[----:B------:R-:W-:Y:S01]  /*1b90*/  IMAD.IADD R3, R3, 0x1, R5 ;  /* 0x0000000103037824 */ /* 0x000fe200078e0205 */
[----:B--2---:R-:W-:Y:S03]  /*1ba0*/  SHF.R.S32.HI R116, RZ, 0x1f, R105 ;  /* 0x0000001fff747819 */ /* 0x004fe60000011469 */
[C---:B------:R-:W-:Y:S04]  /*1bb0*/  IMAD.WIDE.U32 R2, R105.reuse, c[0x0][0x1f0], R2 ;  /* 0x00007c0069027a25 */ /* 0x040fe800078e0002 */
[----:B------:R-:W-:Y:S01]  /*1bc0*/  IMAD R5, R116, c[0x0][0x1f0], RZ ;  /* 0x00007c0074057a24 */ /* 0x000fe200078e02ff */
[----:B------:R-:W-:Y:S03]  /*1bd0*/  IADD3 R2, P0, R162, R2, RZ ;  /* 0x00000002a2027210 */ /* 0x000fe60007f1e0ff */
[----:B------:R-:W-:Y:S05]  /*1be0*/  IMAD R5, R105, c[0x0][0x1f4], R5 ;  /* 0x00007d0069057a24 */ /* 0x000fea00078e0205 */
[----:B------:R-:W-:Y:S02]  /*1bf0*/  IADD3.X R3, R155, R3, R5, P0, !PT ;  /* 0x000000039b037210 */ /* 0x000fe400007fe405 */
[C---:B------:R-:W-:Y:S04]  /*1c00*/  LEA R100, P0, R2.reuse, c[0x0][0x1c8], 0x1 ;  /* 0x0000720002647a11 */ /* 0x040fe800078008ff */
        /* <DEDUP_REMOVED lines=36> */
[----:B------:R-:W-:Y:S02]  /*1e50*/  CS2R R56, SRZ ;  /* 0x0000000000387805 */ /* 0x000fe4000001ff00 */
[----:B------:R-:W-:Y:S01]  /*1e60*/  IMAD.X R6, R44, 0x1, R135, P0 ;  /* 0x000000012c067824 */ /* 0x000fe200000e0687 */
[C---:B------:R-:W-:Y:S04]  /*1e70*/  LEA R10, P0, R2.reuse, c[0x0][0x270], 0x1 ;  /* 0x00009c00020a7a11 */ /* 0x040fe800078008ff */
[----:B------:R-:W-:Y:S02]  /*1e80*/  LEA.HI.X R11, R2, c[0x0][0x274], R5, 0x1, P0 ;  /* 0x00009d00020b7a11 */ /* 0x000fe400000f0c05 */
[C---:B------:R-:W-:Y:S04]  /*1e90*/  LEA R8, P0, R3.reuse, c[0x0][0x288], 0x1 ;  /* 0x0000a20003087a11 */ /* 0x040fe800078008ff */
[----:B------:R-:W-:Y:S02]  /*1ea0*/  LEA.HI.X R9, R3, c[0x0][0x28c], R6, 0x1, P0 ;  /* 0x0000a30003097a11 */ /* 0x000fe400000f0c06 */
[----:B------:R-:W-:Y:S01]  /*1eb0*/  ISETP.GE.AND P0, PT, R38, c[0x0][0x27c], PT ;  /* 0x00009f0026007a0c */ /* 0x000fe20003f06270 */
[----:B------:R-:W-:Y:S11]  /*1ec0*/  CS2R R2, SRZ ;  /* 0x0000000000027805 */ /* 0x000ff6000001ff00 */
[----:B------:R-:W-:Y:S01]  /*1ed0*/  @!UPT UIADD3 URZ, URZ, URZ, URZ ;  /* 0x0000003f3f3ff290 */ /* 0x000fe2000fffe03f */
        /* <DEDUP_REMOVED lines=14> */
.L_x_1138:
[----:B------:R-:W-:Y:S05]  /*1fc0*/  BSYNC B0 ;  /* 0x0000000000007941 */ /* 0x000fea0003800000 */
.L_x_1137:
[----:B-----5:R-:W-:Y:S01]  /*1fd0*/  MOV R5, R17 ;  /* 0x0000001100057202 */ /* 0x020fe20000000f00 */
[----:B-1----:R-:W-:Y:S01]  /*1fe0*/  IMAD.MOV.U32 R9, RZ, RZ, R18 ;  /* 0x000000ffff097224 */ /* 0x002fe200078e0012 */
[----:B------:R-:W-:Y:S01]  /*1ff0*/  ISETP.GE.AND P5, PT, R159, R104, PT ;  /* 0x000000689f00720c */ /* 0x000fe20003fa6270 */
[----:B------:R-:W-:Y:S01]  /*2000*/  IMAD.MOV.U32 R8, RZ, RZ, R19 ;  /* 0x000000ffff087224 */ /* 0x000fe200078e0013 */
[----:B------:R-:W-:Y:S01]  /*2010*/  BSSY B0, `(.L_x_1139) ;  /* 0x000003e000007945 */ /* 0x000fe20003800000 */
[----:B------:R-:W-:Y:S01]  /*2020*/  IMAD.MOV.U32 R6, RZ, RZ, R16 ;  /* 0x000000ffff067224 */ /* 0x000fe200078e0010 */
[----:B------:R-:W-:Y:S01]  /*2030*/  CS2R R26, SRZ ;  /* 0x00000000001a7805 */ /* 0x000fe2000001ff00 */
[----:B------:R-:W-:Y:S01]  /*2040*/  CS2R R22, SRZ ;  /* 0x0000000000167805 */ /* 0x000fe2000001ff00 */
[----:B------:R-:W-:Y:S01]  /*2050*/  PRMT R33, R8, 0x5410, R9 ;  /* 0x0000541008217816 */ /* 0x000fe20000000009 */
[----:B------:R-:W-:Y:S01]  /*2060*/  IMAD.MOV.U32 R9, RZ, RZ, R14 ;  /* 0x000000ffff097224 */ /* 0x000fe200078e000e */
[----:B------:R-:W-:Y:S01]  /*2070*/  PRMT R32, R5, 0x5410, R6 ;  /* 0x0000541005207816 */ /* 0x000fe20000000006 */
[----:B------:R-:W-:Y:S01]  /*2080*/  IMAD.MOV.U32 R8, RZ, RZ, R15 ;  /* 0x000000ffff087224 */ /* 0x000fe200078e000f */
[----:B------:R-:W-:Y:S01]  /*2090*/  MOV R6, R2 ;  /* 0x0000000200067202 */ /* 0x000fe20000000f00 */
        /* <DEDUP_REMOVED lines=16> */
[----:B------:R-:W-:Y:S01]  /*21a0*/  CS2R R58, SRZ ;  /* 0x00000000003a7805 */ /* 0x000fe2000001ff00 */
[----:B------:R-:W-:Y:S02]  /*21b0*/  MOV R5, R49 ;  /* 0x0000003100057202 */ /* 0x000fe40000000f00 */
[----:B------:R-:W-:Y:S02]  /*21c0*/  PRMT R66, R9, 0x5410, R8 ;  /* 0x0000541009427816 */ /* 0x000fe40000000008 */
[----:B------:R-:W-:Y:S01]  /*21d0*/  PRMT R45, R6, 0x5410, R5 ;  /* 0x00005410062d7816 */ /* 0x000fe20000000005 */
        /* <DEDUP_REMOVED lines=33> */
.L_x_1140:
[----:B------:R-:W-:Y:S05]  /*23f0*/  BSYNC B0 ;  /* 0x0000000000007941 */ /* 0x000fea0003800000 */
.L_x_1139:
[----:B-----5:R-:W-:Y:S01]  /*2400*/  IMAD.MOV.U32 R6, RZ, RZ, R30 ;  /* 0x000000ffff067224 */ /* 0x020fe200078e001e */
[----:B------:R2:W3:Y:S01]  /*2410*/  SHFL.IDX PT, R76, R99, RZ, 0x181f ;  /* 0x00181fff634c7589 */ /* 0x0004e200000e0000 */
[----:B------:R-:W-:Y:S01]  /*2420*/  IMAD.MOV.U32 R5, RZ, RZ, R31 ;  /* 0x000000ffff057224 */ /* 0x000fe200078e001f */
[----:B------:R-:W-:Y:S01]  /*2430*/  BSSY B1, `(.L_x_1141) ;  /* 0x0000103000017945 */ /* 0x000fe20003800000 */
[----:B-1----:R-:W-:Y:S02]  /*2440*/  IMAD.MOV.U32 R8, RZ, RZ, R26 ;  /* 0x000000ffff087224 */ /* 0x002fe400078e001a */
[----:B------:R-:W-:Y:S01]  /*2450*/  IMAD.MOV.U32 R9, RZ, RZ, R22 ;  /* 0x000000ffff097224 */ /* 0x000fe200078e0016 */
[----:B------:R-:W-:Y:S02]  /*2460*/  PRMT R44, R5, 0x5410, R6 ;  /* 0x00005410052c7816 */ /* 0x000fe40000000006 */
[----:B------:R-:W-:Y:S01]  /*2470*/  MOV R5, R27 ;  /* 0x0000001b00057202 */ /* 0x000fe20000000f00 */
[----:B------:R2:W1:Y:S01]  /*2480*/  SHFL.IDX PT, R73, R100, RZ, 0x181f ;  /* 0x00181fff64497589 */ /* 0x00046200000e0000 */
[----:B------:R-:W-:Y:S02]  /*2490*/  MOV R6, R20 ;  /* 0x0000001400067202 */ /* 0x000fe40000000f00 */
[----:B------:R-:W-:Y:S01]  /*24a0*/  PRMT R42, R5, 0x5410, R8 ;  /* 0x00005410052a7816 */ /* 0x000fe20000000008 */
[----:B------:R-:W-:Y:S02]  /*24b0*/  IMAD.MOV.U32 R8, RZ, RZ, R23 ;  /* 0x000000ffff087224 */ /* 0x000fe400078e0017 */
[----:B------:R-:W-:Y:S03]  /*24c0*/  IMAD.MOV.U32 R5, RZ, RZ, R21 ;  /* 0x000000ffff057224 */ /* 0x000fe600078e0015 */
[----:B------:R-:W-:Y:S01]  /*24d0*/  PRMT R35, R8, 0x5410, R9 ;  /* 0x0000541008237816 */ /* 0x000fe20000000009 */
[----:B------:R-:W-:Y:S01]  /*24e0*/  IMAD.MOV.U32 R9, RZ, RZ, R64 ;  /* 0x000000ffff097224 */ /* 0x000fe200078e0040 */
[----:B------:R-:W-:Y:S01]  /*24f0*/  PRMT R34, R5, 0x5410, R6 ;  /* 0x0000541005227816 */ /* 0x000fe20000000006 */
[----:B------:R-:W-:Y:S01]  /*2500*/  IMAD.MOV.U32 R6, RZ, RZ, R62 ;  /* 0x000000ffff067224 */ /* 0x000fe200078e003e */
[----:B------:R-:W-:Y:S01]  /*2510*/  MOV R8, R65 ;  /* 0x0000004100087202 */ /* 0x000fe20000000f00 */
[----:B------:R-:W-:Y:S03]  /*2520*/  IMAD.MOV.U32 R5, RZ, RZ, R63 ;  /* 0x000000ffff057224 */ /* 0x000fe600078e003f */
[----:B------:R-:W-:Y:S01]  /*2530*/  PRMT R72, R9, 0x5410, R8 ;  /* 0x0000541009487816 */ /* 0x000fe20000000008 */
[----:B------:R-:W-:Y:S01]  /*2540*/  IMAD.MOV.U32 R8, RZ, RZ, R61 ;  /* 0x000000ffff087224 */ /* 0x000fe200078e003d */
[----:B------:R-:W-:Y:S01]  /*2550*/  PRMT R71, R6, 0x5410, R5 ;  /* 0x0000541006477816 */ /* 0x000fe20000000005 */
[----:B------:R-:W-:Y:S01]  /*2560*/  IMAD.MOV.U32 R6, RZ, RZ, R58 ;  /* 0x000000ffff067224 */ /* 0x000fe200078e003a */
[----:B------:R-:W-:Y:S02]  /*2570*/  MOV R9, R60 ;  /* 0x0000003c00097202 */ /* 0x000fe40000000f00 */
[----:B------:R-:W-:Y:S02]  /*2580*/  MOV R5, R59 ;  /* 0x0000003b00057202 */ /* 0x000fe40000000f00 */
        /* <DEDUP_REMOVED lines=14> */
[C---:B------:R-:W-:Y:S02]  /*2670*/  @!P0 PRMT R48, R45.reuse, 0x5410, R48 ;  /* 0x000054102d308816 */ /* 0x040fe40000000030 */
[----:B------:R-:W-:Y:S02]  /*2680*/  @!P0 SHF.R.U32.HI R50, RZ, 0x10, R49 ;  /* 0x00000010ff328819 */ /* 0x000fe40000011631 */
[----:B------:R-:W-:Y:S02]  /*2690*/  @!P0 PRMT R2, R28, 0x5432, R2 ;  /* 0x000054321c028816 */ /* 0x000fe40000000002 */
[----:B------:R-:W-:Y:S02]  /*26a0*/  @!P0 SHF.R.U32.HI R13, RZ, 0x10, R3 ;  /* 0x00000010ff0d8819 */ /* 0x000fe40000011603 */
[----:B------:R-:W-:Y:S01]  /*26b0*/  @!P0 PRMT R50, R45, 0x5432, R50 ;  /* 0x000054322d328816 */ /* 0x000fe20000000032 */
[C---:B------:R-:W-:Y:S01]  /*26c0*/  @!P0 IMAD.U32 R45, R48.reuse, 0x10000, RZ ;  /* 0x00010000302d8824 */ /* 0x040fe200078e00ff */
[----:B------:R-:W-:Y:S02]  /*26d0*/  @!P0 LOP3.LUT R48, R48, 0xffff0000, RZ, 0xc0, !PT ;  /* 0xffff000030308812 */ /* 0x000fe400078ec0ff */
[----:B------:R-:W-:Y:S01]  /*26e0*/  @!P0 PRMT R13, R28, 0x5410, R13 ;  /* 0x000054101c0d8816 */ /* 0x000fe2000000000d */
[C---:B------:R-:W-:Y:S01]  /*26f0*/  @!P0 IMAD.U32 R28, R2.reuse, 0x10000, RZ ;  /* 0x00010000021c8824 */ /* 0x040fe200078e00ff */
[----:B------:R-:W-:Y:S01]  /*2700*/  @!P0 LOP3.LUT R6, R2, 0xffff0000, RZ, 0xc0, !PT ;  /* 0xffff000002068812 */ /* 0x000fe200078ec0ff */
[C---:B-1----:R-:W-:Y:S01]  /*2710*/  @!P0 IMAD.U32 R47, R8.reuse, 0x10000, RZ ;  /* 0x00010000082f8824 */ /* 0x042fe200078e00ff */
[----:B------:R-:W-:Y:S02]  /*2720*/  @!P0 LOP3.LUT R3, R8, 0xffff0000, RZ, 0xc0, !PT ;  /* 0xffff000008038812 */ /* 0x000fe400078ec0ff */
[C---:B------:R-:W-:Y:S02]  /*2730*/  @!P0 LOP3.LUT R5, R9.reuse, 0xffff0000, RZ, 0xc0, !PT ;  /* 0xffff000009058812 */ /* 0x040fe400078ec0ff */
[----:B------:R-:W-:Y:S01]  /*2740*/  @!P0 SHF.L.U32 R49, R9, 0x10, RZ ;  /* 0x0000001009318819 */ /* 0x000fe200000006ff */
[C---:B------:R-:W-:Y:S02]  /*2750*/  @!P0 FMUL.FTZ R51, R3.reuse, R45 ;  /* 0x0000002d03338220 */ /* 0x040fe40000410000 */
[----:B------:R-:W-:Y:S02]  /*2760*/  @!P0 FMUL.FTZ R2, R3, R28 ;  /* 0x0000001c03028220 */ /* 0x000fe40000410000 */
[----:B------:R-:W-:Y:S02]  /*2770*/  @!P0 FMUL.FTZ R77, R5, R48 ;  /* 0x00000030054d8220 */ /* 0x000fe40000410000 */
[----:B------:R-:W-:Y:S01]  /*2780*/  @!P0 FFMA.FTZ R80, R47, R28, -R51 ;  /* 0x0000001c2f508223 */ /* 0x000fe20000010833 */
[----:B------:R-:W-:Y:S01]  /*2790*/  @!P0 SHF.L.U32 R28, R13, 0x10, RZ ;  /* 0x000000100d1c8819 */ /* 0x000fe200000006ff */
[-C--:B------:R-:W-:Y:S01]  /*27a0*/  @!P0 FMUL.FTZ R3, R5, R6.reuse ;  /* 0x0000000605038220 */ /* 0x080fe20000410000 */
[----:B------:R-:W-:Y:S01]  /*27b0*/  @!P0 LOP3.LUT R5, R10, 0xffff0000, RZ, 0xc0, !PT ;  /* 0xffff00000a058812 */ /* 0x000fe200078ec0ff */
[----:B------:R-:W-:Y:S01]  /*27c0*/  @!P0 FFMA.FTZ R2, R45, R47, R2 ;  /* 0x0000002f2d028223 */ /* 0x000fe20000010002 */
[----:B------:R-:W-:Y:S01]  /*27d0*/  @!P0 LOP3.LUT R13, R13, 0xffff0000, RZ, 0xc0, !PT ;  /* 0xffff00000d0d8812 */ /* 0x000fe200078ec0ff */
[C---:B------:R-:W-:Y:S01]  /*27e0*/  @!P0 IMAD.U32 R45, R50.reuse, 0x10000, RZ ;  /* 0x00010000322d8824 */ /* 0x040fe200078e00ff */
[----:B------:R-:W-:Y:S01]  /*27f0*/  @!P0 LOP3.LUT R50, R50, 0xffff0000, RZ, 0xc0, !PT ;  /* 0xffff000032328812 */ /* 0x000fe200078ec0ff */
[----:B------:R-:W-:Y:S01]  /*2800*/  @!P0 FFMA.FTZ R79, R49, R6, -R77 ;  /* 0x00000006314f8223 */ /* 0x000fe2000001084d */
[----:B------:R-:W-:Y:S01]  /*2810*/  @!P0 LOP3.LUT R6, R11, 0xffff0000, RZ, 0xc0, !PT ;  /* 0xffff00000b068812 */ /* 0x000fe200078ec0ff */
[----:B------:R-:W-:Y:S01]  /*2820*/  @!P0 IMAD.U32 R47, R10, 0x10000, RZ ;  /* 0x000100000a2f8824 */ /* 0x000fe200078e00ff */
[----:B------:R-:W-:Y:S01]  /*2830*/  @!P0 F2FP.BF16.PACK_AB R2, R2, R80 ;  /* 0x000000500202823e */ /* 0x000fe200000010ff */
[C---:B------:R-:W-:Y:S02]  /*2840*/  @!P0 FMUL.FTZ R77, R5.reuse, R45 ;  /* 0x0000002d054d8220 */ /* 0x040fe40000410000 */
[----:B------:R-:W-:Y:S02]  /*2850*/  @!P0 FMUL.FTZ R5, R5, R28 ;  /* 0x0000001c05058220 */ /* 0x000fe40000410000 */
[----:B------:R-:W-:Y:S02]  /*2860*/  @!P0 IMAD.U32 R51, R11, 0x10000, RZ ;  /* 0x000100000b338824 */ /* 0x000fe400078e00ff */
        /* <DEDUP_REMOVED lines=15> */
.L_x_1144:
[----:B------:R-:W-:Y:S05]  /*2960*/  BSYNC B0 ;  /* 0x0000000000007941 */ /* 0x000fea0003800000 */
.L_x_1143:
        /* <DEDUP_REMOVED lines=10> */
[--C-:B------:R-:W-:Y:S02]  /*2a10*/  @!P0 SHF.R.U64 R2, R14, 0x10, R15.reuse ;  /* 0x000000100e028819 */ /* 0x100fe4000000120f */
[----:B------:R-:W-:Y:S02]  /*2a20*/  @!P0 PRMT R6, R66, 0x5410, R6 ;  /* 0x0000541042068816 */ /* 0x000fe40000000006 */
[C---:B------:R-:W-:Y:S02]  /*2a30*/  @!P0 PRMT R2, R29.reuse, 0x5432, R2 ;  /* 0x000054321d028816 */ /* 0x040fe40000000002 */
[----:B------:R-:W-:Y:S01]  /*2a40*/  @!P0 SHF.R.U32.HI R13, RZ, 0x10, R15 ;  /* 0x00000010ff0d8819 */ /* 0x000fe2000001160f */
[----:B------:R-:W-:Y:S01]  /*2a50*/  @!P0 IMAD.U32 R15, R6, 0x10000, RZ ;  /* 0x00010000060f8824 */ /* 0x000fe200078e00ff */
[----:B------:R-:W-:Y:S01]  /*2a60*/  @!P0 SHF.R.U32.HI R47, RZ, 0x10, R53 ;  /* 0x00000010ff2f8819 */ /* 0x000fe20000011635 */
[----:B------:R-:W-:Y:S01]  /*2a70*/  @!P0 IMAD.U32 R14, R2, 0x10000, RZ ;  /* 0x00010000020e8824 */ /* 0x000fe200078e00ff */
[----:B------:R-:W-:Y:S02]  /*2a80*/  @!P0 PRMT R13, R29, 0x5410, R13 ;  /* 0x000054101d0d8816 */ /* 0x000fe4000000000d */
[----:B------:R-:W-:Y:S02]  /*2a90*/  @!P0 LOP3.LUT R29, R6, 0xffff0000, RZ, 0xc0, !PT ;  /* 0xffff0000061d8812 */ /* 0x000fe400078ec0ff */
[----:B------:R-:W-:Y:S02]  /*2aa0*/  @!P0 LOP3.LUT R6, R2, 0xffff0000, RZ, 0xc0, !PT ;  /* 0xffff000002068812 */ /* 0x000fe400078ec0ff */
[----:B------:R-:W-:Y:S01]  /*2ab0*/  @!P0 PRMT R47, R66, 0x5432, R47 ;  /* 0x00005432422f8816 */ /* 0x000fe2000000002f */
[C---:B-1----:R-:W-:Y:S01]  /*2ac0*/  @!P0 IMAD.U32 R28, R8.reuse, 0x10000, RZ ;  /* 0x00010000081c8824 */ /* 0x042fe200078e00ff */
[----:B------:R-:W-:Y:S02]  /*2ad0*/  @!P0 LOP3.LUT R3, R8, 0xffff0000, RZ, 0xc0, !PT ;  /* 0xffff000008038812 */ /* 0x000fe400078ec0ff */
[C---:B------:R-:W-:Y:S02]  /*2ae0*/  @!P0 LOP3.LUT R5, R9.reuse, 0xffff0000, RZ, 0xc0, !PT ;  /* 0xffff000009058812 */ /* 0x040fe400078ec0ff */
[----:B------:R-:W-:Y:S01]  /*2af0*/  @!P0 SHF.L.U32 R45, R9, 0x10, RZ ;  /* 0x00000010092d8819 */ /* 0x000fe200000006ff */
[C---:B------:R-:W-:Y:S02]  /*2b00*/  @!P0 FMUL.FTZ R48, R3.reuse, R15 ;  /* 0x0000000f03308220 */ /* 0x040fe40000410000 */
[-C--:B------:R-:W-:Y:S02]  /*2b10*/  @!P0 FMUL.FTZ R2, R3, R14.reuse ;  /* 0x0000000e03028220 */ /* 0x080fe40000410000 */
[----:B------:R-:W-:Y:S02]  /*2b20*/  @!P0 FMUL.FTZ R49, R5, R29 ;  /* 0x0000001d05318220 */ /* 0x000fe40000410000 */
[----:B------:R-:W-:Y:S01]  /*2b30*/  @!P0 FFMA.FTZ R66, R28, R14, -R48 ;  /* 0x0000000e1c428223 */ /* 0x000fe20000010830 */
[----:B------:R-:W-:Y:S01]  /*2b40*/  @!P0 SHF.L.U32 R14, R13, 0x10, RZ ;  /* 0x000000100d0e8819 */ /* 0x000fe200000006ff */
[----:B------:R-:W-:Y:S01]  /*2b50*/  @!P0 FMUL.FTZ R3, R5, R6 ;  /* 0x0000000605038220 */ /* 0x000fe20000410000 */
[C---:B------:R-:W-:Y:S01]  /*2b60*/  @!P0 LOP3.LUT R5, R10.reuse, 0xffff0000, RZ, 0xc0, !PT ;  /* 0xffff00000a058812 */ /* 0x040fe200078ec0ff */
        /* <DEDUP_REMOVED lines=26> */
.L_x_1146:
[----:B------:R-:W-:Y:S05]  /*2d10*/  BSYNC B0 ;  /* 0x0000000000007941 */ /* 0x000fea0003800000 */
.L_x_1145:
        /* <DEDUP_REMOVED lines=11> */
[----:B------:R-:W-:Y:S02]  /*2dd0*/  @!P0 SHF.R.U32.HI R16, RZ, 0x10, R17 ;  /* 0x00000010ff108819 */ /* 0x000fe40000011611 */
[----:B------:R-:W-:Y:S02]  /*2de0*/  @!P0 PRMT R17, R67, 0x5410, R3 ;  /* 0x0000541043118816 */ /* 0x000fe40000000003 */
[C---:B------:R-:W-:Y:S02]  /*2df0*/  @!P0 PRMT R2, R32.reuse, 0x5432, R2 ;  /* 0x0000543220028816 */ /* 0x040fe40000000002 */
[----:B------:R-:W-:Y:S01]  /*2e00*/  @!P0 PRMT R16, R32, 0x5410, R16 ;  /* 0x0000541020108816 */ /* 0x000fe20000000010 */
[C---:B------:R-:W-:Y:S01]  /*2e10*/  @!P0 IMAD.U32 R14, R17.reuse, 0x10000, RZ ;  /* 0x00010000110e8824 */ /* 0x040fe200078e00ff */
[----:B------:R-:W-:Y:S01]  /*2e20*/  @!P0 SHF.R.U32.HI R29, RZ, 0x10, R55 ;  /* 0x00000010ff1d8819 */ /* 0x000fe20000011637 */
[C---:B------:R-:W-:Y:S01]  /*2e30*/  @!P0 IMAD.U32 R13, R2.reuse, 0x10000, RZ ;  /* 0x00010000020d8824 */ /* 0x040fe200078e00ff */
        /* <DEDUP_REMOVED lines=40> */
.L_x_1148:
[----:B------:R-:W-:Y:S05]  /*30c0*/  BSYNC B0 ;  /* 0x0000000000007941 */ /* 0x000fea0003800000 */
.L_x_1147:
[----:B------:R-:W-:Y:S11]  /*30d0*/  ISETP.GE.AND P0, PT, R106, c[0x0][0x1d4], PT ;  /* 0x000075006a007a0c */ /* 0x000ff60003f06270 */
[----:B------:R-:W-:Y:S02]  /*30e0*/  @!UPT UIADD3 URZ, URZ, URZ, URZ ;  /* 0x0000003f3f3ff290 */ /* 0x000fe4000fffe03f */
[----:B------:R-:W-:-:S05]  /*30f0*/  @P0 BRA `(.L_x_1142) ;  /* 0x0000036000000947 */ /* 0x000fca0003800000 */
[C---:B-1----:R-:W-:Y:S01]  /*3100*/  LEA R48, P0, R102.reuse, R73, 0x1 ;  /* 0x0000004966307211 */ /* 0x042fe200078008ff */
[----:B------:R-:W1:Y:S03]  /*3110*/  LDS.128 R8, [R87+0xe880] ;  /* 0x00e8800057087984 */ /* 0x000e660000000c00 */
[----:B------:R-:W-:Y:S02]  /*3120*/  LEA.HI.X R49, R102, R76, R110, 0x1, P0 ;  /* 0x0000004c66317211 */ /* 0x000fe400000f0c6e */
[----:B------:R-:W-:Y:S11]  /*3130*/  ISETP.GE.AND P0, PT, R40, c[0x0][0x27c], PT ;  /* 0x00009f0028007a0c */ /* 0x000ff60003f06270 */
[----:B------:R-:W-:Y:S02]  /*3140*/  @!UPT UIADD3 URZ, URZ, URZ, URZ ;  /* 0x0000003f3f3ff290 */ /* 0x000fe4000fffe03f */
[----:B------:R-:W-:Y:S02]  /*3150*/  @!P0 SHF.R.U64 R17, R56, 0x10, R57 ;  /* 0x0000001038118819 */ /* 0x000fe40000001239 */
[----:B------:R-:W-:Y:S02]  /*3160*/  @!P0 SHF.R.U64 R2, R18, 0x10, R19 ;  /* 0x0000001012028819 */ /* 0x000fe40000001213 */
[----:B------:R-:W-:Y:S02]  /*3170*/  @!P0 SHF.R.U32.HI R3, RZ, 0x10, R57 ;  /* 0x00000010ff038819 */ /* 0x000fe40000011639 */
[C---:B------:R-:W-:Y:S02]  /*3180*/  @!P0 PRMT R17, R68.reuse, 0x5410, R17 ;  /* 0x0000541044118816 */ /* 0x040fe40000000011 */
[----:B------:R-:W-:Y:S02]  /*3190*/  @!P0 PRMT R2, R33, 0x5432, R2 ;  /* 0x0000543221028816 */ /* 0x000fe40000000002 */
[----:B------:R-:W-:Y:S01]  /*31a0*/  @!P0 SHF.R.U32.HI R13, RZ, 0x10, R19 ;  /* 0x00000010ff0d8819 */ /* 0x000fe20000011613 */
[C---:B------:R-:W-:Y:S01]  /*31b0*/  @!P0 IMAD.U32 R15, R17.reuse, 0x10000, RZ ;  /* 0x00010000110f8824 */ /* 0x040fe200078e00ff */
[----:B------:R-:W-:Y:S01]  /*31c0*/  @!P0 PRMT R19, R68, 0x5432, R3 ;  /* 0x0000543244138816 */ /* 0x000fe20000000003 */
        /* <DEDUP_REMOVED lines=41> */
.L_x_1142:
[----:B-123--:R-:W-:Y:S05]  /*3460*/  BSYNC B1 ;  /* 0x0000000000017941 */ /* 0x00efea0003800000 */
.L_x_1141:
[----:B------:R1:W2:Y:S04]  /*3470*/  SHFL.IDX PT, R47, R99, 0x1, 0x181f ;  /* 0x00381f00632f7f89 */ /* 0x0002a800000e0000 */
[----:B------:R1:W3:Y:S01]  /*3480*/  SHFL.IDX PT, R45, R100, 0x1, 0x181f ;  /* 0x00381f00642d7f89 */ /* 0x0002e200000e0000 */
        /* <DEDUP_REMOVED lines=14> */
[----:B------:R-:W-:Y:S01]  /*3570*/  @!P0 SHF.R.U32.HI R13, RZ, 0x10, R21 ;  /* 0x00000010ff0d8819 */ /* 0x000fe20000011615 */
[C---:B------:R-:W-:Y:S01]  /*3580*/  @!P0 IMAD.U32 R15, R17.reuse, 0x10000, RZ ;  /* 0x00010000110f8824 */ /* 0x040fe200078e00ff */
[----:B------:R-:W-:Y:S01]  /*3590*/  @!P0 SHF.R.U32.HI R19, RZ, 0x10, R59 ;  /* 0x00000010ff138819 */ /* 0x000fe2000001163b */
[C---:B------:R-:W-:Y:S01]  /*35a0*/  @!P0 IMAD.U32 R14, R2.reuse, 0x10000, RZ ;  /* 0x00010000020e8824 */ /* 0x040fe200078e00ff */
[----:B------:R-:W-:Y:S02]  /*35b0*/  @!P0 LOP3.LUT R17, R17, 0xffff0000, RZ, 0xc0, !PT ;  /* 0xffff000011118812 */ /* 0x000fe400078ec0ff */
[----:B------:R-:W-:Y:S02]  /*35c0*/  @!P0 LOP3.LUT R6, R2, 0xffff0000, RZ, 0xc0, !PT ;  /* 0xffff000002068812 */ /* 0x000fe400078ec0ff */
[----:B------:R-:W-:Y:S02]  /*35d0*/  @!P0 PRMT R13, R34, 0x5410, R13 ;  /* 0x00005410220d8816 */ /* 0x000fe4000000000d */
[----:B------:R-:W-:Y:S01]  /*35e0*/  @!P0 PRMT R19, R69, 0x5432, R19 ;  /* 0x0000543245138816 */ /* 0x000fe20000000013 */
[C---:B---3--:R-:W-:Y:S01]  /*35f0*/  @!P0 IMAD.U32 R16, R8.reuse, 0x10000, RZ ;  /* 0x0001000008108824 */ /* 0x048fe200078e00ff */
        /* <DEDUP_REMOVED lines=36> */
.L_x_1151:
[----:B------:R-:W-:Y:S05]  /*3840*/  BSYNC B0 ;  /* 0x0000000000007941 */ /* 0x000fea0003800000 */
.L_x_1150:
[----:B------:R-:W-:Y:S01]  /*3850*/  ISETP.GE.AND P0, PT, R36, c[0x0][0x1d4], PT ;  /* 0x0000750024007a0c */ /* 0x000fe20003f06270 */
[----:B------:R-:W-:Y:S01]  /*3860*/  @!UPT UIADD3 URZ, URZ, URZ, URZ ;  /* 0x0000003f3f3ff290 */ /* 0x000fe2000fffe03f */
[----:B------:R-:W-:Y:S11]  /*3870*/  BSSY B0, `(.L_x_1152) ;  /* 0x0000038000007945 */ /* 0x000ff60003800000 */
[----:B------:R-:W-:-:S05]  /*3880*/  @P0 BRA `(.L_x_1153) ;  /* 0x0000036000000947 */ /* 0x000fca0003800000 */
[C---:B--23--:R-:W-:Y:S01]  /*3890*/  LEA R28, P0, R101.reuse, R45, 0x1 ;  /* 0x0000002d651c7211 */ /* 0x04cfe200078008ff */
[----:B------:R-:W2:Y:S03]  /*38a0*/  LDS.128 R8, [R87+0xc880] ;  /* 0x00c8800057087984 */ /* 0x000ea60000000c00 */
[----:B------:R-:W-:Y:S02]  /*38b0*/  LEA.HI.X R29, R101, R47, R109, 0x1, P0 ;  /* 0x0000002f651d7211 */ /* 0x000fe400000f0c6d */
        /* <DEDUP_REMOVED lines=14> */
[C---:B--2---:R-:W-:Y:S01]  /*39a0*/  @!P0 IMAD.U32 R16, R8.reuse, 0x10000, RZ ;  /* 0x0001000008108824 */ /* 0x044fe200078e00ff */
        /* <DEDUP_REMOVED lines=36> */
.L_x_1153:
[----:B------:R-:W-:Y:S05]  /*3bf0*/  BSYNC B0 ;  /* 0x0000000000007941 */ /* 0x000fea0003800000 */
.L_x_1152:
        /* <DEDUP_REMOVED lines=58> */
.L_x_1155:
[----:B------:R-:W-:Y:S05]  /*3fa0*/  BSYNC B0 ;  /* 0x0000000000007941 */ /* 0x000fea0003800000 */
.L_x_1154:
        /* <DEDUP_REMOVED lines=58> */
.L_x_1136:
        /* <DEDUP_REMOVED lines=36> */
.L_x_1157:
[----:B------:R-:W-:Y:S05]  /*4590*/  BSYNC B0 ;  /* 0x0000000000007941 */ /* 0x000fea0003800000 */
.L_x_1156:
[----:B------:R-:W-:Y:S01]  /*45a0*/  ISETP.GE.AND P5, PT, R159, R104, PT ;  /* 0x000000689f00720c */ /* 0x000fe20003fa6270 */
[----:B-----5:R-:W-:Y:S01]  /*45b0*/  IMAD.MOV.U32 R6, RZ, RZ, R22 ;  /* 0x000000ffff067224 */ /* 0x020fe200078e0016 */
[----:B------:R-:W-:Y:S01]  /*45c0*/  BSSY B0, `(.L_x_1158) ;  /* 0x0000039000007945 */ /* 0x000fe20003800000 */
[----:B------:R-:W-:Y:S01]  /*45d0*/  IMAD.MOV.U32 R5, RZ, RZ, R23 ;  /* 0x000000ffff057224 */ /* 0x000fe200078e0017 */
[----:B------:R-:W-:Y:S01]  /*45e0*/  CS2R R32, SRZ ;  /* 0x0000000000207805 */ /* 0x000fe2000001ff00 */
[----:B-1----:R-:W-:Y:S01]  /*45f0*/  IMAD.MOV.U32 R3, RZ, RZ, R20 ;  /* 0x000000ffff037224 */ /* 0x002fe200078e0014 */
[----:B------:R-:W-:Y:S01]  /*4600*/  CS2R R30, SRZ ;  /* 0x00000000001e7805 */ /* 0x000fe2000001ff00 */
[----:B------:R-:W-:Y:S01]  /*4610*/  IMAD.MOV.U32 R2, RZ, RZ, R21 ;  /* 0x000000ffff027224 */ /* 0x000fe200078e0015 */
[----:B------:R-:W-:Y:S01]  /*4620*/  PRMT R26, R5, 0x5410, R6 ;  /* 0x00005410051a7816 */ /* 0x000fe20000000006 */
[----:B------:R-:W-:Y:S01]  /*4630*/  IMAD.MOV.U32 R5, RZ, RZ, R11 ;  /* 0x000000ffff057224 */ /* 0x000fe200078e000b */
[----:B------:R-:W-:Y:S01]  /*4640*/  MOV R6, R10 ;  /* 0x0000000a00067202 */ /* 0x000fe20000000f00 */
        /* <DEDUP_REMOVED lines=19> */
[----:B------:R-:W-:Y:S01]  /*4780*/  PRMT R55, R6, 0x7610, R55 ;  /* 0x0000761006377816 */ /* 0x000fe20000000037 */
[----:B------:R-:W-:Y:S01]  /*4790*/  CS2R R72, SRZ ;  /* 0x0000000000487805 */ /* 0x000fe2000001ff00 */
        /* <DEDUP_REMOVED lines=27> */
.L_x_1159:
[----:B------:R-:W-:Y:S05]  /*4950*/  BSYNC B0 ;  /* 0x0000000000007941 */ /* 0x000fea0003800000 */
.L_x_1158:
[----:B-1---5:R-:W-:Y:S01]  /*4960*/  MOV R2, R33 ;  /* 0x0000002100027202 */ /* 0x022fe20000000f00 */
[----:B------:R-:W-:Y:S01]  /*4970*/  IMAD.MOV.U32 R6, RZ, RZ, R34 ;  /* 0x000000ffff067224 */ /* 0x000fe200078e0022 */
[----:B------:R-:W-:Y:S01]  /*4980*/  IADD3 R85, -R86, c[0x0][0x1d4], RZ ;  /* 0x0000750056557a10 */ /* 0x000fe20007ffe1ff */
[----:B------:R-:W-:Y:S01]  /*4990*/  IMAD.MOV.U32 R5, RZ, RZ, R35 ;  /* 0x000000ffff057224 */ /* 0x000fe200078e0023 */
[----:B------:R1:W2:Y:S01]  /*49a0*/  SHFL.IDX PT, R89, R99, RZ, 0x181f ;  /* 0x00181fff63597589 */ /* 0x0002a200000e0000 */
[----:B------:R-:W-:Y:S01]  /*49b0*/  IMAD.MOV.U32 R3, RZ, RZ, R32 ;  /* 0x000000ffff037224 */ /* 0x000fe200078e0020 */
[----:B------:R-:W-:Y:S02]  /*49c0*/  BSSY B1, `(.L_x_1160) ;  /* 0x000010b000017945 */ /* 0x000fe40003800000 */
[----:B------:R-:W-:Y:S01]  /*49d0*/  PRMT R45, R5, 0x5410, R6 ;  /* 0x00005410052d7816 */ /* 0x000fe20000000006 */
[----:B------:R-:W-:Y:S01]  /*49e0*/  IMAD.MOV.U32 R6, RZ, RZ, R30 ;  /* 0x000000ffff067224 */ /* 0x000fe200078e001e */
[----:B------:R-:W-:Y:S01]  /*49f0*/  PRMT R44, R2, 0x5410, R3 ;  /* 0x00005410022c7816 */ /* 0x000fe20000000003 */
[----:B------:R-:W-:Y:S01]  /*4a00*/  IMAD.MOV.U32 R5, RZ, RZ, R31 ;  /* 0x000000ffff057224 */ /* 0x000fe200078e001f */
[----:B------:R-:W-:Y:S01]  /*4a10*/  MOV R3, R28 ;  /* 0x0000001c00037202 */ /* 0x000fe20000000f00 */
[----:B------:R1:W3:Y:S01]  /*4a20*/  SHFL.IDX PT, R88, R100, RZ, 0x181f ;  /* 0x00181fff64587589 */ /* 0x0002e200000e0000 */
[----:B------:R-:W-:Y:S02]  /*4a30*/  IMAD.MOV.U32 R2, RZ, RZ, R29 ;  /* 0x000000ffff027224 */ /* 0x000fe400078e001d */
[----:B------:R-:W-:Y:S01]  /*4a40*/  PRMT R42, R5, 0x5410, R6 ;  /* 0x00005410052a7816 */ /* 0x000fe20000000006 */
[----:B------:R-:W-:Y:S01]  /*4a50*/  IMAD.MOV.U32 R6, RZ, RZ, R78 ;  /* 0x000000ffff067224 */ /* 0x000fe200078e004e */
[----:B------:R-:W-:Y:S02]  /*4a60*/  MOV R5, R79 ;  /* 0x0000004f00057202 */ /* 0x000fe40000000f00 */
        /* <DEDUP_REMOVED lines=8> */
[----:B------:R-:W-:Y:S02]  /*4af0*/  MOV R2, R73 ;  /* 0x0000004900027202 */ /* 0x000fe40000000f00 */
[----:B------:R-:W-:Y:S02]  /*4b00*/  PRMT R80, R5, 0x5410, R6 ;  /* 0x0000541005507816 */ /* 0x000fe40000000006 */
[----:B------:R-:W-:Y:S01]  /*4b10*/  PRMT R63, R3, 0x5410, R2 ;  /* 0x00005410033f7816 */ /* 0x000fe20000000002 */
[----:B------:R-:W-:-:S05]  /*4b20*/  @P4 BRA `(.L_x_1161) ;  /* 0x00000f4000004947 */ /* 0x000fca0003800000 */
[----:B--2---:R-:W-:Y:S01]  /*4b30*/  ISETP.GE.AND P0, PT, R24, c[0x0][0x1d4], PT ;  /* 0x0000750018007a0c */ /* 0x004fe20003f06270 */
[----:B------:R-:W-:Y:S01]  /*4b40*/  @!UPT UIADD3 URZ, URZ, URZ, URZ ;  /* 0x0000003f3f3ff290 */ /* 0x000fe2000fffe03f */
[----:B------:R-:W-:Y:S11]  /*4b50*/  BSSY B0, `(.L_x_1162) ;  /* 0x0000078000007945 */ /* 0x000ff60003800000 */
[----:B------:R-:W-:-:S05]  /*4b60*/  @P0 BRA `(.L_x_1163) ;  /* 0x0000076000000947 */ /* 0x000fca0003800000 */
[----:B------:R-:W-:Y:S01]  /*4b70*/  SEL R2, R86, R85, !P1 ;  /* 0x0000005556027207 */ /* 0x000fe20004800000 */
[----:B------:R-:W2:Y:S01]  /*4b80*/  LDS.128 R64, [R152+0xa080] ;  /* 0x00a0800098407984 */ /* 0x000ea20000000c00 */
        /* <DEDUP_REMOVED lines=9> */
[----:B------:R-:W-:Y:S02]  /*4c20*/  @!P0 SHF.R.U64 R5, R8, 0x10, R9 ;  /* 0x0000001008058819 */ /* 0x000fe40000001209 */
[----:B------:R-:W-:Y:S02]  /*4c30*/  SHF.R.S32.HI R2, RZ, 0x3, R3 ;  /* 0x00000003ff027819 */ /* 0x000fe40000011403 */
[----:B------:R-:W-:Y:S02]  /*4c40*/  LOP3.LUT R3, R119, 0x38, R90, 0xf8, !PT ;  /* 0x0000003877037812 */ /* 0x000fe400078ef85a */
[----:B------:R-:W-:Y:S01]  /*4c50*/  @!P0 PRMT R48, R52, 0x5410, R6 ;  /* 0x0000541034308816 */ /* 0x000fe20000000006 */
[----:B------:R-:W-:Y:S01]  /*4c60*/  IMAD R2, R2, 0xc00, R7 ;  /* 0x00000c0002027824 */ /* 0x000fe200078e0207 */
[----:B------:R-:W-:Y:S02]  /*4c70*/  LOP3.LUT R3, R3, R158, RZ, 0x3c, !PT ;  /* 0x0000009e03037212 */ /* 0x000fe400078e3cff */
[----:B------:R-:W-:Y:S02]  /*4c80*/  @!P0 PRMT R47, R52, 0x5432, R47 ;  /* 0x00005432342f8816 */ /* 0x000fe4000000002f */
[----:B------:R-:W-:Y:S01]  /*4c90*/  @!P0 SHF.R.U32.HI R49, RZ, 0x10, R51 ;  /* 0x00000010ff318819 */ /* 0x000fe20000011633 */
[----:B------:R-:W-:Y:S01]  /*4ca0*/  IMAD.IADD R2, R2, 0x1, R3 ;  /* 0x0000000102027824 */ /* 0x000fe200078e0203 */
[--C-:B------:R-:W-:Y:S02]  /*4cb0*/  @!P0 SHF.R.U32.HI R8, RZ, 0x10, R11.reuse ;  /* 0x00000010ff088819 */ /* 0x100fe4000001160b */
[----:B------:R-:W-:Y:S01]  /*4cc0*/  @!P0 SHF.R.U64 R3, R10, 0x10, R11 ;  /* 0x000000100a038819 */ /* 0x000fe2000000120b */
[----:B------:R-:W-:Y:S01]  /*4cd0*/  IMAD.SHL.U32 R2, R2, 0x2, RZ ;  /* 0x0000000202027824 */ /* 0x000fe200078e00ff */
[----:B------:R-:W-:Y:S01]  /*4ce0*/  @!P0 SHF.R.U64 R50, R50, 0x10, R51 ;  /* 0x0000001032328819 */ /* 0x000fe20000001233 */
[----:B------:R-:W-:Y:S01]  /*4cf0*/  @!P0 IMAD.U32 R10, R48, 0x10000, RZ ;  /* 0x00010000300a8824 */ /* 0x000fe200078e00ff */
[----:B------:R-:W-:Y:S01]  /*4d00*/  @!P0 PRMT R53, R53, 0x5410, R49 ;  /* 0x0000541035358816 */ /* 0x000fe20000000031 */
[----:B--2---:R-:W-:Y:S01]  /*4d10*/  @!P0 IMAD.U32 R11, R64, 0x10000, RZ ;  /* 0x00010000400b8824 */ /* 0x004fe200078e00ff */
[----:B------:R2:W4:Y:S01]  /*4d20*/  LDS.128 R16, [R2+0xa080] ;  /* 0x00a0800002107984 */ /* 0x0005220000000c00 */
[----:B------:R-:W-:Y:S01]  /*4d30*/  @!P0 IMAD.U32 R49, R47, 0x10000, RZ ;  /* 0x000100002f318824 */ /* 0x000fe200078e00ff */
[----:B------:R-:W-:Y:S01]  /*4d40*/  @!P0 PRMT R55, R55, 0x5410, R50 ;  /* 0x0000541037378816 */ /* 0x000fe20000000032 */
[----:B------:R-:W-:Y:S01]  /*4d50*/  @!P0 IMAD.U32 R57, R53, 0x10000, RZ ;  /* 0x0001000035398824 */ /* 0x000fe200078e00ff */
[----:B------:R-:W-:Y:S01]  /*4d60*/  @!P0 SHF.L.U32 R50, R65, 0x10, RZ ;  /* 0x0000001041328819 */ /* 0x000fe200000006ff */
[----:B------:R-:W-:Y:S01]  /*4d70*/  @!P0 IMAD.U32 R58, R67, 0x10000, RZ ;  /* 0x00010000433a8824 */ /* 0x000fe200078e00ff */
[----:B------:R-:W-:Y:S02]  /*4d80*/  @!P0 LOP3.LUT R59, R53, 0xffff0000, RZ, 0xc0, !PT ;  /* 0xffff0000353b8812 */ /* 0x000fe400078ec0ff */
[----:B------:R-:W-:Y:S02]  /*4d90*/  @!P0 LOP3.LUT R60, R67, 0xffff0000, RZ, 0xc0, !PT ;  /* 0xffff0000433c8812 */ /* 0x000fe400078ec0ff */
[----:B------:R-:W-:Y:S02]  /*4da0*/  @!P0 LOP3.LUT R56, R66, 0xffff0000, RZ, 0xc0, !PT ;  /* 0xffff000042388812 */ /* 0x000fe400078ec0ff */
[----:B--2---:R-:W-:Y:S02]  /*4db0*/  @!P0 SHF.R.U32.HI R2, RZ, 0x10, R9 ;  /* 0x00000010ff028819 */ /* 0x004fe40000011609 */
[C---:B------:R-:W-:Y:S02]  /*4dc0*/  @!P0 PRMT R9, R13.reuse, 0x5432, R5 ;  /* 0x000054320d098816 */ /* 0x040fe40000000005 */
[----:B------:R-:W-:Y:S02]  /*4dd0*/  @!P0 PRMT R6, R13, 0x5410, R2 ;  /* 0x000054100d068816 */ /* 0x000fe40000000002 */
[C---:B------:R-:W-:Y:S01]  /*4de0*/  @!P0 PRMT R13, R14.reuse, 0x5410, R8 ;  /* 0x000054100e0d8816 */ /* 0x040fe20000000008 */
[C---:B------:R-:W-:Y:S01]  /*4df0*/  @!P0 IMAD.U32 R5, R9.reuse, 0x10000, RZ ;  /* 0x0001000009058824 */ /* 0x040fe200078e00ff */
[----:B------:R-:W-:Y:S01]  /*4e00*/  @!P0 PRMT R14, R14, 0x5432, R3 ;  /* 0x000054320e0e8816 */ /* 0x000fe20000000003 */
[----:B------:R-:W-:Y:S01]  /*4e10*/  @!P0 IMAD.U32 R8, R6, 0x10000, RZ ;  /* 0x0001000006088824 */ /* 0x000fe200078e00ff */
[----:B------:R-:W-:Y:S01]  /*4e20*/  @!P0 LOP3.LUT R9, R9, 0xffff0000, RZ, 0xc0, !PT ;  /* 0xffff000009098812 */ /* 0x000fe200078ec0ff */
[----:B----4-:R-:W-:Y:S01]  /*4e30*/  @!P0 IMAD.U32 R3, R17, 0x10000, RZ ;  /* 0x0001000011038824 */ /* 0x010fe200078e00ff */
[----:B------:R-:W-:Y:S03]  /*4e40*/  @!P0 SHF.L.U32 R2, R16, 0x10, RZ ;  /* 0x0000001010028819 */ /* 0x000fe600000006ff */
[----:B------:R-:W-:Y:S02]  /*4e50*/  @!P0 FMUL.FTZ R52, R3, R49 ;  /* 0x0000003103348220 */ /* 0x000fe40000410000 */
[C---:B------:R-:W-:Y:S02]  /*4e60*/  @!P0 FMUL.FTZ R51, R2.reuse, R10 ;  /* 0x0000000a02338220 */ /* 0x040fe40000410000 */
[-C--:B------:R-:W-:Y:S02]  /*4e70*/  @!P0 FMUL.FTZ R2, R2, R5.reuse ;  /* 0x0000000502028220 */ /* 0x080fe40000410000 */
[----:B------:R-:W-:Y:S01]  /*4e80*/  @!P0 FFMA.FTZ R98, R11, R5, -R51 ;  /* 0x000000050b628223 */ /* 0x000fe20000010833 */
[----:B------:R-:W-:Y:S01]  /*4e90*/  @!P0 LOP3.LUT R51, R47, 0xffff0000, RZ, 0xc0, !PT ;  /* 0xffff00002f338812 */ /* 0x000fe200078ec0ff */
[-C--:B------:R-:W-:Y:S01]  /*4ea0*/  @!P0 FMUL.FTZ R5, R3, R8.reuse ;  /* 0x0000000803058220 */ /* 0x080fe20000410000 */
[----:B------:R-:W-:Y:S01]  /*4eb0*/  @!P0 LOP3.LUT R3, R17, 0xffff0000, RZ, 0xc0, !PT ;  /* 0xffff000011038812 */ /* 0x000fe200078ec0ff */
[----:B------:R-:W-:Y:S01]  /*4ec0*/  @!P0 FFMA.FTZ R2, R10, R11, R2 ;  /* 0x0000000b0a028223 */ /* 0x000fe20000010002 */
[----:B------:R-:W-:Y:S01]  /*4ed0*/  @!P0 LOP3.LUT R10, R6, 0xffff0000, RZ, 0xc0, !PT ;  /* 0xffff0000060a8812 */ /* 0x000fe200078ec0ff */
[----:B------:R-:W-:Y:S01]  /*4ee0*/  @!P0 FFMA.FTZ R97, R50, R8, -R52 ;  /* 0x0000000832618223 */ /* 0x000fe20000010834 */
[----:B------:R-:W-:Y:S01]  /*4ef0*/  @!P0 LOP3.LUT R52, R65, 0xffff0000, RZ, 0xc0, !PT ;  /* 0xffff000041348812 */ /* 0x000fe200078ec0ff */
[C---:B------:R-:W-:Y:S01]  /*4f00*/  @!P0 FMUL.FTZ R11, R3.reuse, R51 ;  /* 0x00000033030b8220 */ /* 0x040fe20000410000 */
[----:B------:R-:W-:Y:S01]  /*4f10*/  @!P0 LOP3.LUT R47, R48, 0xffff0000, RZ, 0xc0, !PT ;  /* 0xffff0000302f8812 */ /* 0x000fe200078ec0ff */
[-C--:B------:R-:W-:Y:S01]  /*4f20*/  @!P0 FMUL.FTZ R6, R3, R10.reuse ;  /* 0x0000000a03068220 */ /* 0x080fe20000410000 */
[----:B------:R-:W-:Y:S01]  /*4f30*/  @!P0 LOP3.LUT R8, R16, 0xffff0000, RZ, 0xc0, !PT ;  /* 0xffff000010088812 */ /* 0x000fe200078ec0ff */
[----:B------:R-:W-:Y:S01]  /*4f40*/  @!P0 FFMA.FTZ R96, R52, R10, -R11 ;  /* 0x0000000a34608223 */ /* 0x000fe2000001080b */
[----:B------:R-:W-:Y:S01]  /*4f50*/  @!P0 LOP3.LUT R48, R64, 0xffff0000, RZ, 0xc0, !PT ;  /* 0xffff000040308812 */ /* 0x000fe200078ec0ff */
[C---:B------:R-:W-:Y:S01]  /*4f60*/  @!P0 IMAD.U32 R10, R19.reuse, 0x10000, RZ ;  /* 0x00010000130a8824 */ /* 0x040fe200078e00ff */
[----:B------:R-:W-:Y:S01]  /*4f70*/  @!P0 LOP3.LUT R11, R19, 0xffff0000, RZ, 0xc0, !PT ;  /* 0xffff0000130b8812 */ /* 0x000fe200078ec0ff */
[C---:B------:R-:W-:Y:S02]  /*4f80*/  @!P0 FMUL.FTZ R54, R8.reuse, R47 ;  /* 0x0000002f08368220 */ /* 0x040fe40000410000 */
[-C--:B------:R-:W-:Y:S01]  /*4f90*/  @!P0 FMUL.FTZ R3, R8, R9.reuse ;  /* 0x0000000908038220 */ /* 0x080fe20000410000 */
[C---:B------:R-:W-:Y:S01]  /*4fa0*/  @!P0 LOP3.LUT R8, R13.reuse, 0xffff0000, RZ, 0xc0, !PT ;  /* 0xffff00000d088812 */ /* 0x040fe200078ec0ff */
[----:B------:R-:W-:Y:S01]  /*4fb0*/  @!P0 FFMA.FTZ R95, R48, R9, -R54 ;  /* 0x00000009305f8223 */ /* 0x000fe20000010836 */
[----:B------:R-:W-:Y:S01]  /*4fc0*/  @!P0 SHF.L.U32 R54, R66, 0x10, RZ ;  /* 0x0000001042368819 */ /* 0x000fe200000006ff */
[----:B------:R-:W-:Y:S02]  /*4fd0*/  @!P0 IMAD.U32 R9, R13, 0x10000, RZ ;  /* 0x000100000d098824 */ /* 0x000fe400078e00ff */
[----:B------:R-:W-:Y:S02]  /*4fe0*/  @!P0 FMUL.FTZ R13, R10, R57 ;  /* 0x000000390a0d8220 */ /* 0x000fe40000410000 */
[C---:B------:R-:W-:Y:S02]  /*4ff0*/  @!P0 FMUL.FTZ R53, R11.reuse, R59 ;  /* 0x0000003b0b358220 */ /* 0x040fe40000410000 */
[-C--:B------:R-:W-:Y:S02]  /*5000*/  @!P0 FFMA.FTZ R94, R58, R9.reuse, -R13 ;  /* 0x000000093a5e8223 */ /* 0x080fe4000001080d */
[-C--:B------:R-:W-:Y:S02]  /*5010*/  @!P0 FMUL.FTZ R11, R11, R8.reuse ;  /* 0x000000080b0b8220 */ /* 0x080fe40000410000 */
[----:B------:R-:W-:Y:S02]  /*5020*/  @!P0 FFMA.FTZ R93, R60, R8, -R53 ;  /* 0x000000083c5d8223 */ /* 0x000fe40000010835 */
[C---:B------:R-:W-:Y:S01]  /*5030*/  @!P0 IMAD.U32 R53, R55.reuse, 0x10000, RZ ;  /* 0x0001000037358824 */ /* 0x040fe200078e00ff */
[----:B------:R-:W-:Y:S01]  /*5040*/  @!P0 LOP3.LUT R55, R55, 0xffff0000, RZ, 0xc0, !PT ;  /* 0xffff000037378812 */ /* 0x000fe200078ec0ff */
[----:B------:R-:W-:Y:S02]  /*5050*/  @!P0 IMAD.U32 R8, R18, 0x10000, RZ ;  /* 0x0001000012088824 */ /* 0x000fe400078e00ff */
[C---:B------:R-:W-:Y:S01]  /*5060*/  @!P0 IMAD.U32 R13, R14.reuse, 0x10000, RZ ;  /* 0x000100000e0d8824 */ /* 0x040fe200078e00ff */
[----:B------:R-:W-:Y:S01]  /*5070*/  @!P0 LOP3.LUT R14, R14, 0xffff0000, RZ, 0xc0, !PT ;  /* 0xffff00000e0e8812 */ /* 0x000fe200078ec0ff */
[----:B------:R-:W-:Y:S01]  /*5080*/  @!P0 FMUL.FTZ R10, R10, R9 ;  /* 0x000000090a0a8220 */ /* 0x000fe20000410000 */
[----:B------:R-:W-:Y:S01]  /*5090*/  @!P0 LOP3.LUT R9, R18, 0xffff0000, RZ, 0xc0, !PT ;  /* 0xffff000012098812 */ /* 0x000fe200078ec0ff */
[----:B------:R-:W-:Y:S01]  /*50a0*/  @!P0 FFMA.FTZ R3, R47, R48, R3 ;  /* 0x000000302f038223 */ /* 0x000fe20000010003 */
[----:B------:R-:W-:Y:S01]  /*50b0*/  @!P0 F2FP.BF16.PACK_AB R47, R95, R98 ;  /* 0x000000625f2f823e */ /* 0x000fe200000010ff */
[----:B------:R-:W-:Y:S01]  /*50c0*/  @!P0 FMUL.FTZ R91, R8, R53 ;  /* 0x00000035085b8220 */ /* 0x000fe20000410000 */
[----:B------:R-:W-:Y:S01]  /*50d0*/  @!P0 F2FP.BF16.PACK_AB R48, R96, R97 ;  /* 0x000000616030823e */ /* 0x000fe200000010ff */
[----:B------:R-:W-:Y:S01]  /*50e0*/  @!P0 FMUL.FTZ R8, R8, R13 ;  /* 0x0000000d08088220 */ /* 0x000fe20000410000 */
[----:B------:R-:W-:Y:S01]  /*50f0*/  @!P0 F2FP.BF16.PACK_AB R2, R3, R2 ;  /* 0x000000020302823e */ /* 0x000fe200000010ff */
[----:B------:R-:W-:Y:S01]  /*5100*/  @!P0 FFMA.FTZ R5, R49, R50, R5 ;  /* 0x0000003231058223 */ /* 0x000fe20000010005 */
[----:B------:R-:W-:Y:S01]  /*5110*/  @!P0 MOV R65, R48 ;  /* 0x0000003000418202 */ /* 0x000fe20000000f00 */
[C---:B------:R-:W-:Y:S02]  /*5120*/  @!P0 FMUL.FTZ R92, R9.reuse, R55 ;  /* 0x00000037095c8220 */ /* 0x040fe40000410000 */
[----:B------:R-:W-:Y:S02]  /*5130*/  @!P0 FMUL.FTZ R9, R9, R14 ;  /* 0x0000000e09098220 */ /* 0x000fe40000410000 */
[----:B------:R-:W-:Y:S02]  /*5140*/  @!P0 FFMA.FTZ R6, R51, R52, R6 ;  /* 0x0000003433068223 */ /* 0x000fe40000010006 */
[----:B------:R-:W-:Y:S02]  /*5150*/  @!P0 FFMA.FTZ R8, R53, R54, R8 ;  /* 0x0000003635088223 */ /* 0x000fe40000010008 */
[----:B------:R-:W-:Y:S01]  /*5160*/  @!P0 FFMA.FTZ R9, R55, R56, R9 ;  /* 0x0000003837098223 */ /* 0x000fe20000010009 */
[----:B------:R-:W-:Y:S01]  /*5170*/  @!P0 F2FP.BF16.PACK_AB R5, R6, R5 ;  /* 0x000000050605823e */ /* 0x000fe200000010ff */
[----:B------:R-:W-:Y:S02]  /*5180*/  @!P0 FFMA.FTZ R10, R57, R58, R10 ;  /* 0x0000003a390a8223 */ /* 0x000fe4000001000a */
[----:B------:R-:W-:Y:S01]  /*5190*/  @!P0 FFMA.FTZ R91, R54, R13, -R91 ;  /* 0x0000000d365b8223 */ /* 0x000fe2000001085b */
[----:B------:R-:W-:Y:S01]  /*51a0*/  @!P0 MOV R17, R5 ;  /* 0x0000000500118202 */ /* 0x000fe20000000f00 */
[----:B------:R-:W-:Y:S01]  /*51b0*/  @!P0 FFMA.FTZ R92, R56, R14, -R92 ;  /* 0x0000000e385c8223 */ /* 0x000fe2000001085c */
[----:B------:R-:W-:Y:S01]  /*51c0*/  @!P0 F2FP.BF16.PACK_AB R14, R93, R94 ;  /* 0x0000005e5d0e823e */ /* 0x000fe200000010ff */
[----:B------:R-:W-:Y:S01]  /*51d0*/  @!P0 FFMA.FTZ R11, R59, R60, R11 ;  /* 0x0000003c3b0b8223 */ /* 0x000fe2000001000b */
[----:B------:R-:W-:Y:S01]  /*51e0*/  @!P0 F2FP.BF16.PACK_AB R8, R9, R8 ;  /* 0x000000080908823e */ /* 0x000fe200000010ff */
[----:B------:R-:W-:Y:S01]  /*51f0*/  @!P0 IMAD.MOV.U32 R64, RZ, RZ, R47 ;  /* 0x000000ffff408224 */ /* 0x000fe200078e002f */
[----:B------:R-:W-:Y:S01]  /*5200*/  @!P0 F2FP.BF16.PACK_AB R13, R92, R91 ;  /* 0x0000005b5c0d823e */ /* 0x000fe200000010ff */
[----:B------:R-:W-:Y:S01]  /*5210*/  @!P0 IMAD.MOV.U32 R67, RZ, RZ, R14 ;  /* 0x000000ffff438224 */ /* 0x000fe200078e000e */
[----:B------:R-:W-:Y:S01]  /*5220*/  @!P0 F2FP.BF16.PACK_AB R10, R11, R10 ;  /* 0x0000000a0b0a823e */ /* 0x000fe200000010ff */
[----:B------:R-:W-:Y:S02]  /*5230*/  @!P0 IMAD.MOV.U32 R16, RZ, RZ, R2 ;  /* 0x000000ffff108224 */ /* 0x000fe400078e0002 */
[----:B------:R-:W-:Y:S02]  /*5240*/  @!P0 IMAD.MOV.U32 R66, RZ, RZ, R13 ;  /* 0x000000ffff428224 */ /* 0x000fe400078e000d */
[----:B------:R-:W-:Y:S02]  /*5250*/  @!P0 IMAD.MOV.U32 R18, RZ, RZ, R8 ;  /* 0x000000ffff128224 */ /* 0x000fe400078e0008 */
[----:B------:R-:W-:Y:S01]  /*5260*/  @!P0 IMAD.MOV.U32 R19, RZ, RZ, R10 ;  /* 0x000000ffff138224 */ /* 0x000fe200078e000a */
[C---:B---3--:R-:W-:Y:S04]  /*5270*/  LEA R2, P0, R113.reuse, R88, 0x1 ;  /* 0x0000005871027211 */ /* 0x048fe800078008ff */
[----:B------:R-:W-:Y:S02]  /*5280*/  LEA.HI.X R3, R113, R89, R133, 0x1, P0 ;  /* 0x0000005971037211 */ /* 0x000fe400000f0c85 */
[C---:B------:R-:W-:Y:S03]  /*5290*/  ISETP.GE.AND P0, PT, R90.reuse, c[0x0][0x1d4], PT ;  /* 0x000075005a007a0c */ /* 0x040fe60003f06270 */
[----:B------:R2:W-:Y:S10]  /*52a0*/  ST.E.128 [R2.64], R64 ;  /* 0x0000004002007985 */ /* 0x0005f4000c101d0e */
[----:B------:R-:W-:Y:S05]  /*52b0*/  @!P0 IMAD.WIDE R8, R90, 0x2, R88 ;  /* 0x000000025a088825 */ /* 0x000fea00078e0258 */
[----:B------:R2:W-:Y:S02]  /*52c0*/  @!P0 ST.E.128 [R8.64], R16 ;  /* 0x0000001008008985 */ /* 0x0005e4000c101d0e */
.L_x_1163:
[----:B------:R-:W-:Y:S05]  /*52d0*/  BSYNC B0 ;  /* 0x0000000000007941 */ /* 0x000fea0003800000 */
.L_x_1162:
[----:B------:R-:W-:Y:S11]  /*52e0*/  ISETP.GE.AND P0, PT, R36, c[0x0][0x1d4], PT ;  /* 0x0000750024007a0c */ /* 0x000ff60003f06270 */
[----:B------:R-:W-:Y:S02]  /*52f0*/  @!UPT UIADD3 URZ, URZ, URZ, URZ ;  /* 0x0000003f3f3ff290 */ /* 0x000fe4000fffe03f */
[----:B------:R-:W-:-:S05]  /*5300*/  @P0 BRA `(.L_x_1161) ;  /* 0x0000076000000947 */ /* 0x000fca0003800000 */
[----:B--2---:R-:W-:Y:S01]  /*5310*/  SEL R2, R86, R85, !P2 ;  /* 0x0000005556027207 */ /* 0x004fe20005000000 */
        /* <DEDUP_REMOVED lines=16> */
[----:B------:R-:W-:Y:S02]  /*5420*/  @!P0 SHF.R.U32.HI R8, RZ, 0x10, R23 ;  /* 0x00000010ff088819 */ /* 0x000fe40000011617 */
[----:B------:R-:W-:Y:S01]  /*5430*/  @!P0 PRMT R9, R15, 0x5432, R5 ;  /* 0x000054320f098816 */ /* 0x000fe20000000005 */
[----:B------:R-:W-:Y:S01]  /*5440*/  IMAD.IADD R2, R2, 0x1, R3 ;  /* 0x0000000102027824 */ /* 0x000fe200078e0203 */
[----:B------:R-:W-:Y:S02]  /*5450*/  @!P0 SHF.R.U64 R3, R22, 0x10, R23 ;  /* 0x0000001016038819 */ /* 0x000fe40000001217 */
[----:B------:R-:W-:Y:S01]  /*5460*/  @!P0 PRMT R23, R61, 0x5432, R10 ;  /* 0x000054323d178816 */ /* 0x000fe2000000000a */
[----:B------:R-:W-:Y:S01]  /*5470*/  IMAD.SHL.U32 R2, R2, 0x2, RZ ;  /* 0x0000000202027824 */ /* 0x000fe200078e00ff */
[--C-:B------:R-:W-:Y:S01]  /*5480*/  @!P0 SHF.R.U32.HI R13, RZ, 0x10, R71.reuse ;  /* 0x00000010ff0d8819 */ /* 0x100fe20000011647 */
[----:B------:R-:W-:Y:S01]  /*5490*/  @!P0 IMAD.U32 R10, R20, 0x10000, RZ ;  /* 0x00010000140a8824 */ /* 0x000fe200078e00ff */
[----:B------:R-:W-:Y:S01]  /*54a0*/  @!P0 SHF.R.U64 R11, R70, 0x10, R71 ;  /* 0x00000010460b8819 */ /* 0x000fe20000001247 */
[----:B------:R-:W-:Y:S01]  /*54b0*/  @!P0 IMAD.U32 R5, R9, 0x10000, RZ ;  /* 0x0001000009058824 */ /* 0x000fe200078e00ff */
[----:B------:R4:W5:Y:S01]  /*54c0*/  LDS.128 R16, [R2+0xa080] ;  /* 0x00a0800002107984 */ /* 0x0009620000000c00 */
[----:B--2---:R-:W-:Y:S01]  /*54d0*/  @!P0 IMAD.U32 R52, R59, 0x10000, RZ ;  /* 0x000100003b348824 */ /* 0x004fe200078e00ff */
[----:B------:R-:W-:Y:S02]  /*54e0*/  @!P0 PRMT R47, R62, 0x5410, R13 ;  /* 0x000054103e2f8816 */ /* 0x000fe4000000000d */
[----:B------:R-:W-:Y:S02]  /*54f0*/  @!P0 PRMT R13, R26, 0x5410, R8 ;  /* 0x000054101a0d8816 */ /* 0x000fe40000000008 */
[----:B------:R-:W-:Y:S01]  /*5500*/  @!P0 PRMT R49, R62, 0x5432, R11 ;  /* 0x000054323e318816 */ /* 0x000fe2000000000b */
[----:B------:R-:W-:Y:S01]  /*5510*/  @!P0 IMAD.U32 R11, R56, 0x10000, RZ ;  /* 0x00010000380b8824 */ /* 0x000fe200078e00ff */
[----:B------:R-:W-:Y:S01]  /*5520*/  @!P0 PRMT R14, R26, 0x5432, R3 ;  /* 0x000054321a0e8816 */ /* 0x000fe20000000003 */
[----:B------:R-:W-:Y:S01]  /*5530*/  @!P0 IMAD.U32 R51, R47, 0x10000, RZ ;  /* 0x000100002f338824 */ /* 0x000fe200078e00ff */
[----:B------:R-:W-:Y:S02]  /*5540*/  @!P0 SHF.L.U32 R22, R57, 0x10, RZ ;  /* 0x0000001039168819 */ /* 0x000fe400000006ff */
[----:B------:R-:W-:Y:S02]  /*5550*/  @!P0 LOP3.LUT R9, R9, 0xffff0000, RZ, 0xc0, !PT ;  /* 0xffff000009098812 */ /* 0x000fe400078ec0ff */
[----:B------:R-:W-:Y:S02]  /*5560*/  @!P0 LOP3.LUT R53, R47, 0xffff0000, RZ, 0xc0, !PT ;  /* 0xffff00002f358812 */ /* 0x000fe400078ec0ff */
[----:B------:R-:W-:Y:S02]  /*5570*/  @!P0 LOP3.LUT R54, R59, 0xffff0000, RZ, 0xc0, !PT ;  /* 0xffff00003b368812 */ /* 0x000fe400078ec0ff */
[----:B------:R-:W-:Y:S02]  /*5580*/  @!P0 LOP3.LUT R50, R58, 0xffff0000, RZ, 0xc0, !PT ;  /* 0xffff00003a328812 */ /* 0x000fe400078ec0ff */
[----:B----4-:R-:W-:Y:S01]  /*5590*/  @!P0 SHF.R.U32.HI R2, RZ, 0x10, R21 ;  /* 0x00000010ff028819 */ /* 0x010fe20000011615 */
[C---:B------:R-:W-:Y:S01]  /*55a0*/  @!P0 IMAD.U32 R21, R23.reuse, 0x10000, RZ ;  /* 0x0001000017158824 */ /* 0x040fe200078e00ff */
[----:B------:R-:W-:Y:S02]  /*55b0*/  @!P0 LOP3.LUT R23, R23, 0xffff0000, RZ, 0xc0, !PT ;  /* 0xffff000017178812 */ /* 0x000fe400078ec0ff */
[----:B------:R-:W-:Y:S05]  /*55c0*/  @!P0 PRMT R6, R15, 0x5410, R2 ;  /* 0x000054100f068816 */ /* 0x000fea0000000002 */
[----:B------:R-:W-:Y:S02]  /*55d0*/  @!P0 IMAD.U32 R8, R6, 0x10000, RZ ;  /* 0x0001000006088824 */ /* 0x000fe400078e00ff */
[----:B-----5:R-:W-:Y:S01]  /*55e0*/  @!P0 IMAD.U32 R3, R17, 0x10000, RZ ;  /* 0x0001000011038824 */ /* 0x020fe200078e00ff */
        /* <DEDUP_REMOVED lines=17> */
[C---:B------:R-:W-:Y:S01]  /*5700*/  @!P0 LOP3.LUT R11, R19.reuse, 0xffff0000, RZ, 0xc0, !PT ;  /* 0xffff0000130b8812 */ /* 0x040fe200078ec0ff */
[C---:B------:R-:W-:Y:S02]  /*5710*/  @!P0 FMUL.FTZ R48, R8.reuse, R15 ;  /* 0x0000000f08308220 */ /* 0x040fe40000410000 */
[----:B------:R-:W-:Y:S02]  /*5720*/  @!P0 IMAD.U32 R10, R19, 0x10000, RZ ;  /* 0x00010000130a8824 */ /* 0x000fe400078e00ff */
        /* <DEDUP_REMOVED lines=52> */
.L_x_1161:
[----:B--2---:R-:W-:Y:S05]  /*5a70*/  BSYNC B1 ;  /* 0x0000000000017941 */ /* 0x004fea0003800000 */
.L_x_1160:
[----:B------:R2:W4:Y:S04]  /*5a80*/  SHFL.IDX PT, R57, R99, 0x1, 0x181f ;  /* 0x00381f0063397f89 */ /* 0x00052800000e0000 */
[----:B------:R2:W1:Y:S01]  /*5a90*/  SHFL.IDX PT, R56, R100, 0x1, 0x181f ;  /* 0x00381f0064387f89 */ /* 0x00046200000e0000 */
[----:B------:R-:W-:-:S05]  /*5aa0*/  @P5 BRA `(.L_x_1149) ;  /* 0x0000130000005947 */ /* 0x000fca0003800000 */
[----:B------:R-:W-:Y:S01]  /*5ab0*/  ISETP.GE.AND P0, PT, R24, c[0x0][0x1d4], PT ;  /* 0x0000750018007a0c */ /* 0x000fe20003f06270 */
[----:B------:R-:W-:Y:S01]  /*5ac0*/  @!UPT UIADD3 URZ, URZ, URZ, URZ ;  /* 0x0000003f3f3ff290 */ /* 0x000fe2000fffe03f */
[----:B------:R-:W-:Y:S11]  /*5ad0*/  BSSY B0, `(.L_x_1164) ;  /* 0x0000078000007945 */ /* 0x000ff60003800000 */
[----:B------:R-:W-:-:S05]  /*5ae0*/  @P0 BRA `(.L_x_1165) ;  /* 0x0000076000000947 */ /* 0x000fca0003800000 */
[----:B------:R-:W-:Y:S01]  /*5af0*/  SEL R2, R86, R85, !P1 ;  /* 0x0000005556027207 */ /* 0x000fe20004800000 */
[----:B------:R-:W5:Y:S01]  /*5b00*/  LDS.128 R52, [R151+0xa080] ;  /* 0x00a0800097347984 */ /* 0x000f620000000c00 */
        /* <DEDUP_REMOVED lines=12> */
[----:B------:R-:W-:Y:S01]  /*5bd0*/  @!P0 SHF.R.U64 R14, R74, 0x10, R75 ;  /* 0x000000104a0e8819 */ /* 0x000fe2000000124b */
[----:B------:R-:W-:Y:S01]  /*5be0*/  IMAD R2, R2, 0xc00, R12 ;  /* 0x00000c0002027824 */ /* 0x000fe200078e020c */
[----:B------:R-:W-:Y:S02]  /*5bf0*/  LOP3.LUT R3, R3, R157, RZ, 0x3c, !PT ;  /* 0x0000009d03037212 */ /* 0x000fe400078e3cff */
[----:B------:R-:W-:Y:S02]  /*5c00*/  @!P0 PRMT R20, R63, 0x5410, R6 ;  /* 0x000054103f148816 */ /* 0x000fe40000000006 */
[----:B------:R-:W-:Y:S01]  /*5c10*/  @!P0 PRMT R9, R27, 0x5432, R5 ;  /* 0x000054321b098816 */ /* 0x000fe20000000005 */
[----:B------:R-:W-:Y:S01]  /*5c20*/  IMAD.IADD R2, R2, 0x1, R3 ;  /* 0x0000000102027824 */ /* 0x000fe200078e0203 */
[----:B------:R-:W-:Y:S02]  /*5c30*/  @!P0 SHF.R.U32.HI R3, RZ, 0x10, R29 ;  /* 0x00000010ff038819 */ /* 0x000fe4000001161d */
[----:B------:R-:W-:Y:S01]  /*5c40*/  @!P0 PRMT R15, R63, 0x5432, R10 ;  /* 0x000054323f0f8816 */ /* 0x000fe2000000000a */
[----:B------:R-:W-:Y:S01]  /*5c50*/  IMAD.SHL.U32 R2, R2, 0x2, RZ ;  /* 0x0000000202027824 */ /* 0x000fe200078e00ff */
[----:B------:R-:W-:Y:S01]  /*5c60*/  @!P0 PRMT R6, R27, 0x5410, R3 ;  /* 0x000054101b068816 */ /* 0x000fe20000000003 */
[----:B------:R-:W-:Y:S01]  /*5c70*/  @!P0 IMAD.U32 R10, R20, 0x10000, RZ ;  /* 0x00010000140a8824 */ /* 0x000fe200078e00ff */
[C---:B------:R-:W-:Y:S01]  /*5c80*/  @!P0 PRMT R29, R80.reuse, 0x5432, R14 ;  /* 0x00005432501d8816 */ /* 0x040fe2000000000e */
[----:B------:R-:W-:Y:S01]  /*5c90*/  @!P0 IMAD.U32 R5, R9, 0x10000, RZ ;  /* 0x0001000009058824 */ /* 0x000fe200078e00ff */
[----:B------:R2:W4:Y:S01]  /*5ca0*/  LDS.128 R16, [R2+0xa080] ;  /* 0x00a0800002107984 */ /* 0x0005220000000c00 */
[----:B------:R-:W-:Y:S01]  /*5cb0*/  @!P0 IMAD.U32 R21, R15, 0x10000, RZ ;  /* 0x000100000f158824 */ /* 0x000fe200078e00ff */
[----:B------:R-:W-:Y:S02]  /*5cc0*/  @!P0 SHF.R.U32.HI R11, RZ, 0x10, R75 ;  /* 0x00000010ff0b8819 */ /* 0x000fe4000001164b */
[----:B------:R-:W-:Y:S02]  /*5cd0*/  @!P0 SHF.R.U32.HI R8, RZ, 0x10, R31 ;  /* 0x00000010ff088819 */ /* 0x000fe4000001161f */
[----:B------:R-:W-:Y:S01]  /*5ce0*/  @!P0 PRMT R27, R80, 0x5410, R11 ;  /* 0x00005410501b8816 */ /* 0x000fe2000000000b */
[----:B-----5:R-:W-:Y:S01]  /*5cf0*/  @!P0 IMAD.U32 R11, R52, 0x10000, RZ ;  /* 0x00010000340b8824 */ /* 0x020fe200078e00ff */
[----:B------:R-:W-:Y:S01]  /*5d00*/  @!P0 PRMT R13, R42, 0x5410, R8 ;  /* 0x000054102a0d8816 */ /* 0x000fe20000000008 */
[----:B------:R-:W-:Y:S01]  /*5d10*/  @!P0 IMAD.U32 R8, R6, 0x10000, RZ ;  /* 0x0001000006088824 */ /* 0x000fe200078e00ff */
[----:B------:R-:W-:Y:S02]  /*5d20*/  @!P0 SHF.L.U32 R22, R53, 0x10, RZ ;  /* 0x0000001035168819 */ /* 0x000fe400000006ff */
[----:B------:R-:W-:Y:S02]  /*5d30*/  @!P0 LOP3.LUT R9, R9, 0xffff0000, RZ, 0xc0, !PT ;  /* 0xffff000009098812 */ /* 0x000fe400078ec0ff */
[----:B------:R-:W-:Y:S02]  /*5d40*/  @!P0 LOP3.LUT R47, R27, 0xffff0000, RZ, 0xc0, !PT ;  /* 0xffff00001b2f8812 */ /* 0x000fe400078ec0ff */
[----:B------:R-:W-:Y:S02]  /*5d50*/  @!P0 LOP3.LUT R48, R55, 0xffff0000, RZ, 0xc0, !PT ;  /* 0xffff000037308812 */ /* 0x000fe400078ec0ff */
[----:B--2---:R-:W-:Y:S01]  /*5d60*/  @!P0 SHF.R.U64 R2, R30, 0x10, R31 ;  /* 0x000000101e028819 */ /* 0x004fe2000000121f */
[----:B------:R-:W-:Y:S01]  /*5d70*/  @!P0 IMAD.U32 R31, R27, 0x10000, RZ ;  /* 0x000100001b1f8824 */ /* 0x000fe200078e00ff */
[----:B------:R-:W-:Y:S02]  /*5d80*/  @!P0 LOP3.LUT R30, R54, 0xffff0000, RZ, 0xc0, !PT ;  /* 0xffff0000361e8812 */ /* 0x000fe400078ec0ff */
[----:B------:R-:W-:Y:S01]  /*5d90*/  @!P0 PRMT R14, R42, 0x5432, R2 ;  /* 0x000054322a0e8816 */ /* 0x000fe20000000002 */
[----:B------:R-:W-:Y:S02]  /*5da0*/  @!P0 IMAD.U32 R42, R55, 0x10000, RZ ;  /* 0x00010000372a8824 */ /* 0x000fe400078e00ff */
        /* <DEDUP_REMOVED lines=41> */
[C---:B------:R-:W-:Y:S01]  /*6040*/  @!P0 FMUL.FTZ R49, R8.reuse, R27 ;  /* 0x0000001b08318220 */ /* 0x040fe20000410000 */
        /* <DEDUP_REMOVED lines=26> */
[C---:B-1----:R-:W-:Y:S04]  /*61f0*/  LEA R2, P0, R113.reuse, R56, 0x1 ;  /* 0x0000003871027211 */ /* 0x042fe800078008ff */
[----:B------:R-:W-:Y:S02]  /*6200*/  LEA.HI.X R3, R113, R57, R133, 0x1, P0 ;  /* 0x0000003971037211 */ /* 0x000fe400000f0c85 */
[C---:B------:R-:W-:Y:S03]  /*6210*/  ISETP.GE.AND P0, PT, R51.reuse, c[0x0][0x1d4], PT ;  /* 0x0000750033007a0c */ /* 0x040fe60003f06270 */
[----:B------:R1:W-:Y:S10]  /*6220*/  ST.E.128 [R2.64], R52 ;  /* 0x0000003402007985 */ /* 0x0003f4000c101d0e */
[----:B------:R-:W-:Y:S05]  /*6230*/  @!P0 IMAD.WIDE R8, R51, 0x2, R56 ;  /* 0x0000000233088825 */ /* 0x000fea00078e0238 */
[----:B------:R1:W-:Y:S02]  /*6240*/  @!P0 ST.E.128 [R8.64], R16 ;  /* 0x0000001008008985 */ /* 0x0003e4000c101d0e */
.L_x_1165:
[----:B------:R-:W-:Y:S05]  /*6250*/  BSYNC B0 ;  /* 0x0000000000007941 */ /* 0x000fea0003800000 */
.L_x_1164:
[----:B------:R-:W-:Y:S11]  /*6260*/  ISETP.GE.AND P0, PT, R36, c[0x0][0x1d4], PT ;  /* 0x0000750024007a0c */ /* 0x000ff60003f06270 */
[----:B------:R-:W-:Y:S02]  /*6270*/  @!UPT UIADD3 URZ, URZ, URZ, URZ ;  /* 0x0000003f3f3ff290 */ /* 0x000fe4000fffe03f */
[----:B------:R-:W-:-:S05]  /*6280*/  @P0 BRA `(.L_x_1149) ;  /* 0x00000b2000000947 */ /* 0x000fca0003800000 */
[----:B-1----:R-:W-:Y:S01]  /*6290*/  SEL R2, R86, R85, !P2 ;  /* 0x0000005556027207 */ /* 0x002fe20005000000 */
[----:B------:R-:W1:Y:S01]  /*62a0*/  LDS.128 R48, [R149+0xa080] ;  /* 0x00a0800095307984 */ /* 0x000e620000000c00 */
[C---:B------:R-:W-:Y:S02]  /*62b0*/  LEA R58, P0, R112.reuse, R56, 0x1 ;  /* 0x00000038703a7211 */ /* 0x040fe400078008ff */
[----:B------:R-:W-:Y:S02]  /*62c0*/  SHF.R.S32.HI R3, RZ, 0x1f, R2 ;  /* 0x0000001fff037819 */ /* 0x000fe40000011402 */
[----:B----4-:R-:W-:Y:S02]  /*62d0*/  LEA.HI.X R59, R112, R57, R131, 0x1, P0 ;  /* 0x00000039703b7211 */ /* 0x010fe400000f0c83 */
[----:B------:R-:W-:Y:S02]  /*62e0*/  LEA.HI R2, R3, R2, RZ, 0x4 ;  /* 0x0000000203027211 */ /* 0x000fe400078f20ff */
[----:B------:R-:W-:Y:S02]  /*62f0*/  ISETP.GE.AND P0, PT, R36, c[0x0][0x27c], PT ;  /* 0x00009f0024007a0c */ /* 0x000fe40003f06270 */
[----:B------:R-:W-:Y:S04]  /*6300*/  LEA.HI.SX32 R2, R2, R83, 0x1c ;  /* 0x0000005302027211 */ /* 0x000fe800078fe2ff */
[----:B------:R-:W-:Y:S01]  /*6310*/  SHF.R.S32.HI R3, RZ, 0x1f, R2 ;  /* 0x0000001fff037819 */ /* 0x000fe20000011402 */
[----:B------:R-:W-:Y:S03]  /*6320*/  IMAD.SHL.U32 R42, R2, 0x8, RZ ;  /* 0x00000008022a7824 */ /* 0x000fe600078e00ff */
[----:B------:R-:W-:Y:S03]  /*6330*/  LEA.HI R3, R3, R2, RZ, 0x3 ;  /* 0x0000000203037211 */ /* 0x000fe600078f18ff */
[----:B------:R-:W-:Y:S02]  /*6340*/  @!P0 SHF.R.U64 R8, R34, 0x10, R35 ;  /* 0x0000001022088819 */ /* 0x000fe40000001223 */
[----:B------:R-:W-:Y:S02]  /*6350*/  SHF.R.S32.HI R2, RZ, 0x3, R3 ;  /* 0x00000003ff027819 */ /* 0x000fe40000011403 */
[----:B------:R-:W-:Y:S02]  /*6360*/  LOP3.LUT R3, R118, 0x38, R42, 0xf8, !PT ;  /* 0x0000003876037812 */ /* 0x000fe400078ef82a */
[----:B------:R-:W-:Y:S01]  /*6370*/  @!P0 PRMT R14, R45, 0x5432, R8 ;  /* 0x000054322d0e8816 */ /* 0x000fe20000000008 */
[----:B------:R-:W-:Y:S01]  /*6380*/  IMAD R2, R2, 0xc00, R12 ;  /* 0x00000c0002027824 */ /* 0x000fe200078e020c */
[----:B------:R-:W-:Y:S02]  /*6390*/  LOP3.LUT R3, R3, R157, RZ, 0x3c, !PT ;  /* 0x0000009d03037212 */ /* 0x000fe400078e3cff */
[----:B------:R-:W-:Y:S02]  /*63a0*/  @!P0 SHF.R.U64 R6, R76, 0x10, R77 ;  /* 0x000000104c068819 */ /* 0x000fe4000000124d */
[----:B------:R-:W-:Y:S01]  /*63b0*/  @!P0 SHF.R.U64 R10, R78, 0x10, R79 ;  /* 0x000000104e0a8819 */ /* 0x000fe2000000124f */
[----:B------:R-:W-:Y:S01]  /*63c0*/  IMAD.IADD R2, R2, 0x1, R3 ;  /* 0x0000000102027824 */ /* 0x000fe200078e0203 */
[----:B------:R-:W-:Y:S02]  /*63d0*/  @!P0 PRMT R15, R81, 0x5410, R6 ;  /* 0x00005410510f8816 */ /* 0x000fe40000000006 */
[----:B------:R-:W-:Y:S01]  /*63e0*/  @!P0 SHF.R.U32.HI R3, RZ, 0x10, R33 ;  /* 0x00000010ff038819 */ /* 0x000fe20000011621 */
[----:B------:R-:W-:Y:S01]  /*63f0*/  IMAD.SHL.U32 R2, R2, 0x2, RZ ;  /* 0x0000000202027824 */ /* 0x000fe200078e00ff */
[----:B-1----:R-:W-:Y:S01]  /*6400*/  @!P0 SHF.L.U32 R22, R49, 0x10, RZ ;  /* 0x0000001031168819 */ /* 0x002fe200000006ff */
[----:B------:R-:W-:Y:S01]  /*6410*/  @!P0 IMAD.U32 R11, R48, 0x10000, RZ ;  /* 0x00010000300b8824 */ /* 0x000fe200078e00ff */
[----:B------:R-:W-:Y:S02]  /*6420*/  @!P0 LOP3.LUT R34, R51, 0xffff0000, RZ, 0xc0, !PT ;  /* 0xffff000033228812 */ /* 0x000fe400078ec0ff */
[----:B------:R1:W4:Y:S01]  /*6430*/  LDS.128 R16, [R2+0xa080] ;  /* 0x00a0800002107984 */ /* 0x0003220000000c00 */
[C---:B------:R-:W-:Y:S02]  /*6440*/  @!P0 SHF.L.U32 R28, R50.reuse, 0x10, RZ ;  /* 0x00000010321c8819 */ /* 0x040fe400000006ff */
[----:B------:R-:W-:Y:S02]  /*6450*/  @!P0 LOP3.LUT R30, R50, 0xffff0000, RZ, 0xc0, !PT ;  /* 0xffff0000321e8812 */ /* 0x000fe400078ec0ff */
[----:B------:R-:W-:Y:S02]  /*6460*/  @!P0 PRMT R6, R44, 0x5410, R3 ;  /* 0x000054102c068816 */ /* 0x000fe40000000003 */
[----:B------:R-:W-:Y:S02]  /*6470*/  @!P0 SHF.R.U32.HI R5, RZ, 0x10, R35 ;  /* 0x00000010ff058819 */ /* 0x000fe40000011623 */
[----:B------:R-:W-:Y:S01]  /*6480*/  @!P0 PRMT R29, R82, 0x5432, R10 ;  /* 0x00005432521d8816 */ /* 0x000fe2000000000a */
[C---:B------:R-:W-:Y:S01]  /*6490*/  @!P0 IMAD.U32 R10, R15.reuse, 0x10000, RZ ;  /* 0x000100000f0a8824 */ /* 0x040fe200078e00ff */
[----:B------:R-:W-:Y:S01]  /*64a0*/  @!P0 LOP3.LUT R15, R15, 0xffff0000, RZ, 0xc0, !PT ;  /* 0xffff00000f0f8812 */ /* 0x000fe200078ec0ff */
[----:B------:R-:W-:Y:S01]  /*64b0*/  @!P0 IMAD.U32 R8, R6, 0x10000, RZ ;  /* 0x0001000006088824 */ /* 0x000fe200078e00ff */
[----:B------:R-:W-:Y:S02]  /*64c0*/  @!P0 PRMT R13, R45, 0x5410, R5 ;  /* 0x000054102d0d8816 */ /* 0x000fe40000000005 */
[----:B------:R-:W-:Y:S04]  /*64d0*/  @!P0 SHF.R.U32.HI R23, RZ, 0x10, R77 ;  /* 0x00000010ff178819 */ /* 0x000fe8000001164d */
[----:B------:R-:W-:Y:S02]  /*64e0*/  @!P0 PRMT R23, R81, 0x5432, R23 ;  /* 0x0000543251178816 */ /* 0x000fe40000000017 */
[----:B-1----:R-:W-:Y:S03]  /*64f0*/  @!P0 SHF.R.U64 R2, R32, 0x10, R33 ;  /* 0x0000001020028819 */ /* 0x002fe60000001221 */
[C---:B------:R-:W-:Y:S01]  /*6500*/  @!P0 IMAD.U32 R21, R23.reuse, 0x10000, RZ ;  /* 0x0001000017158824 */ /* 0x040fe200078e00ff */
[----:B------:R-:W-:Y:S01]  /*6510*/  @!P0 LOP3.LUT R23, R23, 0xffff0000, RZ, 0xc0, !PT ;  /* 0xffff000017178812 */ /* 0x000fe200078ec0ff */
[----:B------:R-:W-:Y:S01]  /*6520*/  @!P0 IMAD.U32 R32, R51, 0x10000, RZ ;  /* 0x0001000033208824 */ /* 0x000fe200078e00ff */
[----:B------:R-:W-:Y:S02]  /*6530*/  @!P0 PRMT R9, R44, 0x5432, R2 ;  /* 0x000054322c098816 */ /* 0x000fe40000000002 */
[----:B------:R-:W-:Y:S03]  /*6540*/  @!P0 SHF.R.U32.HI R33, RZ, 0x10, R79 ;  /* 0x00000010ff218819 */ /* 0x000fe6000001164f */
[C---:B------:R-:W-:Y:S01]  /*6550*/  @!P0 IMAD.U32 R5, R9.reuse, 0x10000, RZ ;  /* 0x0001000009058824 */ /* 0x040fe200078e00ff */
[----:B------:R-:W-:Y:S02]  /*6560*/  @!P0 LOP3.LUT R9, R9, 0xffff0000, RZ, 0xc0, !PT ;  /* 0xffff000009098812 */ /* 0x000fe400078ec0ff */
[----:B------:R-:W-:Y:S01]  /*6570*/  @!P0 PRMT R33, R82, 0x5410, R33 ;  /* 0x0000541052218816 */ /* 0x000fe20000000021 */
[----:B----4-:R-:W-:Y:S01]  /*6580*/  @!P0 IMAD.U32 R3, R17, 0x10000, RZ ;  /* 0x0001000011038824 */ /* 0x010fe200078e00ff */
        /* <DEDUP_REMOVED lines=16> */
[-C--:B------:R-:W-:Y:S02]  /*6690*/  @!P0 FMUL.FTZ R6, R3, R10.reuse ;  /* 0x0000000a03068220 */ /* 0x080fe40000410000 */
[----:B------:R-:W-:Y:S01]  /*66a0*/  @!P0 FFMA.FTZ R53, R26, R10, -R11 ;  /* 0x0000000a1a358223 */ /* 0x000fe2000001080b */
[C---:B------:R-:W-:Y:S01]  /*66b0*/  @!P0 LOP3.LUT R11, R19.reuse, 0xffff0000, RZ, 0xc0, !PT ;  /* 0xffff0000130b8812 */ /* 0x040fe200078ec0ff */
[C---:B------:R-:W-:Y:S02]  /*66c0*/  @!P0 FMUL.FTZ R27, R8.reuse, R15 ;  /* 0x0000000f081b8220 */ /* 0x040fe40000410000 */
[----:B------:R-:W-:Y:S02]  /*66d0*/  @!P0 IMAD.U32 R10, R19, 0x10000, RZ ;  /* 0x00010000130a8824 */ /* 0x000fe400078e00ff */
[-C--:B------:R-:W-:Y:S01]  /*66e0*/  @!P0 FMUL.FTZ R3, R8, R9.reuse ;  /* 0x0000000908038220 */ /* 0x080fe20000410000 */
[C---:B------:R-:W-:Y:S01]  /*66f0*/  @!P0 LOP3.LUT R8, R13.reuse, 0xffff0000, RZ, 0xc0, !PT ;  /* 0xffff00000d088812 */ /* 0x040fe200078ec0ff */
[----:B------:R-:W-:Y:S02]  /*6700*/  @!P0 FFMA.FTZ R52, R20, R9, -R27 ;  /* 0x0000000914348223 */ /* 0x000fe4000001081b */
[----:B------:R-:W-:Y:S02]  /*6710*/  @!P0 IMAD.U32 R9, R13, 0x10000, RZ ;  /* 0x000100000d098824 */ /* 0x000fe400078e00ff */
[C---:B------:R-:W-:Y:S02]  /*6720*/  @!P0 FMUL.FTZ R13, R10.reuse, R31 ;  /* 0x0000001f0a0d8220 */ /* 0x040fe40000410000 */
[----:B------:R-:W-:Y:S02]  /*6730*/  @!P0 FMUL.FTZ R27, R11, R33 ;  /* 0x000000210b1b8220 */ /* 0x000fe40000410000 */
[-C--:B------:R-:W-:Y:S02]  /*6740*/  @!P0 FMUL.FTZ R10, R10, R9.reuse ;  /* 0x000000090a0a8220 */ /* 0x080fe40000410000 */
[----:B------:R-:W-:Y:S01]  /*6750*/  @!P0 FFMA.FTZ R47, R32, R9, -R13 ;  /* 0x00000009202f8223 */ /* 0x000fe2000001080d */
[----:B------:R-:W-:Y:S01]  /*6760*/  @!P0 LOP3.LUT R9, R18, 0xffff0000, RZ, 0xc0, !PT ;  /* 0xffff000012098812 */ /* 0x000fe200078ec0ff */
[-C--:B------:R-:W-:Y:S02]  /*6770*/  @!P0 FFMA.FTZ R45, R34, R8.reuse, -R27 ;  /* 0x00000008222d8223 */ /* 0x080fe4000001081b */
[C---:B------:R-:W-:Y:S01]  /*6780*/  @!P0 IMAD.U32 R27, R29.reuse, 0x10000, RZ ;  /* 0x000100001d1b8824 */ /* 0x040fe200078e00ff */
[----:B------:R-:W-:Y:S01]  /*6790*/  @!P0 LOP3.LUT R29, R29, 0xffff0000, RZ, 0xc0, !PT ;  /* 0xffff00001d1d8812 */ /* 0x000fe200078ec0ff */
[----:B------:R-:W-:Y:S02]  /*67a0*/  @!P0 FMUL.FTZ R11, R11, R8 ;  /* 0x000000080b0b8220 */ /* 0x000fe40000410000 */
[----:B------:R-:W-:Y:S02]  /*67b0*/  @!P0 IMAD.U32 R8, R18, 0x10000, RZ ;  /* 0x0001000012088824 */ /* 0x000fe400078e00ff */
[C---:B------:R-:W-:Y:S01]  /*67c0*/  @!P0 IMAD.U32 R13, R14.reuse, 0x10000, RZ ;  /* 0x000100000e0d8824 */ /* 0x040fe200078e00ff */
[----:B------:R-:W-:Y:S01]  /*67d0*/  @!P0 LOP3.LUT R14, R14, 0xffff0000, RZ, 0xc0, !PT ;  /* 0xffff00000e0e8812 */ /* 0x000fe200078ec0ff */
[----:B------:R-:W-:Y:S02]  /*67e0*/  @!P0 FMUL.FTZ R35, R8, R27 ;  /* 0x0000001b08238220 */ /* 0x000fe40000410000 */
[----:B------:R-:W-:Y:S02]  /*67f0*/  @!P0 FMUL.FTZ R44, R9, R29 ;  /* 0x0000001d092c8220 */ /* 0x000fe40000410000 */
[----:B------:R-:W-:Y:S01]  /*6800*/  @!P0 FFMA.FTZ R3, R15, R20, R3 ;  /* 0x000000140f038223 */ /* 0x000fe20000010003 */
[----:B------:R-:W-:Y:S01]  /*6810*/  @!P0 F2FP.BF16.PACK_AB R15, R52, R55 ;  /* 0x00000037340f823e */ /* 0x000fe200000010ff */
[-C--:B------:R-:W-:Y:S01]  /*6820*/  @!P0 FMUL.FTZ R8, R8, R13.reuse ;  /* 0x0000000d08088220 */ /* 0x080fe20000410000 */
[----:B------:R-:W-:Y:S01]  /*6830*/  @!P0 F2FP.BF16.PACK_AB R20, R53, R54 ;  /* 0x000000363514823e */ /* 0x000fe200000010ff */
[----:B------:R-:W-:Y:S01]  /*6840*/  @!P0 FFMA.FTZ R35, R28, R13, -R35 ;  /* 0x0000000d1c238223 */ /* 0x000fe20000010823 */
[----:B------:R-:W-:Y:S01]  /*6850*/  @!P0 F2FP.BF16.PACK_AB R2, R3, R2 ;  /* 0x000000020302823e */ /* 0x000fe200000010ff */
[----:B------:R-:W-:Y:S01]  /*6860*/  @!P0 FFMA.FTZ R44, R30, R14, -R44 ;  /* 0x0000000e1e2c8223 */ /* 0x000fe2000001082c */
[----:B------:R-:W-:Y:S01]  /*6870*/  @!P0 MOV R49, R20 ;  /* 0x0000001400318202 */ /* 0x000fe20000000f00 */
[----:B------:R-:W-:Y:S02]  /*6880*/  @!P0 FFMA.FTZ R5, R21, R22, R5 ;  /* 0x0000001615058223 */ /* 0x000fe40000010005 */
[----:B------:R-:W-:Y:S01]  /*6890*/  @!P0 FMUL.FTZ R9, R9, R14 ;  /* 0x0000000e09098220 */ /* 0x000fe20000410000 */
[----:B------:R-:W-:Y:S01]  /*68a0*/  @!P0 F2FP.BF16.PACK_AB R14, R45, R47 ;  /* 0x0000002f2d0e823e */ /* 0x000fe200000010ff */
[----:B------:R-:W-:Y:S01]  /*68b0*/  @!P0 FFMA.FTZ R6, R23, R26, R6 ;  /* 0x0000001a17068223 */ /* 0x000fe20000010006 */
[----:B------:R-:W-:Y:S01]  /*68c0*/  @!P0 F2FP.BF16.PACK_AB R13, R44, R35 ;  /* 0x000000232c0d823e */ /* 0x000fe200000010ff */
        /* <DEDUP_REMOVED lines=22> */
.L_x_1135:
        /* <DEDUP_REMOVED lines=9> */
[----:B-12---:R-:W-:Y:S02]  /*6ac0*/  ISETP.GE.AND P0, PT, R24, c[0x0][0x1d4], PT ;  /* 0x0000750018007a0c */ /* 0x006fe40003f06270 */
        /* <DEDUP_REMOVED lines=20> */
.L_x_1167:
[----:B-12---:R-:W-:Y:S05]  /*6c10*/  BSYNC B0 ;  /* 0x0000000000007941 */ /* 0x006fea0003800000 */
.L_x_1166:
[----:B---3--:R1:W2:Y:S01]  /*6c20*/  SHFL.IDX PT, R3, R99, 0x1, 0x181f ;  /* 0x00381f0063037f89 */ /* 0x0082a200000e0000 */
[----:B------:R-:W-:Y:S03]  /*6c30*/  ISETP.GE.AND P0, PT, R6, 0x21, PT ;  /* 0x000000210600780c */ /* 0x000fe60003f06270 */
[----:B------:R1:W3:Y:S10]  /*6c40*/  SHFL.IDX PT, R2, R100, 0x1, 0x181f ;  /* 0x00381f0064027f89 */ /* 0x0002f400000e0000 */
[----:B------:R-:W-:-:S05]  /*6c50*/  @!P0 BRA `(.L_x_1149) ;  /* 0x0000015000008947 */ /* 0x000fca0003800000 */
[----:B------:R-:W-:Y:S02]  /*6c60*/  ISETP.GE.AND P0, PT, R24, c[0x0][0x1d4], PT ;  /* 0x0000750018007a0c */ /* 0x000fe40003f06270 */
[----:B------:R-:W-:Y:S11]  /*6c70*/  ISETP.GE.AND P4, PT, R36, c[0x0][0x1d4], PT ;  /* 0x0000750024007a0c */ /* 0x000ff60003f86270 */
[----:B------:R-:W4:Y:S01]  /*6c80*/  @!P0 LDS.128 R20, [R87+0xb080] ;  /* 0x00b0800057148984 */ /* 0x000f220000000c00 */
[CC--:B---3--:R-:W-:Y:S04]  /*6c90*/  @!P0 LEA R8, P3, R24.reuse, R2.reuse, 0x1 ;  /* 0x0000000218088211 */ /* 0x0c8fe800078608ff */
[-C--:B--2---:R-:W-:Y:S02]  /*6ca0*/  @!P0 LEA.HI.X R9, R24, R3.reuse, R25, 0x1, P3 ;  /* 0x0000000318098211 */ /* 0x084fe400018f0c19 */
[CC--:B------:R-:W-:Y:S04]  /*6cb0*/  @!P4 LEA R14, P3, R101.reuse, R2.reuse, 0x1 ;  /* 0x00000002650ec211 */ /* 0x0c0fe800078608ff */
[-C--:B------:R-:W-:Y:S02]  /*6cc0*/  @!P4 LEA.HI.X R15, R101, R3.reuse, R109, 0x1, P3 ;  /* 0x00000003650fc211 */ /* 0x080fe400018f0c6d */
[----:B------:R-:W-:Y:S11]  /*6cd0*/  ISETP.GE.AND P3, PT, R107, c[0x0][0x1d4], PT ;  /* 0x000075006b007a0c */ /* 0x000ff60003f66270 */
[----:B------:R-:W-:Y:S02]  /*6ce0*/  @!UPT UIADD3 URZ, URZ, URZ, URZ ;  /* 0x0000003f3f3ff290 */ /* 0x000fe4000fffe03f */
[CC--:B------:R-:W-:Y:S04]  /*6cf0*/  @!P3 LEA R10, P5, R103.reuse, R2.reuse, 0x1 ;  /* 0x00000002670ab211 */ /* 0x0c0fe800078a08ff */
[-C--:B------:R-:W-:Y:S01]  /*6d00*/  @!P3 LEA.HI.X R11, R103, R3.reuse, R111, 0x1, P5 ;  /* 0x00000003670bb211 */ /* 0x080fe200028f0c6f */
[----:B----4-:R-:W-:Y:S01]  /*6d10*/  @!P0 ST.E.128 [R8.64], R20 ;  /* 0x0000001408008985 */ /* 0x010fe2000c101d0e */
        /* <DEDUP_REMOVED lines=9> */
.L_x_1149:
[----:B------:R-:W-:Y:S05]  /*6db0*/  BSYNC B2 ;  /* 0x0000000000027941 */ /* 0x000fea0003800000 */
.L_x_1134:
[----:B-1234-:R-:W-:Y:S01]  /*6dc0*/  IMAD.IADD R2, R104, 0x1, -R43 ;  /* 0x0000000168027824 */ /* 0x01efe200078e0a2b */
[----:B------:R-:W-:Y:S01]  /*6dd0*/  P2R R14, PR, RZ, 0x2 ;  /* 0x00000002ff0e7803 */ /* 0x000fe20000000000 */
[----:B------:R-:W-:Y:S01]  /*6de0*/  IMAD.WIDE R8, R46, 0x30, R140 ;  /* 0x000000302e087825 */ /* 0x000fe200078e028c */
[----:B------:R-:W-:Y:S01]  /*6df0*/  ISETP.NE.AND P1, PT, R117, RZ, PT ;  /* 0x000000ff7500720c */ /* 0x000fe20003f25270 */
[----:B------:R-:W-:Y:S01]  /*6e00*/  BSSY B0, `(.L_x_1168) ;  /* 0x000004c000007945 */ /* 0x000fe20003800000 */
[----:B------:R-:W-:Y:S01]  /*6e10*/  ISETP.GE.AND P3, PT, R2, 0x21, PT ;  /* 0x000000210200780c */ /* 0x000fe20003f66270 */
[----:B------:R-:W-:Y:S01]  /*6e20*/  IMAD R6, R116, c[0x0][0x218], RZ ;  /* 0x0000860074067a24 */ /* 0x000fe200078e02ff */
[----:B------:R-:W-:Y:S02]  /*6e30*/  ISETP.NE.AND P6, PT, R139, RZ, PT ;  /* 0x000000ff8b00720c */ /* 0x000fe40003fc5270 */
[----:B------:R-:W-:Y:S01]  /*6e40*/  ISETP.NE.AND P5, PT, R138, RZ, PT ;  /* 0x000000ff8a00720c */ /* 0x000fe20003fa5270 */
[----:B------:R-:W-:Y:S08]  /*6e50*/  IMAD R6, R105, c[0x0][0x21c], R6 ;  /* 0x0000870069067a24 */ /* 0x000ff000078e0206 */
[----:B------:R-:W-:Y:S01]  /*6e60*/  @P3 IADD3 R13, P0, R8, 0x20, RZ ;  /* 0x00000020080d3810 */ /* 0x000fe20007f1e0ff */
[--C-:B------:R-:W-:Y:S04]  /*6e70*/  @P3 IMAD.MOV.U32 R11, RZ, RZ, R130.reuse ;  /* 0x000000ffff0b3224 */ /* 0x100fe800078e0082 */
[----:B------:R-:W-:Y:S01]  /*6e80*/  @P3 IMAD.X R10, RZ, RZ, R9, P0 ;  /* 0x000000ffff0a3224 */ /* 0x000fe200000e0609 */
[----:B------:R-:W-:Y:S11]  /*6e90*/  ISETP.GE.AND P0, PT, R2, 0x1, PT ;  /* 0x000000010200780c */ /* 0x000ff60003f06270 */
[----:B------:R-:W-:Y:S02]  /*6ea0*/  @!UPT UIADD3 URZ, URZ, URZ, URZ ;  /* 0x0000003f3f3ff290 */ /* 0x000fe4000fffe03f */
[----:B------:R-:W-:Y:S01]  /*6eb0*/  @P0 MOV R2, R120 ;  /* 0x0000007800020202 */ /* 0x000fe20000000f00 */
[----:B------:R-:W-:Y:S02]  /*6ec0*/  @P0 IMAD R5, R9, c[0x0][0x258], RZ ;  /* 0x0000960009050a24 */ /* 0x000fe400078e02ff */
[----:B------:R-:W-:Y:S04]  /*6ed0*/  @P0 IMAD.MOV.U32 R3, RZ, RZ, R130 ;  /* 0x000000ffff030224 */ /* 0x000fe800078e0082 */
[C---:B------:R-:W-:Y:S04]  /*6ee0*/  @P0 IMAD.WIDE.U32 R2, R8.reuse, c[0x0][0x258], R2 ;  /* 0x0000960008020a25 */ /* 0x040fe800078e0002 */
[----:B------:R-:W-:Y:S05]  /*6ef0*/  @P0 IMAD R8, R8, c[0x0][0x25c], R5 ;  /* 0x0000970008080a24 */ /* 0x000fea00078e0205 */
[----:B------:R-:W-:Y:S02]  /*6f00*/  @P0 IADD3 R3, R3, R8, RZ ;  /* 0x0000000803030210 */ /* 0x000fe40007ffe0ff */
[C---:B------:R-:W-:Y:S04]  /*6f10*/  @P0 LEA R8, P4, R2.reuse, c[0x0][0x250], 0x1 ;  /* 0x0000940002080a11 */ /* 0x040fe800078808ff */
[----:B------:R-:W-:Y:S01]  /*6f20*/  @P0 LEA.HI.X R9, R2, c[0x0][0x254], R3, 0x1, P4 ;  /* 0x0000950002090a11 */ /* 0x000fe200020f0c03 */
[----:B------:R-:W-:Y:S04]  /*6f30*/  IMAD R2, R115, c[0x0][0x208], RZ ;  /* 0x0000820073027a24 */ /* 0x000fe800078e02ff */
[----:B------:R-:W-:Y:S01]  /*6f40*/  @!PT LDS RZ, [RZ] ;  /* 0x00000000fffff984 */ /* 0x000fe20000000800 */
[----:B------:R-:W-:Y:S01]  /*6f50*/  @!PT LDS RZ, [RZ] ;  /* 0x00000000fffff984 */ /* 0x000fe20000000800 */
[----:B------:R-:W-:Y:S01]  /*6f60*/  @!PT LDS RZ, [RZ] ;  /* 0x00000000fffff984 */ /* 0x000fe20000000800 */
[----:B------:R1:W-:Y:S01]  /*6f70*/  @P0 LDGSTS.E.BYPASS.LTC128B.128 [R87+0x4080], [R8.64], !P1 ;  /* 0x0408000008570fae */ /* 0x0003e2000c901d4e */
[C---:B------:R-:W-:Y:S02]  /*6f80*/  IMAD R5, R108.reuse, c[0x0][0x20c], R2 ;  /* 0x000083006c057a24 */ /* 0x040fe400078e0202 */
[----:B------:R-:W-:Y:S04]  /*6f90*/  IMAD.WIDE.U32 R2, R108, c[0x0][0x208], RZ ;  /* 0x000082006c027a25 */ /* 0x000fe800078e00ff */
[----:B------:R-:W-:Y:S04]  /*6fa0*/  IMAD.IADD R3, R3, 0x1, R5 ;  /* 0x0000000103037824 */ /* 0x000fe800078e0205 */
[----:B------:R-:W-:Y:S05]  /*6fb0*/  IMAD.WIDE.U32 R2, R105, c[0x0][0x218], R2 ;  /* 0x0000860069027a25 */ /* 0x000fea00078e0002 */
[----:B------:R-:W-:Y:S01]  /*6fc0*/  IADD3 R5, P4, R160, R2, RZ ;  /* 0x00000002a0057210 */ /* 0x000fe20007f9e0ff */
[----:B------:R-:W-:Y:S01]  /*6fd0*/  @P3 IMAD R2, R10, c[0x0][0x258], RZ ;  /* 0x000096000a023a24 */ /* 0x000fe200078e02ff */
[----:B------:R-:W-:Y:S02]  /*6fe0*/  @P3 MOV R10, R120 ;  /* 0x00000078000a3202 */ /* 0x000fe40000000f00 */
[----:B------:R-:W-:Y:S01]  /*6ff0*/  IADD3.X R6, R154, R3, R6, P4, !PT ;  /* 0x000000039a067210 */ /* 0x000fe200027fe406 */
[C---:B------:R-:W-:Y:S02]  /*7000*/  @P3 IMAD R2, R13.reuse, c[0x0][0x25c], R2 ;  /* 0x000097000d023a24 */ /* 0x040fe400078e0202 */
[----:B------:R-:W-:Y:S05]  /*7010*/  @P3 IMAD.WIDE.U32 R10, R13, c[0x0][0x258], R10 ;  /* 0x000096000d0a3a25 */ /* 0x000fea00078e000a */
[----:B------:R-:W-:Y:S02]  /*7020*/  @P3 IADD3 R3, R11, R2, RZ ;  /* 0x000000020b033210 */ /* 0x000fe40007ffe0ff */
[C---:B------:R-:W-:Y:S04]  /*7030*/  @P3 LEA R2, P4, R10.reuse, c[0x0][0x250], 0x1 ;  /* 0x000094000a023a11 */ /* 0x040fe800078808ff */
[----:B------:R-:W-:Y:S02]  /*7040*/  @P3 LEA.HI.X R3, R10, c[0x0][0x254], R3, 0x1, P4 ;  /* 0x000095000a033a11 */ /* 0x000fe400020f0c03 */
[C---:B------:R-:W-:Y:S04]  /*7050*/  LEA R13, P4, R5.reuse, c[0x0][0x1f8], 0x1 ;  /* 0x00007e00050d7a11 */ /* 0x040fe800078808ff */
[----:B------:R-:W-:Y:S02]  /*7060*/  LEA.HI.X R6, R5, c[0x0][0x1fc], R6, 0x1, P4 ;  /* 0x00007f0005067a11 */ /* 0x000fe400020f0c06 */
[----:B------:R-:W-:Y:S11]  /*7070*/  ISETP.NE.AND P4, PT, R137, RZ, PT ;  /* 0x000000ff8900720c */ /* 0x000ff60003f85270 */
[----:B------:R-:W-:Y:S02]  /*7080*/  @!UPT UIADD3 URZ, URZ, URZ, URZ ;  /* 0x0000003f3f3ff290 */ /* 0x000fe4000fffe03f */
        /* <DEDUP_REMOVED lines=9> */
[----:B--2---:R1:W2:Y:S01]  /*7120*/  SHFL.IDX PT, R2, R13, RZ, 0x181f ;  /* 0x00181fff0d027589 */ /* 0x0042a200000e0000 */
[----:B------:R-:W-:Y:S04]  /*7130*/  DEPBAR.LE SB0, 0x0 ;  /* 0x000080000000791a */ /* 0x000fe80000000000 */
[----:B------:R1:W3:Y:S04]  /*7140*/  SHFL.IDX PT, R3, R6, RZ, 0x181f ;  /* 0x00181fff06037589 */ /* 0x0002e800000e0000 */
[----:B------:R-:W-:Y:S06]  /*7150*/  BAR.SYNC.DEFER_BLOCKING 0x0 ;  /* 0x0000000000007b1d */ /* 0x000fec0000010000 */
[----:B------:R-:W-:-:S05]  /*7160*/  @!P0 BRA `(.L_x_1169) ;  /* 0x0000015000008947 */ /* 0x000fca0003800000 */
[----:B------:R-:W-:Y:S02]  /*7170*/  ISETP.GE.AND P0, PT, R24, c[0x0][0x1d4], PT ;  /* 0x0000750018007a0c */ /* 0x000fe40003f06270 */
[----:B------:R-:W-:Y:S11]  /*7180*/  ISETP.GE.AND P5, PT, R36, c[0x0][0x1d4], PT ;  /* 0x0000750024007a0c */ /* 0x000ff60003fa6270 */
[----:B------:R-:W4:Y:S01]  /*7190*/  @!P0 LDS.128 R20, [R87+0x4080] ;  /* 0x0040800057148984 */ /* 0x000f220000000c00 */
[CC--:B-12---:R-:W-:Y:S04]  /*71a0*/  @!P0 LEA R8, P4, R24.reuse, R2.reuse, 0x1 ;  /* 0x0000000218088211 */ /* 0x0c6fe800078808ff */
[-C--:B---3--:R-:W-:Y:S02]  /*71b0*/  @!P0 LEA.HI.X R9, R24, R3.reuse, R25, 0x1, P4 ;  /* 0x0000000318098211 */ /* 0x088fe400020f0c19 */
        /* <DEDUP_REMOVED lines=16> */
.L_x_1169:
[----:B------:R-:W-:Y:S05]  /*72c0*/  BSYNC B0 ;  /* 0x0000000000007941 */ /* 0x000fea0003800000 */
.L_x_1168:
[----:B-1-3--:R1:W3:Y:S01]  /*72d0*/  SHFL.IDX PT, R3, R6, 0x1, 0x181f ;  /* 0x00381f0006037f89 */ /* 0x00a2e200000e0000 */
[----:B------:R-:W-:Y:S03]  /*72e0*/  BSSY B0, `(.L_x_1170) ;  /* 0x0000018000007945 */ /* 0x000fe60003800000 */
[----:B--2---:R1:W2:Y:S01]  /*72f0*/  SHFL.IDX PT, R2, R13, 0x1, 0x181f ;  /* 0x00381f000d027f89 */ /* 0x0042a200000e0000 */
[----:B------:R-:W-:-:S05]  /*7300*/  @!P3 BRA `(.L_x_1171) ;  /* 0x000001500000b947 */ /* 0x000fca0003800000 */
[----:B------:R-:W-:Y:S02]  /*7310*/  ISETP.GE.AND P0, PT, R24, c[0x0][0x1d4], PT ;  /* 0x0000750018007a0c */ /* 0x000fe40003f06270 */
[----:B------:R-:W-:Y:S11]  /*7320*/  ISETP.GE.AND P4, PT, R36, c[0x0][0x1d4], PT ;  /* 0x0000750024007a0c */ /* 0x000ff60003f86270 */
[----:B------:R-:W4:Y:S01]  /*7330*/  @!P0 LDS.128 R20, [R87+0x5080] ;  /* 0x0050800057148984 */ /* 0x000f220000000c00 */
[CC--:B--2---:R-:W-:Y:S04]  /*7340*/  @!P0 LEA R8, P3, R24.reuse, R2.reuse, 0x1 ;  /* 0x0000000218088211 */ /* 0x0c4fe800078608ff */
        /* <DEDUP_REMOVED lines=17> */
.L_x_1171:
[----:B------:R-:W-:Y:S05]  /*7460*/  BSYNC B0 ;  /* 0x0000000000007941 */ /* 0x000fea0003800000 */
.L_x_1170:
[----:B------:R-:W-:Y:S11]  /*7470*/  ISETP.GT.AND P5, PT, R46, R148, PT ;  /* 0x000000942e00720c */ /* 0x000ff60003fa4270 */
[----:B------:R-:W-:Y:S02]  /*7480*/  @!UPT UIADD3 URZ, URZ, URZ, URZ ;  /* 0x0000003f3f3ff290 */ /* 0x000fe4000fffe03f */
[----:B------:R-:W-:-:S05]  /*7490*/  @!P5 BRA `(.L_x_1172) ;  /* 0x000002600000d947 */ /* 0x000fca0003800000 */
[----:B------:R-:W-:Y:S01]  /*74a0*/  IADD3 R5, R46, -0x1, RZ ;  /* 0xffffffff2e057810 */ /* 0x000fe20007ffe0ff */
[----:B--2---:R-:W-:Y:S01]  /*74b0*/  IMAD.MOV.U32 R2, RZ, RZ, R144 ;  /* 0x000000ffff027224 */ /* 0x004fe200078e0090 */
[----:B------:R-:W-:Y:S01]  /*74c0*/  ISETP.GE.AND P3, PT, R114, 0x1, PT ;  /* 0x000000017200780c */ /* 0x000fe20003f66270 */
[----:B---3--:R-:W-:Y:S01]  /*74d0*/  IMAD.MOV.U32 R3, RZ, RZ, R143 ;  /* 0x000000ffff037224 */ /* 0x008fe200078e008f */
[----:B------:R-:W-:Y:S01]  /*74e0*/  SHF.R.S32.HI R8, RZ, 0x1f, R5 ;  /* 0x0000001fff087819 */ /* 0x000fe20000011405 */
[C---:B-1----:R-:W-:Y:S01]  /*74f0*/  IMAD R6, R5.reuse, UR8, RZ ;  /* 0x0000000805067c24 */ /* 0x042fe2000f8e02ff */
        /* <DEDUP_REMOVED lines=32> */
.L_x_1172:
[----:B------:R-:W0:Y:S01]  /*7700*/  LDGDEPBAR ;  /* 0x00000000000079af */ /* 0x000e220000000000 */
[----:B------:R-:W-:Y:S01]  /*7710*/  IADD3 R46, R46, -0x1, RZ ;  /* 0xffffffff2e2e7810 */ /* 0x000fe20007ffe0ff */
[----:B------:R-:W-:-:S05]  /*7720*/  @P5 BRA `(.L_x_1173) ;  /* 0xffffa2e000005947 */ /* 0x000fca000383ffff */
[----:B------:R-:W4:Y:S04]  /*7730*/  LDL R5, [R1+0x64] ;  /* 0x0000640001057983 */ /* 0x000f280000100800 */
[----:B------:R1:W5:Y:S04]  /*7740*/  LDL R19, [R1+0x58] ;  /* 0x0000580001137983 */ /* 0x0003680000100800 */
[----:B------:R-:W-:Y:S01]  /*7750*/  BAR.SYNC.DEFER_BLOCKING 0x0 ;  /* 0x0000000000007b1d */ /* 0x000fe20000010000 */
[----:B----4-:R-:W-:-:S05]  /*7760*/  IADD3 R0, R5, 0x2f, RZ ;  /* 0x0000002f05007810 */ /* 0x010fca0007ffe0ff */
[----:B------:R-:W-:-:S05]  /*7770*/  IMAD.HI R0, R0, 0x2aaaaaab, RZ ;  /* 0x2aaaaaab00007827 */ /* 0x000fca00078e02ff */
[----:B-12---:R-:W-:-:S04]  /*7780*/  SHF.R.U32.HI R2, RZ, 0x1f, R0 ;  /* 0x0000001fff027819 */ /* 0x006fc80000011600 */
[----:B------:R-:W-:Y:S02]  /*7790*/  LEA.HI.SX32 R7, R0, R2, 0x1d ;  /* 0x0000000200077211 */ /* 0x000fe400078feaff */
.L_x_1133:
[----:B------:R-:W-:Y:S01]  /*77a0*/  IMAD.MOV.U32 R0, RZ, RZ, c[0x0][0x2c4] ;  /* 0x0000b100ff007624 */ /* 0x000fe200078e00ff */
[----:B------:R2:W-:Y:S01]  /*77b0*/  STL.64 [R1], R166 ;  /* 0x000000a601007387 */ /* 0x0005e20000100a00 */
[----:B-1----:R-:W-:-:S03]  /*77c0*/  IMAD.MOV.U32 R4, RZ, RZ, c[0x0][0x32c] ;  /* 0x0000cb00ff047624 */ /* 0x002fc600078e00ff */
[----:B------:R-:W-:Y:S02]  /*77d0*/  ISETP.NE.AND P2, PT, R0, 0x1, PT ;  /* 0x000000010000780c */ /* 0x000fe40003f45270 */
[----:B------:R-:W-:Y:S02]  /*77e0*/  IADD3 R0, R164, 0x7f, RZ ;  /* 0x0000007fa4007810 */ /* 0x000fe40007ffe0ff */
[----:B------:R-:W-:-:S09]  /*77f0*/  ISETP.GE.AND P1, PT, R4, 0x1, PT ;  /* 0x000000010400780c */ /* 0x000fd20003f26270 */
[----:B------:R-:W-:-:S05]  /*7800*/  @P2 IMAD.HI.U32 R2, R0, c[0x0][0x2c8], RZ ;  /* 0x0000b20000022a27 */ /* 0x000fca00078e00ff */
[----:B------:R-:W-:-:S04]  /*7810*/  @P2 SHF.R.U32.HI R0, RZ, c[0x0][0x2cc], R2 ;  /* 0x0000b300ff002a19 */ /* 0x000fc80000011602 */
[----:B------:R-:W-:-:S05]  /*7820*/  IADD3 R0, R0, 0x1, R5 ;  /* 0x0000000100007810 */ /* 0x000fca0007ffe005 */
[----:B-----5:R-:W-:-:S05]  /*7830*/  IMAD.IADD R2, R0, 0x1, -R19 ;  /* 0x0000000100027824 */ /* 0x020fca00078e0a13 */
[----:B---3--:R-:W-:Y:S01]  /*7840*/  IADD3 R3, R2, c[0x0][0x328], RZ ;  /* 0x0000ca0002037a10 */ /* 0x008fe20007ffe0ff */
[----:B------:R-:W-:Y:S05]  /*7850*/  @!P1 BRA `(.L_x_1174) ;  /* 0x0000010000009947 */ /* 0x000fea0003800000 */
[C---:B--2---:R-:W-:Y:S01]  /*7860*/  ISETP.GT.AND P0, PT, R2.reuse, RZ, PT ;  /* 0x000000ff0200720c */ /* 0x044fe20003f04270 */
[----:B------:R-:W-:Y:S01]  /*7870*/  BSSY B0, `(.L_x_1175) ;  /* 0x000000c000007945 */ /* 0x000fe20003800000 */
        /* <DEDUP_REMOVED lines=8> */
.L_x_1176:
[----:B------:R-:W-:-:S13]  /*7900*/  ISETP.NE.AND P0, PT, R4, 0x1, PT ;  /* 0x000000010400780c */ /* 0x000fda0003f05270 */
[----:B------:R-:W-:-:S05]  /*7910*/  @P0 IMAD.HI.U32 R2, R0, c[0x0][0x330], RZ ;  /* 0x0000cc0000020a27 */ /* 0x000fca00078e00ff */
[----:B------:R-:W-:Y:S02]  /*7920*/  @P0 SHF.R.U32.HI R0, RZ, c[0x0][0x334], R2 ;  /* 0x0000cd00ff000a19 */ /* 0x000fe40000011602 */
.L_x_1177:
[----:B------:R-:W-:Y:S05]  /*7930*/  BSYNC B0 ;  /* 0x0000000000007941 */ /* 0x000fea0003800000 */
.L_x_1175:
[----:B------:R-:W-:-:S05]  /*7940*/  IMAD R0, R0, R4, c[0x0][0x32c] ;  /* 0x0000cb0000007624 */ /* 0x000fca00078e0204 */
[----:B------:R-:W-:-:S04]  /*7950*/  IMNMX R3, R3, R0, PT ;  /* 0x0000000003037217 */ /* 0x000fc80003800200 */
.L_x_1174:
[----:B--2---:R-:W-:Y:S01]  /*7960*/  IADD3 R3, R3, 0x2f, RZ ;  /* 0x0000002f03037810 */ /* 0x004fe20007ffe0ff */
[----:B------:R-:W-:-:S04]  /*7970*/  @P2 IMAD.HI.U32 R2, R164, c[0x0][0x2c8], RZ ;  /* 0x0000b200a4022a27 */ /* 0x000fc800078e00ff */
[----:B------:R-:W-:-:S04]  /*7980*/  IMAD.HI R3, R3, 0x2aaaaaab, RZ ;  /* 0x2aaaaaab03037827 */ /* 0x000fc800078e02ff */
[----:B------:R-:W-:Y:S01]  /*7990*/  IMAD.MOV.U32 R0, RZ, RZ, R164 ;  /* 0x000000ffff007224 */ /* 0x000fe200078e00a4 */
[----:B------:R-:W-:Y:S02]  /*79a0*/  @P2 SHF.R.U32.HI R0, RZ, c[0x0][0x2cc], R2 ;  /* 0x0000b300ff002a19 */ /* 0x000fe40000011602 */
[----:B------:R-:W-:Y:S02]  /*79b0*/  SHF.R.U32.HI R2, RZ, 0x1f, R3 ;  /* 0x0000001fff027819 */ /* 0x000fe40000011603 */
[----:B------:R-:W-:Y:S02]  /*79c0*/  IADD3 R0, R0, R5, -R19 ;  /* 0x0000000500007210 */ /* 0x000fe40007ffe813 */
[----:B------:R-:W-:Y:S02]  /*79d0*/  LEA.HI.SX32 R2, R3, R2, 0x1d ;  /* 0x0000000203027211 */ /* 0x000fe400078feaff */
[----:B------:R-:W-:Y:S02]  /*79e0*/  IADD3 R3, R0, -c[0x0][0x324], RZ ;  /* 0x8000c90000037a10 */ /* 0x000fe40007ffe0ff */
[----:B------:R-:W-:Y:S01]  /*79f0*/  IMNMX R218, R2, R7, PT ;  /* 0x0000000702da7217 */ /* 0x000fe20003800200 */
[----:B------:R-:W-:Y:S05]  /*7a00*/  @!P1 BRA `(.L_x_1178) ;  /* 0x000000f000009947 */ /* 0x000fea0003800000 */
[----:B------:R-:W-:Y:S01]  /*7a10*/  ISETP.GT.AND P0, PT, R0, -0x1, PT ;  /* 0xffffffff0000780c */ /* 0x000fe20003f04270 */
[----:B------:R-:W-:-:S12]  /*7a20*/  BSSY B0, `(.L_x_1179) ;  /* 0x000000b000007945 */ /* 0x000fd80003800000 */
[----:B------:R-:W-:Y:S05]  /*7a30*/  @P0 BRA `(.L_x_1180) ;  /* 0x0000006000000947 */ /* 0x000fea0003800000 */
[----:B------:R-:W-:Y:S02]  /*7a40*/  ISETP.NE.AND P0, PT, R4, 0x1, PT ;  /* 0x000000010400780c */ /* 0x000fe40003f05270 */
[----:B------:R-:W-:-:S11]  /*7a50*/  LOP3.LUT R0, RZ, R0, RZ, 0x33, !PT ;  /* 0x00000000ff007212 */ /* 0x000fd600078e33ff */
[----:B------:R-:W-:-:S05]  /*7a60*/  @P0 IMAD.HI.U32 R2, R0, c[0x0][0x330], RZ ;  /* 0x0000cc0000020a27 */ /* 0x000fca00078e00ff */
[----:B------:R-:W-:-:S04]  /*7a70*/  @P0 SHF.R.U32.HI R0, RZ, c[0x0][0x334], R2 ;  /* 0x0000cd00ff000a19 */ /* 0x000fc80000011602 */
[----:B------:R-:W-:Y:S01]  /*7a80*/  LOP3.LUT R0, RZ, R0, RZ, 0x33, !PT ;  /* 0x00000000ff007212 */ /* 0x000fe200078e33ff */
[----:B------:R-:W-:Y:S05]  /*7a90*/  BRA `(.L_x_1181) ;  /* 0x0000003000007947 */ /* 0x000fea0003800000 */
.L_x_1180:
[----:B------:R-:W-:-:S13]  /*7aa0*/  ISETP.NE.AND P0, PT, R4, 0x1, PT ;  /* 0x000000010400780c */ /* 0x000fda0003f05270 */
[----:B------:R-:W-:-:S05]  /*7ab0*/  @P0 IMAD.HI.U32 R2, R0, c[0x0][0x330], RZ ;  /* 0x0000cc0000020a27 */ /* 0x000fca00078e00ff */
[----:B------:R-:W-:Y:S02]  /*7ac0*/  @P0 SHF.R.U32.HI R0, RZ, c[0x0][0x334], R2 ;  /* 0x0000cd00ff000a19 */ /* 0x000fe40000011602 */
.L_x_1181:
[----:B------:R-:W-:Y:S05]  /*7ad0*/  BSYNC B0 ;  /* 0x0000000000007941 */ /* 0x000fea0003800000 */
.L_x_1179:
[----:B------:R-:W-:-:S05]  /*7ae0*/  IMAD R0, R0, c[0x0][0x32c], RZ ;  /* 0x0000cb0000007a24 */ /* 0x000fca00078e02ff */
[----:B------:R-:W-:-:S05]  /*7af0*/  IMNMX R3, R3, R0, !PT ;  /* 0x0000000003037217 */ /* 0x000fca0007800200 */
.L_x_1178:
[----:B------:R-:W-:Y:S01]  /*7b00*/  IMAD.HI R0, R3, 0x2aaaaaab, RZ ;  /* 0x2aaaaaab03007827 */ /* 0x000fe200078e02ff */
[----:B------:R-:W-:Y:S01]  /*7b10*/  PLOP3.LUT P1, PT, PT, PT, PT, 0x80, 0x0 ;  /* 0x000000000000781c */ /* 0x000fe20003f2f070 */
[----:B------:R-:W-:Y:S01]  /*7b20*/  CS2R R12, SRZ ;  /* 0x00000000000c7805 */ /* 0x000fe2000001ff00 */
[----:B------:R-:W-:Y:S01]  /*7b30*/  CS2R R132, SRZ ;  /* 0x0000000000847805 */ /* 0x000fe2000001ff00 */
[----:B------:R-:W-:Y:S01]  /*7b40*/  IMAD.MOV.U32 R135, RZ, RZ, RZ ;  /* 0x000000ffff877224 */ /* 0x000fe200078e00ff */
[----:B------:R-:W-:Y:S01]  /*7b50*/  SHF.R.U32.HI R2, RZ, 0x1f, R0 ;  /* 0x0000001fff027819 */ /* 0x000fe20000011600 */
[----:B------:R-:W-:Y:S01]  /*7b60*/  CS2R R14, SRZ ;  /* 0x00000000000e7805 */ /* 0x000fe2000001ff00 */
[----:B------:R-:W-:Y:S01]  /*7b70*/  IMAD.MOV.U32 R130, RZ, RZ, RZ ;  /* 0x000000ffff827224 */ /* 0x000fe200078e00ff */
[----:B------:R-:W-:Y:S01]  /*7b80*/  CS2R R128, SRZ ;  /* 0x0000000000807805 */ /* 0x000fe2000001ff00 */
[----:B------:R-:W-:Y:S01]  /*7b90*/  LEA.HI.SX32 R0, R0, R2, 0x1d ;  /* 0x0000000200007211 */ /* 0x000fe200078feaff */
[----:B------:R-:W-:Y:S01]  /*7ba0*/  CS2R R10, SRZ ;  /* 0x00000000000a7805 */ /* 0x000fe2000001ff00 */
[----:B------:R-:W-:Y:S01]  /*7bb0*/  MOV R126, RZ ;  /* 0x000000ff007e7202 */ /* 0x000fe20000000f00 */
[----:B------:R-:W-:Y:S01]  /*7bc0*/  CS2R R124, SRZ ;  /* 0x00000000007c7805 */ /* 0x000fe2000001ff00 */
[----:B------:R-:W-:Y:S01]  /*7bd0*/  IMNMX R233, RZ, R0, !PT ;  /* 0x00000000ffe97217 */ /* 0x000fe20007800200 */
[----:B------:R-:W-:Y:S01]  /*7be0*/  IMAD.MOV.U32 R122, RZ, RZ, RZ ;  /* 0x000000ffff7a7224 */ /* 0x000fe200078e00ff */
[----:B------:R-:W-:Y:S01]  /*7bf0*/  CS2R R120, SRZ ;  /* 0x0000000000787805 */ /* 0x000fe2000001ff00 */
[----:B------:R-:W-:Y:S01]  /*7c00*/  CS2R R16, SRZ ;  /* 0x0000000000107805 */ /* 0x000fe2000001ff00 */
[----:B------:R-:W-:Y:S01]  /*7c10*/  ISETP.GT.AND P0, PT, R218, R233, PT ;  /* 0x000000e9da00720c */ /* 0x000fe20003f04270 */
        /* <DEDUP_REMOVED lines=57> */
[----:B------:R-:W-:Y:S01]  /*7fb0*/  MOV R136, RZ ;  /* 0x000000ff00887202 */ /* 0x000fe20000000f00 */
[----:B------:R-:W-:Y:S01]  /*7fc0*/  CS2R R162, SRZ ;  /* 0x0000000000a27805 */ /* 0x000fe2000001ff00 */
[----:B------:R-:W-:Y:S01]  /*7fd0*/  CS2R R160, SRZ ;  /* 0x0000000000a07805 */ /* 0x000fe2000001ff00 */
[----:B------:R-:W-:Y:S01]  /*7fe0*/  CS2R R158, SRZ ;  /* 0x00000000009e7805 */ /* 0x000fe2000001ff00 */
[----:B------:R-:W-:Y:S01]  /*7ff0*/  CS2R R156, SRZ ;  /* 0x00000000009c7805 */ /* 0x000fe2000001ff00 */
[----:B------:R-:W-:Y:S01]  /*8000*/  IMAD.MOV.U32 R49, RZ, RZ, RZ ;  /* 0x000000ffff317224 */ /* 0x000fe200078e00ff */
[----:B------:R-:W-:Y:S01]  /*8010*/  MOV R153, RZ ;  /* 0x000000ff00997202 */ /* 0x000fe20000000f00 */
[----:B------:R-:W-:Y:S05]  /*8020*/  @!P0 BRA `(.L_x_1182) ;  /* 0x0000fec000008947 */ /* 0x000fea0003800000 */
[----:B------:R-:W2:Y:S01]  /*8030*/  LDL R0, [R1+0x4c] ;  /* 0x00004c0001007983 */ /* 0x000ea20000100800 */
[----:B------:R-:W-:Y:S01]  /*8040*/  ISETP.NE.U32.AND P0, PT, RZ, c[0x0][0x340], PT ;  /* 0x0000d000ff007a0c */ /* 0x000fe20003f05070 */
[----:B------:R-:W-:-:S03]  /*8050*/  ULDC.64 UR4, c[0x0][0x18] ;  /* 0x0000060000047ab9 */ /* 0x000fc60000000a00 */
[----:B------:R-:W-:Y:S01]  /*8060*/  ISETP.NE.AND.EX P1, PT, RZ, c[0x0][0x344], PT, P0 ;  /* 0x0000d100ff007a0c */ /* 0x000fe20003f25300 */
[----:B------:R-:W1:Y:S01]  /*8070*/  S2R R7, SR_CTAID.Y ;  /* 0x0000000000077919 */ /* 0x000e620000002600 */
[----:B------:R-:W-:Y:S02]  /*8080*/  SHF.R.S32.HI R32, RZ, 0x1f, R166 ;  /* 0x0000001fff207819 */ /* 0x000fe400000114a6 */
[----:B------:R-:W-:-:S09]  /*8090*/  ISETP.NE.U32.AND P0, PT, RZ, c[0x0][0x348], PT ;  /* 0x0000d200ff007a0c */ /* 0x000fd20003f05070 */
[----:B------:R-:W-:Y:S01]  /*80a0*/  @P1 IMAD.MOV.U32 R2, RZ, RZ, 0x4 ;  /* 0x00000004ff021424 */ /* 0x000fe200078e00ff */
[----:B------:R-:W-:Y:S01]  /*80b0*/  UIADD3 UR4, UP0, UR4, 0x10080, URZ ;  /* 0x0001008004047890 */ /* 0x000fe2000ff1e03f */
[----:B------:R-:W-:Y:S01]  /*80c0*/  STL [R1+0x10], R19 ;  /* 0x0000101301007387 */ /* 0x000fe20000100800 */
[----:B------:R-:W-:Y:S01]  /*80d0*/  P2R R13, PR, RZ, 0x2 ;  /* 0x00000002ff0d7803 */ /* 0x000fe20000000000 */
[----:B------:R-:W-:-:S05]  /*80e0*/  @P1 IMAD.WIDE R2, R252, R2, c[0x0][0x340] ;  /* 0x0000d000fc021625 */ /* 0x000fca00078e0202 */
[----:B------:R2:W3:Y:S01]  /*80f0*/  @P1 LDG.E R27, [R2.64] ;  /* 0x0000000e021b1981 */ /* 0x0004e2000c1e1900 */
[CC--:B------:R-:W-:Y:S01]  /*8100*/  LEA.HI R6, R32.reuse, R166.reuse, RZ, 0x3 ;  /* 0x000000a620067211 */ /* 0x0c0fe200078f18ff */
[----:B------:R-:W-:Y:S01]  /*8110*/  UIADD3.X UR5, URZ, UR5, URZ, UP0, !UPT ;  /* 0x000000053f057290 */ /* 0x000fe200087fe43f */
[----:B-1----:R-:W-:Y:S02]  /*8120*/  SHF.R.S32.HI R7, RZ, 0x1f, R7 ;  /* 0x0000001fff077819 */ /* 0x002fe40000011407 */
[----:B------:R-:W-:Y:S02]  /*8130*/  SHF.R.S32.HI R29, RZ, 0x3, R6 ;  /* 0x00000003ff1d7819 */ /* 0x000fe40000011406 */
[----:B------:R-:W-:Y:S02]  /*8140*/  ISETP.NE.AND.EX P0, PT, RZ, c[0x0][0x34c], PT, P0 ;  /* 0x0000d300ff007a0c */ /* 0x000fe40003f05300 */
[CC--:B------:R-:W-:Y:S02]  /*8150*/  LEA.HI R31, R32.reuse, R166.reuse, RZ, 0x4 ;  /* 0x000000a6201f7211 */ /* 0x0c0fe400078f20ff */
[----:B------:R-:W-:-:S02]  /*8160*/  LEA.HI R12, R32, R166, RZ, 0x6 ;  /* 0x000000a6200c7211 */ /* 0x000fc400078f30ff */
[----:B------:R-:W-:Y:S02]  /*8170*/  IADD3 R142, R218, -0x1, RZ ;  /* 0xffffffffda8e7810 */ /* 0x000fe40007ffe0ff */
[----:B--2---:R-:W-:-:S05]  /*8180*/  SHF.R.S32.HI R2, RZ, 0x1f, R0 ;  /* 0x0000001fff027819 */ /* 0x004fca0000011400 */
[----:B------:R-:W-:-:S04]  /*8190*/  IMAD R2, R2, c[0x0][0x178], RZ ;  /* 0x00005e0002027a24 */ /* 0x000fc800078e02ff */
[C---:B------:R-:W-:Y:S02]  /*81a0*/  IMAD R4, R0.reuse, c[0x0][0x17c], R2 ;  /* 0x00005f0000047a24 */ /* 0x040fe400078e0202 */
[----:B------:R-:W-:Y:S01]  /*81b0*/  IMAD.WIDE.U32 R2, R0, c[0x0][0x178], RZ ;  /* 0x00005e0000027a25 */ /* 0x000fe200078e00ff */
[----:B------:R-:W-:-:S03]  /*81c0*/  LOP3.LUT R0, R6, 0xfffffff8, RZ, 0xc0, !PT ;  /* 0xfffffff806007812 */ /* 0x000fc600078ec0ff */
[----:B------:R-:W-:Y:S02]  /*81d0*/  IMAD.IADD R3, R3, 0x1, R4 ;  /* 0x0000000103037824 */ /* 0x000fe400078e0204 */
[----:B------:R-:W-:Y:S02]  /*81e0*/  IMAD R4, R7, c[0x0][0x1b8], RZ ;  /* 0x00006e0007047a24 */ /* 0x000fe400078e02ff */
[----:B------:R-:W1:Y:S01]  /*81f0*/  S2R R7, SR_CTAID.Y ;  /* 0x0000000000077919 */ /* 0x000e620000002600 */
[----:B------:R-:W-:Y:S01]  /*8200*/  IMAD.IADD R25, R166, 0x1, -R0 ;  /* 0x00000001a6197824 */ /* 0x000fe200078e0a00 */
[----:B------:R-:W-:-:S03]  /*8210*/  SHF.R.S32.HI R0, RZ, 0x1f, R252 ;  /* 0x0000001fff007819 */ /* 0x000fc600000114fc */
[----:B------:R-:W-:Y:S01]  /*8220*/  IMAD R8, R25, 0x20, R29 ;  /* 0x0000002019087824 */ /* 0x000fe200078e021d */
[----:B------:R-:W-:-:S03]  /*8230*/  SEL R6, R0, RZ, !P0 ;  /* 0x000000ff00067207 */ /* 0x000fc60004000000 */
[----:B------:R-:W-:Y:S02]  /*8240*/  IMAD.IADD R8, R164, 0x1, R8 ;  /* 0x00000001a4087824 */ /* 0x000fe400078e0208 */
[----:B------:R-:W-:Y:S02]  /*8250*/  IMAD R6, R6, c[0x0][0x1c0], RZ ;  /* 0x0000700006067a24 */ /* 0x000fe400078e02ff */
[----:B------:R-:W-:Y:S02]  /*8260*/  IMAD.MOV.U32 R0, RZ, RZ, R8 ;  /* 0x000000ffff007224 */ /* 0x000fe400078e0008 */
[C---:B-1----:R-:W-:Y:S02]  /*8270*/  IMAD R4, R7.reuse, c[0x0][0x1bc], R4 ;  /* 0x00006f0007047a24 */ /* 0x042fe400078e0204 */
[----:B------:R-:W-:-:S04]  /*8280*/  IMAD.WIDE.U32 R2, R7, c[0x0][0x1b8], R2 ;  /* 0x00006e0007027a25 */ /* 0x000fc800078e0002 */
[----:B------:R-:W-:-:S04]  /*8290*/  @P2 IMAD.HI.U32 R7, R8, c[0x0][0x2c8], RZ ;  /* 0x0000b20008072a27 */ /* 0x000fc800078e00ff */
[----:B------:R-:W-:Y:S01]  /*82a0*/  IMAD.IADD R3, R3, 0x1, R4 ;  /* 0x0000000103037824 */ /* 0x000fe200078e0204 */
[----:B------:R-:W-:Y:S02]  /*82b0*/  SEL R4, R252, RZ, !P0 ;  /* 0x000000fffc047207 */ /* 0x000fe40004000000 */
[----:B------:R-:W-:-:S03]  /*82c0*/  @P2 SHF.R.U32.HI R0, RZ, c[0x0][0x2cc], R7 ;  /* 0x0000b300ff002a19 */ /* 0x000fc60000011607 */
[C---:B------:R-:W-:Y:S01]  /*82d0*/  IMAD R7, R4.reuse, c[0x0][0x1c4], R6 ;  /* 0x0000710004077a24 */ /* 0x040fe200078e0206 */
[----:B------:R-:W-:Y:S01]  /*82e0*/  SHF.R.S32.HI R6, RZ, 0x1f, R0 ;  /* 0x0000001fff067819 */ /* 0x000fe20000011400 */
[----:B------:R-:W-:-:S04]  /*82f0*/  IMAD.WIDE.U32 R2, R4, c[0x0][0x1c0], R2 ;  /* 0x0000700004027a25 */ /* 0x000fc800078e0002 */
[----:B------:R-:W-:Y:S02]  /*8300*/  IMAD.MOV R4, RZ, RZ, -R0 ;  /* 0x000000ffff047224 */ /* 0x000fe400078e0a00 */
[----:B------:R-:W-:Y:S01]  /*8310*/  IMAD.IADD R3, R3, 0x1, R7 ;  /* 0x0000000103037824 */ /* 0x000fe200078e0207 */
[----:B------:R-:W-:Y:S01]  /*8320*/  LOP3.LUT R7, R31, 0xfffffff0, RZ, 0xc0, !PT ;  /* 0xfffffff01f077812 */ /* 0x000fe200078ec0ff */
[----:B------:R-:W-:Y:S02]  /*8330*/  IMAD R6, R6, c[0x0][0x1b0], RZ ;  /* 0x00006c0006067a24 */ /* 0x000fe400078e02ff */
[----:B------:R-:W-:Y:S02]  /*8340*/  IMAD R4, R4, c[0x0][0x2c4], R8 ;  /* 0x0000b10004047a24 */ /* 0x000fe400078e0208 */
[C---:B------:R-:W-:Y:S02]  /*8350*/  IMAD R6, R0.reuse, c[0x0][0x1b4], R6 ;  /* 0x00006d0000067a24 */ /* 0x040fe400078e0206 */
[----:B------:R-:W-:Y:S01]  /*8360*/  IMAD.WIDE.U32 R2, R0, c[0x0][0x1b0], R2 ;  /* 0x00006c0000027a25 */ /* 0x000fe200078e0002 */
[----:B------:R-:W-:-:S03]  /*8370*/  SHF.R.S32.HI R0, RZ, 0x1f, R4 ;  /* 0x0000001fff007819 */ /* 0x000fc60000011404 */
[----:B------:R-:W-:Y:S02]  /*8380*/  IMAD.IADD R3, R3, 0x1, R6 ;  /* 0x0000000103037824 */ /* 0x000fe400078e0206 */
[----:B------:R-:W-:Y:S02]  /*8390*/  IMAD R0, R0, c[0x0][0x1a8], RZ ;  /* 0x00006a0000007a24 */ /* 0x000fe400078e02ff */
[----:B------:R-:W-:-:S04]  /*83a0*/  IMAD.WIDE.U32 R2, R4, c[0x0][0x1a8], R2 ;  /* 0x00006a0004027a25 */ /* 0x000fc800078e0002 */
[----:B------:R-:W-:Y:S01]  /*83b0*/  IMAD R10, R4, c[0x0][0x1ac], R0 ;  /* 0x00006b00040a7a24 */ /* 0x000fe200078e0200 */
[----:B------:R-:W-:Y:S01]  /*83c0*/  LEA R20, P0, R2, c[0x0][0x160], 0x1 ;  /* 0x0000580002147a11 */ /* 0x000fe200078008ff */
[----:B------:R-:W-:Y:S02]  /*83d0*/  IMAD.IADD R0, R166, 0x1, -R7 ;  /* 0x00000001a6007824 */ /* 0x000fe400078e0a07 */
[----:B------:R-:W-:Y:S02]  /*83e0*/  IMAD.SHL.U32 R4, R29, 0x40, RZ ;  /* 0x000000401d047824 */ /* 0x000fe400078e00ff */
[----:B------:R-:W-:Y:S01]  /*83f0*/  IMAD.U32 R6, RZ, RZ, UR4 ;  /* 0x00000004ff067e24 */ /* 0x000fe2000f8e00ff */
[----:B------:R-:W-:Y:S01]  /*8400*/  SHF.R.S32.HI R11, RZ, 0x1f, R0 ;  /* 0x0000001fff0b7819 */ /* 0x000fe20000011400 */
[----:B------:R-:W-:Y:S01]  /*8410*/  IMAD.U32 R7, RZ, RZ, UR5 ;  /* 0x00000005ff077e24 */ /* 0x000fe2000f8e00ff */
[----:B------:R-:W-:Y:S01]  /*8420*/  LOP3.LUT R4, R4, 0x1c0, RZ, 0xc0, !PT ;  /* 0x000001c004047812 */ /* 0x000fe200078ec0ff */
[----:B------:R-:W-:Y:S01]  /*8430*/  IMAD.SHL.U32 R8, R25, 0x8, RZ ;  /* 0x0000000819087824 */ /* 0x000fe200078e00ff */
[----:B------:R-:W-:Y:S01]  /*8440*/  LEA.HI R30, R11, R0, RZ, 0x3 ;  /* 0x000000000b1e7211 */ /* 0x000fe200078f18ff */
[----:B------:R-:W-:Y:S01]  /*8450*/  IMAD.IADD R3, R3, 0x1, R10 ;  /* 0x0000000103037824 */ /* 0x000fe200078e020a */
[----:B------:R1:W-:Y:S01]  /*8460*/  STL.64 [R1+0x8], R6 ;  /* 0x0000080601007387 */ /* 0x0003e20000100a00 */
[----:B------:R-:W-:-:S02]  /*8470*/  SHF.R.U32.HI R9, RZ, 0x3, R4 ;  /* 0x00000003ff097819 */ /* 0x000fc40000011604 */
[----:B------:R-:W-:Y:S02]  /*8480*/  LOP3.LUT R4, R4, 0x38, R8, 0xf8, !PT ;  /* 0x0000003804047812 */ /* 0x000fe400078ef808 */
[----:B------:R-:W-:Y:S02]  /*8490*/  LEA.HI.X R18, R2, c[0x0][0x164], R3, 0x1, P0 ;  /* 0x0000590002127a11 */ /* 0x000fe400000f0c03 */
[----:B------:R-:W-:Y:S02]  /*84a0*/  ISETP.NE.AND P0, PT, R13, RZ, PT ;  /* 0x000000ff0d00720c */ /* 0x000fe40003f05270 */
[C---:B------:R-:W-:Y:S02]  /*84b0*/  IADD3 R22, R8.reuse, 0x40, RZ ;  /* 0x0000004008167810 */ /* 0x040fe40007ffe0ff */
[C---:B------:R-:W-:Y:S02]  /*84c0*/  IADD3 R23, R8.reuse, 0x80, RZ ;  /* 0x0000008008177810 */ /* 0x040fe40007ffe0ff */
[----:B------:R-:W-:-:S02]  /*84d0*/  IADD3 R24, R8, 0xc0, RZ ;  /* 0x000000c008187810 */ /* 0x000fc40007ffe0ff */
[----:B------:R-:W-:Y:S01]  /*84e0*/  LOP3.LUT R4, R4, R9, RZ, 0x3c, !PT ;  /* 0x0000000904047212 */ /* 0x000fe200078e3cff */
[----:B------:R-:W-:Y:S01]  /*84f0*/  IMAD.MOV.U32 R9, RZ, RZ, 0x10 ;  /* 0x00000010ff097424 */ /* 0x000fe200078e00ff */
[----:B------:R-:W-:Y:S02]  /*8500*/  ISETP.GE.AND P3, PT, R8, c[0x0][0x198], PT ;  /* 0x0000660008007a0c */ /* 0x000fe40003f66270 */
[----:B------:R-:W-:Y:S01]  /*8510*/  ISETP.GE.AND P6, PT, R22, c[0x0][0x198], PT ;  /* 0x0000660016007a0c */ /* 0x000fe20003fc6270 */
[----:B---3--:R-:W-:Y:S01]  /*8520*/  @!P0 IMAD.MOV.U32 R27, RZ, RZ, R252 ;  /* 0x000000ffff1b8224 */ /* 0x008fe200078e00fc */
[----:B------:R-:W-:Y:S02]  /*8530*/  ISETP.GE.AND P5, PT, R23, c[0x0][0x198], PT ;  /* 0x0000660017007a0c */ /* 0x000fe40003fa6270 */
[----:B------:R-:W-:Y:S02]  /*8540*/  ISETP.GE.AND P4, PT, R24, c[0x0][0x198], PT ;  /* 0x0000660018007a0c */ /* 0x000fe40003f86270 */
[----:B-1----:R-:W-:Y:S01]  /*8550*/  LOP3.LUT R7, R30, 0xfffffff8, RZ, 0xc0, !PT ;  /* 0xfffffff81e077812 */ /* 0x002fe200078ec0ff */
[----:B------:R-:W-:-:S04]  /*8560*/  IMAD.SHL.U32 R6, R12, 0x8, RZ ;  /* 0x000000080c067824 */ /* 0x000fc800078e00ff */
[----:B------:R-:W-:Y:S01]  /*8570*/  IMAD.IADD R28, R0, 0x1, -R7 ;  /* 0x00000001001c7824 */ /* 0x000fe200078e0a07 */
[----:B------:R-:W-:Y:S01]  /*8580*/  LOP3.LUT R21, R4, 0xfffffe00, R6, 0xf8, !PT ;  /* 0xfffffe0004157812 */ /* 0x000fe200078ef806 */
[----:B------:R-:W-:-:S03]  /*8590*/  IMAD.MOV.U32 R6, RZ, RZ, 0x20 ;  /* 0x00000020ff067424 */ /* 0x000fc600078e00ff */
[----:B------:R-:W-:-:S05]  /*85a0*/  R2P PR, R28, 0x6 ;  /* 0x000000061c007804 */ /* 0x000fca0000000000 */
[----:B------:R-:W-:Y:S02]  /*85b0*/  SEL R9, R9, 0xfffffff0, !P1 ;  /* 0xfffffff009097807 */ /* 0x000fe40004800000 */
[----:B------:R-:W-:Y:S01]  /*85c0*/  SEL R6, R6, 0xffffffe0, !P2 ;  /* 0xffffffe006067807 */ /* 0x000fe20005000000 */
[----:B------:R-:W-:Y:S05]  /*85d0*/  BRA.DIV ~URZ, `(.L_x_1183) ;  /* 0x000122027f007947 */ /* 0x000fea000b800000 */
[----:B------:R1:W2:Y:S02]  /*85e0*/  SHFL.IDX PT, R0, R18, RZ, 0x181f ;  /* 0x00181fff12007589 */ /* 0x0002a400000e0000 */
.L_x_1313:
[----:B------:R-:W-:Y:S05]  /*85f0*/  BRA.DIV ~URZ, `(.L_x_1184) ;  /* 0x000122627f007947 */ /* 0x000fea000b800000 */
[----:B------:R3:W4:Y:S02]  /*8600*/  SHFL.IDX PT, R2, R20, RZ, 0x181f ;  /* 0x00181fff14027589 */ /* 0x00072400000e0000 */
.L_x_1314:
[----:B------:R-:W-:Y:S01]  /*8610*/  IMAD R19, R19, c[0x0][0x2c4], RZ ;  /* 0x0000b10013137a24 */ /* 0x000fe200078e02ff */
[----:B------:R-:W-:Y:S01]  /*8620*/  IADD3 R17, R164, R29, RZ ;  /* 0x0000001da4117210 */ /* 0x000fe20007ffe0ff */
[----:B------:R-:W-:Y:S01]  /*8630*/  BSSY B0, `(.L_x_1185) ;  /* 0x0000019000007945 */ /* 0x000fe20003800000 */
[----:B--2---:R-:W-:Y:S02]  /*8640*/  MOV R3, R0 ;  /* 0x0000000000037202 */ /* 0x004fe40000000f00 */
[----:B------:R-:W-:-:S13]  /*8650*/  ISETP.GE.AND P0, PT, R17, R19, PT ;  /* 0x000000131100720c */ /* 0x000fda0003f06270 */
[----:B------:R-:W-:Y:S05]  /*8660*/  @P0 BRA `(.L_x_1186) ;  /* 0x0000015000000947 */ /* 0x000fea0003800000 */
[----:B------:R-:W-:Y:S01]  /*8670*/  SHF.R.S32.HI R7, RZ, 0x1f, R22 ;  /* 0x0000001fff077819 */ /* 0x000fe20000011416 */
[----:B----4-:R-:W-:Y:S01]  /*8680*/  IMAD.WIDE R14, R8, 0x2, R2 ;  /* 0x00000002080e7825 */ /* 0x010fe200078e0202 */
[----:B------:R-:W-:Y:S02]  /*8690*/  SHF.R.S32.HI R4, RZ, 0x1f, R23 ;  /* 0x0000001fff047819 */ /* 0x000fe40000011417 */
[----:B------:R-:W-:Y:S02]  /*86a0*/  SHF.R.S32.HI R0, RZ, 0x1f, R24 ;  /* 0x0000001fff007819 */ /* 0x000fe40000011418 */
[----:B------:R-:W-:Y:S02]  /*86b0*/  LEA.HI R7, R7, R22, RZ, 0x3 ;  /* 0x0000001607077211 */ /* 0x000fe400078f18ff */
[----:B------:R-:W-:Y:S02]  /*86c0*/  LEA.HI R4, R4, R23, RZ, 0x3 ;  /* 0x0000001704047211 */ /* 0x000fe400078f18ff */
[----:B------:R-:W-:-:S02]  /*86d0*/  LEA.HI R0, R0, R24, RZ, 0x3 ;  /* 0x0000001800007211 */ /* 0x000fc400078f18ff */
[----:B------:R-:W-:Y:S02]  /*86e0*/  LOP3.LUT R7, R7, 0xfffffff8, RZ, 0xc0, !PT ;  /* 0xfffffff807077812 */ /* 0x000fe400078ec0ff */
[----:B------:R-:W-:Y:S02]  /*86f0*/  LOP3.LUT R4, R4, 0xfffffff8, RZ, 0xc0, !PT ;  /* 0xfffffff804047812 */ /* 0x000fe400078ec0ff */
[----:B------:R-:W-:Y:S01]  /*8700*/  LOP3.LUT R16, R0, 0xfffffff8, RZ, 0xc0, !PT ;  /* 0xfffffff800107812 */ /* 0x000fe200078ec0ff */
[----:B------:R-:W-:Y:S02]  /*8710*/  IMAD.SHL.U32 R0, R21, 0x2, RZ ;  /* 0x0000000215007824 */ /* 0x000fe400078e00ff */
[----:B------:R-:W-:-:S03]  /*8720*/  IMAD.WIDE R12, R7, 0x2, R2 ;  /* 0x00000002070c7825 */ /* 0x000fc600078e0202 */
[----:B------:R-:W-:Y:S01]  /*8730*/  @!PT LDS RZ, [RZ] ;  /* 0x00000000fffff984 */ /* 0x000fe20000000800 */
[----:B------:R-:W-:Y:S01]  /*8740*/  @!PT LDS RZ, [RZ] ;  /* 0x00000000fffff984 */ /* 0x000fe20000000800 */
[----:B------:R-:W-:Y:S01]  /*8750*/  @!PT LDS RZ, [RZ] ;  /* 0x00000000fffff984 */ /* 0x000fe20000000800 */
[----:B------:R2:W-:Y:S01]  /*8760*/  LDGSTS.E.BYPASS.LTC128B.128 [R0+0x10080], [R14.64], !P3 ;  /* 0x100800000e007fae */ /* 0x0005e2000d901d4e */
[----:B------:R-:W-:-:S03]  /*8770*/  IMAD.WIDE R10, R4, 0x2, R2 ;  /* 0x00000002040a7825 */ /* 0x000fc600078e0202 */
[----:B------:R2:W-:Y:S01]  /*8780*/  LDGSTS.E.BYPASS.LTC128B.128 [R0+0x14080], [R12.64], !P6 ;  /* 0x140800000c007fae */ /* 0x0005e2000f101d4e */
[----:B------:R-:W-:-:S03]  /*8790*/  IMAD.WIDE R2, R16, 0x2, R2 ;  /* 0x0000000210027825 */ /* 0x000fc600078e0202 */
[----:B------:R2:W-:Y:S04]  /*87a0*/  LDGSTS.E.BYPASS.LTC128B.128 [R0+0x18080], [R10.64], !P5 ;  /* 0x180800000a007fae */ /* 0x0005e8000e901d4e */
[----:B------:R2:W-:Y:S02]  /*87b0*/  LDGSTS.E.BYPASS.LTC128B.128 [R0+0x1c080], [R2.64], !P4 ;  /* 0x1c08000002007fae */ /* 0x0005e4000e101d4e */
.L_x_1186:
[----:B------:R-:W-:Y:S05]  /*87c0*/  BSYNC B0 ;  /* 0x0000000000007941 */ /* 0x000fea0003800000 */
.L_x_1185:
[----:B------:R-:W-:Y:S05]  /*87d0*/  BRA.DIV ~URZ, `(.L_x_1187) ;  /* 0x000121027f007947 */ /* 0x000fea000b800000 */
[----:B------:R1:W2:Y:S04]  /*87e0*/  SHFL.IDX PT, R4, R18, 0x1, 0x181f ;  /* 0x00381f0012047f89 */ /* 0x0002a800000e0000 */
[----:B--2-4-:R1:W2:Y:S02]  /*87f0*/  SHFL.IDX PT, R2, R20, 0x1, 0x181f ;  /* 0x00381f0014027f89 */ /* 0x0142a400000e0000 */
.L_x_1315:
[----:B------:R-:W-:Y:S01]  /*8800*/  IADD3 R0, R17, 0x20, RZ ;  /* 0x0000002011007810 */ /* 0x000fe20007ffe0ff */
[----:B------:R-:W-:Y:S01]  /*8810*/  BSSY B0, `(.L_x_1188) ;  /* 0x0000019000007945 */ /* 0x000fe20003800000 */
[----:B------:R-:W-:-:S02]  /*8820*/  IMAD.MOV.U32 R3, RZ, RZ, R4 ;  /* 0x000000ffff037224 */ /* 0x000fc400078e0004 */
[----:B------:R-:W-:-:S13]  /*8830*/  ISETP.GE.AND P0, PT, R0, R19, PT ;  /* 0x000000130000720c */ /* 0x000fda0003f06270 */
[----:B------:R-:W-:Y:S05]  /*8840*/  @P0 BRA `(.L_x_1189) ;  /* 0x0000015000000947 */ /* 0x000fea0003800000 */
[----:B------:R-:W-:Y:S01]  /*8850*/  SHF.R.S32.HI R7, RZ, 0x1f, R22 ;  /* 0x0000001fff077819 */ /* 0x000fe20000011416 */
[----:B--2---:R-:W-:Y:S01]  /*8860*/  IMAD.WIDE R14, R8, 0x2, R2 ;  /* 0x00000002080e7825 */ /* 0x004fe200078e0202 */
        /* <DEDUP_REMOVED lines=19> */
.L_x_1189:
[----:B------:R-:W-:Y:S05]  /*89a0*/  BSYNC B0 ;  /* 0x0000000000007941 */ /* 0x000fea0003800000 */
.L_x_1188:
[----:B------:R-:W-:Y:S05]  /*89b0*/  BRA.DIV ~URZ, `(.L_x_1190) ;  /* 0x000120127f007947 */ /* 0x000fea000b800000 */
[----:B------:R4:W1:Y:S02]  /*89c0*/  SHFL.IDX PT, R4, R18, 0x2, 0x181f ;  /* 0x00581f0012047f89 */ /* 0x00086400000e0000 */
.L_x_1316:
[----:B------:R-:W-:Y:S05]  /*89d0*/  BRA.DIV ~URZ, `(.L_x_1191) ;  /* 0x000120727f007947 */ /* 0x000fea000b800000 */
[----:B--2---:R2:W3:Y:S02]  /*89e0*/  SHFL.IDX PT, R2, R20, 0x2, 0x181f ;  /* 0x00581f0014027f89 */ /* 0x0044e400000e0000 */
.L_x_1317:
[----:B------:R-:W-:Y:S01]  /*89f0*/  IADD3 R0, R17, 0x40, RZ ;  /* 0x0000004011007810 */ /* 0x000fe20007ffe0ff */
[----:B------:R-:W-:Y:S01]  /*8a00*/  BSSY B0, `(.L_x_1192) ;  /* 0x0000019000007945 */ /* 0x000fe20003800000 */
[----:B-1----:R-:W-:Y:S02]  /*8a10*/  IMAD.MOV.U32 R3, RZ, RZ, R4 ;  /* 0x000000ffff037224 */ /* 0x002fe400078e0004 */
[----:B------:R-:W-:-:S13]  /*8a20*/  ISETP.GE.AND P0, PT, R0, R19, PT ;  /* 0x000000130000720c */ /* 0x000fda0003f06270 */
[----:B------:R-:W-:Y:S05]  /*8a30*/  @P0 BRA `(.L_x_1193) ;  /* 0x0000015000000947 */ /* 0x000fea0003800000 */
[----:B------:R-:W-:Y:S01]  /*8a40*/  SHF.R.S32.HI R7, RZ, 0x1f, R22 ;  /* 0x0000001fff077819 */ /* 0x000fe20000011416 */
[----:B---3--:R-:W-:Y:S01]  /*8a50*/  IMAD.WIDE R14, R8, 0x2, R2 ;  /* 0x00000002080e7825 */ /* 0x008fe200078e0202 */
        /* <DEDUP_REMOVED lines=19> */
.L_x_1193:
[----:B------:R-:W-:Y:S05]  /*8b90*/  BSYNC B0 ;  /* 0x0000000000007941 */ /* 0x000fea0003800000 */
.L_x_1192:
[----:B------:R-:W-:Y:S05]  /*8ba0*/  BRA.DIV ~URZ, `(.L_x_1194) ;  /* 0x00011f227f007947 */ /* 0x000fea000b800000 */
[----:B-1----:R1:W2:Y:S04]  /*8bb0*/  SHFL.IDX PT, R11, R18, 0x3, 0x181f ;  /* 0x00781f00120b7f89 */ /* 0x0022a800000e0000 */
[----:B------:R1:W4:Y:S02]  /*8bc0*/  SHFL.IDX PT, R10, R20, 0x3, 0x181f ;  /* 0x00781f00140a7f89 */ /* 0x00032400000e0000 */
.L_x_1318:
[----:B----4-:R-:W4:Y:S04]  /*8bd0*/  LDL R126, [R1] ;  /* 0x00000000017e7983 */ /* 0x010f280000100800 */
[----:B------:R1:W5:Y:S04]  /*8be0*/  LDL R26, [R1+0x64] ;  /* 0x00006400011a7983 */ /* 0x0003680000100800 */
[----:B------:R1:W5:Y:S01]  /*8bf0*/  LDL R242, [R1+0x48] ;  /* 0x0000480001f27983 */ /* 0x0003620000100800 */
[----:B------:R-:W-:Y:S01]  /*8c00*/  IADD3 R0, R17, 0x60, RZ ;  /* 0x0000006011007810 */ /* 0x000fe20007ffe0ff */
[----:B------:R-:W-:Y:S01]  /*8c10*/  ULDC.64 UR4, c[0x0][0x40] ;  /* 0x0000100000047ab9 */ /* 0x000fe20000000a00 */
[----:B---3--:R-:W-:Y:S01]  /*8c20*/  IADD3 R2, P1, R1, c[0x0][0x20], RZ ;  /* 0x0000080001027a10 */ /* 0x008fe20007f3e0ff */
[----:B------:R-:W-:Y:S01]  /*8c30*/  UIADD3 UR4, UP0, UR4, 0x160, URZ ;  /* 0x0000016004047890 */ /* 0x000fe2000ff1e03f */
[----:B------:R-:W-:Y:S01]  /*8c40*/  ISETP.GE.AND P0, PT, R0, R19, PT ;  /* 0x000000130000720c */ /* 0x000fe20003f06270 */
[----:B-12---:R-:W1:Y:S01]  /*8c50*/  S2R R20, SR_CTAID.Y ;  /* 0x0000000000147919 */ /* 0x006e620000002600 */
[----:B------:R-:W-:Y:S01]  /*8c60*/  SHF.R.S32.HI R15, RZ, 0x4, R31 ;  /* 0x00000004ff0f7819 */ /* 0x000fe2000001141f */
[----:B------:R-:W-:Y:S01]  /*8c70*/  IMAD.X R3, RZ, RZ, c[0x0][0x24], P1 ;  /* 0x00000900ff037624 */ /* 0x000fe200008e06ff */
[----:B------:R-:W-:Y:S01]  /*8c80*/  UIADD3.X UR5, URZ, UR5, URZ, UP0, !UPT ;  /* 0x000000053f057290 */ /* 0x000fe200087fe43f */
[----:B------:R-:W-:Y:S01]  /*8c90*/  IADD3 R16, P2, R2, 0x8, RZ ;  /* 0x0000000802107810 */ /* 0x000fe20007f5e0ff */
[----:B------:R-:W-:Y:S01]  /*8ca0*/  IMAD.WIDE.U32 R240, R27, c[0x0][0x2b0], RZ ;  /* 0x0000ac001bf07a25 */ /* 0x000fe200078e00ff */
[----:B------:R-:W-:Y:S01]  /*8cb0*/  LOP3.LUT R208, R208, 0xfffffeff, RZ, 0xc0, !PT ;  /* 0xfffffeffd0d07812 */ /* 0x000fe200078ec0ff */
[----:B------:R-:W-:Y:S02]  /*8cc0*/  STL.64 [R1+0x20], R2 ;  /* 0x0000200201007387 */ /* 0x000fe40000100a00 */
[----:B------:R-:W-:-:S03]  /*8cd0*/  IMAD.X R17, RZ, RZ, R3, P2 ;  /* 0x000000ffff117224 */ /* 0x000fc600010e0603 */
[----:B------:R-:W-:Y:S01]  /*8ce0*/  @!P0 IMAD.SHL.U32 R18, R21, 0x2, RZ ;  /* 0x0000000215128824 */ /* 0x000fe200078e00ff */
[----:B------:R-:W-:Y:S01]  /*8cf0*/  @!P0 SHF.R.S32.HI R0, RZ, 0x1f, R24 ;  /* 0x0000001fff008819 */ /* 0x000fe20000011418 */
[----:B------:R-:W-:Y:S01]  /*8d00*/  @!P0 IMAD.WIDE R12, R8, 0x2, R10 ;  /* 0x00000002080c8825 */ /* 0x000fe200078e020a */
[----:B------:R-:W-:Y:S01]  /*8d10*/  @!P0 SHF.R.S32.HI R4, RZ, 0x1f, R23 ;  /* 0x0000001fff048819 */ /* 0x000fe20000011417 */
[----:B------:R-:W-:Y:S01]  /*8d20*/  STL.64 [R1+0x40], R16 ;  /* 0x0000401001007387 */ /* 0x000fe20000100a00 */
[----:B------:R-:W-:Y:S02]  /*8d30*/  @!P0 LEA.HI R8, R0, R24, RZ, 0x3 ;  /* 0x0000001800088211 */ /* 0x000fe400078f18ff */
[----:B------:R-:W-:Y:S01]  /*8d40*/  @!P0 SHF.R.S32.HI R7, RZ, 0x1f, R22 ;  /* 0x0000001fff078819 */ /* 0x000fe20000011416 */
[----:B------:R-:W-:Y:S01]  /*8d50*/  @!PT LDS RZ, [RZ] ;  /* 0x00000000fffff984 */ /* 0x000fe20000000800 */
[----:B------:R-:W-:Y:S01]  /*8d60*/  @!PT LDS RZ, [RZ] ;  /* 0x00000000fffff984 */ /* 0x000fe20000000800 */
[----:B------:R-:W-:Y:S01]  /*8d70*/  @!PT LDS RZ, [RZ] ;  /* 0x00000000fffff984 */ /* 0x000fe20000000800 */
[----:B------:R2:W-:Y:S01]  /*8d80*/  @!P0 LDGSTS.E.BYPASS.LTC128B.128 [R18+0x13080], [R12.64], !P3 ;  /* 0x130800000c128fae */ /* 0x0005e2000d901d4e */
[----:B------:R-:W-:Y:S02]  /*8d90*/  IADD3 R14, P3, R2, 0x10, RZ ;  /* 0x00000010020e7810 */ /* 0x000fe40007f7e0ff */
[----:B------:R-:W-:-:S02]  /*8da0*/  @!P0 LEA.HI R19, R4, R23, RZ, 0x3 ;  /* 0x0000001704138211 */ /* 0x000fc400078f18ff */
[----:B------:R-:W-:Y:S02]  /*8db0*/  @!P0 LEA.HI R7, R7, R22, RZ, 0x3 ;  /* 0x0000001607078211 */ /* 0x000fe400078f18ff */
[----:B------:R-:W-:Y:S02]  /*8dc0*/  @!P0 LOP3.LUT R8, R8, 0xfffffff8, RZ, 0xc0, !PT ;  /* 0xfffffff808088812 */ /* 0x000fe400078ec0ff */
[----:B------:R-:W-:Y:S02]  /*8dd0*/  @!P0 LOP3.LUT R4, R7, 0xfffffff8, RZ, 0xc0, !PT ;  /* 0xfffffff807048812 */ /* 0x000fe400078ec0ff */
[----:B-1----:R-:W-:Y:S02]  /*8de0*/  SHF.R.S32.HI R33, RZ, 0x1f, R20 ;  /* 0x0000001fff217819 */ /* 0x002fe40000011414 */
[----:B------:R-:W1:Y:S01]  /*8df0*/  S2R R20, SR_CTAID.Y ;  /* 0x0000000000147919 */ /* 0x000e620000002600 */
[----:B--2---:R-:W-:Y:S02]  /*8e00*/  LEA.HI R13, R31, R15, RZ, 0x1 ;  /* 0x0000000f1f0d7211 */ /* 0x004fe400078f08ff */
[----:B------:R-:W-:-:S02]  /*8e10*/  IADD3 R12, P1, R2, 0x4, RZ ;  /* 0x00000004020c7810 */ /* 0x000fc40007f3e0ff */
[----:B------:R-:W-:-:S03]  /*8e20*/  LOP3.LUT R0, R13, 0xfffffffe, RZ, 0xc0, !PT ;  /* 0xfffffffe0d007812 */ /* 0x000fc600078ec0ff */
[--C-:B------:R-:W-:Y:S02]  /*8e30*/  IMAD.X R13, RZ, RZ, R3.reuse, P1 ;  /* 0x000000ffff0d7224 */ /* 0x100fe400008e0603 */
[----:B------:R-:W-:Y:S02]  /*8e40*/  IMAD.IADD R23, R15, 0x1, -R0 ;  /* 0x000000010f177824 */ /* 0x000fe400078e0a00 */
[----:B------:R-:W-:Y:S01]  /*8e50*/  IMAD.X R15, RZ, RZ, R3, P3 ;  /* 0x000000ffff0f7224 */ /* 0x000fe200018e0603 */
[----:B------:R2:W-:Y:S01]  /*8e60*/  STL.64 [R1+0x38], R12 ;  /* 0x0000380c01007387 */ /* 0x0005e20000100a00 */
[----:B------:R-:W-:Y:S02]  /*8e70*/  IMAD.SHL.U32 R0, R28, 0x40, RZ ;  /* 0x000000401c007824 */ /* 0x000fe400078e00ff */
[----:B------:R-:W-:Y:S01]  /*8e80*/  IMAD.SHL.U32 R7, R23, 0x8, RZ ;  /* 0x0000000817077824 */ /* 0x000fe200078e00ff */
[----:B------:R3:W-:Y:S02]  /*8e90*/  STL.64 [R1+0x28], R14 ;  /* 0x0000280e01007387 */ /* 0x0007e40000100a00 */
[----:B------:R-:W-:-:S04]  /*8ea0*/  LOP3.LUT R0, R0, 0x1c0, RZ, 0xc0, !PT ;  /* 0x000001c000007812 */ /* 0x000fc800078ec0ff */
[----:B------:R-:W-:Y:S02]  /*8eb0*/  LOP3.LUT R7, R0, 0x8, R7, 0xf8, !PT ;  /* 0x0000000800077812 */ /* 0x000fe400078ef807 */
[----:B------:R-:W-:-:S04]  /*8ec0*/  SHF.R.U32.HI R0, RZ, 0x3, R0 ;  /* 0x00000003ff007819 */ /* 0x000fc80000011600 */
[----:B------:R-:W-:Y:S01]  /*8ed0*/  LOP3.LUT R22, R7, R0, RZ, 0x3c, !PT ;  /* 0x0000000007167212 */ /* 0x000fe200078e3cff */
[----:B------:R-:W-:Y:S01]  /*8ee0*/  IMAD.SHL.U32 R7, R30, 0x40, RZ ;  /* 0x000000401e077824 */ /* 0x000fe200078e00ff */
[----:B------:R-:W-:Y:S01]  /*8ef0*/  SHF.R.S32.HI R0, RZ, 0x1f, R27 ;  /* 0x0000001fff007819 */ /* 0x000fe2000001141b */
[----:B-1----:R-:W-:-:S03]  /*8f00*/  IMAD.WIDE.U32 R30, R20, c[0x0][0x210], RZ ;  /* 0x00008400141e7a25 */ /* 0x002fc600078e00ff */
[----:B------:R-:W-:Y:S01]  /*8f10*/  LOP3.LUT R21, R7, 0xfffffe00, RZ, 0xc0, !PT ;  /* 0xfffffe0007157812 */ /* 0x000fe200078ec0ff */
[----:B------:R-:W-:Y:S01]  /*8f20*/  IMAD R0, R0, c[0x0][0x2b0], RZ ;  /* 0x0000ac0000007a24 */ /* 0x000fe200078e02ff */
[----:B--2---:R-:W-:Y:S01]  /*8f30*/  IADD3 R12, P1, R2, 0x48, RZ ;  /* 0x00000048020c7810 */ /* 0x004fe20007f3e0ff */
[----:B---3--:R-:W-:Y:S02]  /*8f40*/  IMAD.U32 R14, RZ, RZ, UR4 ;  /* 0x00000004ff0e7e24 */ /* 0x008fe4000f8e00ff */
[----:B------:R-:W-:Y:S02]  /*8f50*/  IMAD.U32 R15, RZ, RZ, UR5 ;  /* 0x00000005ff0f7e24 */ /* 0x000fe4000f8e00ff */
[----:B------:R-:W-:-:S03]  /*8f60*/  IMAD.X R13, RZ, RZ, R3, P1 ;  /* 0x000000ffff0d7224 */ /* 0x000fc600008e0603 */
[----:B------:R1:W-:Y:S04]  /*8f70*/  STL.64 [R1+0x18], R14 ;  /* 0x0000180e01007387 */ /* 0x0003e80000100a00 */
[----:B------:R2:W-:Y:S01]  /*8f80*/  STL.64 [R1+0x30], R12 ;  /* 0x0000300c01007387 */ /* 0x0005e20000100a00 */
[----:B-1----:R-:W-:Y:S01]  /*8f90*/  @!P0 IMAD.WIDE R14, R4, 0x2, R10 ;  /* 0x00000002040e8825 */ /* 0x002fe200078e020a */
[----:B--2---:R-:W-:-:S04]  /*8fa0*/  @!P0 LOP3.LUT R12, R19, 0xfffffff8, RZ, 0xc0, !PT ;  /* 0xfffffff8130c8812 */ /* 0x004fc800078ec0ff */
[----:B------:R1:W-:Y:S01]  /*8fb0*/  @!P0 LDGSTS.E.BYPASS.LTC128B.128 [R18+0x17080], [R14.64], !P6 ;  /* 0x170800000e128fae */ /* 0x0003e2000f101d4e */
[----:B------:R-:W-:-:S04]  /*8fc0*/  @!P0 IMAD.WIDE R12, R12, 0x2, R10 ;  /* 0x000000020c0c8825 */ /* 0x000fc800078e020a */
[----:B------:R-:W-:Y:S01]  /*8fd0*/  @!P0 IMAD.WIDE R10, R8, 0x2, R10 ;  /* 0x00000002080a8825 */ /* 0x000fe200078e020a */
[----:B------:R2:W-:Y:S03]  /*8fe0*/  @!P0 LDGSTS.E.BYPASS.LTC128B.128 [R18+0x1b080], [R12.64], !P5 ;  /* 0x1b0800000c128fae */ /* 0x0005e6000e901d4e */
[----:B------:R-:W-:Y:S01]  /*8ff0*/  IMAD R8, R33, c[0x0][0x210], RZ ;  /* 0x0000840021087a24 */ /* 0x000fe200078e02ff */
[----:B------:R3:W-:Y:S01]  /*9000*/  @!P0 LDGSTS.E.BYPASS.LTC128B.128 [R18+0x1f080], [R10.64], !P4 ;  /* 0x1f0800000a128fae */ /* 0x0007e2000e101d4e */
[----:B------:R-:W-:Y:S02]  /*9010*/  LOP3.LUT P0, RZ, R25, 0x4, RZ, 0xc0, !PT ;  /* 0x0000000419ff7812 */ /* 0x000fe4000780c0ff */
[----:B------:R-:W-:Y:S01]  /*9020*/  IMAD R8, R20, c[0x0][0x214], R8 ;  /* 0x0000850014087a24 */ /* 0x000fe200078e0208 */
[----:B------:R-:W0:Y:S01]  /*9030*/  LDGDEPBAR ;  /* 0x00000000000079af */ /* 0x000e220000000000 */
[----:B------:R-:W-:Y:S02]  /*9040*/  WARPSYNC 0xffffffff ;  /* 0xffffffff00007948 */ /* 0x000fe40003800000 */
[----:B------:R-:W-:-:S02]  /*9050*/  IMAD.IADD R245, R31, 0x1, R8 ;  /* 0x000000011ff57824 */ /* 0x000fc400078e0208 */
[----:B--2---:R-:W-:Y:S02]  /*9060*/  IMAD.MOV.U32 R13, RZ, RZ, 0x20 ;  /* 0x00000020ff0d7424 */ /* 0x004fe400078e00ff */
[----:B------:R-:W-:Y:S02]  /*9070*/  IMAD.SHL.U32 R12, R25, 0x40, RZ ;  /* 0x00000040190c7824 */ /* 0x000fe400078e00ff */
[----:B---3--:R-:W-:Y:S01]  /*9080*/  IMAD R11, R27, c[0x0][0x2b4], R0 ;  /* 0x0000ad001b0b7a24 */ /* 0x008fe200078e0200 */
[----:B------:R-:W-:Y:S01]  /*9090*/  SEL R7, R13, 0xffffffe0, !P0 ;  /* 0xffffffe00d077807 */ /* 0x000fe20004000000 */
[----:B------:R-:W-:Y:S02]  /*90a0*/  IMAD R10, R33, c[0x0][0x1e8], RZ ;  /* 0x00007a00210a7a24 */ /* 0x000fe400078e02ff */
[----:B-1----:R-:W-:-:S04]  /*90b0*/  IMAD.WIDE.U32 R18, R20, c[0x0][0x1e8], RZ ;  /* 0x00007a0014127a25 */ /* 0x002fc800078e00ff */
[----:B------:R-:W-:Y:S01]  /*90c0*/  IMAD R10, R20, c[0x0][0x1ec], R10 ;  /* 0x00007b00140a7a24 */ /* 0x000fe200078e020a */
[----:B------:R-:W-:Y:S01]  /*90d0*/  LOP3.LUT R20, R12, 0x1c0, RZ, 0xc0, !PT ;  /* 0x000001c00c147812 */ /* 0x000fe200078ec0ff */
[----:B------:R-:W-:Y:S02]  /*90e0*/  IMAD.IADD R243, R241, 0x1, R11 ;  /* 0x00000001f1f37824 */ /* 0x000fe400078e020b */
[----:B------:R-:W-:Y:S01]  /*90f0*/  IMAD.IADD R244, R19, 0x1, R10 ;  /* 0x0000000113f47824 */ /* 0x000fe200078e020a */
[----:B----4-:R-:W-:-:S04]  /*9100*/  SHF.R.S32.HI R14, RZ, 0x1f, R126 ;  /* 0x0000001fff0e7819 */ /* 0x010fc8000001147e */
[----:B------:R-:W-:-:S04]  /*9110*/  LEA.HI R4, R14, R126, RZ, 0x3 ;  /* 0x0000007e0e047211 */ /* 0x000fc800078f18ff */
[----:B------:R-:W-:-:S05]  /*9120*/  LOP3.LUT R0, R4, 0xfffffff8, RZ, 0xc0, !PT ;  /* 0xfffffff804007812 */ /* 0x000fca00078ec0ff */
[----:B------:R-:W-:-:S04]  /*9130*/  IMAD.IADD R0, R126, 0x1, -R0 ;  /* 0x000000017e007824 */ /* 0x000fc800078e0a00 */
[----:B------:R-:W-:-:S05]  /*9140*/  IMAD.SHL.U32 R219, R0, 0x8, RZ ;  /* 0x0000000800db7824 */ /* 0x000fca00078e00ff */
[C---:B------:R-:W-:Y:S02]  /*9150*/  ISETP.GE.AND P5, PT, R219.reuse, c[0x0][0x1d4], PT ;  /* 0x00007500db007a0c */ /* 0x040fe40003fa6270 */
[C---:B------:R-:W-:Y:S02]  /*9160*/  IADD3 R17, R219.reuse, 0x40, RZ ;  /* 0x00000040db117810 */ /* 0x040fe40007ffe0ff */
[----:B------:R-:W-:Y:S02]  /*9170*/  IADD3 R16, R219, 0x80, RZ ;  /* 0x00000080db107810 */ /* 0x000fe40007ffe0ff */
[----:B------:R-:W-:Y:S02]  /*9180*/  ISETP.GE.AND P6, PT, R17, c[0x0][0x1d4], PT ;  /* 0x0000750011007a0c */ /* 0x000fe40003fc6270 */
[----:B------:R-:W-:Y:S02]  /*9190*/  ISETP.GE.AND P2, PT, R16, c[0x0][0x1d4], PT ;  /* 0x0000750010007a0c */ /* 0x000fe40003f46270 */
[----:B------:R-:W-:-:S03]  /*91a0*/  IADD3 R15, R219, 0xc0, RZ ;  /* 0x000000c0db0f7810 */ /* 0x000fc60007ffe0ff */
[----:B------:R-:W-:Y:S02]  /*91b0*/  @P5 LOP3.LUT R208, R208, 0x100, RZ, 0xfc, !PT ;  /* 0x00000100d0d05812 */ /* 0x000fe400078efcff */
[----:B------:R-:W-:Y:S02]  /*91c0*/  ISETP.GE.AND P3, PT, R15, c[0x0][0x1d4], PT ;  /* 0x000075000f007a0c */ /* 0x000fe40003f66270 */
[----:B------:R-:W-:-:S04]  /*91d0*/  LOP3.LUT R208, R208, 0xffffff7f, RZ, 0xc0, !PT ;  /* 0xffffff7fd0d07812 */ /* 0x000fc800078ec0ff */
[----:B------:R-:W-:-:S04]  /*91e0*/  @P6 LOP3.LUT R208, R208, 0x80, RZ, 0xfc, !PT ;  /* 0x00000080d0d06812 */ /* 0x000fc800078efcff */
[----:B------:R-:W-:-:S04]  /*91f0*/  LOP3.LUT R208, R208, 0xffffffbf, RZ, 0xc0, !PT ;  /* 0xffffffbfd0d07812 */ /* 0x000fc800078ec0ff */
[----:B------:R-:W-:-:S04]  /*9200*/  @P2 LOP3.LUT R208, R208, 0x40, RZ, 0xfc, !PT ;  /* 0x00000040d0d02812 */ /* 0x000fc800078efcff */
[----:B------:R-:W-:-:S04]  /*9210*/  LOP3.LUT R208, R208, 0xfffffbff, RZ, 0xc0, !PT ;  /* 0xfffffbffd0d07812 */ /* 0x000fc800078ec0ff */
[----:B------:R-:W-:Y:S02]  /*9220*/  @P3 LOP3.LUT R208, R208, 0x400, RZ, 0xfc, !PT ;  /* 0x00000400d0d03812 */ /* 0x000fe400078efcff */
[----:B------:R-:W-:Y:S01]  /*9230*/  SHF.R.S32.HI R236, RZ, 0x3, R4 ;  /* 0x00000003ffec7819 */ /* 0x000fe20000011404 */
[----:B------:R-:W-:Y:S01]  /*9240*/  IMAD.MOV.U32 R99, RZ, RZ, 0x30 ;  /* 0x00000030ff637424 */ /* 0x000fe200078e00ff */
[----:B------:R-:W-:Y:S01]  /*9250*/  BAR.SYNC.DEFER_BLOCKING 0x0 ;  /* 0x0000000000007b1d */ /* 0x000fe20000010000 */
[----:B------:R-:W-:Y:S02]  /*9260*/  IMAD.MOV.U32 R3, RZ, RZ, c[0x0][0x2b8] ;  /* 0x0000ae00ff037624 */ /* 0x000fe400078e00ff */
[----:B------:R-:W-:Y:S02]  /*9270*/  IMAD R141, R218, R99, -0x30 ;  /* 0xffffffd0da8d7424 */ /* 0x000fe400078e0263 */
[----:B------:R-:W-:Y:S01]  /*9280*/  IMAD R234, R0, 0x20, R236 ;  /* 0x0000002000ea7824 */ /* 0x000fe200078e02ec */
[----:B------:R-:W-:Y:S01]  /*9290*/  ISETP.NE.AND P1, PT, R3, 0x1, PT ;  /* 0x000000010300780c */ /* 0x000fe20003f25270 */
[----:B------:R-:W-:Y:S02]  /*92a0*/  IMAD.MOV.U32 R220, RZ, RZ, RZ ;  /* 0x000000ffffdc7224 */ /* 0x000fe400078e00ff */
[----:B------:R-:W-:-:S05]  /*92b0*/  IMAD.IADD R3, R234, 0x1, R141 ;  /* 0x00000001ea037824 */ /* 0x000fca00078e028d */
[----:B-----5:R-:W-:Y:S01]  /*92c0*/  ISETP.GE.AND P0, PT, R3, R26, PT ;  /* 0x0000001a0300720c */ /* 0x020fe20003f06270 */
[----:B------:R-:W-:-:S03]  /*92d0*/  IMAD.IADD R3, R242, 0x1, R3 ;  /* 0x00000001f2037824 */ /* 0x000fc600078e0203 */
[----:B------:R-:W-:Y:S01]  /*92e0*/  ISETP.GT.OR P0, PT, R234, 0x2f, P0 ;  /* 0x0000002fea00780c */ /* 0x000fe20000704670 */
[----:B------:R-:W-:-:S04]  /*92f0*/  @P1 IMAD.HI.U32 R4, R3, c[0x0][0x2bc], RZ ;  /* 0x0000af0003041a27 */ /* 0x000fc800078e00ff */
[----:B------:R-:W-:Y:S01]  /*9300*/  IMAD.MOV.U32 R0, RZ, RZ, R3 ;  /* 0x000000ffff007224 */ /* 0x000fe200078e0003 */
[----:B------:R-:W-:-:S07]  /*9310*/  @P1 SHF.R.U32.HI R0, RZ, c[0x0][0x2c0], R4 ;  /* 0x0000b000ff001a19 */ /* 0x000fce0000011604 */
[----:B------:R-:W-:-:S04]  /*9320*/  @!P0 IADD3 R4, P1, R0, R240, RZ ;  /* 0x000000f000048210 */ /* 0x000fc80007f3e0ff */
[----:B------:R-:W-:Y:S02]  /*9330*/  @!P0 LEA.HI.X.SX32 R8, R0, R243, 0x1, P1 ;  /* 0x000000f300088211 */ /* 0x000fe400008f0eff */
[----:B------:R-:W-:-:S04]  /*9340*/  @!P0 LEA R10, P1, R4, c[0x0][0x2a0], 0x2 ;  /* 0x0000a800040a8a11 */ /* 0x000fc800078210ff */
[----:B------:R-:W-:-:S05]  /*9350*/  @!P0 LEA.HI.X R11, R4, c[0x0][0x2a4], R8, 0x2, P1 ;  /* 0x0000a900040b8a11 */ /* 0x000fca00008f1408 */
[----:B------:R1:W2:Y:S01]  /*9360*/  @!P0 LDG.E R220, [R10.64] ;  /* 0x0000000e0adc8981 */ /* 0x0002a2000c1e1900 */
[----:B------:R-:W-:Y:S01]  /*9370*/  IMAD.MOV R0, RZ, RZ, -R0 ;  /* 0x000000ffff007224 */ /* 0x000fe200078e0a00 */
[----:B------:R-:W-:Y:S01]  /*9380*/  LEA.HI R14, R14, R126, RZ, 0x6 ;  /* 0x0000007e0e0e7211 */ /* 0x000fe200078f30ff */
[----:B------:R-:W-:Y:S01]  /*9390*/  IMAD.SHL.U32 R4, R236, 0x40, RZ ;  /* 0x00000040ec047824 */ /* 0x000fe200078e00ff */
[----:B------:R-:W-:Y:S01]  /*93a0*/  LOP3.LUT R208, R208, 0xfffffdff, RZ, 0xc0, !PT ;  /* 0xfffffdffd0d07812 */ /* 0x000fe200078ec0ff */
[----:B------:R-:W-:Y:S01]  /*93b0*/  IMAD R221, R0, c[0x0][0x2b8], R3 ;  /* 0x0000ae0000dd7a24 */ /* 0x000fe200078e0203 */
[----:B------:R-:W-:Y:S01]  /*93c0*/  BSSY B2, `(.L_x_1195) ;  /* 0x000004f000027945 */ /* 0x000fe20003800000 */
[----:B------:R-:W-:Y:S01]  /*93d0*/  IMAD R99, R218, -0x30, R99 ;  /* 0xffffffd0da637824 */ /* 0x000fe200078e0263 */
[----:B------:R-:W-:Y:S02]  /*93e0*/  IADD3 R97, R2, 0x18, RZ ;  /* 0x0000001802617810 */ /* 0x000fe40007ffe0ff */
[----:B------:R-:W-:Y:S01]  /*93f0*/  SHF.R.S32.HI R138, RZ, 0x1f, R221 ;  /* 0x0000001fff8a7819 */ /* 0x000fe200000114dd */
[----:B------:R-:W-:Y:S01]  /*9400*/  IMAD.IADD R139, R26, 0x1, R99 ;  /* 0x000000011a8b7824 */ /* 0x000fe200078e0263 */
[----:B------:R-:W-:-:S03]  /*9410*/  MOV R143, 0x98b0 ;  /* 0x000098b0008f7802 */ /* 0x000fc60000000f00 */
[----:B------:R-:W-:-:S04]  /*9420*/  IMAD R0, R138, c[0x0][0x1e0], RZ ;  /* 0x000078008a007a24 */ /* 0x000fc800078e02ff */
[C---:B------:R-:W-:Y:S02]  /*9430*/  IMAD R0, R221.reuse, c[0x0][0x1e4], R0 ;  /* 0x00007900dd007a24 */ /* 0x040fe400078e0200 */
[----:B-1----:R-:W-:-:S04]  /*9440*/  IMAD.WIDE.U32 R10, R221, c[0x0][0x1e0], RZ ;  /* 0x00007800dd0a7a25 */ /* 0x002fc800078e00ff */
[----:B------:R-:W-:Y:S01]  /*9450*/  IMAD.IADD R11, R11, 0x1, R0 ;  /* 0x000000010b0b7824 */ /* 0x000fe200078e0200 */
[----:B--2---:R-:W-:-:S03]  /*9460*/  SHF.R.S32.HI R140, RZ, 0x1f, R220 ;  /* 0x0000001fff8c7819 */ /* 0x004fc600000114dc */
        /* <DEDUP_REMOVED lines=8> */
[----:B------:R-:W-:Y:S02]  /*94f0*/  LOP3.LUT R0, R4, 0x1c0, RZ, 0xc0, !PT ;  /* 0x000001c004007812 */ /* 0x000fe400078ec0ff */
[----:B------:R-:W-:Y:S01]  /*9500*/  IMNMX R4, R139, 0x30, PT ;  /* 0x000000308b047817 */ /* 0x000fe20003800200 */
[----:B------:R-:W1:Y:S01]  /*9510*/  SHFL.IDX PT, R11, R3, RZ, 0x181f ;  /* 0x00181fff030b7589 */ /* 0x000e6200000e0000 */
[----:B------:R-:W-:Y:S02]  /*9520*/  LOP3.LUT R13, R0, 0x38, R219, 0xf8, !PT ;  /* 0x00000038000d7812 */ /* 0x000fe400078ef8db */
[----:B------:R-:W-:Y:S01]  /*9530*/  SHF.R.U32.HI R8, RZ, 0x3, R0 ;  /* 0x00000003ff087819 */ /* 0x000fe20000011600 */
[----:B------:R-:W-:Y:S01]  /*9540*/  IMAD.IADD R0, R4, 0x1, -R236 ;  /* 0x0000000104007824 */ /* 0x000fe200078e0aec */
[----:B------:R-:W-:Y:S01]  /*9550*/  SHFL.IDX PT, R12, R12, 0x1, 0x181f ;  /* 0x00381f000c0c7f89 */ /* 0x000fe200000e0000 */
[----:B------:R-:W-:Y:S01]  /*9560*/  IMAD.SHL.U32 R4, R14, 0x8, RZ ;  /* 0x000000080e047824 */ /* 0x000fe200078e00ff */
[----:B------:R-:W-:-:S02]  /*9570*/  LOP3.LUT R8, R13, R8, RZ, 0x3c, !PT ;  /* 0x000000080d087212 */ /* 0x000fc400078e3cff */
[----:B------:R2:W3:Y:S01]  /*9580*/  SHFL.IDX PT, R13, R3, 0x1, 0x181f ;  /* 0x00381f00030d7f89 */ /* 0x0004e200000e0000 */
[----:B------:R-:W-:Y:S02]  /*9590*/  ISETP.GE.AND P1, PT, R0, 0x1, PT ;  /* 0x000000010000780c */ /* 0x000fe40003f26270 */
[----:B------:R-:W-:Y:S02]  /*95a0*/  SHF.R.S32.HI R14, RZ, 0x1f, R16 ;  /* 0x0000001fff0e7819 */ /* 0x000fe40000011410 */
[----:B------:R-:W-:Y:S02]  /*95b0*/  LOP3.LUT R209, R8, 0xfffffe00, R4, 0xf8, !PT ;  /* 0xfffffe0008d17812 */ /* 0x000fe400078ef804 */
[----:B------:R-:W-:Y:S02]  /*95c0*/  SHF.R.S32.HI R8, RZ, 0x1f, R15 ;  /* 0x0000001fff087819 */ /* 0x000fe4000001140f */
[----:B------:R-:W-:Y:S02]  /*95d0*/  ISETP.GT.AND P0, PT, R0, 0x20, PT ;  /* 0x000000200000780c */ /* 0x000fe40003f04270 */
[----:B------:R-:W-:-:S03]  /*95e0*/  LEA.HI R0, R8, R15, RZ, 0x3 ;  /* 0x0000000f08007211 */ /* 0x000fc600078f18ff */
[----:B-1----:R-:W-:Y:S01]  /*95f0*/  @P1 IMAD.WIDE R18, R219, 0x2, R10 ;  /* 0x00000002db121825 */ /* 0x002fe200078e020a */
[----:B------:R-:W-:-:S04]  /*9600*/  LOP3.LUT R246, R0, 0xfffffff8, RZ, 0xc0, !PT ;  /* 0xfffffff800f67812 */ /* 0x000fc800078ec0ff */
[----:B------:R-:W-:-:S03]  /*9610*/  SHF.R.S32.HI R249, RZ, 0x1f, R246 ;  /* 0x0000001ffff97819 */ /* 0x000fc600000114f6 */
[----:B------:R-:W-:Y:S01]  /*9620*/  @P0 IMAD.SHL.U32 R0, R209, 0x2, RZ ;  /* 0x00000002d1000824 */ /* 0x000fe200078e00ff */
[----:B--2---:R-:W-:-:S04]  /*9630*/  SHF.R.S32.HI R3, RZ, 0x1f, R17 ;  /* 0x0000001fff037819 */ /* 0x004fc80000011411 */
[----:B------:R-:W-:Y:S02]  /*9640*/  LEA.HI R4, R3, R17, RZ, 0x3 ;  /* 0x0000001103047211 */ /* 0x000fe400078f18ff */
[----:B------:R-:W-:Y:S02]  /*9650*/  LEA.HI R3, R14, R16, RZ, 0x3 ;  /* 0x000000100e037211 */ /* 0x000fe400078f18ff */
[----:B------:R-:W-:Y:S02]  /*9660*/  LOP3.LUT R248, R4, 0xfffffff8, RZ, 0xc0, !PT ;  /* 0xfffffff804f87812 */ /* 0x000fe400078ec0ff */
[----:B------:R-:W-:Y:S01]  /*9670*/  LOP3.LUT R247, R3, 0xfffffff8, RZ, 0xc0, !PT ;  /* 0xfffffff803f77812 */ /* 0x000fe200078ec0ff */
[----:B------:R-:W-:Y:S01]  /*9680*/  @P1 IMAD.SHL.U32 R3, R209, 0x2, RZ ;  /* 0x00000002d1031824 */ /* 0x000fe200078e00ff */
[----:B------:R-:W-:Y:S01]  /*9690*/  LEA.HI R4, R32, R166, RZ, 0x5 ;  /* 0x000000a620047211 */ /* 0x000fe200078f28ff */
[----:B------:R-:W-:Y:S01]  /*96a0*/  @P1 IMAD.WIDE R16, R248, 0x2, R10 ;  /* 0x00000002f8101825 */ /* 0x000fe200078e020a */
[----:B------:R-:W-:-:S02]  /*96b0*/  SHF.R.S32.HI R251, RZ, 0x1f, R248 ;  /* 0x0000001ffffb7819 */ /* 0x000fc400000114f8 */
[----:B------:R3:W-:Y:S01]  /*96c0*/  @P1 LDGSTS.E.BYPASS.LTC128B.128 [R3+0xa080], [R18.64], !P5 ;  /* 0x0a08000012031fae */ /* 0x0007e2000e901d4e */
[----:B------:R-:W-:Y:S01]  /*96d0*/  @P1 IMAD.WIDE R14, R247, 0x2, R10 ;  /* 0x00000002f70e1825 */ /* 0x000fe200078e020a */
[----:B------:R-:W-:Y:S02]  /*96e0*/  SHF.R.S32.HI R250, RZ, 0x1f, R247 ;  /* 0x0000001ffffa7819 */ /* 0x000fe400000114f7 */
[----:B------:R1:W-:Y:S01]  /*96f0*/  @P1 LDGSTS.E.BYPASS.LTC128B.128 [R3+0xb880], [R16.64], !P6 ;  /* 0x0b88000010031fae */ /* 0x0003e2000f101d4e */
[----:B------:R-:W-:-:S03]  /*9700*/  @P1 IMAD.WIDE R10, R246, 0x2, R10 ;  /* 0x00000002f60a1825 */ /* 0x000fc600078e020a */
[----:B------:R2:W-:Y:S04]  /*9710*/  @P1 LDGSTS.E.BYPASS.LTC128B.128 [R3+0xd080], [R14.64], !P2 ;  /* 0x0d0800000e031fae */ /* 0x0005e8000d101d4e */
[----:B------:R4:W-:Y:S01]  /*9720*/  @P1 LDGSTS.E.BYPASS.LTC128B.128 [R3+0xe880], [R10.64], !P3 ;  /* 0x0e8800000a031fae */ /* 0x0009e2000d901d4e */
[----:B------:R-:W-:-:S13]  /*9730*/  ISETP.GT.AND P1, PT, R234, 0x2f, PT ;  /* 0x0000002fea00780c */ /* 0x000fda0003f24270 */
[----:B------:R-:W-:Y:S01]  /*9740*/  @P1 LOP3.LUT R208, R208, 0x200, RZ, 0xfc, !PT ;  /* 0x00000200d0d01812 */ /* 0x000fe200078efcff */
[----:B---3--:R-:W-:-:S04]  /*9750*/  @P0 IMAD.WIDE R18, R219, 0x2, R12 ;  /* 0x00000002db120825 */ /* 0x008fc800078e020c */
[--C-:B-1----:R-:W-:Y:S01]  /*9760*/  @P0 IMAD.WIDE R16, R248, 0x2, R12.reuse ;  /* 0x00000002f8100825 */ /* 0x102fe200078e020c */
[----:B------:R1:W-:Y:S03]  /*9770*/  @P0 LDGSTS.E.BYPASS.LTC128B.128 [R0+0xb080], [R18.64], !P5 ;  /* 0x0b08000012000fae */ /* 0x0003e6000e901d4e */
[--C-:B--2---:R-:W-:Y:S01]  /*9780*/  @P0 IMAD.WIDE R14, R247, 0x2, R12.reuse ;  /* 0x00000002f70e0825 */ /* 0x104fe200078e020c */
[----:B------:R1:W-:Y:S03]  /*9790*/  @P0 LDGSTS.E.BYPASS.LTC128B.128 [R0+0xc880], [R16.64], !P6 ;  /* 0x0c88000010000fae */ /* 0x0003e6000f101d4e */
[----:B------:R-:W-:Y:S01]  /*97a0*/  @P0 IMAD.WIDE R12, R246, 0x2, R12 ;  /* 0x00000002f60c0825 */ /* 0x000fe200078e020c */
[----:B------:R1:W-:Y:S01]  /*97b0*/  @P0 LDGSTS.E.BYPASS.LTC128B.128 [R0+0xe080], [R14.64], !P2 ;  /* 0x0e0800000e000fae */ /* 0x0003e2000d101d4e */
[----:B----4-:R-:W-:-:S02]  /*97c0*/  LOP3.LUT R10, R22, R21, RZ, 0xfc, !PT ;  /* 0x00000015160a7212 */ /* 0x010fc400078efcff */
[----:B------:R-:W-:Y:S01]  /*97d0*/  IMAD.SHL.U32 R3, R29, 0x8, RZ ;  /* 0x000000081d037824 */ /* 0x000fe200078e00ff */
[----:B------:R1:W-:Y:S01]  /*97e0*/  @P0 LDGSTS.E.BYPASS.LTC128B.128 [R0+0xf880], [R12.64], !P3 ;  /* 0x0f8800000c000fae */ /* 0x0003e2000d901d4e */
[----:B------:R-:W-:-:S03]  /*97f0*/  LOP3.LUT P0, RZ, R25, 0x2, RZ, 0xc0, !PT ;  /* 0x0000000219ff7812 */ /* 0x000fc6000780c0ff */
[----:B------:R-:W0:Y:S01]  /*9800*/  LDGDEPBAR ;  /* 0x00000000000079af */ /* 0x000e220000000000 */
[----:B------:R-:W-:Y:S01]  /*9810*/  LOP3.LUT R3, R20, 0x8, R3, 0xf8, !PT ;  /* 0x0000000814037812 */ /* 0x000fe200078ef803 */
[----:B-1----:R-:W-:Y:S01]  /*9820*/  IMAD.SHL.U32 R0, R4, 0x20, RZ ;  /* 0x0000002004007824 */ /* 0x002fe200078e00ff */
[----:B------:R-:W-:-:S04]  /*9830*/  SHF.R.U32.HI R4, RZ, 0x3, R20 ;  /* 0x00000003ff047819 */ /* 0x000fc80000011614 */
[----:B------:R-:W-:Y:S01]  /*9840*/  LOP3.LUT R3, R3, R4, RZ, 0x3c, !PT ;  /* 0x0000000403037212 */ /* 0x000fe200078e3cff */
[----:B------:R-:W-:Y:S01]  /*9850*/  IMAD.MOV.U32 R4, RZ, RZ, 0x10 ;  /* 0x00000010ff047424 */ /* 0x000fe200078e00ff */
[----:B------:R-:W-:-:S03]  /*9860*/  LOP3.LUT R0, R0, 0xfffffc00, RZ, 0xc0, !PT ;  /* 0xfffffc0000007812 */ /* 0x000fc600078ec0ff */
[----:B------:R-:W-:Y:S01]  /*9870*/  IMAD R8, R23, 0x200, R3 ;  /* 0x0000020017087824 */ /* 0x000fe200078e0203 */
[----:B------:R-:W-:Y:S02]  /*9880*/  IADD3 R0, R22, R21, R0 ;  /* 0x0000001516007210 */ /* 0x000fe40007ffe000 */
[----:B------:R-:W-:Y:S02]  /*9890*/  SEL R4, R4, 0xfffffff0, !P0 ;  /* 0xfffffff004047807 */ /* 0x000fe40004000000 */
[----:B------:R-:W-:Y:S05]  /*98a0*/  CALL.REL.NOINC `($_ZN7cutlass13device_kernelIN5flash19enable_sm80_to_sm89INS1_16FlashAttnFwdSm80INS1_25CollectiveMainloopFwdSm80ILi8ELi1ELb0EN4cute5tupleIJNS5_1CILi128EEENS7_ILi48EEENS7_ILi256EEEEEELi256ENS_10bfloat16_tEfNS_4arch4Sm80ELb0ELb1ELb0ELb1ELb1ELb1ELb1ELb0EEENS1_21CollectiveEpilogueFwdINS6_IJS8_SA_S9_EEENS6_IJNS7_ILi1EEESI_SI_EEESC_SE_Li256ELb1ELb1ELb0ELb0EEENS1_19SingleTileSchedulerILb1ELb0ELb1ELi128EEEEEEEEEvNT_6ParamsE$_ZZN5flash25CollectiveMainloopFwdSm80ILi8ELi1ELb0EN4cute5tupleIJNS1_1CILi128EEENS3_ILi48EEENS3_ILi256EEEEEELi256EN7cutlass10bfloat16_tEfNS8_4arch4Sm80ELb0ELb1ELb0ELb1ELb1ELb1ELb1ELb0EE3mmaINS_16FlashAttnFwdSm80ISC_NS_21CollectiveEpilogueFwdINS2_IJS4_S6_S5_EEENS2_IJNS3_ILi1EEESH_SH_EEES9_SB_Li256ELb1ELb1ELb0ELb0EEENS_19SingleTileSchedulerILb1ELb0ELb1ELi128EEEE13SharedStorageENS1_6TensorINS1_11ArrayEngineIfLm128EEENS1_6LayoutINS2_IJNS2_IJNS3_ILi2EEESS_EEESH_NS3_ILi32EEEEEENS2_IJNS2_IJSH_SS_EEENS3_ILi0EEENS3_ILi4EEEEEEEEEENS_7SoftmaxILi2ELi0EEEEEbRKNSC_6ParamsERT0_RT1_iRKNS_16SeqlenInfoQKNewKILb1ELb1EEENS2_IJiiiiEEERT_ENKUlvE_clEv) ;  /* 0x00012e6000007944 */ /* 0x000fea0003c00000 */
[----:B------:R-:W-:Y:S05]  /*98b0*/  BSYNC B2 ;  /* 0x0000000000027941 */ /* 0x000fea0003800000 */
.L_x_1195:
[----:B------:R2:W5:Y:S01]  /*98c0*/  LDL R76, [R1] ;  /* 0x00000000014c7983 */ /* 0x0005620000100800 */
[----:B------:R-:W-:-:S04]  /*98d0*/  DEPBAR.LE SB0, 0x0 ;  /* 0x000080000000791a */ /* 0x000fc80000000000 */
[----:B------:R2:W5:Y:S01]  /*98e0*/  LDL R231, [R1+0x10] ;  /* 0x0000100001e77983 */ /* 0x0005620000100800 */
[----:B------:R-:W-:Y:S01]  /*98f0*/  WARPSYNC 0xffffffff ;  /* 0xffffffff00007948 */ /* 0x000fe20003800000 */
[----:B------:R-:W-:Y:S01]  /*9900*/  SHF.L.U32 R196, R8, 0x1, RZ ;  /* 0x0000000108c47819 */ /* 0x000fe200000006ff */
[----:B------:R-:W-:Y:S01]  /*9910*/  IMAD.WIDE.U32 R2, R221, c[0x0][0x208], RZ ;  /* 0x00008200dd027a25 */ /* 0x000fe200078e00ff */
[----:B------:R-:W-:Y:S01]  /*9920*/  BAR.SYNC.DEFER_BLOCKING 0x0 ;  /* 0x0000000000007b1d */ /* 0x000fe20000010000 */
[C---:B------:R-:W-:Y:S02]  /*9930*/  LEA R205, R0.reuse, 0x10080, 0x1 ;  /* 0x0001008000cd7811 */ /* 0x040fe400078e08ff */
[----:B-1----:R-:W-:Y:S01]  /*9940*/  SHF.L.U32 R12, R0, 0x1, RZ ;  /* 0x00000001000c7819 */ /* 0x002fe200000006ff */
[----:B------:R-:W-:Y:S01]  /*9950*/  IMAD R0, R4, 0x2, R196 ;  /* 0x0000000204007824 */ /* 0x000fe200078e02c4 */
[----:B------:R-:W-:Y:S01]  /*9960*/  LEA R204, R9, R205, 0x1 ;  /* 0x000000cd09cc7211 */ /* 0x000fe200078e08ff */
[----:B------:R-:W1:Y:S04]  /*9970*/  S2R R11, SR_CTAID.Y ;  /* 0x00000000000b7919 */ /* 0x000e680000002600 */
[----:B------:R-:W3:Y:S04]  /*9980*/  LDSM.16.M88.4 R40, [R0+0xa080] ;  /* 0x00a080000028783b */ /* 0x000ee80000000200 */
[----:B------:R-:W4:Y:S01]  /*9990*/  LDSM.16.M88.4 R56, [R0+0xa880] ;  /* 0x00a880000038783b */ /* 0x000f220000000200 */
[----:B-1----:R-:W-:-:S03]  /*99a0*/  IMAD.WIDE.U32 R20, R11, c[0x0][0x210], RZ ;  /* 0x000084000b147a25 */ /* 0x002fc600078e00ff */
[----:B------:R1:W2:Y:S04]  /*99b0*/  LDSM.16.M88.4 R64, [R0+0xb080] ;  /* 0x00b080000040783b */ /* 0x0002a80000000200 */
[----:B------:R-:W2:Y:S04]  /*99c0*/  LDSM.16.M88.4 R12, [R12+0x10080] ;  /* 0x010080000c0c783b */ /* 0x000ea80000000200 */
[----:B------:R2:W2:Y:S04]  /*99d0*/  LDSM.16.M88.4 R28, [R196+0xa080] ;  /* 0x00a08000c41c783b */ /* 0x0004a80000000200 */
[----:B------:R2:W2:Y:S04]  /*99e0*/  LDSM.16.M88.4 R36, [R196+0xa880] ;  /* 0x00a88000c424783b */ /* 0x0004a80000000200 */
[----:B------:R2:W2:Y:S04]  /*99f0*/  LDSM.16.M88.4 R44, [R196+0xb080] ;  /* 0x00b08000c42c783b */ /* 0x0004a80000000200 */
[----:B------:R2:W2:Y:S01]  /*9a00*/  LDSM.16.M88.4 R16, [R204] ;  /* 0x00000000cc10783b */ /* 0x0004a20000000200 */
[----:B-1----:R-:W-:-:S04]  /*9a10*/  IMAD R0, R138, c[0x0][0x208], RZ ;  /* 0x000082008a007a24 */ /* 0x002fc800078e02ff */
[----:B------:R-:W-:-:S04]  /*9a20*/  IMAD R0, R221, c[0x0][0x20c], R0 ;  /* 0x00008300dd007a24 */ /* 0x000fc800078e0200 */
[----:B------:R-:W-:Y:S02]  /*9a30*/  IMAD.IADD R3, R3, 0x1, R0 ;  /* 0x0000000103037824 */ /* 0x000fe400078e0200 */
[----:B------:R-:W-:Y:S02]  /*9a40*/  IMAD R0, R140, c[0x0][0x218], RZ ;  /* 0x000086008c007a24 */ /* 0x000fe400078e02ff */
[----:B------:R-:W-:-:S04]  /*9a50*/  IMAD.WIDE.U32 R2, R220, c[0x0][0x218], R2 ;  /* 0x00008600dc027a25 */ /* 0x000fc800078e0002 */
[----:B------:R-:W-:Y:S01]  /*9a60*/  IMAD R8, R220, c[0x0][0x21c], R0 ;  /* 0x00008700dc087a24 */ /* 0x000fe200078e0200 */
[----:B------:R-:W-:Y:S02]  /*9a70*/  IADD3 R2, P1, R20, R2, RZ ;  /* 0x0000000214027210 */ /* 0x000fe40007f3e0ff */
[----:B------:R-:W-:Y:S02]  /*9a80*/  IADD3 R0, R196, 0xa080, RZ ;  /* 0x0000a080c4007810 */ /* 0x000fe40007ffe0ff */
[----:B------:R-:W-:Y:S02]  /*9a90*/  LEA R11, P0, R2, c[0x0][0x1f8], 0x1 ;  /* 0x00007e00020b7a11 */ /* 0x000fe400078008ff */
[----:B------:R-:W-:Y:S02]  /*9aa0*/  IADD3.X R3, R245, R3, R8, P1, !PT ;  /* 0x00000003f5037210 */ /* 0x000fe40000ffe408 */
[----:B------:R-:W-:Y:S01]  /*9ab0*/  LEA R203, R4, R0, 0x1 ;  /* 0x0000000004cb7211 */ /* 0x000fe200078e08ff */
[----:B------:R-:W-:Y:S01]  /*9ac0*/  IMAD.IADD R0, R139, 0x1, -R236 ;  /* 0x000000018b007824 */ /* 0x000fe200078e0aec */
[----:B------:R-:W-:Y:S01]  /*9ad0*/  LEA.HI.X R4, R2, c[0x0][0x1fc], R3, 0x1, P0 ;  /* 0x00007f0002047a11 */ /* 0x000fe200000f0c03 */
[----:B------:R-:W-:Y:S05]  /*9ae0*/  BRA.DIV ~URZ, `(.L_x_1196) ;  /* 0x000110d27f007947 */ /* 0x000fea000b800000 */
[----:B---34-:R1:W3:Y:S02]  /*9af0*/  SHFL.IDX PT, R3, R4, RZ, 0x181f ;  /* 0x00181fff04037589 */ /* 0x0182e400000e0000 */
.L_x_1319:
[----:B------:R-:W4:Y:S01]  /*9b00*/  SHFL.IDX PT, R2, R11, RZ, 0x181f ;  /* 0x00181fff0b027589 */ /* 0x000f2200000e0000 */
[----:B------:R-:W-:Y:S01]  /*9b10*/  ISETP.GE.AND P1, PT, R219, c[0x0][0x1d4], PT ;  /* 0x00007500db007a0c */ /* 0x000fe20003f26270 */
[----:B------:R-:W-:Y:S01]  /*9b20*/  IMAD.SHL.U32 R209, R209, 0x2, RZ ;  /* 0x00000002d1d17824 */ /* 0x000fe200078e00ff */
[----:B------:R-:W-:Y:S01]  /*9b30*/  IADD3 R8, R219, 0x40, RZ ;  /* 0x00000040db087810 */ /* 0x000fe20007ffe0ff */
[----:B------:R-:W-:Y:S01]  /*9b40*/  BSSY B0, `(.L_x_1197) ;  /* 0x0000030000007945 */ /* 0x000fe20003800000 */
[----:B------:R-:W-:-:S02]  /*9b50*/  ISETP.LT.OR P0, PT, R0, 0x1, P1 ;  /* 0x000000010000780c */ /* 0x000fc40000f01670 */
[----:B------:R-:W-:Y:S02]  /*9b60*/  ISETP.GE.AND P4, PT, R8, c[0x0][0x1d4], PT ;  /* 0x0000750008007a0c */ /* 0x000fe40003f86270 */
[C---:B------:R-:W-:Y:S02]  /*9b70*/  IADD3 R8, R219.reuse, 0x80, RZ ;  /* 0x00000080db087810 */ /* 0x040fe40007ffe0ff */
[----:B------:R-:W-:Y:S02]  /*9b80*/  ISETP.GT.AND P5, PT, R126, 0x7f, PT ;  /* 0x0000007f7e00780c */ /* 0x000fe40003fa4270 */
[----:B------:R-:W-:Y:S02]  /*9b90*/  ISETP.GE.AND P3, PT, R8, c[0x0][0x1d4], PT ;  /* 0x0000750008007a0c */ /* 0x000fe40003f66270 */
[----:B------:R-:W-:Y:S02]  /*9ba0*/  IADD3 R8, R219, 0xc0, RZ ;  /* 0x000000c0db087810 */ /* 0x000fe40007ffe0ff */
[----:B------:R-:W-:-:S02]  /*9bb0*/  LOP3.LUT R208, R208, 0xfffff7ff, RZ, 0xc0, !PT ;  /* 0xfffff7ffd0d07812 */ /* 0x000fc400078ec0ff */
[----:B------:R-:W-:Y:S01]  /*9bc0*/  ISETP.GE.AND P2, PT, R8, c[0x0][0x1d4], PT ;  /* 0x0000750008007a0c */ /* 0x000fe20003f46270 */
[----:B---34-:R-:W-:-:S04]  /*9bd0*/  IMAD.WIDE R20, R219, 0x2, R2 ;  /* 0x00000002db147825 */ /* 0x018fc800078e0202 */
[----:B------:R-:W-:Y:S01]  /*9be0*/  @P5 LOP3.LUT R208, R208, 0x800, RZ, 0xfc, !PT ;  /* 0x00000800d0d05812 */ /* 0x000fe200078efcff */
[----:B------:R-:W-:Y:S01]  /*9bf0*/  @!PT LDS RZ, [RZ] ;  /* 0x00000000fffff984 */ /* 0x000fe20000000800 */
[----:B------:R-:W-:Y:S01]  /*9c00*/  @!PT LDS RZ, [RZ] ;  /* 0x00000000fffff984 */ /* 0x000fe20000000800 */
[----:B------:R3:W-:Y:S01]  /*9c10*/  LDGSTS.E.BYPASS.LTC128B.128 [R209+0x4080], [R20.64], !P0 ;  /* 0x0408000014d17fae */ /* 0x0007e2000c101d4e */
[----:B------:R-:W-:Y:S01]  /*9c20*/  ISETP.LT.OR P0, PT, R0, 0x1, P4 ;  /* 0x000000010000780c */ /* 0x000fe20002701670 */
[----:B---3--:R-:W-:-:S12]  /*9c30*/  IMAD.WIDE R20, R248, 0x2, R2 ;  /* 0x00000002f8147825 */ /* 0x008fd800078e0202 */
[----:B------:R3:W-:Y:S01]  /*9c40*/  LDGSTS.E.BYPASS.LTC128B.128 [R209+0x5880], [R20.64], !P0 ;  /* 0x0588000014d17fae */ /* 0x0007e2000c101d4e */
[----:B------:R-:W-:Y:S01]  /*9c50*/  ISETP.LT.OR P0, PT, R0, 0x1, P3 ;  /* 0x000000010000780c */ /* 0x000fe20001f01670 */
[----:B---3--:R-:W-:-:S04]  /*9c60*/  IMAD.WIDE R20, R247, 0x2, R2 ;  /* 0x00000002f7147825 */ /* 0x008fc800078e0202 */
[----:B------:R-:W-:-:S08]  /*9c70*/  IMAD.WIDE R2, R246, 0x2, R2 ;  /* 0x00000002f6027825 */ /* 0x000fd000078e0202 */
[----:B------:R3:W-:Y:S01]  /*9c80*/  LDGSTS.E.BYPASS.LTC128B.128 [R209+0x7080], [R20.64], !P0 ;  /* 0x0708000014d17fae */ /* 0x0007e2000c101d4e */
[----:B------:R-:W-:-:S13]  /*9c90*/  ISETP.LT.OR P0, PT, R0, 0x1, P2 ;  /* 0x000000010000780c */ /* 0x000fda0001701670 */
[----:B------:R4:W-:Y:S02]  /*9ca0*/  LDGSTS.E.BYPASS.LTC128B.128 [R209+0x8880], [R2.64], !P0 ;  /* 0x0888000002d17fae */ /* 0x0009e4000c101d4e */
[----:B----4-:R-:W-:Y:S01]  /*9cb0*/  SHF.R.S32.HI R2, RZ, 0x1f, R219 ;  /* 0x0000001fff027819 */ /* 0x010fe200000114db */
[----:B------:R-:W-:Y:S05]  /*9cc0*/  @P5 BRA `(.L_x_1198) ;  /* 0x0000017000005947 */ /* 0x000fea0003800000 */
[----:B---3--:R-:W-:Y:S05]  /*9cd0*/  BRA.DIV ~URZ, `(.L_x_1199) ;  /* 0x00010f627f007947 */ /* 0x008fea000b800000 */
[----:B-1----:R-:W1:Y:S04]  /*9ce0*/  SHFL.IDX PT, R4, R4, 0x1, 0x181f ;  /* 0x00381f0004047f89 */ /* 0x002e6800000e0000 */
[----:B------:R3:W4:Y:S02]  /*9cf0*/  SHFL.IDX PT, R2, R11, 0x1, 0x181f ;  /* 0x00381f000b027f89 */ /* 0x00072400000e0000 */
.L_x_1320:
[C---:B----4-:R-:W-:Y:S02]  /*9d00*/  LEA R24, P0, R248.reuse, R2, 0x1 ;  /* 0x00000002f8187211 */ /* 0x050fe400078008ff */
[----:B------:R-:W-:Y:S02]  /*9d10*/  SHF.R.S32.HI R3, RZ, 0x1f, R219 ;  /* 0x0000001fff037819 */ /* 0x000fe400000114db */
[----:B-1----:R-:W-:-:S02]  /*9d20*/  LEA.HI.X R25, R248, R4, R251, 0x1, P0 ;  /* 0x00000004f8197211 */ /* 0x002fc400000f0cfb */
[----:B------:R-:W-:-:S04]  /*9d30*/  LEA R22, P0, R247, R2, 0x1 ;  /* 0x00000002f7167211 */ /* 0x000fc800078008ff */
[----:B------:R-:W-:Y:S02]  /*9d40*/  LEA.HI.X R23, R247, R4, R250, 0x1, P0 ;  /* 0x00000004f7177211 */ /* 0x000fe400000f0cfa */
[----:B------:R-:W-:-:S04]  /*9d50*/  LEA R20, P0, R219, R2, 0x1 ;  /* 0x00000002db147211 */ /* 0x000fc800078008ff */
[----:B------:R-:W-:Y:S02]  /*9d60*/  LEA.HI.X R21, R219, R4, R3, 0x1, P0 ;  /* 0x00000004db157211 */ /* 0x000fe400000f0c03 */
[----:B------:R-:W-:-:S13]  /*9d70*/  ISETP.LT.OR P0, PT, R0, 0x21, P1 ;  /* 0x000000210000780c */ /* 0x000fda0000f01670 */
[----:B------:R-:W-:Y:S01]  /*9d80*/  @!PT LDS RZ, [RZ] ;  /* 0x00000000fffff984 */ /* 0x000fe20000000800 */
[----:B------:R-:W-:Y:S01]  /*9d90*/  @!PT LDS RZ, [RZ] ;  /* 0x00000000fffff984 */ /* 0x000fe20000000800 */
[----:B------:R-:W-:Y:S01]  /*9da0*/  @!PT LDS RZ, [RZ] ;  /* 0x00000000fffff984 */ /* 0x000fe20000000800 */
[----:B------:R1:W-:Y:S01]  /*9db0*/  LDGSTS.E.BYPASS.LTC128B.128 [R209+0x5080], [R20.64], !P0 ;  /* 0x0508000014d17fae */ /* 0x0003e2000c101d4e */
[----:B------:R-:W-:-:S04]  /*9dc0*/  LEA R2, P0, R246, R2, 0x1 ;  /* 0x00000002f6027211 */ /* 0x000fc800078008ff */
[----:B------:R-:W-:Y:S02]  /*9dd0*/  LEA.HI.X R3, R246, R4, R249, 0x1, P0 ;  /* 0x00000004f6037211 */ /* 0x000fe400000f0cf9 */
[----:B------:R-:W-:-:S13]  /*9de0*/  ISETP.LT.OR P0, PT, R0, 0x21, P4 ;  /* 0x000000210000780c */ /* 0x000fda0002701670 */
[----:B------:R1:W-:Y:S01]  /*9df0*/  LDGSTS.E.BYPASS.LTC128B.128 [R209+0x6880], [R24.64], !P0 ;  /* 0x0688000018d17fae */ /* 0x0003e2000c101d4e */
[----:B------:R-:W-:-:S13]  /*9e00*/  ISETP.LT.OR P0, PT, R0, 0x21, P3 ;  /* 0x000000210000780c */ /* 0x000fda0001f01670 */
[----:B------:R1:W-:Y:S01]  /*9e10*/  LDGSTS.E.BYPASS.LTC128B.128 [R209+0x8080], [R22.64], !P0 ;  /* 0x0808000016d17fae */ /* 0x0003e2000c101d4e */
[----:B------:R-:W-:-:S13]  /*9e20*/  ISETP.LT.OR P0, PT, R0, 0x21, P2 ;  /* 0x000000210000780c */ /* 0x000fda0001701670 */
[----:B------:R1:W-:Y:S02]  /*9e30*/  LDGSTS.E.BYPASS.LTC128B.128 [R209+0x9880], [R2.64], !P0 ;  /* 0x0988000002d17fae */ /* 0x0003e4000c101d4e */
.L_x_1198:
[----:B---3--:R-:W-:Y:S05]  /*9e40*/  BSYNC B0 ;  /* 0x0000000000007941 */ /* 0x008fea0003800000 */
.L_x_1197:
[----:B------:R-:W0:Y:S01]  /*9e50*/  LDGDEPBAR ;  /* 0x00000000000079af */ /* 0x000e220000000000 */
[----:B------:R-:W-:Y:S01]  /*9e60*/  WARPSYNC 0xffffffff ;  /* 0xffffffff00007948 */ /* 0x000fe20003800000 */
[C---:B--2---:R-:W-:Y:S01]  /*9e70*/  HMMA.16816.F32.BF16 R32, R12.reuse, R28, RZ ;  /* 0x0000001c0c20723c */ /* 0x044fe200000418ff */
[C---:B------:R-:W-:Y:S01]  /*9e80*/  IMAD R207, R6.reuse, 0x2, R205 ;  /* 0x0000000206cf7824 */ /* 0x040fe200078e02cd */
[----:B------:R-:W-:Y:S01]  /*9e90*/  LEA R206, R6, R204, 0x1 ;  /* 0x000000cc06ce7211 */ /* 0x000fe200078e08ff */
[C---:B------:R-:W-:Y:S01]  /*9ea0*/  IMAD R202, R7.reuse, 0x2, R196 ;  /* 0x0000000207ca7824 */ /* 0x040fe200078e02c4 */
[----:B------:R-:W-:Y:S01]  /*9eb0*/  LEA R201, R7, R203, 0x1 ;  /* 0x000000cb07c97211 */ /* 0x000fe200078e08ff */
[----:B------:R-:W-:Y:S01]  /*9ec0*/  BSSY B1, `(.L_x_1200) ;  /* 0x00000f8000017945 */ /* 0x000fe20003800000 */
[----:B------:R-:W-:Y:S02]  /*9ed0*/  ISETP.GT.AND P0, PT, R142, R233, PT ;  /* 0x000000e98e00720c */ /* 0x000fe40003f04270 */
[C---:B------:R-:W-:Y:S01]  /*9ee0*/  HMMA.16816.F32.BF16 R28, R12.reuse, R30, RZ ;  /* 0x0000001e0c1c723c */ /* 0x040fe200000418ff */
[----:B-----5:R-:W-:Y:S04]  /*9ef0*/  LDSM.16.M88.4 R52, [R202+0xa080] ;  /* 0x00a08000ca34783b */ /* 0x020fe80000000200 */
[----:B------:R-:W-:Y:S03]  /*9f00*/  LDSM.16.M88.4 R60, [R202+0xa880] ;  /* 0x00a88000ca3c783b */ /* 0x000fe60000000200 */
[C---:B-1----:R-:W-:Y:S01]  /*9f10*/  HMMA.16816.F32.BF16 R24, R12.reuse, R36, RZ ;  /* 0x000000240c18723c */ /* 0x042fe200000418ff */
[----:B------:R-:W-:Y:S04]  /*9f20*/  LDSM.16.M88.4 R68, [R202+0xb080] ;  /* 0x00b08000ca44783b */ /* 0x000fe80000000200 */
[----:B------:R-:W-:Y:S03]  /*9f30*/  LDSM.16.M88.4 R72, [R201+0x1000] ;  /* 0x00100000c948783b */ /* 0x000fe60000000200 */
[C---:B------:R-:W-:Y:S08]  /*9f40*/  HMMA.16816.F32.BF16 R20, R12.reuse, R38, RZ ;  /* 0x000000260c14723c */ /* 0x040ff000000418ff */
[C---:B------:R-:W-:Y:S08]  /*9f50*/  HMMA.16816.F32.BF16 R36, R12.reuse, R44, RZ ;  /* 0x0000002c0c24723c */ /* 0x040ff000000418ff */
[----:B------:R-:W-:Y:S01]  /*9f60*/  HMMA.16816.F32.BF16 R44, R12, R46, RZ ;  /* 0x0000002e0c2c723c */ /* 0x000fe200000418ff */
[----:B------:R-:W1:Y:S07]  /*9f70*/  LDSM.16.M88.4 R12, [R207] ;  /* 0x00000000cf0c783b */ /* 0x000e6e0000000200 */
[C---:B------:R-:W-:Y:S08]  /*9f80*/  HMMA.16816.F32.BF16 R48, R16.reuse, R40, R32 ;  /* 0x000000281030723c */ /* 0x040ff00000041820 */
[C---:B------:R-:W-:Y:S08]  /*9f90*/  HMMA.16816.F32.BF16 R40, R16.reuse, R42, R28 ;  /* 0x0000002a1028723c */ /* 0x040ff0000004181c */
[C---:B------:R-:W-:Y:S08]  /*9fa0*/  HMMA.16816.F32.BF16 R32, R16.reuse, R56, R24 ;  /* 0x000000381020723c */ /* 0x040ff00000041818 */
[C---:B------:R-:W-:Y:S01]  /*9fb0*/  HMMA.16816.F32.BF16 R28, R16.reuse, R58, R20 ;  /* 0x0000003a101c723c */ /* 0x040fe20000041814 */
[----:B------:R-:W-:Y:S07]  /*9fc0*/  LDSM.16.M88.4 R56, [R201] ;  /* 0x00000000c938783b */ /* 0x000fee0000000200 */
[C---:B------:R-:W-:Y:S08]  /*9fd0*/  HMMA.16816.F32.BF16 R24, R16.reuse, R64, R36 ;  /* 0x000000401018723c */ /* 0x040ff00000041824 */
[----:B------:R-:W-:Y:S01]  /*9fe0*/  HMMA.16816.F32.BF16 R20, R16, R66, R44 ;  /* 0x000000421014723c */ /* 0x000fe2000004182c */
[----:B------:R-:W2:Y:S04]  /*9ff0*/  LDSM.16.M88.4 R16, [R206] ;  /* 0x00000000ce10783b */ /* 0x000ea80000000200 */
[----:B------:R-:W3:Y:S03]  /*a000*/  LDSM.16.M88.4 R64, [R201+0x800] ;  /* 0x00080000c940783b */ /* 0x000ee60000000200 */
[C---:B-1----:R-:W-:Y:S01]  /*a010*/  HMMA.16816.F32.BF16 R44, R12.reuse, R52, R48 ;  /* 0x000000340c2c723c */ /* 0x042fe20000041830 */
[----:B------:R-:W-:Y:S07]  /*a020*/  LDSM.16.M88.4 R48, [R196+0xb880] ;  /* 0x00b88000c430783b */ /* 0x000fee0000000200 */
        /* <DEDUP_REMOVED lines=9> */
[C---:B--2---:R-:W-:Y:S01]  /*a0c0*/  HMMA.16816.F32.BF16 R40, R16.reuse, R56, R44 ;  /* 0x000000381028723c */ /* 0x044fe2000004182c */
[----:B------:R-:W-:Y:S07]  /*a0d0*/  LDSM.16.M88.4 R44, [R202+0xb880] ;  /* 0x00b88000ca2c783b */ /* 0x000fee0000000200 */
[C---:B------:R-:W-:Y:S01]  /*a0e0*/  HMMA.16816.F32.BF16 R36, R16.reuse, R58, R36 ;  /* 0x0000003a1024723c */ /* 0x040fe20000041824 */
[----:B------:R-:W-:Y:S07]  /*a0f0*/  LDSM.16.M88.4 R56, [R202+0xc080] ;  /* 0x00c08000ca38783b */ /* 0x000fee0000000200 */
[C---:B---3--:R-:W-:Y:S08]  /*a100*/  HMMA.16816.F32.BF16 R32, R16.reuse, R64, R32 ;  /* 0x000000401020723c */ /* 0x048ff00000041820 */
[C---:B------:R-:W-:Y:S01]  /*a110*/  HMMA.16816.F32.BF16 R28, R16.reuse, R66, R28 ;  /* 0x00000042101c723c */ /* 0x040fe2000004181c */
[----:B------:R-:W-:Y:S07]  /*a120*/  LDSM.16.M88.4 R64, [R203+0x2000] ;  /* 0x00200000cb40783b */ /* 0x000fee0000000200 */
        /* <DEDUP_REMOVED lines=22> */
[----:B------:R-:W2:Y:S07]  /*a290*/  LDSM.16.M88.4 R16, [R206+0x4000] ;  /* 0x00400000ce10783b */ /* 0x000eae0000000200 */
        /* <DEDUP_REMOVED lines=9> */
[----:B------:R-:W-:Y:S03]  /*a330*/  LDSM.16.M88.4 R68, [R203+0x4000] ;  /* 0x00400000cb44783b */ /* 0x000fe60000000200 */
[C---:B--2---:R-:W-:Y:S08]  /*a340*/  HMMA.16816.F32.BF16 R40, R16.reuse, R48, R40 ;  /* 0x000000301028723c */ /* 0x044ff00000041828 */
[C---:B------:R-:W-:Y:S01]  /*a350*/  HMMA.16816.F32.BF16 R36, R16.reuse, R50, R36 ;  /* 0x000000321024723c */ /* 0x040fe20000041824 */
[----:B------:R-:W-:Y:S07]  /*a360*/  LDSM.16.M88.4 R48, [R203+0x3000] ;  /* 0x00300000cb30783b */ /* 0x000fee0000000200 */
[C---:B------:R-:W-:Y:S08]  /*a370*/  HMMA.16816.F32.BF16 R32, R16.reuse, R60, R32 ;  /* 0x0000003c1020723c */ /* 0x040ff00000041820 */
[C---:B------:R-:W-:Y:S01]  /*a380*/  HMMA.16816.F32.BF16 R28, R16.reuse, R62, R28 ;  /* 0x0000003e101c723c */ /* 0x040fe2000004181c */
[----:B------:R-:W-:Y:S07]  /*a390*/  LDSM.16.M88.4 R60, [R203+0x3800] ;  /* 0x00380000cb3c783b */ /* 0x000fee0000000200 */
[C---:B------:R-:W-:Y:S08]  /*a3a0*/  HMMA.16816.F32.BF16 R24, R16.reuse, R64, R24 ;  /* 0x000000401018723c */ /* 0x040ff00000041818 */
[----:B------:R-:W-:Y:S01]  /*a3b0*/  HMMA.16816.F32.BF16 R20, R16, R66, R20 ;  /* 0x000000421014723c */ /* 0x000fe20000041814 */
[----:B------:R-:W2:Y:S04]  /*a3c0*/  LDSM.16.M88.4 R16, [R204+0x8000] ;  /* 0x00800000cc10783b */ /* 0x000ea80000000200 */
        /* <DEDUP_REMOVED lines=10> */
[----:B------:R-:W3:Y:S03]  /*a470*/  LDSM.16.M88.4 R56, [R202+0xd880] ;  /* 0x00d88000ca38783b */ /* 0x000ee60000000200 */
        /* <DEDUP_REMOVED lines=9> */
[----:B------:R-:W4:Y:S03]  /*a510*/  LDSM.16.M88.4 R68, [R201+0x4000] ;  /* 0x00400000c944783b */ /* 0x000f260000000200 */
[C---:B-1----:R-:W-:Y:S08]  /*a520*/  HMMA.16816.F32.BF16 R40, R12.reuse, R44, R40 ;  /* 0x0000002c0c28723c */ /* 0x042ff00000041828 */
[C---:B------:R-:W-:Y:S01]  /*a530*/  HMMA.16816.F32.BF16 R36, R12.reuse, R46, R36 ;  /* 0x0000002e0c24723c */ /* 0x040fe20000041824 */
[----:B------:R-:W-:Y:S07]  /*a540*/  LDSM.16.M88.4 R44, [R203+0x4800] ;  /* 0x00480000cb2c783b */ /* 0x000fee0000000200 */
[C---:B---3--:R-:W-:Y:S08]  /*a550*/  HMMA.16816.F32.BF16 R32, R12.reuse, R56, R32 ;  /* 0x000000380c20723c */ /* 0x048ff00000041820 */
        /* <DEDUP_REMOVED lines=12> */
[C---:B----4-:R-:W-:Y:S08]  /*a620*/  HMMA.16816.F32.BF16 R24, R16.reuse, R68, R24 ;  /* 0x000000441018723c */ /* 0x050ff00000041818 */
[----:B------:R-:W-:Y:S01]  /*a630*/  HMMA.16816.F32.BF16 R16, R16, R70, R20 ;  /* 0x000000461010723c */ /* 0x000fe20000041814 */
[----:B------:R-:W2:Y:S04]  /*a640*/  LDSM.16.M88.4 R20, [R204+0xc000] ;  /* 0x00c00000cc14783b */ /* 0x000ea80000000200 */
[----:B------:R-:W4:Y:S03]  /*a650*/  LDSM.16.M88.4 R68, [R203+0x5800] ;  /* 0x00580000cb44783b */ /* 0x000f260000000200 */
[C---:B-1----:R-:W-:Y:S08]  /*a660*/  HMMA.16816.F32.BF16 R40, R12.reuse, R48, R40 ;  /* 0x000000300c28723c */ /* 0x042ff00000041828 */
[C---:B------:R-:W-:Y:S01]  /*a670*/  HMMA.16816.F32.BF16 R36, R12.reuse, R50, R36 ;  /* 0x000000320c24723c */ /* 0x040fe20000041824 */
[----:B------:R-:W-:Y:S07]  /*a680*/  LDSM.16.M88.4 R48, [R201+0x5000] ;  /* 0x00500000c930783b */ /* 0x000fee0000000200 */
[C---:B------:R-:W-:Y:S08]  /*a690*/  HMMA.16816.F32.BF16 R32, R12.reuse, R56, R32 ;  /* 0x000000380c20723c */ /* 0x040ff00000041820 */
        /* <DEDUP_REMOVED lines=14> */
[----:B------:R-:W2:Y:S01]  /*a780*/  LDSM.16.M88.4 R12, [R206+0xc000] ;  /* 0x00c00000ce0c783b */ /* 0x000ea20000000200 */
[----:B------:R-:W-:-:S06]  /*a790*/  DEPBAR.LE SB0, 0x0 ;  /* 0x000080000000791a */ /* 0x000fcc0000000000 */
[C---:B-1----:R-:W-:Y:S08]  /*a7a0*/  HMMA.16816.F32.BF16 R40, R16.reuse, R56, R40 ;  /* 0x000000381028723c */ /* 0x042ff00000041828 */
[C---:B------:R-:W-:Y:S08]  /*a7b0*/  HMMA.16816.F32.BF16 R36, R16.reuse, R58, R36 ;  /* 0x0000003a1024723c */ /* 0x040ff00000041824 */
[C---:B------:R-:W-:Y:S08]  /*a7c0*/  HMMA.16816.F32.BF16 R32, R16.reuse, R60, R32 ;  /* 0x0000003c1020723c */ /* 0x040ff00000041820 */
[C---:B------:R-:W-:Y:S08]  /*a7d0*/  HMMA.16816.F32.BF16 R28, R16.reuse, R62, R28 ;  /* 0x0000003e101c723c */ /* 0x040ff0000004181c */
[C---:B---3--:R-:W-:Y:S08]  /*a7e0*/  HMMA.16816.F32.BF16 R24, R16.reuse, R64, R24 ;  /* 0x000000401018723c */ /* 0x048ff00000041818 */
        /* <DEDUP_REMOVED lines=8> */
[----:B------:R-:W-:Y:S01]  /*a870*/  @!UPT UIADD3 URZ, URZ, URZ, URZ ;  /* 0x0000003f3f3ff290 */ /* 0x000fe2000fffe03f */
[----:B------:R-:W-:Y:S11]  /*a880*/  @!P0 BRA `(.L_x_1201) ;  /* 0x000005b000008947 */ /* 0x000ff60003800000 */
[----:B------:R-:W-:Y:S01]  /*a890*/  IMAD.MOV.U32 R0, RZ, RZ, 0x1 ;  /* 0x00000001ff007424 */ /* 0x000fe200078e00ff */
[C---:B------:R-:W-:Y:S01]  /*a8a0*/  IADD3 R2, R234.reuse, R141, R242 ;  /* 0x0000008dea027210 */ /* 0x040fe20007ffe0f2 */
[----:B------:R-:W-:Y:S01]  /*a8b0*/  IMAD.MOV.U32 R220, RZ, RZ, RZ ;  /* 0x000000ffffdc7224 */ /* 0x000fe200078e00ff */
[----:B------:R-:W-:-:S02]  /*a8c0*/  ISETP.GT.AND P1, PT, R234, 0x2f, PT ;  /* 0x0000002fea00780c */ /* 0x000fc40003f24270 */
[----:B------:R-:W-:Y:S02]  /*a8d0*/  ISETP.NE.AND P0, PT, R0, c[0x0][0x2b8], PT ;  /* 0x0000ae0000007a0c */ /* 0x000fe40003f05270 */
[----:B------:R-:W-:-:S05]  /*a8e0*/  IADD3 R2, R2, -0x30, RZ ;  /* 0xffffffd002027810 */ /* 0x000fca0007ffe0ff */
[----:B------:R-:W-:-:S06]  /*a8f0*/  IMAD.MOV.U32 R0, RZ, RZ, R2 ;  /* 0x000000ffff007224 */ /* 0x000fcc00078e0002 */
        /* <DEDUP_REMOVED lines=8> */
[----:B------:R-:W-:Y:S02]  /*a980*/  IADD3 R11, -R236, 0x30, RZ ;  /* 0x00000030ec0b7810 */ /* 0x000fe40007ffe1ff */
[----:B------:R-:W1:Y:S01]  /*a990*/  S2R R8, SR_CTAID.Y ;  /* 0x0000000000087919 */ /* 0x000e620000002600 */
[----:B------:R-:W-:-:S04]  /*a9a0*/  IMAD R221, R0, c[0x0][0x2b8], R2 ;  /* 0x0000ae0000dd7a24 */ /* 0x000fc800078e0202 */
[----:B------:R-:W-:Y:S01]  /*a9b0*/  IMAD.WIDE.U32 R2, R221, c[0x0][0x1e0], RZ ;  /* 0x00007800dd027a25 */ /* 0x000fe200078e00ff */
[----:B------:R-:W-:-:S05]  /*a9c0*/  SHF.R.S32.HI R0, RZ, 0x1f, R221 ;  /* 0x0000001fff007819 */ /* 0x000fca00000114dd */
[----:B------:R-:W-:-:S04]  /*a9d0*/  IMAD R0, R0, c[0x0][0x1e0], RZ ;  /* 0x0000780000007a24 */ /* 0x000fc800078e02ff */
[----:B------:R-:W-:-:S04]  /*a9e0*/  IMAD R0, R221, c[0x0][0x1e4], R0 ;  /* 0x00007900dd007a24 */ /* 0x000fc800078e0200 */
[----:B------:R-:W-:Y:S02]  /*a9f0*/  IMAD.IADD R3, R3, 0x1, R0 ;  /* 0x0000000103037824 */ /* 0x000fe400078e0200 */
[----:B-1----:R-:W-:Y:S01]  /*aa00*/  IMAD.WIDE.U32 R78, R8, c[0x0][0x1e8], RZ ;  /* 0x00007a00084e7a25 */ /* 0x002fe200078e00ff */
[----:B--2---:R-:W-:-:S03]  /*aa10*/  SHF.R.S32.HI R0, RZ, 0x1f, R220 ;  /* 0x0000001fff007819 */ /* 0x004fc600000114dc */
[----:B------:R-:W-:-:S04]  /*aa20*/  IMAD.WIDE.U32 R2, R220, c[0x0][0x1f0], R2 ;  /* 0x00007c00dc027a25 */ /* 0x000fc800078e0002 */
[----:B------:R-:W-:-:S04]  /*aa30*/  IMAD R0, R0, c[0x0][0x1f0], RZ ;  /* 0x00007c0000007a24 */ /* 0x000fc800078e02ff */
[----:B------:R-:W-:Y:S01]  /*aa40*/  IMAD R4, R220, c[0x0][0x1f4], R0 ;  /* 0x00007d00dc047a24 */ /* 0x000fe200078e0200 */
[----:B------:R-:W-:-:S04]  /*aa50*/  IADD3 R0, P0, R78, R2, RZ ;  /* 0x000000024e007210 */ /* 0x000fc80007f1e0ff */
[----:B------:R-:W-:Y:S02]  /*aa60*/  IADD3.X R2, R244, R3, R4, P0, !PT ;  /* 0x00000003f4027210 */ /* 0x000fe400007fe404 */
[----:B------:R-:W-:-:S04]  /*aa70*/  LEA R8, P0, R0, c[0x0][0x1c8], 0x1 ;  /* 0x0000720000087a11 */ /* 0x000fc800078008ff */
[----:B------:R-:W-:Y:S02]  /*aa80*/  LEA.HI.X R7, R0, c[0x0][0x1cc], R2, 0x1, P0 ;  /* 0x0000730000077a11 */ /* 0x000fe400000f0c02 */
[----:B------:R-:W-:Y:S01]  /*aa90*/  ISETP.GE.AND P0, PT, R11, 0x1, PT ;  /* 0x000000010b00780c */ /* 0x000fe20003f06270 */
[----:B------:R-:W-:Y:S10]  /*aaa0*/  BRA.DIV ~URZ, `(.L_x_1202) ;  /* 0x000102827f007947 */ /* 0x000ff4000b800000 */
[----:B------:R1:W2:Y:S02]  /*aab0*/  SHFL.IDX PT, R4, R7, RZ, 0x181f ;  /* 0x00181fff07047589 */ /* 0x0002a400000e0000 */
.L_x_1321:
[----:B------:R-:W-:Y:S05]  /*aac0*/  BRA.DIV ~URZ, `(.L_x_1203) ;  /* 0x000102e27f007947 */ /* 0x000fea000b800000 */
[----:B------:R3:W4:Y:S02]  /*aad0*/  SHFL.IDX PT, R0, R8, RZ, 0x181f ;  /* 0x00181fff08007589 */ /* 0x00072400000e0000 */
.L_x_1322:
[----:B------:R-:W-:Y:S01]  /*aae0*/  BSSY B0, `(.L_x_1204) ;  /* 0x0000019000007945 */ /* 0x000fe20003800000 */
[----:B------:R-:W-:Y:S05]  /*aaf0*/  @!P0 BRA `(.L_x_1205) ;  /* 0x0000017000008947 */ /* 0x000fea0003800000 */
[----:B------:R-:W-:Y:S02]  /*ab00*/  SHF.R.S32.HI R2, RZ, 0x1f, R219 ;  /* 0x0000001fff027819 */ /* 0x000fe400000114db */
[C---:B----4-:R-:W-:Y:S02]  /*ab10*/  LEA R16, P0, R219.reuse, R0, 0x1 ;  /* 0x00000000db107211 */ /* 0x050fe400078008ff */
[C---:B------:R-:W-:Y:S02]  /*ab20*/  IADD3 R20, R219.reuse, 0x40, RZ ;  /* 0x00000040db147810 */ /* 0x040fe40007ffe0ff */
[----:B--2---:R-:W-:-:S02]  /*ab30*/  LEA.HI.X R17, R219, R4, R2, 0x1, P0 ;  /* 0x00000004db117211 */ /* 0x004fc400000f0c02 */
[C---:B------:R-:W-:Y:S02]  /*ab40*/  LEA R14, P0, R248.reuse, R0, 0x1 ;  /* 0x00000000f80e7211 */ /* 0x040fe400078008ff */
[C---:B------:R-:W-:Y:S02]  /*ab50*/  IADD3 R19, R219.reuse, 0x80, RZ ;  /* 0x00000080db137810 */ /* 0x040fe40007ffe0ff */
[C---:B------:R-:W-:Y:S02]  /*ab60*/  IADD3 R18, R219.reuse, 0xc0, RZ ;  /* 0x000000c0db127810 */ /* 0x040fe40007ffe0ff */
[----:B------:R-:W-:Y:S02]  /*ab70*/  ISETP.GE.AND P4, PT, R219, c[0x0][0x1d4], PT ;  /* 0x00007500db007a0c */ /* 0x000fe40003f86270 */
[----:B------:R-:W-:Y:S02]  /*ab80*/  LEA.HI.X R15, R248, R4, R251, 0x1, P0 ;  /* 0x00000004f80f7211 */ /* 0x000fe400000f0cfb */
[----:B------:R-:W-:-:S02]  /*ab90*/  ISETP.GE.AND P3, PT, R20, c[0x0][0x1d4], PT ;  /* 0x0000750014007a0c */ /* 0x000fc40003f66270 */
[----:B------:R-:W-:Y:S02]  /*aba0*/  LEA R12, P0, R247, R0, 0x1 ;  /* 0x00000000f70c7211 */ /* 0x000fe400078008ff */
[----:B------:R-:W-:Y:S02]  /*abb0*/  ISETP.GE.AND P2, PT, R19, c[0x0][0x1d4], PT ;  /* 0x0000750013007a0c */ /* 0x000fe40003f46270 */
[----:B------:R-:W-:Y:S02]  /*abc0*/  ISETP.GE.AND P1, PT, R18, c[0x0][0x1d4], PT ;  /* 0x0000750012007a0c */ /* 0x000fe40003f26270 */
[----:B------:R-:W-:Y:S01]  /*abd0*/  LEA.HI.X R13, R247, R4, R250, 0x1, P0 ;  /* 0x00000004f70d7211 */ /* 0x000fe200000f0cfa */
[----:B------:R-:W-:Y:S01]  /*abe0*/  @!PT LDS RZ, [RZ] ;  /* 0x00000000fffff984 */ /* 0x000fe20000000800 */
[----:B------:R-:W-:Y:S01]  /*abf0*/  @!PT LDS RZ, [RZ] ;  /* 0x00000000fffff984 */ /* 0x000fe20000000800 */
[----:B------:R-:W-:Y:S01]  /*ac00*/  @!PT LDS RZ, [RZ] ;  /* 0x00000000fffff984 */ /* 0x000fe20000000800 */
[----:B------:R2:W-:Y:S01]  /*ac10*/  LDGSTS.E.BYPASS.LTC128B.128 [R209+0xa080], [R16.64], !P4 ;  /* 0x0a08000010d17fae */ /* 0x0005e2000e101d4e */
[----:B------:R-:W-:-:S03]  /*ac20*/  LEA R2, P0, R246, R0, 0x1 ;  /* 0x00000000f6027211 */ /* 0x000fc600078008ff */
[----:B------:R2:W-:Y:S01]  /*ac30*/  LDGSTS.E.BYPASS.LTC128B.128 [R209+0xb880], [R14.64], !P3 ;  /* 0x0b8800000ed17fae */ /* 0x0005e2000d901d4e */
[----:B------:R-:W-:-:S03]  /*ac40*/  LEA.HI.X R3, R246, R4, R249, 0x1, P0 ;  /* 0x00000004f6037211 */ /* 0x000fc600000f0cf9 */
[----:B------:R2:W-:Y:S04]  /*ac50*/  LDGSTS.E.BYPASS.LTC128B.128 [R209+0xd080], [R12.64], !P2 ;  /* 0x0d0800000cd17fae */ /* 0x0005e8000d101d4e */
[----:B------:R2:W-:Y:S02]  /*ac60*/  LDGSTS.E.BYPASS.LTC128B.128 [R209+0xe880], [R2.64], !P1 ;  /* 0x0e88000002d17fae */ /* 0x0005e4000c901d4e */
.L_x_1205:
[----:B------:R-:W-:Y:S05]  /*ac70*/  BSYNC B0 ;  /* 0x0000000000007941 */ /* 0x000fea0003800000 */
.L_x_1204:
[----:B------:R-:W-:Y:S05]  /*ac80*/  BRA.DIV ~URZ, `(.L_x_1206) ;  /* 0x000101a27f007947 */ /* 0x000fea000b800000 */
[----:B--2---:R2:W1:Y:S04]  /*ac90*/  SHFL.IDX PT, R4, R7, 0x1, 0x181f ;  /* 0x00381f0007047f89 */ /* 0x00446800000e0000 */
[----:B----4-:R2:W4:Y:S02]  /*aca0*/  SHFL.IDX PT, R0, R8, 0x1, 0x181f ;  /* 0x00381f0008007f89 */ /* 0x01052400000e0000 */
.L_x_1323:
[----:B------:R-:W-:-:S13]  /*acb0*/  ISETP.GE.AND P0, PT, R11, 0x21, PT ;  /* 0x000000210b00780c */ /* 0x000fda0003f06270 */
[----:B------:R-:W-:Y:S05]  /*acc0*/  @!P0 BRA `(.L_x_1201) ;  /* 0x0000017000008947 */ /* 0x000fea0003800000 */
[----:B------:R-:W-:Y:S02]  /*acd0*/  SHF.R.S32.HI R2, RZ, 0x1f, R219 ;  /* 0x0000001fff027819 */ /* 0x000fe400000114db */
[C---:B----4-:R-:W-:Y:S02]  /*ace0*/  LEA R16, P0, R219.reuse, R0, 0x1 ;  /* 0x00000000db107211 */ /* 0x050fe400078008ff */
[C---:B------:R-:W-:Y:S02]  /*acf0*/  IADD3 R18, R219.reuse, 0x40, RZ ;  /* 0x00000040db127810 */ /* 0x040fe40007ffe0ff */
[C---:B-1----:R-:W-:Y:S02]  /*ad00*/  LEA.HI.X R17, R219.reuse, R4, R2, 0x1, P0 ;  /* 0x00000004db117211 */ /* 0x042fe400000f0c02 */
[----:B------:R-:W-:Y:S02]  /*ad10*/  LEA R14, P0, R248, R0, 0x1 ;  /* 0x00000000f80e7211 */ /* 0x000fe400078008ff */
[----:B--23--:R-:W-:-:S02]  /*ad20*/  IADD3 R8, R219, 0x80, RZ ;  /* 0x00000080db087810 */ /* 0x00cfc40007ffe0ff */
[C---:B------:R-:W-:Y:S02]  /*ad30*/  IADD3 R7, R219.reuse, 0xc0, RZ ;  /* 0x000000c0db077810 */ /* 0x040fe40007ffe0ff */
[----:B------:R-:W-:Y:S02]  /*ad40*/  ISETP.GE.AND P4, PT, R219, c[0x0][0x1d4], PT ;  /* 0x00007500db007a0c */ /* 0x000fe40003f86270 */
[----:B------:R-:W-:Y:S02]  /*ad50*/  LEA.HI.X R15, R248, R4, R251, 0x1, P0 ;  /* 0x00000004f80f7211 */ /* 0x000fe400000f0cfb */
[----:B------:R-:W-:Y:S02]  /*ad60*/  ISETP.GE.AND P3, PT, R18, c[0x0][0x1d4], PT ;  /* 0x0000750012007a0c */ /* 0x000fe40003f66270 */
[----:B------:R-:W-:Y:S02]  /*ad70*/  LEA R12, P0, R247, R0, 0x1 ;  /* 0x00000000f70c7211 */ /* 0x000fe400078008ff */
[----:B------:R-:W-:-:S02]  /*ad80*/  ISETP.GE.AND P2, PT, R8, c[0x0][0x1d4], PT ;  /* 0x0000750008007a0c */ /* 0x000fc40003f46270 */
        /* <DEDUP_REMOVED lines=11> */
.L_x_1201:
[----:B------:R-:W-:Y:S05]  /*ae40*/  BSYNC B1 ;  /* 0x0000000000017941 */ /* 0x000fea0003800000 */
.L_x_1200:
[----:B------:R-:W5:Y:S01]  /*ae50*/  LDL R11, [R1+0x4] ;  /* 0x00000400010b7983 */ /* 0x000f620000100800 */
[----:B----4-:R-:W-:Y:S01]  /*ae60*/  SHF.R.S32.HI R0, RZ, 0x1f, R76 ;  /* 0x0000001fff007819 */ /* 0x010fe2000001144c */
[----:B-1----:R-:W-:Y:S01]  /*ae70*/  IMAD.MOV.U32 R13, RZ, RZ, 0x1 ;  /* 0x00000001ff0d7424 */ /* 0x002fe200078e00ff */
[----:B------:R-:W-:Y:S01]  /*ae80*/  LOP3.LUT R14, RZ, c[0x0][0x324], RZ, 0x33, !PT ;  /* 0x0000c900ff0e7a12 */ /* 0x000fe200078e33ff */
[----:B------:R-:W0:Y:S01]  /*ae90*/  LDGDEPBAR ;  /* 0x00000000000079af */ /* 0x000e220000000000 */
[CC--:B------:R-:W-:Y:S02]  /*aea0*/  LEA.HI R2, R0.reuse, R76.reuse, RZ, 0x2 ;  /* 0x0000004c00027211 */ /* 0x0c0fe400078f10ff */
[----:B------:R-:W-:-:S02]  /*aeb0*/  LEA.HI R0, R0, R76, RZ, 0x5 ;  /* 0x0000004c00007211 */ /* 0x000fc400078f28ff */
[----:B------:R-:W-:Y:S02]  /*aec0*/  LOP3.LUT R2, R2, 0xfffffffc, RZ, 0xc0, !PT ;  /* 0xfffffffc02027812 */ /* 0x000fe400078ec0ff */
[----:B------:R-:W-:Y:S02]  /*aed0*/  LOP3.LUT R3, R0, 0xffffffe0, RZ, 0xc0, !PT ;  /* 0xffffffe000037812 */ /* 0x000fe400078ec0ff */
[----:B------:R-:W-:Y:S01]  /*aee0*/  SHF.R.S32.HI R4, RZ, 0x5, R0 ;  /* 0x00000005ff047819 */ /* 0x000fe20000011400 */
[C---:B------:R-:W-:Y:S01]  /*aef0*/  IMAD.IADD R2, R76.reuse, 0x1, -R2 ;  /* 0x000000014c027824 */ /* 0x040fe200078e0a02 */
[----:B--2---:R-:W-:Y:S01]  /*af00*/  SHF.R.S32.HI R7, RZ, 0x1f, R0 ;  /* 0x0000001fff077819 */ /* 0x004fe20000011400 */
[----:B------:R-:W-:Y:S01]  /*af10*/  IMAD.IADD R0, R76, 0x1, -R3 ;  /* 0x000000014c007824 */ /* 0x000fe200078e0a03 */
[----:B------:R-:W-:Y:S02]  /*af20*/  ISETP.NE.AND P0, PT, R13, c[0x0][0x2c4], PT ;  /* 0x0000b1000d007a0c */ /* 0x000fe40003f05270 */
[----:B------:R-:W-:-:S02]  /*af30*/  LEA.HI R7, R7, R4, RZ, 0x3 ;  /* 0x0000000407077211 */ /* 0x000fc400078f18ff */
[----:B------:R-:W-:Y:S02]  /*af40*/  LEA.HI R3, R2, R2, RZ, 0x1 ;  /* 0x0000000202037211 */ /* 0x000fe400078f08ff */
[----:B------:R-:W-:Y:S02]  /*af50*/  SHF.R.S32.HI R12, RZ, 0x1f, R0 ;  /* 0x0000001fff0c7819 */ /* 0x000fe40000011400 */
[----:B---3--:R-:W-:Y:S02]  /*af60*/  LOP3.LUT R8, R7, 0xffffff8, RZ, 0xc0, !PT ;  /* 0x0ffffff807087812 */ /* 0x008fe400078ec0ff */
[----:B------:R-:W-:Y:S02]  /*af70*/  LOP3.LUT R7, R3, 0x1ffffffe, RZ, 0xc0, !PT ;  /* 0x1ffffffe03077812 */ /* 0x000fe400078ec0ff */
[----:B------:R-:W-:Y:S01]  /*af80*/  LEA.HI R3, R12, R0, RZ, 0x2 ;  /* 0x000000000c037211 */ /* 0x000fe200078f10ff */
[----:B------:R-:W-:Y:S02]  /*af90*/  IMAD.IADD R4, R4, 0x1, -R8 ;  /* 0x0000000104047824 */ /* 0x000fe400078e0a08 */
[----:B------:R-:W-:Y:S01]  /*afa0*/  IMAD.IADD R2, R2, 0x1, -R7 ;  /* 0x0000000102027824 */ /* 0x000fe200078e0a07 */
[----:B------:R-:W-:Y:S01]  /*afb0*/  SHF.R.S32.HI R239, RZ, 0x2, R3 ;  /* 0x00000002ffef7819 */ /* 0x000fe20000011403 */
[----:B------:R-:W-:Y:S01]  /*afc0*/  IMAD.SHL.U32 R238, R4, 0x10, RZ ;  /* 0x0000001004ee7824 */ /* 0x000fe200078e00ff */
[----:B------:R-:W-:Y:S01]  /*afd0*/  LOP3.LUT R3, R3, 0x7ffffffc, RZ, 0xc0, !PT ;  /* 0x7ffffffc03037812 */ /* 0x000fe200078ec0ff */
[----:B------:R-:W-:-:S04]  /*afe0*/  IMAD.SHL.U32 R237, R2, 0x8, RZ ;  /* 0x0000000802ed7824 */ /* 0x000fc800078e00ff */
[----:B------:R-:W-:Y:S02]  /*aff0*/  IMAD.IADD R3, R0, 0x1, -R3 ;  /* 0x0000000100037824 */ /* 0x000fe400078e0a03 */
[----:B------:R-:W-:Y:S02]  /*b000*/  IMAD.IADD R0, R99, 0x1, R5 ;  /* 0x0000000163007824 */ /* 0x000fe400078e0205 */
[----:B------:R-:W-:-:S04]  /*b010*/  IMAD.SHL.U32 R232, R3, 0x2, RZ ;  /* 0x0000000203e87824 */ /* 0x000fc800078e00ff */
[--C-:B------:R-:W-:Y:S02]  /*b020*/  IMAD.IADD R12, R0, 0x1, -R232.reuse ;  /* 0x00000001000c7824 */ /* 0x100fe400078e0ae8 */
[----:B------:R-:W-:Y:S02]  /*b030*/  IMAD.IADD R13, R99, 0x1, -R232 ;  /* 0x00000001630d7824 */ /* 0x000fe400078e0ae8 */
[----:B-----5:R-:W-:-:S05]  /*b040*/  IMAD R2, R11, 0x80, R239 ;  /* 0x000000800b027824 */ /* 0x020fca00078e02ef */
[----:B------:R-:W-:Y:S02]  /*b050*/  IADD3 R4, R237, R2, R238 ;  /* 0x00000002ed047210 */ /* 0x000fe40007ffe0ee */
[----:B------:R-:W-:-:S03]  /*b060*/  IADD3 R2, -R232, 0x1, R0 ;  /* 0x00000001e8027810 */ /* 0x000fc60007ffe100 */
[----:B------:R-:W-:-:S04]  /*b070*/  @P0 IMAD.HI.U32 R3, R4, c[0x0][0x2c8], RZ ;  /* 0x0000b20004030a27 */ /* 0x000fc800078e00ff */
[----:B------:R-:W-:Y:S01]  /*b080*/  IMAD.IADD R2, R2, 0x1, -R231 ;  /* 0x0000000102027824 */ /* 0x000fe200078e0ae7 */
[----:B------:R-:W-:-:S03]  /*b090*/  @P0 SHF.R.U32.HI R4, RZ, c[0x0][0x2cc], R3 ;  /* 0x0000b300ff040a19 */ /* 0x000fc60000011603 */
[C---:B------:R-:W-:Y:S01]  /*b0a0*/  IMAD.IADD R7, R2.reuse, 0x1, R14 ;  /* 0x0000000102077824 */ /* 0x040fe200078e020e */
[----:B------:R-:W-:Y:S01]  /*b0b0*/  IADD3 R8, R2, c[0x0][0x328], RZ ;  /* 0x0000ca0002087a10 */ /* 0x000fe20007ffe0ff */
[----:B------:R-:W-:Y:S05]  /*b0c0*/  BRA.DIV ~URZ, `(.L_x_1207) ;  /* 0x0000fe527f007947 */ /* 0x000fea000b800000 */
[----:B------:R1:W2:Y:S02]  /*b0d0*/  SHFL.IDX PT, R3, R4, RZ, 0x1c1f ;  /* 0x001c1fff04037589 */ /* 0x0002a400000e0000 */
.L_x_1324:
[----:B------:R-:W-:Y:S01]  /*b0e0*/  IMAD.MOV.U32 R16, RZ, RZ, 0x1 ;  /* 0x00000001ff107424 */ /* 0x000fe200078e00ff */
[----:B------:R-:W-:Y:S01]  /*b0f0*/  LOP3.LUT R208, R208, 0xffffefff, RZ, 0xc0, !PT ;  /* 0xffffefffd0d07812 */ /* 0x000fe200078ec0ff */
[--C-:B--2---:R-:W-:Y:S02]  /*b100*/  IMAD.IADD R2, R8, 0x1, R3.reuse ;  /* 0x0000000108027824 */ /* 0x104fe400078e0203 */
[----:B------:R-:W-:Y:S01]  /*b110*/  IMAD.IADD R0, R7, 0x1, R3 ;  /* 0x0000000107007824 */ /* 0x000fe200078e0203 */
[----:B------:R-:W-:Y:S02]  /*b120*/  ISETP.LE.AND P0, PT, R16, c[0x0][0x32c], PT ;  /* 0x0000cb0010007a0c */ /* 0x000fe40003f03270 */
[----:B------:R-:W-:-:S11]  /*b130*/  IMNMX R2, R12, R2, PT ;  /* 0x000000020c027217 */ /* 0x000fd60003800200 */
[----:B------:R-:W-:Y:S01]  /*b140*/  @P0 LOP3.LUT R208, R208, 0x1000, RZ, 0xfc, !PT ;  /* 0x00001000d0d00812 */ /* 0x000fe200078efcff */
[----:B------:R-:W-:Y:S05]  /*b150*/  @!P0 BRA `(.L_x_1208) ;  /* 0x0000012000008947 */ /* 0x000fea0003800000 */
[----:B------:R-:W-:Y:S01]  /*b160*/  IADD3 R3, -R231, R5, R3 ;  /* 0x00000005e7037210 */ /* 0x000fe20007ffe103 */
[----:B------:R-:W-:Y:S03]  /*b170*/  BSSY B0, `(.L_x_1209) ;  /* 0x000000c000007945 */ /* 0x000fe60003800000 */
[----:B------:R-:W-:-:S13]  /*b180*/  ISETP.GT.AND P0, PT, R3, -0x1, PT ;  /* 0xffffffff0300780c */ /* 0x000fda0003f04270 */
[----:B------:R-:W-:Y:S05]  /*b190*/  @P0 BRA `(.L_x_1210) ;  /* 0x0000006000000947 */ /* 0x000fea0003800000 */
[----:B------:R-:W-:Y:S02]  /*b1a0*/  ISETP.NE.AND P0, PT, R16, c[0x0][0x32c], PT ;  /* 0x0000cb0010007a0c */ /* 0x000fe40003f05270 */
[----:B------:R-:W-:-:S11]  /*b1b0*/  LOP3.LUT R3, RZ, R3, RZ, 0x33, !PT ;  /* 0x00000003ff037212 */ /* 0x000fd600078e33ff */
[----:B------:R-:W-:-:S05]  /*b1c0*/  @P0 IMAD.HI.U32 R11, R3, c[0x0][0x330], RZ ;  /* 0x0000cc00030b0a27 */ /* 0x000fca00078e00ff */
[----:B------:R-:W-:-:S04]  /*b1d0*/  @P0 SHF.R.U32.HI R3, RZ, c[0x0][0x334], R11 ;  /* 0x0000cd00ff030a19 */ /* 0x000fc8000001160b */
[----:B------:R-:W-:Y:S01]  /*b1e0*/  LOP3.LUT R3, RZ, R3, RZ, 0x33, !PT ;  /* 0x00000003ff037212 */ /* 0x000fe200078e33ff */
[----:B------:R-:W-:Y:S05]  /*b1f0*/  BRA `(.L_x_1211) ;  /* 0x0000003000007947 */ /* 0x000fea0003800000 */
.L_x_1210:
[----:B------:R-:W-:-:S13]  /*b200*/  ISETP.NE.AND P0, PT, R16, c[0x0][0x32c], PT ;  /* 0x0000cb0010007a0c */ /* 0x000fda0003f05270 */
[----:B------:R-:W-:-:S05]  /*b210*/  @P0 IMAD.HI.U32 R11, R3, c[0x0][0x330], RZ ;  /* 0x0000cc00030b0a27 */ /* 0x000fca00078e00ff */
[----:B------:R-:W-:Y:S02]  /*b220*/  @P0 SHF.R.U32.HI R3, RZ, c[0x0][0x334], R11 ;  /* 0x0000cd00ff030a19 */ /* 0x000fe4000001160b */
.L_x_1211:
[----:B------:R-:W-:Y:S05]  /*b230*/  BSYNC B0 ;  /* 0x0000000000007941 */ /* 0x000fea0003800000 */
.L_x_1209:
[----:B------:R-:W-:-:S05]  /*b240*/  IMAD R3, R3, c[0x0][0x32c], R13 ;  /* 0x0000cb0003037a24 */ /* 0x000fca00078e020d */
[----:B------:R-:W-:Y:S02]  /*b250*/  IADD3 R11, R3, c[0x0][0x32c], RZ ;  /* 0x0000cb00030b7a10 */ /* 0x000fe40007ffe0ff */
[----:B------:R-:W-:Y:S02]  /*b260*/  IMNMX R0, R0, R3, !PT ;  /* 0x0000000300007217 */ /* 0x000fe40007800200 */
[----:B------:R-:W-:Y:S02]  /*b270*/  IMNMX R2, R2, R11, PT ;  /* 0x0000000b02027217 */ /* 0x000fe40003800200 */
.L_x_1208:
[C---:B------:R-:W-:Y:S02]  /*b280*/  ISETP.GE.AND P0, PT, R99.reuse, 0x2, PT ;  /* 0x000000026300780c */ /* 0x040fe40003f06270 */
[----:B------:R-:W-:Y:S02]  /*b290*/  LOP3.LUT R208, R208, 0xffffffdf, RZ, 0xc0, !PT ;  /* 0xffffffdfd0d07812 */ /* 0x000fe400078ec0ff */
[C---:B------:R-:W-:Y:S02]  /*b2a0*/  ISETP.GE.AND P1, PT, R99.reuse, 0x9, PT ;  /* 0x000000096300780c */ /* 0x040fe40003f26270 */
[----:B------:R-:W-:-:S02]  /*b2b0*/  ISETP.GE.AND P6, PT, R99, 0x11, PT ;  /* 0x000000116300780c */ /* 0x000fc40003fc6270 */
[C---:B------:R-:W-:Y:S02]  /*b2c0*/  ISETP.GE.AND P5, PT, R99.reuse, 0x12, PT ;  /* 0x000000126300780c */ /* 0x040fe40003fa6270 */
[C---:B------:R-:W-:Y:S02]  /*b2d0*/  ISETP.GE.AND P4, PT, R99.reuse, 0x19, PT ;  /* 0x000000196300780c */ /* 0x040fe40003f86270 */
[----:B------:R-:W-:Y:S02]  /*b2e0*/  ISETP.GE.AND P3, PT, R99, 0x1a, PT ;  /* 0x0000001a6300780c */ /* 0x000fe40003f66270 */
[----:B------:R-:W-:Y:S02]  /*b2f0*/  @P0 LOP3.LUT R208, R208, 0x20, RZ, 0xfc, !PT ;  /* 0x00000020d0d00812 */ /* 0x000fe400078efcff */
[----:B------:R-:W-:Y:S02]  /*b300*/  ISETP.GT.AND P0, PT, R0, 0x1, !P0 ;  /* 0x000000010000780c */ /* 0x000fe40004704270 */
[----:B------:R-:W-:-:S02]  /*b310*/  LOP3.LUT R208, R208, 0xfffffffd, RZ, 0xc0, !PT ;  /* 0xfffffffdd0d07812 */ /* 0x000fc400078ec0ff */
[----:B------:R-:W-:Y:S02]  /*b320*/  ISETP.LT.OR P0, PT, R2, 0x2, P0 ;  /* 0x000000020200780c */ /* 0x000fe40000701670 */
[----:B------:R-:W-:Y:S02]  /*b330*/  @P1 LOP3.LUT R208, R208, 0x2, RZ, 0xfc, !PT ;  /* 0x00000002d0d01812 */ /* 0x000fe400078efcff */
[----:B------:R-:W-:Y:S02]  /*b340*/  FSEL R15, R41, -INF , !P0 ;  /* 0xff800000290f7808 */ /* 0x000fe40004000000 */
[----:B------:R-:W-:Y:S02]  /*b350*/  ISETP.GT.AND P0, PT, R0, 0x8, !P1 ;  /* 0x000000080000780c */ /* 0x000fe40004f04270 */
[----:B------:R-:W-:Y:S02]  /*b360*/  ISETP.GE.AND P1, PT, R99, 0xa, PT ;  /* 0x0000000a6300780c */ /* 0x000fe40003f26270 */
[----:B------:R-:W-:-:S02]  /*b370*/  ISETP.LT.OR P0, PT, R2, 0x9, P0 ;  /* 0x000000090200780c */ /* 0x000fc40000701670 */
[----:B------:R-:W-:Y:S02]  /*b380*/  ISETP.GE.AND P2, PT, R99, 0x21, PT ;  /* 0x000000216300780c */ /* 0x000fe40003f46270 */
[----:B------:R-:W-:Y:S02]  /*b390*/  FSEL R20, R52, -INF , !P0 ;  /* 0xff80000034147808 */ /* 0x000fe40004000000 */
[----:B------:R-:W-:Y:S02]  /*b3a0*/  ISETP.GT.AND P0, PT, R0, 0x9, !P1 ;  /* 0x000000090000780c */ /* 0x000fe40004f04270 */
[----:B------:R-:W-:Y:S02]  /*b3b0*/  LOP3.LUT R208, R208, 0xfffffffe, RZ, 0xc0, !PT ;  /* 0xfffffffed0d07812 */ /* 0x000fe400078ec0ff */
[----:B------:R-:W-:Y:S02]  /*b3c0*/  ISETP.LT.OR P0, PT, R2, 0xa, P0 ;  /* 0x0000000a0200780c */ /* 0x000fe40000701670 */
[----:B------:R-:W-:-:S02]  /*b3d0*/  @P1 LOP3.LUT R208, R208, 0x1, RZ, 0xfc, !PT ;  /* 0x00000001d0d01812 */ /* 0x000fc400078efcff */
[----:B------:R-:W-:Y:S02]  /*b3e0*/  FSEL R23, R53, -INF , !P0 ;  /* 0xff80000035177808 */ /* 0x000fe40004000000 */
[----:B------:R-:W-:Y:S02]  /*b3f0*/  ISETP.GT.AND P0, PT, R0, 0x10, !P6 ;  /* 0x000000100000780c */ /* 0x000fe40007704270 */
[----:B------:R-:W-:Y:S02]  /*b400*/  ISETP.GE.AND P1, PT, R99, 0x22, PT ;  /* 0x000000226300780c */ /* 0x000fe40003f26270 */
[----:B------:R-:W-:Y:S02]  /*b410*/  ISETP.LT.OR P0, PT, R2, 0x11, P0 ;  /* 0x000000110200780c */ /* 0x000fe40000701670 */
[----:B------:R-:W-:Y:S02]  /*b420*/  LOP3.LUT R208, R208, 0xfffffff7, RZ, 0xc0, !PT ;  /* 0xfffffff7d0d07812 */ /* 0x000fe400078ec0ff */
[----:B------:R-:W-:-:S02]  /*b430*/  FSEL R25, R36, -INF , !P0 ;  /* 0xff80000024197808 */ /* 0x000fc40004000000 */
[----:B------:R-:W-:-:S04]  /*b440*/  ISETP.GT.AND P0, PT, R0, 0x11, !P5 ;  /* 0x000000110000780c */ /* 0x000fc80006f04270 */
[----:B------:R-:W-:-:S04]  /*b450*/  ISETP.LT.OR P0, PT, R2, 0x12, P0 ;  /* 0x000000120200780c */ /* 0x000fc80000701670 */
[----:B------:R-:W-:Y:S02]  /*b460*/  FSEL R26, R37, -INF , !P0 ;  /* 0xff800000251a7808 */ /* 0x000fe40004000000 */
        /* <DEDUP_REMOVED lines=12> */
[----:B------:R-:W-:-:S13]  /*b530*/  ISETP.GE.AND P0, PT, R99, 0x29, PT ;  /* 0x000000296300780c */ /* 0x000fda0003f06270 */
[----:B------:R-:W-:Y:S02]  /*b540*/  @P0 LOP3.LUT R208, R208, 0x8, RZ, 0xfc, !PT ;  /* 0x00000008d0d00812 */ /* 0x000fe400078efcff */
[----:B------:R-:W-:Y:S02]  /*b550*/  ISETP.GT.AND P0, PT, R0, 0x28, !P0 ;  /* 0x000000280000780c */ /* 0x000fe40004704270 */
[----:B------:R-:W-:Y:S02]  /*b560*/  LOP3.LUT R208, R208, 0xfffffffb, RZ, 0xc0, !PT ;  /* 0xfffffffbd0d07812 */ /* 0x000fe400078ec0ff */
[----:B------:R-:W-:-:S04]  /*b570*/  ISETP.LT.OR P0, PT, R2, 0x29, P0 ;  /* 0x000000290200780c */ /* 0x000fc80000701670 */
[----:B------:R-:W-:Y:S02]  /*b580*/  FSEL R33, R44, -INF , !P0 ;  /* 0xff8000002c217808 */ /* 0x000fe40004000000 */
[----:B------:R-:W-:-:S13]  /*b590*/  ISETP.GE.AND P0, PT, R99, 0x1, PT ;  /* 0x000000016300780c */ /* 0x000fda0003f06270 */
[----:B------:R-:W-:Y:S02]  /*b5a0*/  @P0 LOP3.LUT R208, R208, 0x4, RZ, 0xfc, !PT ;  /* 0x00000004d0d00812 */ /* 0x000fe400078efcff */
[----:B------:R-:W-:Y:S02]  /*b5b0*/  ISETP.GT.AND P0, PT, R0, RZ, !P0 ;  /* 0x000000ff0000720c */ /* 0x000fe40004704270 */
[----:B------:R-:W-:Y:S02]  /*b5c0*/  LOP3.LUT R208, R208, 0xffffffef, RZ, 0xc0, !PT ;  /* 0xffffffefd0d07812 */ /* 0x000fe400078ec0ff */
[----:B------:R-:W-:-:S04]  /*b5d0*/  ISETP.LT.OR P0, PT, R2, 0x1, P0 ;  /* 0x000000010200780c */ /* 0x000fc80000701670 */
[----:B------:R-:W-:Y:S02]  /*b5e0*/  FSEL R14, R40, -INF , !P0 ;  /* 0xff800000280e7808 */ /* 0x000fe40004000000 */
[----:B------:R-:W-:-:S13]  /*b5f0*/  ISETP.GE.AND P0, PT, R99, 0x2a, PT ;  /* 0x0000002a6300780c */ /* 0x000fda0003f06270 */
[----:B------:R-:W-:Y:S02]  /*b600*/  @P0 LOP3.LUT R208, R208, 0x10, RZ, 0xfc, !PT ;  /* 0x00000010d0d00812 */ /* 0x000fe400078efcff */
[----:B------:R-:W-:-:S04]  /*b610*/  ISETP.GT.AND P0, PT, R0, 0x29, !P0 ;  /* 0x000000290000780c */ /* 0x000fc80004704270 */
[----:B------:R-:W-:-:S04]  /*b620*/  ISETP.LT.OR P0, PT, R2, 0x2a, P0 ;  /* 0x0000002a0200780c */ /* 0x000fc80000701670 */
[----:B------:R-:W-:Y:S01]  /*b630*/  FSEL R32, R45, -INF , !P0 ;  /* 0xff8000002d207808 */ /* 0x000fe20004000000 */
[----:B------:R-:W-:Y:S06]  /*b640*/  BRA.DIV ~URZ, `(.L_x_1212) ;  /* 0x0000f9527f007947 */ /* 0x000fec000b800000 */
[----:B------:R2:W3:Y:S02]  /*b650*/  SHFL.IDX PT, R3, R4, 0x1, 0x1c1f ;  /* 0x003c1f0004037f89 */ /* 0x0004e400000e0000 */
.L_x_1325:
[----:B------:R-:W-:Y:S01]  /*b660*/  ISETP.LE.AND P0, PT, R16, c[0x0][0x32c], PT ;  /* 0x0000cb0010007a0c */ /* 0x000fe20003f03270 */
[--C-:B---3--:R-:W-:Y:S02]  /*b670*/  IMAD.IADD R2, R8, 0x1, R3.reuse ;  /* 0x0000000108027824 */ /* 0x108fe400078e0203 */
[----:B------:R-:W-:-:S03]  /*b680*/  IMAD.IADD R0, R7, 0x1, R3 ;  /* 0x0000000107007824 */ /* 0x000fc600078e0203 */
[----:B------:R-:W-:-:S07]  /*b690*/  IMNMX R2, R12, R2, PT ;  /* 0x000000020c027217 */ /* 0x000fce0003800200 */
[----:B------:R-:W-:Y:S05]  /*b6a0*/  @!P0 BRA `(.L_x_1213) ;  /* 0x0000014000008947 */ /* 0x000fea0003800000 */
[----:B------:R-:W-:Y:S01]  /*b6b0*/  IADD3 R3, -R231, R5, R3 ;  /* 0x00000005e7037210 */ /* 0x000fe20007ffe103 */
[----:B------:R-:W-:Y:S03]  /*b6c0*/  BSSY B0, `(.L_x_1214) ;  /* 0x000000e000007945 */ /* 0x000fe60003800000 */
[----:B------:R-:W-:-:S13]  /*b6d0*/  ISETP.GT.AND P0, PT, R3, -0x1, PT ;  /* 0xffffffff0300780c */ /* 0x000fda0003f04270 */
[----:B------:R-:W-:Y:S05]  /*b6e0*/  @P0 BRA `(.L_x_1215) ;  /* 0x0000007000000947 */ /* 0x000fea0003800000 */
[----:B-12---:R-:W-:Y:S01]  /*b6f0*/  IMAD.MOV.U32 R4, RZ, RZ, 0x1 ;  /* 0x00000001ff047424 */ /* 0x006fe200078e00ff */
[----:B------:R-:W-:-:S04]  /*b700*/  LOP3.LUT R3, RZ, R3, RZ, 0x33, !PT ;  /* 0x00000003ff037212 */ /* 0x000fc800078e33ff */
[----:B------:R-:W-:-:S13]  /*b710*/  ISETP.NE.AND P0, PT, R4, c[0x0][0x32c], PT ;  /* 0x0000cb0004007a0c */ /* 0x000fda0003f05270 */
[----:B------:R-:W-:-:S05]  /*b720*/  @P0 IMAD.HI.U32 R4, R3, c[0x0][0x330], RZ ;  /* 0x0000cc0003040a27 */ /* 0x000fca00078e00ff */
[----:B------:R-:W-:-:S04]  /*b730*/  @P0 SHF.R.U32.HI R3, RZ, c[0x0][0x334], R4 ;  /* 0x0000cd00ff030a19 */ /* 0x000fc80000011604 */
[----:B------:R-:W-:Y:S01]  /*b740*/  LOP3.LUT R3, RZ, R3, RZ, 0x33, !PT ;  /* 0x00000003ff037212 */ /* 0x000fe200078e33ff */
[----:B------:R-:W-:Y:S05]  /*b750*/  BRA `(.L_x_1216) ;  /* 0x0000004000007947 */ /* 0x000fea0003800000 */
.L_x_1215:
[----:B-12---:R-:W-:-:S04]  /*b760*/  MOV R4, 0x1 ;  /* 0x0000000100047802 */ /* 0x006fc80000000f00 */
[----:B------:R-:W-:-:S13]  /*b770*/  ISETP.NE.AND P0, PT, R4, c[0x0][0x32c], PT ;  /* 0x0000cb0004007a0c */ /* 0x000fda0003f05270 */
[----:B------:R-:W-:-:S05]  /*b780*/  @P0 IMAD.HI.U32 R4, R3, c[0x0][0x330], RZ ;  /* 0x0000cc0003040a27 */ /* 0x000fca00078e00ff */
[----:B------:R-:W-:Y:S02]  /*b790*/  @P0 SHF.R.U32.HI R3, RZ, c[0x0][0x334], R4 ;  /* 0x0000cd00ff030a19 */ /* 0x000fe40000011604 */
.L_x_1216:
[----:B------:R-:W-:Y:S05]  /*b7a0*/  BSYNC B0 ;  /* 0x0000000000007941 */ /* 0x000fea0003800000 */
.L_x_1214:
[----:B------:R-:W-:-:S05]  /*b7b0*/  IMAD R3, R3, c[0x0][0x32c], R13 ;  /* 0x0000cb0003037a24 */ /* 0x000fca00078e020d */
[----:B------:R-:W-:Y:S02]  /*b7c0*/  IADD3 R4, R3, c[0x0][0x32c], RZ ;  /* 0x0000cb0003047a10 */ /* 0x000fe40007ffe0ff */
[----:B------:R-:W-:Y:S02]  /*b7d0*/  IMNMX R0, R0, R3, !PT ;  /* 0x0000000300007217 */ /* 0x000fe40007800200 */
[----:B------:R-:W-:Y:S02]  /*b7e0*/  IMNMX R2, R2, R4, PT ;  /* 0x0000000402027217 */ /* 0x000fe40003800200 */
.L_x_1213:
[----:B------:R-:W-:Y:S02]  /*b7f0*/  LOP3.LUT P0, RZ, R208, 0x2, RZ, 0xc0, !PT ;  /* 0x00000002d0ff7812 */ /* 0x000fe4000780c0ff */
[----:B------:R-:W-:Y:S02]  /*b800*/  FMNMX.FTZ R152, R14, R15, !PT ;  /* 0x0000000f0e987209 */ /* 0x000fe40007810000 */
[----:B------:R-:W-:Y:S02]  /*b810*/  ISETP.GT.AND P0, PT, R0, 0x8, !P0 ;  /* 0x000000080000780c */ /* 0x000fe40004704270 */
[----:B------:R-:W-:-:S02]  /*b820*/  FMNMX.FTZ R152, R20, R152, !PT ;  /* 0x0000009814987209 */ /* 0x000fc40007810000 */
[----:B------:R-:W-:Y:S02]  /*b830*/  ISETP.LT.OR P0, PT, R2, 0x9, P0 ;  /* 0x000000090200780c */ /* 0x000fe40000701670 */
[----:B------:R-:W-:Y:S02]  /*b840*/  FMNMX.FTZ R152, R23, R152, !PT ;  /* 0x0000009817987209 */ /* 0x000fe40007810000 */
[----:B------:R-:W-:Y:S02]  /*b850*/  FSEL R12, R54, -INF , !P0 ;  /* 0xff800000360c7808 */ /* 0x000fe40004000000 */
[----:B------:R-:W-:Y:S02]  /*b860*/  LOP3.LUT P0, RZ, R208, 0x1, RZ, 0xc0, !PT ;  /* 0x00000001d0ff7812 */ /* 0x000fe4000780c0ff */
[----:B------:R-:W-:Y:S02]  /*b870*/  FMNMX.FTZ R152, R25, R152, !PT ;  /* 0x0000009819987209 */ /* 0x000fe40007810000 */
[----:B------:R-:W-:-:S02]  /*b880*/  ISETP.GT.AND P0, PT, R0, 0x9, !P0 ;  /* 0x000000090000780c */ /* 0x000fc40004704270 */
[----:B------:R-:W-:Y:S02]  /*b890*/  FMNMX.FTZ R152, R26, R152, !PT ;  /* 0x000000981a987209 */ /* 0x000fe40007810000 */
[----:B------:R-:W-:Y:S02]  /*b8a0*/  ISETP.LT.OR P0, PT, R2, 0xa, P0 ;  /* 0x0000000a0200780c */ /* 0x000fe40000701670 */
[----:B------:R-:W-:Y:S02]  /*b8b0*/  FMNMX.FTZ R152, R27, R152, !PT ;  /* 0x000000981b987209 */ /* 0x000fe40007810000 */
[----:B------:R-:W-:Y:S02]  /*b8c0*/  FSEL R13, R55, -INF , !P0 ;  /* 0xff800000370d7808 */ /* 0x000fe40004000000 */
[----:B------:R-:W-:Y:S02]  /*b8d0*/  ISETP.GT.AND P0, PT, R0, 0x10, !P6 ;  /* 0x000000100000780c */ /* 0x000fe40007704270 */
[----:B------:R-:W-:-:S02]  /*b8e0*/  LOP3.LUT P6, RZ, R208, 0x10, RZ, 0xc0, !PT ;  /* 0x00000010d0ff7812 */ /* 0x000fc400078cc0ff */
[----:B------:R-:W-:Y:S02]  /*b8f0*/  ISETP.LT.OR P0, PT, R2, 0x11, P0 ;  /* 0x000000110200780c */ /* 0x000fe40000701670 */
[----:B------:R-:W-:Y:S02]  /*b900*/  FMNMX.FTZ R152, R28, R152, !PT ;  /* 0x000000981c987209 */ /* 0x000fe40007810000 */
[----:B------:R-:W-:Y:S02]  /*b910*/  FSEL R16, R38, -INF , !P0 ;  /* 0xff80000026107808 */ /* 0x000fe40004000000 */
[----:B------:R-:W-:Y:S02]  /*b920*/  ISETP.GT.AND P0, PT, R0, 0x11, !P5 ;  /* 0x000000110000780c */ /* 0x000fe40006f04270 */
[----:B------:R-:W-:Y:S02]  /*b930*/  LOP3.LUT P5, RZ, R208, 0x8, RZ, 0xc0, !PT ;  /* 0x00000008d0ff7812 */ /* 0x000fe400078ac0ff */
[----:B------:R-:W-:-:S02]  /*b940*/  ISETP.LT.OR P0, PT, R2, 0x12, P0 ;  /* 0x000000120200780c */ /* 0x000fc40000701670 */
[----:B------:R-:W-:Y:S02]  /*b950*/  FMNMX.FTZ R152, R29, R152, !PT ;  /* 0x000000981d987209 */ /* 0x000fe40007810000 */
[----:B------:R-:W-:Y:S02]  /*b960*/  FSEL R18, R39, -INF , !P0 ;  /* 0xff80000027127808 */ /* 0x000fe40004000000 */
[----:B------:R-:W-:Y:S02]  /*b970*/  ISETP.GT.AND P0, PT, R0, 0x18, !P4 ;  /* 0x000000180000780c */ /* 0x000fe40006704270 */
[----:B------:R-:W-:Y:S02]  /*b980*/  LOP3.LUT P4, RZ, R208, 0x4, RZ, 0xc0, !PT ;  /* 0x00000004d0ff7812 */ /* 0x000fe4000788c0ff */
[----:B------:R-:W-:Y:S02]  /*b990*/  ISETP.LT.OR P0, PT, R2, 0x19, P0 ;  /* 0x000000190200780c */ /* 0x000fe40000701670 */
[----:B------:R-:W-:-:S02]  /*b9a0*/  FMNMX.FTZ R152, R31, R152, !PT ;  /* 0x000000981f987209 */ /* 0x000fc40007810000 */
[----:B------:R-:W-:Y:S02]  /*b9b0*/  FSEL R19, R50, -INF , !P0 ;  /* 0xff80000032137808 */ /* 0x000fe40004000000 */
[----:B------:R-:W-:Y:S02]  /*b9c0*/  ISETP.GT.AND P0, PT, R0, 0x19, !P3 ;  /* 0x000000190000780c */ /* 0x000fe40005f04270 */
[----:B------:R-:W-:Y:S02]  /*b9d0*/  LOP3.LUT P3, RZ, R208, 0x20, RZ, 0xc0, !PT ;  /* 0x00000020d0ff7812 */ /* 0x000fe4000786c0ff */
[----:B------:R-:W-:Y:S02]  /*b9e0*/  ISETP.LT.OR P0, PT, R2, 0x1a, P0 ;  /* 0x0000001a0200780c */ /* 0x000fe40000701670 */
[----:B------:R-:W-:Y:S02]  /*b9f0*/  FMNMX.FTZ R152, R33, R152, !PT ;  /* 0x0000009821987209 */ /* 0x000fe40007810000 */
[----:B------:R-:W-:-:S02]  /*ba00*/  FSEL R21, R51, -INF , !P0 ;  /* 0xff80000033157808 */ /* 0x000fc40004000000 */
[----:B------:R-:W-:Y:S02]  /*ba10*/  ISETP.GT.AND P0, PT, R0, 0x20, !P2 ;  /* 0x000000200000780c */ /* 0x000fe40005704270 */
[----:B------:R-:W-:Y:S02]  /*ba20*/  FMNMX.FTZ R152, R32, R152, !PT ;  /* 0x0000009820987209 */ /* 0x000fe40007810000 */
        /* <DEDUP_REMOVED lines=8> */
[----:B------:R-:W-:-:S04]  /*bab0*/  ISETP.GT.AND P0, PT, R0, RZ, !P4 ;  /* 0x000000ff0000720c */ /* 0x000fc80006704270 */
[----:B------:R-:W-:-:S04]  /*bac0*/  ISETP.LT.OR P0, PT, R2, 0x1, P0 ;  /* 0x000000010200780c */ /* 0x000fc80000701670 */
[----:B------:R-:W-:Y:S02]  /*bad0*/  FSEL R8, R42, -INF , !P0 ;  /* 0xff8000002a087808 */ /* 0x000fe40004000000 */
[----:B------:R-:W-:Y:S02]  /*bae0*/  ISETP.GT.AND P0, PT, R0, 0x28, !P5 ;  /* 0x000000280000780c */ /* 0x000fe40006f04270 */
[----:B------:R-:W-:Y:S02]  /*baf0*/  FMNMX.FTZ R7, R8, R11, !PT ;  /* 0x0000000b08077209 */ /* 0x000fe40007810000 */
[----:B------:R-:W-:Y:S02]  /*bb00*/  ISETP.LT.OR P0, PT, R2, 0x29, P0 ;  /* 0x000000290200780c */ /* 0x000fe40000701670 */
[----:B------:R-:W-:Y:S02]  /*bb10*/  FMNMX.FTZ R7, R12, R7, !PT ;  /* 0x000000070c077209 */ /* 0x000fe40007810000 */
[----:B------:R-:W-:-:S02]  /*bb20*/  FSEL R30, R46, -INF , !P0 ;  /* 0xff8000002e1e7808 */ /* 0x000fc40004000000 */
[----:B------:R-:W-:Y:S02]  /*bb30*/  FMNMX.FTZ R7, R13, R7, !PT ;  /* 0x000000070d077209 */ /* 0x000fe40007810000 */
[----:B------:R-:W-:Y:S02]  /*bb40*/  ISETP.GT.AND P0, PT, R0, 0x29, !P6 ;  /* 0x000000290000780c */ /* 0x000fe40007704270 */
        /* <DEDUP_REMOVED lines=9> */
[----:B------:R-:W-:Y:S01]  /*bbe0*/  FMNMX.FTZ R7, R17, R7, !PT ;  /* 0x0000000711077209 */ /* 0x000fe20007810000 */
[----:B------:R-:W-:Y:S05]  /*bbf0*/  BRA.DIV ~URZ, `(.L_x_1217) ;  /* 0x0000f4227f007947 */ /* 0x000fea000b800000 */
[----:B------:R3:W4:Y:S02]  /*bc00*/  SHFL.BFLY PT, R0, R152, 0x2, 0x1f ;  /* 0x0c401f0098007f89 */ /* 0x00072400000e0000 */
.L_x_1326:
[----:B---34-:R-:W-:Y:S01]  /*bc10*/  FMNMX.FTZ R152, R152, R0, !PT ;  /* 0x0000000098987209 */ /* 0x018fe20007810000 */
[----:B------:R-:W-:Y:S05]  /*bc20*/  BRA.DIV ~URZ, `(.L_x_1218) ;  /* 0x0000f4427f007947 */ /* 0x000fea000b800000 */
[----:B------:R-:W3:Y:S04]  /*bc30*/  SHFL.BFLY PT, R0, R7, 0x2, 0x1f ;  /* 0x0c401f0007007f89 */ /* 0x000ee800000e0000 */
[----:B------:R-:W4:Y:S01]  /*bc40*/  SHFL.BFLY PT, R2, R152, 0x1, 0x1f ;  /* 0x0c201f0098027f89 */ /* 0x000f2200000e0000 */
[----:B---3--:R-:W-:Y:S02]  /*bc50*/  FMNMX.FTZ R7, R7, R0, !PT ;  /* 0x0000000007077209 */ /* 0x008fe40007810000 */
[----:B----4-:R-:W-:-:S03]  /*bc60*/  FMNMX.FTZ R152, R152, R2, !PT ;  /* 0x0000000298987209 */ /* 0x010fc60007810000 */
[----:B------:R3:W4:Y:S04]  /*bc70*/  SHFL.BFLY PT, R3, R7, 0x1, 0x1f ;  /* 0x0c201f0007037f89 */ /* 0x00072800000e0000 */
.L_x_1327:
[C---:B------:R-:W-:Y:S01]  /*bc80*/  FMUL.FTZ R0, R152.reuse, c[0x0][0x2d0] ;  /* 0x0000b40098007a20 */ /* 0x040fe20000410000 */
[----:B------:R-:W-:Y:S01]  /*bc90*/  FSETP.NEU.FTZ.AND P0, PT, R152, -INF , PT ;  /* 0xff8000009800780b */ /* 0x000fe20003f1d000 */
[----:B------:R-:W-:Y:S01]  /*bca0*/  WARPSYNC 0xffffffff ;  /* 0xffffffff00007948 */ /* 0x000fe20003800000 */
[----:B---34-:R-:W-:Y:S02]  /*bcb0*/  FMNMX.FTZ R7, R3, R7, !PT ;  /* 0x0000000703077209 */ /* 0x018fe40007810000 */
[----:B------:R-:W-:Y:S02]  /*bcc0*/  FSEL R0, R0, RZ, P0 ;  /* 0x000000ff00007208 */ /* 0x000fe40000000000 */
[C---:B------:R-:W-:Y:S01]  /*bcd0*/  FSETP.NEU.FTZ.AND P0, PT, R7.reuse, -INF , PT ;  /* 0xff8000000700780b */ /* 0x040fe20003f1d000 */
[----:B------:R-:W-:Y:S01]  /*bce0*/  FMUL.FTZ R3, R7, c[0x0][0x2d0] ;  /* 0x0000b40007037a20 */ /* 0x000fe20000410000 */
[----:B------:R-:W-:Y:S01]  /*bcf0*/  SHF.L.U32 R197, R10, 0x1, RZ ;  /* 0x000000010ac57819 */ /* 0x000fe200000006ff */
[----:B------:R-:W-:-:S04]  /*bd00*/  FFMA.FTZ R2, R14, c[0x0][0x2d0], -R0 ;  /* 0x0000b4000e027a23 */ /* 0x000fc80000010800 */
[----:B------:R3:W-:Y:S02]  /*bd10*/  MUFU.EX2 R40, R2 ;  /* 0x0000000200287308 */ /* 0x0007e40000000800 */
[----:B---3--:R-:W-:-:S06]  /*bd20*/  FFMA.FTZ R2, R15, c[0x0][0x2d0], -R0 ;  /* 0x0000b4000f027a23 */ /* 0x008fcc0000010800 */
[----:B------:R3:W4:Y:S02]  /*bd30*/  MUFU.EX2 R38, R2 ;  /* 0x0000000200267308 */ /* 0x0007240000000800 */
[----:B---3--:R-:W-:-:S06]  /*bd40*/  FFMA.FTZ R2, R20, c[0x0][0x2d0], -R0 ;  /* 0x0000b40014027a23 */ /* 0x008fcc0000010800 */
[----:B------:R3:W5:Y:S02]  /*bd50*/  MUFU.EX2 R39, R2 ;  /* 0x0000000200277308 */ /* 0x0007640000000800 */
[----:B---3--:R-:W-:-:S06]  /*bd60*/  FFMA.FTZ R2, R23, c[0x0][0x2d0], -R0 ;  /* 0x0000b40017027a23 */ /* 0x008fcc0000010800 */
[----:B------:R3:W1:Y:S02]  /*bd70*/  MUFU.EX2 R14, R2 ;  /* 0x00000002000e7308 */ /* 0x0006640000000800 */
[----:B---3--:R-:W-:-:S06]  /*bd80*/  FFMA.FTZ R2, R25, c[0x0][0x2d0], -R0 ;  /* 0x0000b40019027a23 */ /* 0x008fcc0000010800 */
[----:B------:R3:W2:Y:S02]  /*bd90*/  MUFU.EX2 R37, R2 ;  /* 0x0000000200257308 */ /* 0x0006a40000000800 */
[----:B---3--:R-:W-:-:S06]  /*bda0*/  FFMA.FTZ R2, R26, c[0x0][0x2d0], -R0 ;  /* 0x0000b4001a027a23 */ /* 0x008fcc0000010800 */
[----:B------:R3:W-:Y:S02]  /*bdb0*/  MUFU.EX2 R35, R2 ;  /* 0x0000000200237308 */ /* 0x0007e40000000800 */
        /* <DEDUP_REMOVED lines=10> */
[----:B---3--:R-:W-:Y:S01]  /*be60*/  FFMA.FTZ R2, R32, c[0x0][0x2d0], -R0 ;  /* 0x0000b40020027a23 */ /* 0x008fe20000010800 */
[----:B------:R-:W-:Y:S01]  /*be70*/  FSEL R0, R3, RZ, P0 ;  /* 0x000000ff03007208 */ /* 0x000fe20000000000 */
[----:B----4-:R-:W-:-:S04]  /*be80*/  FADD.FTZ R3, R40, R38 ;  /* 0x0000002628037221 */ /* 0x010fc80000010000 */
[----:B------:R3:W-:Y:S01]  /*be90*/  MUFU.EX2 R134, R2 ;  /* 0x0000000200867308 */ /* 0x0007e20000000800 */
[----:B-----5:R-:W-:-:S04]  /*bea0*/  FADD.FTZ R3, R39, R3 ;  /* 0x0000000327037221 */ /* 0x020fc80000010000 */
[C---:B-1----:R-:W-:Y:S01]  /*beb0*/  FADD.FTZ R3, R14.reuse, R3 ;  /* 0x000000030e037221 */ /* 0x042fe20000010000 */
[----:B------:R-:W-:-:S03]  /*bec0*/  F2FP.BF16.PACK_AB R14, R14, R39 ;  /* 0x000000270e0e723e */ /* 0x000fc600000010ff */
[----:B--2---:R-:W-:Y:S02]  /*bed0*/  FADD.FTZ R3, R37, R3 ;  /* 0x0000000325037221 */ /* 0x004fe40000010000 */
[----:B---3--:R-:W-:-:S04]  /*bee0*/  FFMA.FTZ R2, R8, c[0x0][0x2d0], -R0 ;  /* 0x0000b40008027a23 */ /* 0x008fc80000010800 */
[----:B------:R1:W-:Y:S02]  /*bef0*/  MUFU.EX2 R27, R2 ;  /* 0x00000002001b7308 */ /* 0x0003e40000000800 */
[----:B-1----:R-:W-:-:S06]  /*bf00*/  FFMA.FTZ R2, R11, c[0x0][0x2d0], -R0 ;  /* 0x0000b4000b027a23 */ /* 0x002fcc0000010800 */
[----:B------:R1:W2:Y:S02]  /*bf10*/  MUFU.EX2 R26, R2 ;  /* 0x00000002001a7308 */ /* 0x0002a40000000800 */
[----:B-1----:R-:W-:Y:S01]  /*bf20*/  FFMA.FTZ R2, R12, c[0x0][0x2d0], -R0 ;  /* 0x0000b4000c027a23 */ /* 0x002fe20000010800 */
[----:B------:R-:W-:Y:S01]  /*bf30*/  F2FP.BF16.PACK_AB R12, R38, R40 ;  /* 0x00000028260c723e */ /* 0x000fe200000010ff */
[----:B--2---:R-:W-:-:S04]  /*bf40*/  FADD.FTZ R4, R27, R26 ;  /* 0x0000001a1b047221 */ /* 0x004fc80000010000 */
[----:B------:R1:W2:Y:S02]  /*bf50*/  MUFU.EX2 R25, R2 ;  /* 0x0000000200197308 */ /* 0x0002a40000000800 */
[----:B-1----:R-:W-:Y:S01]  /*bf60*/  FFMA.FTZ R2, R13, c[0x0][0x2d0], -R0 ;  /* 0x0000b4000d027a23 */ /* 0x002fe20000010800 */
[----:B------:R-:W-:Y:S01]  /*bf70*/  F2FP.BF16.PACK_AB R13, R26, R27 ;  /* 0x0000001b1a0d723e */ /* 0x000fe200000010ff */
[----:B--2---:R-:W-:-:S04]  /*bf80*/  FADD.FTZ R4, R25, R4 ;  /* 0x0000000419047221 */ /* 0x004fc80000010000 */
[----:B------:R1:W2:Y:S02]  /*bf90*/  MUFU.EX2 R15, R2 ;  /* 0x00000002000f7308 */ /* 0x0002a40000000800 */
[----:B-1----:R-:W-:Y:S01]  /*bfa0*/  FFMA.FTZ R2, R16, c[0x0][0x2d0], -R0 ;  /* 0x0000b40010027a23 */ /* 0x002fe20000010800 */
[----:B------:R-:W-:Y:S01]  /*bfb0*/  F2FP.BF16.PACK_AB R16, R35, R37 ;  /* 0x000000252310723e */ /* 0x000fe200000010ff */
[C---:B--2---:R-:W-:Y:S01]  /*bfc0*/  FADD.FTZ R4, R15.reuse, R4 ;  /* 0x000000040f047221 */ /* 0x044fe20000010000 */
[----:B------:R-:W-:-:S03]  /*bfd0*/  F2FP.BF16.PACK_AB R15, R15, R25 ;  /* 0x000000190f0f723e */ /* 0x000fc600000010ff */
[----:B------:R1:W2:Y:S02]  /*bfe0*/  MUFU.EX2 R23, R2 ;  /* 0x0000000200177308 */ /* 0x0002a40000000800 */
[----:B-1----:R-:W-:Y:S01]  /*bff0*/  FFMA.FTZ R2, R18, c[0x0][0x2d0], -R0 ;  /* 0x0000b40012027a23 */ /* 0x002fe20000010800 */
[----:B------:R-:W-:Y:S01]  /*c000*/  F2FP.BF16.PACK_AB R18, R34, R36 ;  /* 0x000000242212723e */ /* 0x000fe200000010ff */
[----:B--2---:R-:W-:-:S04]  /*c010*/  FADD.FTZ R4, R23, R4 ;  /* 0x0000000417047221 */ /* 0x004fc80000010000 */
[----:B------:R1:W2:Y:S02]  /*c020*/  MUFU.EX2 R20, R2 ;  /* 0x0000000200147308 */ /* 0x0002a40000000800 */
[----:B-1----:R-:W-:-:S06]  /*c030*/  FFMA.FTZ R2, R19, c[0x0][0x2d0], -R0 ;  /* 0x0000b40013027a23 */ /* 0x002fcc0000010800 */
[----:B------:R1:W3:Y:S02]  /*c040*/  MUFU.EX2 R11, R2 ;  /* 0x00000002000b7308 */ /* 0x0002e40000000800 */
[----:B-1----:R-:W-:-:S06]  /*c050*/  FFMA.FTZ R2, R21, c[0x0][0x2d0], -R0 ;  /* 0x0000b40015027a23 */ /* 0x002fcc0000010800 */
[----:B------:R1:W4:Y:S02]  /*c060*/  MUFU.EX2 R19, R2 ;  /* 0x0000000200137308 */ /* 0x0003240000000800 */
[----:B-1----:R-:W-:-:S06]  /*c070*/  FFMA.FTZ R2, R22, c[0x0][0x2d0], -R0 ;  /* 0x0000b40016027a23 */ /* 0x002fcc0000010800 */
[----:B------:R1:W5:Y:S02]  /*c080*/  MUFU.EX2 R8, R2 ;  /* 0x0000000200087308 */ /* 0x0003640000000800 */
[----:B-1----:R-:W-:-:S06]  /*c090*/  FFMA.FTZ R2, R24, c[0x0][0x2d0], -R0 ;  /* 0x0000b40018027a23 */ /* 0x002fcc0000010800 */
[----:B------:R1:W1:Y:S02]  /*c0a0*/  MUFU.EX2 R133, R2 ;  /* 0x0000000200857308 */ /* 0x0002640000000800 */
[----:B-1----:R-:W-:Y:S02]  /*c0b0*/  FADD.FTZ R2, R35, R3 ;  /* 0x0000000323027221 */ /* 0x002fe40000010000 */
[----:B------:R-:W-:Y:S02]  /*c0c0*/  FFMA.FTZ R3, R30, c[0x0][0x2d0], -R0 ;  /* 0x0000b4001e037a23 */ /* 0x000fe40000010800 */
[----:B------:R-:W-:Y:S02]  /*c0d0*/  FADD.FTZ R2, R36, R2 ;  /* 0x0000000224027221 */ /* 0x000fe40000010000 */
[----:B------:R2:W1:Y:S02]  /*c0e0*/  MUFU.EX2 R135, R3 ;  /* 0x0000000300877308 */ /* 0x0004640000000800 */
[----:B------:R-:W-:-:S02]  /*c0f0*/  FADD.FTZ R2, R34, R2 ;  /* 0x0000000222027221 */ /* 0x000fc40000010000 */
[C---:B--2---:R-:W-:Y:S02]  /*c100*/  FADD.FTZ R3, R20.reuse, R4 ;  /* 0x0000000414037221 */ /* 0x044fe40000010000 */
[----:B------:R-:W-:Y:S01]  /*c110*/  FFMA.FTZ R4, R17, c[0x0][0x2d0], -R0 ;  /* 0x0000b40011047a23 */ /* 0x000fe20000010800 */
[----:B------:R-:W-:Y:S01]  /*c120*/  F2FP.BF16.PACK_AB R17, R20, R23 ;  /* 0x000000171411723e */ /* 0x000fe200000010ff */
[----:B---3--:R-:W-:Y:S02]  /*c130*/  FADD.FTZ R3, R11, R3 ;  /* 0x000000030b037221 */ /* 0x008fe40000010000 */
[----:B------:R-:W-:Y:S02]  /*c140*/  FADD.FTZ R0, R29, R2 ;  /* 0x000000021d007221 */ /* 0x000fe40000010000 */
[----:B------:R-:W2:Y:S01]  /*c150*/  MUFU.EX2 R4, R4 ;  /* 0x0000000400047308 */ /* 0x000ea20000000800 */
[C---:B----4-:R-:W-:Y:S01]  /*c160*/  FADD.FTZ R3, R19.reuse, R3 ;  /* 0x0000000313037221 */ /* 0x050fe20000010000 */
[----:B------:R-:W-:Y:S01]  /*c170*/  F2FP.BF16.PACK_AB R19, R19, R11 ;  /* 0x0000000b1313723e */ /* 0x000fe200000010ff */
[C---:B------:R-:W-:Y:S01]  /*c180*/  FADD.FTZ R0, R132.reuse, R0 ;  /* 0x0000000084007221 */ /* 0x040fe20000010000 */
[----:B------:R-:W-:Y:S01]  /*c190*/  F2FP.BF16.PACK_AB R132, R132, R29 ;  /* 0x0000001d8484723e */ /* 0x000fe200000010ff */
[----:B-----5:R-:W-:-:S02]  /*c1a0*/  FADD.FTZ R3, R8, R3 ;  /* 0x0000000308037221 */ /* 0x020fc40000010000 */
[----:B------:R-:W-:Y:S02]  /*c1b0*/  FADD.FTZ R0, R28, R0 ;  /* 0x000000001c007221 */ /* 0x000fe40000010000 */
[C---:B------:R-:W-:Y:S01]  /*c1c0*/  FADD.FTZ R3, R133.reuse, R3 ;  /* 0x0000000385037221 */ /* 0x040fe20000010000 */
[----:B------:R-:W-:Y:S01]  /*c1d0*/  F2FP.BF16.PACK_AB R133, R133, R8 ;  /* 0x000000088585723e */ /* 0x000fe200000010ff */
[C---:B------:R-:W-:Y:S01]  /*c1e0*/  FADD.FTZ R230, R134.reuse, R0 ;  /* 0x0000000086e67221 */ /* 0x040fe20000010000 */
[----:B------:R-:W-:Y:S01]  /*c1f0*/  F2FP.BF16.PACK_AB R134, R134, R28 ;  /* 0x0000001c8686723e */ /* 0x000fe200000010ff */
[----:B-1----:R-:W-:Y:S01]  /*c200*/  FADD.FTZ R3, R135, R3 ;  /* 0x0000000387037221 */ /* 0x002fe20000010000 */
[----:B--2---:R-:W-:-:S03]  /*c210*/  F2FP.BF16.PACK_AB R135, R4, R135 ;  /* 0x000000870487723e */ /* 0x004fc600000010ff */
[----:B------:R-:W-:Y:S02]  /*c220*/  FADD.FTZ R229, R4, R3 ;  /* 0x0000000304e57221 */ /* 0x000fe40000010000 */
[----:B------:R-:W2:Y:S04]  /*c230*/  LDL R3, [R1+0x4] ;  /* 0x0000040001037983 */ /* 0x000ea80000100800 */
[----:B------:R-:W3:Y:S04]  /*c240*/  LDL R153, [R1+0x64] ;  /* 0x0000640001997983 */ /* 0x000ee80000100800 */
[----:B------:R-:W3:Y:S04]  /*c250*/  LDL R4, [R1+0x58] ;  /* 0x0000580001047983 */ /* 0x000ee80000100800 */
[----:B------:R-:W1:Y:S04]  /*c260*/  LDSM.16.MT88.4 R28, [R197+0x5880] ;  /* 0x00588000c51c783b */ /* 0x000e680000004200 */
[----:B------:R-:W4:Y:S04]  /*c270*/  LDSM.16.MT88.4 R24, [R197+0x4080] ;  /* 0x00408000c518783b */ /* 0x000f280000004200 */
[----:B------:R-:W5:Y:S04]  /*c280*/  LDSM.16.MT88.4 R60, [R197+0x6080] ;  /* 0x00608000c53c783b */ /* 0x000f680000004200 */
[----:B------:R-:W4:Y:S01]  /*c290*/  LDSM.16.MT88.4 R32, [R197+0x4880] ;  /* 0x00488000c520783b */ /* 0x000f220000004200 */
[----:B------:R-:W-:-:S03]  /*c2a0*/  IMAD R198, R9, 0x2, R197 ;  /* 0x0000000209c67824 */ /* 0x000fc600078e02c5 */
[----:B------:R-:W4:Y:S04]  /*c2b0*/  LDSM.16.MT88.4 R56, [R197+0x8880] ;  /* 0x00888000c538783b */ /* 0x000f280000004200 */
[----:B------:R-:W-:Y:S01]  /*c2c0*/  LDSM.16.MT88.4 R40, [R197+0x7080] ;  /* 0x00708000c528783b */ /* 0x000fe20000004200 */
[----:B------:R-:W-:-:S03]  /*c2d0*/  IMAD R200, R6, 0x2, R197 ;  /* 0x0000000206c87824 */ /* 0x000fc600078e02c5 */
[----:B------:R-:W-:Y:S04]  /*c2e0*/  LDSM.16.MT88.4 R64, [R198+0x4880] ;  /* 0x00488000c640783b */ /* 0x000fe80000004200 */
[----:B------:R-:W-:Y:S04]  /*c2f0*/  LDSM.16.MT88.4 R8, [R200+0x5880] ;  /* 0x00588000c808783b */ /* 0x000fe80000004200 */
[----:B------:R-:W-:Y:S04]  /*c300*/  LDSM.16.MT88.4 R92, [R200+0x7080] ;  /* 0x00708000c85c783b */ /* 0x000fe80000004200 */
[----:B------:R-:W-:Y:S01]  /*c310*/  LDSM.16.MT88.4 R96, [R197+0x7880] ;  /* 0x00788000c560783b */ /* 0x000fe20000004200 */
[C---:B-1----:R-:W-:Y:S03]  /*c320*/  HMMA.16816.F32.BF16 R52, R12.reuse, R28, RZ ;  /* 0x0000001c0c34723c */ /* 0x042fe600000418ff */
[----:B------:R-:W-:Y:S04]  /*c330*/  LDSM.16.MT88.4 R72, [R198+0x7080] ;  /* 0x00708000c648783b */ /* 0x000fe80000004200 */
[----:B------:R-:W-:Y:S01]  /*c340*/  LDSM.16.MT88.4 R108, [R200+0x7880] ;  /* 0x00788000c86c783b */ /* 0x000fe20000004200 */
[C---:B------:R-:W-:Y:S03]  /*c350*/  HMMA.16816.F32.BF16 R44, R12.reuse, R30, RZ ;  /* 0x0000001e0c2c723c */ /* 0x040fe600000418ff */
[----:B------:R-:W1:Y:S04]  /*c360*/  LDSM.16.MT88.4 R28, [R198+0x4080] ;  /* 0x00408000c61c783b */ /* 0x000e680000004200 */
[----:B------:R-:W-:Y:S01]  /*c370*/  LDSM.16.MT88.4 R160, [R197+0x5080] ;  /* 0x00508000c5a0783b */ /* 0x000fe20000004200 */
[----:B----4-:R-:W-:Y:S08]  /*c380*/  HMMA.16816.F32.BF16 R20, R12, R24, RZ ;  /* 0x000000180c14723c */ /* 0x010ff000000418ff */
[C---:B-----5:R-:W-:Y:S01]  /*c390*/  HMMA.16816.F32.BF16 R120, R16.reuse, R60, R52 ;  /* 0x0000003c1078723c */ /* 0x060fe20000041834 */
[----:B------:R-:W-:Y:S07]  /*c3a0*/  LDSM.16.MT88.4 R52, [R200+0x4880] ;  /* 0x00488000c834783b */ /* 0x000fee0000004200 */
[----:B------:R-:W-:Y:S01]  /*c3b0*/  HMMA.16816.F32.BF16 R116, R16, R62, R44 ;  /* 0x0000003e1074723c */ /* 0x000fe2000004182c */
[----:B------:R-:W4:Y:S04]  /*c3c0*/  LDSM.16.MT88.4 R60, [R197+0x9080] ;  /* 0x00908000c53c783b */ /* 0x000f280000004200 */
[----:B------:R-:W-:Y:S03]  /*c3d0*/  LDSM.16.MT88.4 R44, [R200+0x6080] ;  /* 0x00608000c82c783b */ /* 0x000fe60000004200 */
[----:B------:R-:W-:Y:S01]  /*c3e0*/  HMMA.16816.F32.BF16 R48, R12, R26, RZ ;  /* 0x0000001a0c30723c */ /* 0x000fe200000418ff */
[----:B------:R-:W5:Y:S07]  /*c3f0*/  LDSM.16.MT88.4 R24, [R200+0x4080] ;  /* 0x00408000c818783b */ /* 0x000f6e0000004200 */
[----:B------:R-:W-:Y:S01]  /*c400*/  HMMA.16816.F32.BF16 R156, R16, R32, R20 ;  /* 0x00000020109c723c */ /* 0x000fe20000041814 */
[----:B------:R-:W4:Y:S07]  /*c410*/  LDSM.16.MT88.4 R20, [R198+0x5880] ;  /* 0x00588000c614783b */ /* 0x000f2e0000004200 */
[C---:B------:R-:W-:Y:S08]  /*c420*/  HMMA.16816.F32.BF16 R104, R12.reuse, R56, RZ ;  /* 0x000000380c68723c */ /* 0x040ff000000418ff */
[C---:B------:R-:W-:Y:S08]  /*c430*/  HMMA.16816.F32.BF16 R88, R12.reuse, R58, RZ ;  /* 0x0000003a0c58723c */ /* 0x040ff000000418ff */
[----:B-1----:R-:W-:Y:S08]  /*c440*/  HMMA.16816.F32.BF16 R80, R12, R30, RZ ;  /* 0x0000001e0c50723c */ /* 0x002ff000000418ff */
[----:B------:R-:W-:Y:S01]  /*c450*/  HMMA.16816.F32.BF16 R124, R16, R34, R48 ;  /* 0x00000022107c723c */ /* 0x000fe20000041830 */
[----:B------:R-:W1:Y:S07]  /*c460*/  LDSM.16.MT88.4 R48, [R198+0x6080] ;  /* 0x00608000c630783b */ /* 0x000e6e0000004200 */
[C---:B------:R-:W-:Y:S08]  /*c470*/  HMMA.16816.F32.BF16 R36, R12.reuse, R40, RZ ;  /* 0x000000280c24723c */ /* 0x040ff000000418ff */
[C---:B------:R-:W-:Y:S08]  /*c480*/  HMMA.16816.F32.BF16 R84, R12.reuse, R28, RZ ;  /* 0x0000001c0c54723c */ /* 0x040ff000000418ff */
[C---:B------:R-:W-:Y:S08]  /*c490*/  HMMA.16816.F32.BF16 R32, R12.reuse, R8, RZ ;  /* 0x000000080c20723c */ /* 0x040ff000000418ff */
[C---:B------:R-:W-:Y:S08]  /*c4a0*/  HMMA.16816.F32.BF16 R28, R12.reuse, R10, RZ ;  /* 0x0000000a0c1c723c */ /* 0x040ff000000418ff */
[C---:B------:R-:W-:Y:S01]  /*c4b0*/  HMMA.16816.F32.BF16 R100, R12.reuse, R42, RZ ;  /* 0x0000002a0c64723c */ /* 0x040fe200000418ff */
[----:B------:R-:W1:Y:S07]  /*c4c0*/  LDSM.16.MT88.4 R40, [R198+0x7880] ;  /* 0x00788000c628783b */ /* 0x000e6e0000004200 */
[----:B------:R-:W-:Y:S08]  /*c4d0*/  HMMA.16816.F32.BF16 R8, R12, R92, RZ ;  /* 0x0000005c0c08723c */ /* 0x000ff000000418ff */
[C---:B----4-:R-:W-:Y:S08]  /*c4e0*/  HMMA.16816.F32.BF16 R104, R16.reuse, R60, R104 ;  /* 0x0000003c1068723c */ /* 0x050ff00000041868 */
[C---:B------:R-:W-:Y:S08]  /*c4f0*/  HMMA.16816.F32.BF16 R128, R16.reuse, R62, R88 ;  /* 0x0000003e1080723c */ /* 0x040ff00000041858 */
[----:B------:R-:W-:Y:S08]  /*c500*/  HMMA.16816.F32.BF16 R60, R16, R66, R80 ;  /* 0x00000042103c723c */ /* 0x000ff00000041850 */
[C---:B-----5:R-:W-:Y:S08]  /*c510*/  HMMA.16816.F32.BF16 R76, R12.reuse, R24, RZ ;  /* 0x000000180c4c723c */ /* 0x060ff000000418ff */
[C---:B------:R-:W-:Y:S08]  /*c520*/  HMMA.16816.F32.BF16 R68, R12.reuse, R26, RZ ;  /* 0x0000001a0c44723c */ /* 0x040ff000000418ff */
[----:B------:R-:W-:Y:S08]  /*c530*/  HMMA.16816.F32.BF16 R56, R12, R20, RZ ;  /* 0x000000140c38723c */ /* 0x000ff000000418ff */
[----:B------:R-:W-:Y:S08]  /*c540*/  HMMA.16816.F32.BF16 R112, R16, R96, R36 ;  /* 0x000000601070723c */ /* 0x000ff00000041824 */
[C---:B------:R-:W-:Y:S08]  /*c550*/  HMMA.16816.F32.BF16 R36, R12.reuse, R22, RZ ;  /* 0x000000160c24723c */ /* 0x040ff000000418ff */
[C---:B------:R-:W-:Y:S08]  /*c560*/  HMMA.16816.F32.BF16 R24, R12.reuse, R72, RZ ;  /* 0x000000480c18723c */ /* 0x040ff000000418ff */
[----:B------:R-:W-:Y:S01]  /*c570*/  HMMA.16816.F32.BF16 R20, R12, R74, RZ ;  /* 0x0000004a0c14723c */ /* 0x000fe200000418ff */
[----:B------:R-:W4:Y:S07]  /*c580*/  LDSM.16.MT88.4 R72, [R198+0x8880] ;  /* 0x00888000c648783b */ /* 0x000f2e0000004200 */
[C---:B------:R-:W-:Y:S01]  /*c590*/  HMMA.16816.F32.BF16 R100, R16.reuse, R98, R100 ;  /* 0x000000621064723c */ /* 0x040fe20000041864 */
[----:B------:R-:W5:Y:S07]  /*c5a0*/  LDSM.16.MT88.4 R96, [R200+0x8880] ;  /* 0x00888000c860783b */ /* 0x000f6e0000004200 */
[C---:B------:R-:W-:Y:S01]  /*c5b0*/  HMMA.16816.F32.BF16 R136, R16.reuse, R64, R84 ;  /* 0x000000401088723c */ /* 0x040fe20000041854 */
[----:B------:R-:W-:Y:S01]  /*c5c0*/  IMAD R199, R6, 0x2, R198 ;  /* 0x0000000206c77824 */ /* 0x000fe200078e02c6 */
[----:B------:R-:W-:Y:S06]  /*c5d0*/  LDSM.16.MT88.4 R64, [R197+0x6880] ;  /* 0x00688000c540783b */ /* 0x000fec0000004200 */
[----:B------:R-:W-:Y:S01]  /*c5e0*/  HMMA.16816.F32.BF16 R88, R16, R108, R8 ;  /* 0x0000006c1058723c */ /* 0x000fe20000041808 */
[----:B------:R-:W-:Y:S01]  /*c5f0*/  IMAD.MOV.U32 R87, RZ, RZ, R60 ;  /* 0x000000ffff577224 */ /* 0x000fe200078e003c */
[----:B------:R-:W-:Y:S01]  /*c600*/  MOV R85, R62 ;  /* 0x0000003e00557202 */ /* 0x000fe20000000f00 */
[----:B------:R-:W-:-:S05]  /*c610*/  IMAD.MOV.U32 R86, RZ, RZ, R61 ;  /* 0x000000ffff567224 */ /* 0x000fca00078e003d */
[C---:B------:R-:W-:Y:S01]  /*c620*/  HMMA.16816.F32.BF16 R224, R16.reuse, R44, R32 ;  /* 0x0000002c10e0723c */ /* 0x040fe20000041820 */
[----:B------:R-:W-:Y:S01]  /*c630*/  IMAD.MOV.U32 R84, RZ, RZ, R63 ;  /* 0x000000ffff547224 */ /* 0x000fe200078e003f */
[----:B------:R-:W-:Y:S06]  /*c640*/  LDSM.16.MT88.4 R32, [R199+0x4080] ;  /* 0x00408000c720783b */ /* 0x000fec0000004200 */
[----:B------:R-:W-:Y:S01]  /*c650*/  HMMA.16816.F32.BF16 R212, R16, R46, R28 ;  /* 0x0000002e10d4723c */ /* 0x000fe2000004181c */
[----:B------:R-:W-:Y:S04]  /*c660*/  LDSM.16.MT88.4 R44, [R200+0x9080] ;  /* 0x00908000c82c783b */ /* 0x000fe80000004200 */
[----:B------:R-:W-:Y:S03]  /*c670*/  LDSM.16.MT88.4 R28, [R199+0x5880] ;  /* 0x00588000c71c783b */ /* 0x000fe60000004200 */
[----:B------:R-:W-:Y:S01]  /*c680*/  HMMA.16816.F32.BF16 R8, R12, R94, RZ ;  /* 0x0000005e0c08723c */ /* 0x000fe200000418ff */
[----:B------:R-:W-:Y:S01]  /*c690*/  MOV R93, R128 ;  /* 0x00000080005d7202 */ /* 0x000fe20000000f00 */
[----:B------:R-:W-:Y:S01]  /*c6a0*/  IMAD.MOV.U32 R92, RZ, RZ, R129 ;  /* 0x000000ffff5c7224 */ /* 0x000fe200078e0081 */
[----:B------:R-:W-:Y:S01]  /*c6b0*/  MOV R0, R131 ;  /* 0x0000008300007202 */ /* 0x000fe20000000f00 */
[----:B------:R-:W-:Y:S01]  /*c6c0*/  IMAD.MOV.U32 R2, RZ, RZ, R130 ;  /* 0x000000ffff027224 */ /* 0x000fe200078e0082 */
[----:B------:R-:W-:Y:S03]  /*c6d0*/  LDSM.16.MT88.4 R80, [R199+0x9080] ;  /* 0x00908000c750783b */ /* 0x000fe60000004200 */
[C---:B------:R-:W-:Y:S01]  /*c6e0*/  HMMA.16816.F32.BF16 R144, R16.reuse, R52, R76 ;  /* 0x000000341090723c */ /* 0x040fe2000004184c */
[----:B------:R-:W-:Y:S07]  /*c6f0*/  LDSM.16.MT88.4 R76, [R197+0x8080] ;  /* 0x00808000c54c783b */ /* 0x000fee0000004200 */
[C---:B------:R-:W-:Y:S01]  /*c700*/  HMMA.16816.F32.BF16 R60, R16.reuse, R54, R68 ;  /* 0x00000036103c723c */ /* 0x040fe20000041844 */
[----:B------:R-:W-:Y:S07]  /*c710*/  LDSM.16.MT88.4 R68, [R199+0x4880] ;  /* 0x00488000c744783b */ /* 0x000fee0000004200 */
[C---:B-1----:R-:W-:Y:S01]  /*c720*/  HMMA.16816.F32.BF16 R52, R16.reuse, R48, R56 ;  /* 0x000000301034723c */ /* 0x042fe20000041838 */
[----:B------:R-:W-:Y:S07]  /*c730*/  LDSM.16.MT88.4 R56, [R199+0x7880] ;  /* 0x00788000c738783b */ /* 0x000fee0000004200 */
[C---:B------:R-:W-:Y:S01]  /*c740*/  HMMA.16816.F32.BF16 R36, R16.reuse, R50, R36 ;  /* 0x000000321024723c */ /* 0x040fe20000041824 */
[----:B------:R-:W1:Y:S07]  /*c750*/  LDSM.16.MT88.4 R48, [R198+0x9080] ;  /* 0x00908000c630783b */ /* 0x000e6e0000004200 */
[C---:B------:R-:W-:Y:S01]  /*c760*/  HMMA.16816.F32.BF16 R184, R16.reuse, R110, R8 ;  /* 0x0000006e10b8723c */ /* 0x040fe20000041808 */
[----:B------:R-:W1:Y:S07]  /*c770*/  LDSM.16.MT88.4 R8, [R199+0x7080] ;  /* 0x00708000c708783b */ /* 0x000e6e0000004200 */
[----:B------:R-:W-:Y:S01]  /*c780*/  HMMA.16816.F32.BF16 R192, R16, R40, R24 ;  /* 0x0000002810c0723c */ /* 0x000fe20000041818 */
[----:B------:R-:W-:Y:S01]  /*c790*/  MOV R143, R52 ;  /* 0x00000034008f7202 */ /* 0x000fe20000000f00 */
[----:B------:R-:W-:Y:S01]  /*c7a0*/  IMAD.MOV.U32 R142, RZ, RZ, R53 ;  /* 0x000000ffff8e7224 */ /* 0x000fe200078e0035 */
[----:B------:R-:W-:Y:S01]  /*c7b0*/  MOV R140, R55 ;  /* 0x00000037008c7202 */ /* 0x000fe20000000f00 */
[----:B------:R-:W-:-:S04]  /*c7c0*/  IMAD.MOV.U32 R141, RZ, RZ, R54 ;  /* 0x000000ffff8d7224 */ /* 0x000fc800078e0036 */
[----:B------:R-:W-:Y:S01]  /*c7d0*/  HMMA.16816.F32.BF16 R188, R16, R42, R20 ;  /* 0x0000002a10bc723c */ /* 0x000fe20000041814 */
[----:B------:R-:W2:Y:S01]  /*c7e0*/  LDSM.16.MT88.4 R52, [R199+0x8880] ;  /* 0x00888000c734783b */ /* 0x000ea20000004200 */
[----:B------:R-:W-:Y:S01]  /*c7f0*/  IMAD.MOV.U32 R151, RZ, RZ, R36 ;  /* 0x000000ffff977224 */ /* 0x000fe200078e0024 */
[----:B------:R-:W-:Y:S01]  /*c800*/  MOV R150, R37 ;  /* 0x0000002500967202 */ /* 0x000fe20000000f00 */
[----:B------:R-:W-:Y:S01]  /*c810*/  IMAD.MOV.U32 R149, RZ, RZ, R38 ;  /* 0x000000ffff957224 */ /* 0x000fe200078e0026 */
[----:B------:R-:W-:Y:S01]  /*c820*/  MOV R148, R39 ;  /* 0x0000002700947202 */ /* 0x000fe20000000f00 */
[----:B------:R-:W-:Y:S01]  /*c830*/  IMAD.MOV.U32 R131, RZ, RZ, R60 ;  /* 0x000000ffff837224 */ /* 0x000fe200078e003c */
[----:B------:R-:W-:Y:S01]  /*c840*/  MOV R130, R61 ;  /* 0x0000003d00827202 */ /* 0x000fe20000000f00 */
[C---:B----4-:R-:W-:Y:S01]  /*c850*/  HMMA.16816.F32.BF16 R40, R12.reuse, R72, RZ ;  /* 0x000000480c28723c */ /* 0x050fe200000418ff */
[----:B------:R-:W-:Y:S01]  /*c860*/  IMAD.MOV.U32 R129, RZ, RZ, R62 ;  /* 0x000000ffff817224 */ /* 0x000fe200078e003e */
[----:B------:R-:W-:Y:S06]  /*c870*/  LDSM.16.MT88.4 R108, [R197+0x9880] ;  /* 0x00988000c56c783b */ /* 0x000fec0000004200 */
[C---:B------:R-:W-:Y:S08]  /*c880*/  HMMA.16816.F32.BF16 R36, R12.reuse, R74, RZ ;  /* 0x0000004a0c24723c */ /* 0x040ff000000418ff */
[----:B-----5:R-:W-:Y:S01]  /*c890*/  HMMA.16816.F32.BF16 R24, R12, R96, RZ ;  /* 0x000000600c18723c */ /* 0x020fe200000418ff */
[----:B------:R-:W-:-:S02]  /*c8a0*/  IMAD.MOV.U32 R128, RZ, RZ, R63 ;  /* 0x000000ffff807224 */ /* 0x000fc400078e003f */
[----:B------:R-:W4:Y:S05]  /*c8b0*/  LDSM.16.MT88.4 R60, [R199+0x6080] ;  /* 0x00608000c73c783b */ /* 0x000f2a0000004200 */
[----:B------:R-:W-:Y:S08]  /*c8c0*/  HMMA.16816.F32.BF16 R20, R12, R98, RZ ;  /* 0x000000620c14723c */ /* 0x000ff000000418ff */
[C---:B-1----:R-:W-:Y:S08]  /*c8d0*/  HMMA.16816.F32.BF16 R180, R16.reuse, R48, R40 ;  /* 0x0000003010b4723c */ /* 0x042ff00000041828 */
[C---:B------:R-:W-:Y:S08]  /*c8e0*/  HMMA.16816.F32.BF16 R176, R16.reuse, R50, R36 ;  /* 0x0000003210b0723c */ /* 0x040ff00000041824 */
[----:B------:R-:W-:Y:S08]  /*c8f0*/  HMMA.16816.F32.BF16 R172, R16, R44, R24 ;  /* 0x0000002c10ac723c */ /* 0x000ff00000041818 */
[C---:B------:R-:W-:Y:S08]  /*c900*/  HMMA.16816.F32.BF16 R48, R12.reuse, R32, RZ ;  /* 0x000000200c30723c */ /* 0x040ff000000418ff */
[----:B------:R-:W-:Y:S08]  /*c910*/  HMMA.16816.F32.BF16 R36, R12, R34, RZ ;  /* 0x000000220c24723c */ /* 0x000ff000000418ff */
[----:B------:R-:W-:Y:S08]  /*c920*/  HMMA.16816.F32.BF16 R168, R16, R46, R20 ;  /* 0x0000002e10a8723c */ /* 0x000ff00000041814 */
[C---:B------:R-:W-:Y:S08]  /*c930*/  HMMA.16816.F32.BF16 R32, R12.reuse, R28, RZ ;  /* 0x0000001c0c20723c */ /* 0x040ff000000418ff */
[C---:B------:R-:W-:Y:S08]  /*c940*/  HMMA.16816.F32.BF16 R24, R12.reuse, R8, RZ ;  /* 0x000000080c18723c */ /* 0x040ff000000418ff */
[C---:B------:R-:W-:Y:S08]  /*c950*/  HMMA.16816.F32.BF16 R28, R12.reuse, R30, RZ ;  /* 0x0000001e0c1c723c */ /* 0x040ff000000418ff */
[C---:B------:R-:W-:Y:S08]  /*c960*/  HMMA.16816.F32.BF16 R20, R12.reuse, R10, RZ ;  /* 0x0000000a0c14723c */ /* 0x040ff000000418ff */
[C---:B--2---:R-:W-:Y:S08]  /*c970*/  HMMA.16816.F32.BF16 R8, R12.reuse, R52, RZ ;  /* 0x000000340c08723c */ /* 0x044ff000000418ff */
[----:B------:R-:W-:Y:S01]  /*c980*/  HMMA.16816.F32.BF16 R12, R12, R54, RZ ;  /* 0x000000360c0c723c */ /* 0x000fe200000418ff */
[----:B------:R-:W-:Y:S07]  /*c990*/  LDSM.16.MT88.4 R52, [R198+0x6880] ;  /* 0x00688000c634783b */ /* 0x000fee0000004200 */
[C---:B------:R-:W-:Y:S07]  /*c9a0*/  HMMA.16816.F32.BF16 R40, R132.reuse, R64, R120 ;  /* 0x000000408428723c */ /* 0x040fee0000041878 */
[----:B------:R-:W-:Y:S01]  /*c9b0*/  MOV R120, R151 ;  /* 0x0000009700787202 */ /* 0x000fe20000000f00 */
[----:B------:R-:W-:Y:S01]  /*c9c0*/  HMMA.16816.F32.BF16 R72, R132, R76, R112 ;  /* 0x0000004c8448723c */ /* 0x000fe20000041870 */
[----:B------:R-:W-:Y:S01]  /*c9d0*/  IMAD.MOV.U32 R121, RZ, RZ, R150 ;  /* 0x000000ffff797224 */ /* 0x000fe200078e0096 */
[----:B------:R-:W-:Y:S01]  /*c9e0*/  MOV R122, R149 ;  /* 0x00000095007a7202 */ /* 0x000fe20000000f00 */
[----:B------:R-:W-:-:S02]  /*c9f0*/  IMAD.MOV.U32 R123, RZ, RZ, R148 ;  /* 0x000000ffff7b7224 */ /* 0x000fc400078e0094 */
[----:B------:R-:W-:Y:S02]  /*ca00*/  LDSM.16.MT88.4 R148, [R200+0x5080] ;  /* 0x00508000c894783b */ /* 0x000fe40000004200 */
[----:B------:R-:W-:Y:S01]  /*ca10*/  MOV R112, R143 ;  /* 0x0000008f00707202 */ /* 0x000fe20000000f00 */
[----:B------:R-:W-:Y:S01]  /*ca20*/  IMAD.MOV.U32 R113, RZ, RZ, R142 ;  /* 0x000000ffff717224 */ /* 0x000fe200078e008e */
[----:B------:R-:W-:Y:S01]  /*ca30*/  MOV R114, R141 ;  /* 0x0000008d00727202 */ /* 0x000fe20000000f00 */
[----:B------:R-:W-:Y:S01]  /*ca40*/  IMAD.MOV.U32 R115, RZ, RZ, R140 ;  /* 0x000000ffff737224 */ /* 0x000fe200078e008c */
[----:B------:R-:W-:Y:S01]  /*ca50*/  HMMA.16816.F32.BF16 R44, R132, R66, R116 ;  /* 0x00000042842c723c */ /* 0x000fe20000041874 */
[----:B------:R-:W1:Y:S04]  /*ca60*/  LDSM.16.MT88.4 R140, [R198+0x5080] ;  /* 0x00508000c68c783b */ /* 0x000e680000004200 */
[----:B------:R-:W-:Y:S03]  /*ca70*/  LDSM.16.MT88.4 R116, [R198+0x9880] ;  /* 0x00988000c674783b */ /* 0x000fe60000004200 */
[----:B------:R-:W-:Y:S01]  /*ca80*/  HMMA.16816.F32.BF16 R96, R16, R70, R36 ;  /* 0x000000461060723c */ /* 0x000fe20000041824 */
[----:B------:R-:W2:Y:S07]  /*ca90*/  LDSM.16.MT88.4 R36, [R199+0x5080] ;  /* 0x00508000c724783b */ /* 0x000eae0000004200 */
[----:B------:R-:W-:Y:S08]  /*caa0*/  HMMA.16816.F32.BF16 R156, R132, R160, R156 ;  /* 0x000000a0849c723c */ /* 0x000ff0000004189c */
[C---:B------:R-:W-:Y:S01]  /*cab0*/  HMMA.16816.F32.BF16 R164, R16.reuse, R68, R48 ;  /* 0x0000004410a4723c */ /* 0x040fe20000041830 */
[----:B------:R-:W-:Y:S06]  /*cac0*/  LDSM.16.MT88.4 R68, [R199+0x6880] ;  /* 0x00688000c744783b */ /* 0x000fec0000004200 */
[----:B------:R-:W-:Y:S01]  /*cad0*/  MOV R48, R131 ;  /* 0x0000008300307202 */ /* 0x000fe20000000f00 */
[----:B----4-:R-:W-:Y:S01]  /*cae0*/  HMMA.16816.F32.BF16 R64, R16, R60, R32 ;  /* 0x0000003c1040723c */ /* 0x010fe20000041820 */
[----:B------:R-:W-:Y:S01]  /*caf0*/  IMAD.MOV.U32 R49, RZ, RZ, R130 ;  /* 0x000000ffff317224 */ /* 0x000fe200078e0082 */
[----:B------:R-:W-:Y:S01]  /*cb00*/  MOV R50, R129 ;  /* 0x0000008100327202 */ /* 0x000fe20000000f00 */
[----:B------:R-:W-:-:S04]  /*cb10*/  IMAD.MOV.U32 R51, RZ, RZ, R128 ;  /* 0x000000ffff337224 */ /* 0x000fc800078e0080 */
[----:B------:R-:W-:Y:S01]  /*cb20*/  MOV R32, R87 ;  /* 0x0000005700207202 */ /* 0x000fe20000000f00 */
[----:B------:R-:W-:Y:S01]  /*cb30*/  HMMA.16816.F32.BF16 R24, R16, R56, R24 ;  /* 0x000000381018723c */ /* 0x000fe20000041818 */
[----:B------:R-:W-:Y:S01]  /*cb40*/  IMAD.MOV.U32 R33, RZ, RZ, R86 ;  /* 0x000000ffff217224 */ /* 0x000fe200078e0056 */
[----:B------:R-:W-:Y:S01]  /*cb50*/  MOV R34, R85 ;  /* 0x0000005500227202 */ /* 0x000fe20000000f00 */
[----:B------:R-:W-:Y:S02]  /*cb60*/  IMAD.MOV.U32 R35, RZ, RZ, R84 ;  /* 0x000000ffff237224 */ /* 0x000fe400078e0054 */
[----:B------:R-:W-:Y:S02]  /*cb70*/  LDSM.16.MT88.4 R84, [R198+0x8080] ;  /* 0x00808000c654783b */ /* 0x000fe40000004200 */
[----:B------:R-:W-:Y:S01]  /*cb80*/  MOV R56, R93 ;  /* 0x0000005d00387202 */ /* 0x000fe20000000f00 */
[C---:B------:R-:W-:Y:S01]  /*cb90*/  HMMA.16816.F32.BF16 R160, R132.reuse, R162, R124 ;  /* 0x000000a284a0723c */ /* 0x040fe2000004187c */
[----:B------:R-:W-:Y:S01]  /*cba0*/  IMAD.MOV.U32 R57, RZ, RZ, R92 ;  /* 0x000000ffff397224 */ /* 0x000fe200078e005c */
[----:B------:R-:W-:Y:S04]  /*cbb0*/  LDSM.16.MT88.4 R124, [R200+0x9880] ;  /* 0x00988000c87c783b */ /* 0x000fe80000004200 */
[----:B------:R-:W-:Y:S02]  /*cbc0*/  LDSM.16.MT88.4 R92, [R200+0x8080] ;  /* 0x00808000c85c783b */ /* 0x000fe40000004200 */
[----:B------:R-:W-:Y:S02]  /*cbd0*/  HMMA.16816.F32.BF16 R76, R132, R78, R100 ;  /* 0x0000004e844c723c */ /* 0x000fe40000041864 */
[----:B------:R-:W-:Y:S06]  /*cbe0*/  LDSM.16.MT88.4 R100, [R199+0x8080] ;  /* 0x00808000c764783b */ /* 0x000fec0000004200 */
[C---:B------:R-:W-:Y:S01]  /*cbf0*/  HMMA.16816.F32.BF16 R28, R16.reuse, R62, R28 ;  /* 0x0000003e101c723c */ /* 0x040fe2000004181c */
[----:B------:R-:W4:Y:S07]  /*cc00*/  LDSM.16.MT88.4 R60, [R200+0x6880] ;  /* 0x00688000c83c783b */ /* 0x000f2e0000004200 */
[----:B------:R-:W-:Y:S01]  /*cc10*/  HMMA.16816.F32.BF16 R128, R16, R80, R8 ;  /* 0x000000501080723c */ /* 0x000fe20000041808 */
[----:B------:R-:W5:Y:S01]  /*cc20*/  LDSM.16.MT88.4 R8, [R199+0x9880] ;  /* 0x00988000c708783b */ /* 0x000f620000004200 */
[----:B------:R-:W-:-:S04]  /*cc30*/  MOV R6, 0x1 ;  /* 0x0000000100067802 */ /* 0x000fc80000000f00 */
[----:B------:R-:W-:Y:S02]  /*cc40*/  ISETP.NE.AND P0, PT, R6, c[0x0][0x2c4], PT ;  /* 0x0000b10006007a0c */ /* 0x000fe40003f05270 */
[----:B------:R-:W-:Y:S01]  /*cc50*/  HMMA.16816.F32.BF16 R20, R16, R58, R20 ;  /* 0x0000003a1014723c */ /* 0x000fe20000041814 */
[----:B------:R-:W-:-:S07]  /*cc60*/  IMAD.SHL.U32 R3, R3, 0x80, RZ ;  /* 0x0000008003037824 */ /* 0x000fce00078e00ff */
[----:B------:R-:W-:Y:S01]  /*cc70*/  HMMA.16816.F32.BF16 R12, R16, R82, R12 ;  /* 0x00000052100c723c */ /* 0x000fe2000004180c */
[----:B------:R-:W-:Y:S02]  /*cc80*/  MOV R58, R2 ;  /* 0x00000002003a7202 */ /* 0x000fe40000000f00 */
[----:B------:R-:W-:Y:S01]  /*cc90*/  @P0 IMAD.HI.U32 R2, R3, c[0x0][0x2c8], RZ ;  /* 0x0000b20003020a27 */ /* 0x000fe200078e00ff */
[----:B------:R-:W-:-:S03]  /*cca0*/  LOP3.LUT R208, R208, 0xffffdfff, RZ, 0xc0, !PT ;  /* 0xffffdfffd0d07812 */ /* 0x000fc600078ec0ff */
[----:B------:R-:W-:Y:S01]  /*ccb0*/  IMAD.MOV.U32 R59, RZ, RZ, R0 ;  /* 0x000000ffff3b7224 */ /* 0x000fe200078e0000 */
[----:B------:R-:W-:Y:S02]  /*ccc0*/  MOV R0, R3 ;  /* 0x0000000300007202 */ /* 0x000fe40000000f00 */
[----:B------:R-:W-:Y:S02]  /*ccd0*/  @P0 LOP3.LUT R208, R208, 0x2000, RZ, 0xfc, !PT ;  /* 0x00002000d0d00812 */ /* 0x000fe400078efcff */
[----:B------:R-:W-:Y:S02]  /*cce0*/  @P0 SHF.R.U32.HI R0, RZ, c[0x0][0x2cc], R2 ;  /* 0x0000b300ff000a19 */ /* 0x000fe40000011602 */
[----:B------:R-:W-:Y:S01]  /*ccf0*/  ISETP.LE.AND P0, PT, R6, c[0x0][0x32c], PT ;  /* 0x0000cb0006007a0c */ /* 0x000fe20003f03270 */
[----:B-1----:R-:W-:Y:S01]  /*cd00*/  HMMA.16816.F32.BF16 R136, R132, R140, R136 ;  /* 0x0000008c8488723c */ /* 0x002fe20000041888 */
[----:B---3--:R-:W-:Y:S02]  /*cd10*/  IADD3 R0, -R4, R153, R0 ;  /* 0x0000009904007210 */ /* 0x008fe40007ffe100 */
[----:B------:R-:W-:-:S05]  /*cd20*/  LOP3.LUT R208, R208, 0xffffefff, RZ, 0xc0, !PT ;  /* 0xffffefffd0d07812 */ /* 0x000fca00078ec0ff */
[C---:B------:R-:W-:Y:S08]  /*cd30*/  HMMA.16816.F32.BF16 R144, R132.reuse, R148, R144 ;  /* 0x000000948490723c */ /* 0x040ff00000041890 */
[C---:B------:R-:W-:Y:S08]  /*cd40*/  HMMA.16816.F32.BF16 R140, R132.reuse, R142, R32 ;  /* 0x0000008e848c723c */ /* 0x040ff00000041820 */
[----:B------:R-:W-:Y:S01]  /*cd50*/  HMMA.16816.F32.BF16 R148, R132, R150, R48 ;  /* 0x000000968494723c */ /* 0x000fe20000041830 */
[----:B------:R-:W-:-:S07]  /*cd60*/  IADD3 R218, R218, -0x2, RZ ;  /* 0xfffffffedada7810 */ /* 0x000fce0007ffe0ff */
[----:B------:R-:W-:Y:S01]  /*cd70*/  HMMA.16816.F32.BF16 R104, R132, R108, R104 ;  /* 0x0000006c8468723c */ /* 0x000fe20000041868 */
[----:B------:R-:W-:-:S07]  /*cd80*/  IADD3 R4, R0, c[0x0][0x328], RZ ;  /* 0x0000ca0000047a10 */ /* 0x000fce0007ffe0ff */
[----:B------:R-:W-:Y:S01]  /*cd90*/  HMMA.16816.F32.BF16 R48, R132, R52, R112 ;  /* 0x000000348430723c */ /* 0x000fe20000041870 */
[----:B------:R-:W-:-:S07]  /*cda0*/  @P0 LOP3.LUT R208, R208, 0x1000, RZ, 0xfc, !PT ;  /* 0x00001000d0d00812 */ /* 0x000fce00078efcff */
[C---:B--2---:R-:W-:Y:S08]  /*cdb0*/  HMMA.16816.F32.BF16 R32, R132.reuse, R36, R164 ;  /* 0x000000248420723c */ /* 0x044ff000000418a4 */
[C---:B------:R-:W-:Y:S08]  /*cdc0*/  HMMA.16816.F32.BF16 R108, R132.reuse, R110, R56 ;  /* 0x0000006e846c723c */ /* 0x040ff00000041838 */
[C---:B------:R-:W-:Y:S08]  /*cdd0*/  HMMA.16816.F32.BF16 R52, R132.reuse, R54, R120 ;  /* 0x000000368434723c */ /* 0x040ff00000041878 */
[C---:B------:R-:W-:Y:S08]  /*cde0*/  HMMA.16816.F32.BF16 R36, R132.reuse, R38, R96 ;  /* 0x000000268424723c */ /* 0x040ff00000041860 */
[C---:B----4-:R-:W-:Y:S08]  /*cdf0*/  HMMA.16816.F32.BF16 R56, R132.reuse, R60, R224 ;  /* 0x0000003c8438723c */ /* 0x050ff000000418e0 */
        /* <DEDUP_REMOVED lines=13> */
[C---:B-----5:R-:W-:Y:S08]  /*ced0*/  HMMA.16816.F32.BF16 R128, R132.reuse, R8, R128 ;  /* 0x000000088480723c */ /* 0x060ff00000041880 */
[----:B------:R-:W-:Y:S01]  /*cee0*/  HMMA.16816.F32.BF16 R132, R132, R10, R12 ;  /* 0x0000000a8484723c */ /* 0x000fe2000004180c */
[----:B------:R-:W-:Y:S07]  /*cef0*/  @!P0 BRA `(.L_x_1219) ;  /* 0x0000011000008947 */ /* 0x000fee0003800000 */
[C---:B------:R-:W-:Y:S01]  /*cf00*/  ISETP.GT.AND P0, PT, R0.reuse, RZ, PT ;  /* 0x000000ff0000720c */ /* 0x040fe20003f04270 */
[----:B------:R-:W-:Y:S01]  /*cf10*/  BSSY B0, `(.L_x_1220) ;  /* 0x000000c000007945 */ /* 0x000fe20003800000 */
[----:B------:R-:W-:-:S11]  /*cf20*/  IADD3 R2, R0, -0x1, RZ ;  /* 0xffffffff00027810 */ /* 0x000fd60007ffe0ff */
[----:B------:R-:W-:Y:S05]  /*cf30*/  @P0 BRA `(.L_x_1221) ;  /* 0x0000006000000947 */ /* 0x000fea0003800000 */
[----:B------:R-:W-:Y:S01]  /*cf40*/  ISETP.NE.AND P0, PT, R6, c[0x0][0x32c], PT ;  /* 0x0000cb0006007a0c */ /* 0x000fe20003f05270 */
[----:B------:R-:W-:-:S12]  /*cf50*/  IMAD.MOV R0, RZ, RZ, -R0 ;  /* 0x000000ffff007224 */ /* 0x000fd800078e0a00 */
[----:B------:R-:W-:-:S05]  /*cf60*/  @P0 IMAD.HI.U32 R2, R0, c[0x0][0x330], RZ ;  /* 0x0000cc0000020a27 */ /* 0x000fca00078e00ff */
[----:B------:R-:W-:-:S04]  /*cf70*/  @P0 SHF.R.U32.HI R0, RZ, c[0x0][0x334], R2 ;  /* 0x0000cd00ff000a19 */ /* 0x000fc80000011602 */
[----:B------:R-:W-:Y:S01]  /*cf80*/  LOP3.LUT R2, RZ, R0, RZ, 0x33, !PT ;  /* 0x00000000ff027212 */ /* 0x000fe200078e33ff */
[----:B------:R-:W-:Y:S05]  /*cf90*/  BRA `(.L_x_1222) ;  /* 0x0000003000007947 */ /* 0x000fea0003800000 */
.L_x_1221:
[----:B------:R-:W-:-:S13]  /*cfa0*/  ISETP.NE.AND P0, PT, R6, c[0x0][0x32c], PT ;  /* 0x0000cb0006007a0c */ /* 0x000fda0003f05270 */
[----:B------:R-:W-:-:S05]  /*cfb0*/  @P0 IMAD.HI.U32 R0, R2, c[0x0][0x330], RZ ;  /* 0x0000cc0002000a27 */ /* 0x000fca00078e00ff */
[----:B------:R-:W-:Y:S02]  /*cfc0*/  @P0 SHF.R.U32.HI R2, RZ, c[0x0][0x334], R0 ;  /* 0x0000cd00ff020a19 */ /* 0x000fe40000011600 */
.L_x_1222:
[----:B------:R-:W-:Y:S05]  /*cfd0*/  BSYNC B0 ;  /* 0x0000000000007941 */ /* 0x000fea0003800000 */
.L_x_1220:
[----:B------:R-:W-:-:S05]  /*cfe0*/  MOV R0, c[0x0][0x32c] ;  /* 0x0000cb0000007a02 */ /* 0x000fca0000000f00 */
[----:B------:R-:W-:-:S05]  /*cff0*/  IMAD R2, R2, R0, c[0x0][0x32c] ;  /* 0x0000cb0002027624 */ /* 0x000fca00078e0200 */
[----:B------:R-:W-:-:S05]  /*d000*/  IMNMX R4, R4, R2, PT ;  /* 0x0000000204047217 */ /* 0x000fca0003800200 */
.L_x_1219:
[----:B------:R-:W-:-:S05]  /*d010*/  IMAD.HI R4, R4, 0x2aaaaaab, RZ ;  /* 0x2aaaaaab04047827 */ /* 0x000fca00078e02ff */
[----:B------:R-:W-:-:S04]  /*d020*/  SHF.R.U32.HI R0, RZ, 0x1f, R4 ;  /* 0x0000001fff007819 */ /* 0x000fc80000011604 */
[----:B------:R-:W-:-:S04]  /*d030*/  LEA.HI.SX32 R4, R4, R0, 0x1d ;  /* 0x0000000004047211 */ /* 0x000fc800078feaff */
[----:B------:R-:W-:-:S04]  /*d040*/  IMNMX R235, R233, R4, !PT ;  /* 0x00000004e9eb7217 */ /* 0x000fc80007800200 */
[----:B------:R-:W-:-:S13]  /*d050*/  ISETP.GE.AND P0, PT, R218, R235, PT ;  /* 0x000000ebda00720c */ /* 0x000fda0003f06270 */
[----:B------:R-:W-:Y:S05]  /*d060*/  @!P0 BRA `(.L_x_1223) ;  /* 0x00003aa000008947 */ /* 0x000fea0003800000 */
[----:B------:R-:W-:Y:S01]  /*d070*/  SHF.R.S32.HI R2, RZ, 0x1f, R219 ;  /* 0x0000001fff027819 */ /* 0x000fe200000114db */
[C---:B------:R-:W-:Y:S01]  /*d080*/  IMAD.SHL.U32 R0, R219.reuse, 0x2, RZ ;  /* 0x00000002db007824 */ /* 0x040fe200078e00ff */
[C---:B------:R-:W-:Y:S01]  /*d090*/  SHF.L.U64.HI R211, R248.reuse, 0x1, R251 ;  /* 0x00000001f8d37819 */ /* 0x040fe200000102fb */
[----:B------:R-:W-:Y:S01]  /*d0a0*/  IMAD.SHL.U32 R212, R248, 0x2, RZ ;  /* 0x00000002f8d47824 */ /* 0x000fe200078e00ff */
[----:B------:R-:W-:Y:S01]  /*d0b0*/  SHF.L.U64.HI R210, R219, 0x1, R2 ;  /* 0x00000001dbd27819 */ /* 0x000fe20000010202 */
[C---:B------:R-:W-:Y:S01]  /*d0c0*/  IMAD.SHL.U32 R214, R247.reuse, 0x2, RZ ;  /* 0x00000002f7d67824 */ /* 0x040fe200078e00ff */
[----:B------:R-:W-:Y:S01]  /*d0d0*/  SHF.L.U64.HI R213, R247, 0x1, R250 ;  /* 0x00000001f7d57819 */ /* 0x000fe200000102fa */
[C---:B------:R-:W-:Y:S01]  /*d0e0*/  IMAD.SHL.U32 R216, R246.reuse, 0x2, RZ ;  /* 0x00000002f6d87824 */ /* 0x040fe200078e00ff */
[----:B------:R-:W-:Y:S02]  /*d0f0*/  SHF.L.U64.HI R215, R246, 0x1, R249 ;  /* 0x00000001f6d77819 */ /* 0x000fe400000102f9 */
.L_x_1246:
[----:B------:R-:W-:Y:S04]  /*d100*/  DEPBAR.LE SB0, 0x0 ;  /* 0x000080000000791a */ /* 0x000fe80000000000 */
[----:B------:R-:W-:Y:S01]  /*d110*/  WARPSYNC 0xffffffff ;  /* 0xffffffff00007948 */ /* 0x000fe20003800000 */
[----:B------:R-:W-:Y:S01]  /*d120*/  BAR.SYNC.DEFER_BLOCKING 0x0 ;  /* 0x0000000000007b1d */ /* 0x000fe20000010000 */
[----:B------:R-:W-:Y:S05]  /*d130*/  ISETP.GT.AND P0, PT, R233, R218, PT ;  /* 0x000000dae900720c */ /* 0x000fea0003f04270 */
[----:B------:R1:W2:Y:S01]  /*d140*/  LDSM.16.M88.4 R28, [R205] ;  /* 0x00000000cd1c783b */ /* 0x0002a20000000200 */
[----:B------:R-:W-:Y:S03]  /*d150*/  BSSY B0, `(.L_x_1224) ;  /* 0x000004f000007945 */ /* 0x000fe60003800000 */
[----:B------:R1:W3:Y:S04]  /*d160*/  LDSM.16.M88.4 R12, [R196+0xa080] ;  /* 0x00a08000c40c783b */ /* 0x0002e80000000200 */
[----:B------:R1:W4:Y:S04]  /*d170*/  LDSM.16.M88.4 R20, [R196+0xa880] ;  /* 0x00a88000c414783b */ /* 0x0003280000000200 */
[----:B------:R1:W1:Y:S04]  /*d180*/  LDSM.16.M88.4 R164, [R196+0xb080] ;  /* 0x00b08000c4a4783b */ /* 0x0002680000000200 */
[----:B------:R1:W1:Y:S04]  /*d190*/  LDSM.16.M88.4 R168, [R204] ;  /* 0x00000000cca8783b */ /* 0x0002680000000200 */
[----:B------:R1:W1:Y:S04]  /*d1a0*/  LDSM.16.M88.4 R172, [R203] ;  /* 0x00000000cbac783b */ /* 0x0002680000000200 */
[----:B------:R1:W1:Y:S04]  /*d1b0*/  LDSM.16.M88.4 R176, [R203+0x800] ;  /* 0x00080000cbb0783b */ /* 0x0002680000000200 */
[----:B------:R1:W1:Y:S01]  /*d1c0*/  LDSM.16.M88.4 R180, [R203+0x1000] ;  /* 0x00100000cbb4783b */ /* 0x0002620000000200 */
[----:B------:R-:W-:-:S05]  /*d1d0*/  @P0 BRA `(.L_x_1225) ;  /* 0x0000046000000947 */ /* 0x000fca0003800000 */
[C---:B------:R-:W-:Y:S01]  /*d1e0*/  IMAD.WIDE.U32 R2, R221.reuse, c[0x0][0x208], RZ ;  /* 0x00008200dd027a25 */ /* 0x040fe200078e00ff */
[----:B------:R-:W5:Y:S01]  /*d1f0*/  S2R R4, SR_CTAID.Y ;  /* 0x0000000000047919 */ /* 0x000f620000002600 */
[----:B------:R-:W-:Y:S02]  /*d200*/  SHF.R.S32.HI R0, RZ, 0x1f, R221 ;  /* 0x0000001fff007819 */ /* 0x000fe400000114dd */
[----:B------:R-:W-:Y:S03]  /*d210*/  SHF.R.S32.HI R6, RZ, 0x1f, R220 ;  /* 0x0000001fff067819 */ /* 0x000fe600000114dc */
[----:B------:R-:W-:Y:S02]  /*d220*/  IMAD R0, R0, c[0x0][0x208], RZ ;  /* 0x0000820000007a24 */ /* 0x000fe400078e02ff */
[----:B------:R-:W-:Y:S02]  /*d230*/  IMAD R6, R6, c[0x0][0x218], RZ ;  /* 0x0000860006067a24 */ /* 0x000fe400078e02ff */
[----:B------:R-:W-:Y:S02]  /*d240*/  IMAD R0, R221, c[0x0][0x20c], R0 ;  /* 0x00008300dd007a24 */ /* 0x000fe400078e0200 */
[C---:B------:R-:W-:Y:S03]  /*d250*/  IMAD R6, R220.reuse, c[0x0][0x21c], R6 ;  /* 0x00008700dc067a24 */ /* 0x040fe600078e0206 */
[----:B------:R-:W-:Y:S05]  /*d260*/  IADD3 R3, R3, R0, RZ ;  /* 0x0000000003037210 */ /* 0x000fea0007ffe0ff */
[----:B------:R-:W-:Y:S04]  /*d270*/  IMAD.WIDE.U32 R2, R220, c[0x0][0x218], R2 ;  /* 0x00008600dc027a25 */ /* 0x000fe800078e0002 */
[----:B-----5:R-:W-:Y:S05]  /*d280*/  IMAD.WIDE.U32 R8, R4, c[0x0][0x210], RZ ;  /* 0x0000840004087a25 */ /* 0x020fea00078e00ff */
[----:B------:R-:W-:Y:S04]  /*d290*/  IADD3 R0, P0, R8, R2, RZ ;  /* 0x0000000208007210 */ /* 0x000fe80007f1e0ff */
[----:B------:R-:W-:Y:S02]  /*d2a0*/  IADD3.X R6, R245, R3, R6, P0, !PT ;  /* 0x00000003f5067210 */ /* 0x000fe400007fe406 */
[C---:B------:R-:W-:Y:S04]  /*d2b0*/  LEA R18, P0, R0.reuse, c[0x0][0x1f8], 0x1 ;  /* 0x00007e0000127a11 */ /* 0x040fe800078008ff */
[----:B------:R-:W-:Y:S01]  /*d2c0*/  LEA.HI.X R6, R0, c[0x0][0x1fc], R6, 0x1, P0 ;  /* 0x00007f0000067a11 */ /* 0x000fe200000f0c06 */
[----:B------:R-:W-:-:S06]  /*d2d0*/  BRA.DIV ~URZ, `(.L_x_1226) ;  /* 0x0000de927f007947 */ /* 0x000fcc000b800000 */
[----:B------:R4:W3:Y:S02]  /*d2e0*/  SHFL.IDX PT, R4, R6, RZ, 0x181f ;  /* 0x00181fff06047589 */ /* 0x0008e400000e0000 */
.L_x_1328:
[----:B------:R-:W-:-:S05]  /*d2f0*/  BRA.DIV ~URZ, `(.L_x_1227) ;  /* 0x0000def27f007947 */ /* 0x000fca000b800000 */
[----:B------:R4:W3:Y:S02]  /*d300*/  SHFL.IDX PT, R0, R18, RZ, 0x181f ;  /* 0x00181fff12007589 */ /* 0x0008e400000e0000 */
.L_x_1329:
[C---:B------:R-:W-:Y:S01]  /*d310*/  IADD3 R25, R219.reuse, 0x40, RZ ;  /* 0x00000040db197810 */ /* 0x040fe20007ffe0ff */
[C---:B------:R-:W-:Y:S01]  /*d320*/  IMAD.SHL.U32 R2, R219.reuse, 0x2, RZ ;  /* 0x00000002db027824 */ /* 0x040fe200078e00ff */
[C---:B------:R-:W-:Y:S02]  /*d330*/  ISETP.GE.AND P5, PT, R219.reuse, c[0x0][0x1d4], PT ;  /* 0x00007500db007a0c */ /* 0x040fe40003fa6270 */
[----:B------:R-:W-:Y:S02]  /*d340*/  IADD3 R24, R219, 0x80, RZ ;  /* 0x00000080db187810 */ /* 0x000fe40007ffe0ff */
[----:B---3--:R-:W-:Y:S02]  /*d350*/  IADD3 R16, P0, R0, R2, RZ ;  /* 0x0000000200107210 */ /* 0x008fe40007f1e0ff */
[----:B------:R-:W-:Y:S02]  /*d360*/  ISETP.GE.AND P4, PT, R25, c[0x0][0x1d4], PT ;  /* 0x0000750019007a0c */ /* 0x000fe40003f86270 */
[----:B------:R-:W-:Y:S01]  /*d370*/  ISETP.GE.AND P3, PT, R24, c[0x0][0x1d4], PT ;  /* 0x0000750018007a0c */ /* 0x000fe20003f66270 */
[----:B------:R-:W-:Y:S01]  /*d380*/  IMAD.X R17, R4, 0x1, R210, P0 ;  /* 0x0000000104117824 */ /* 0x000fe200000e06d2 */
[----:B------:R-:W-:Y:S02]  /*d390*/  IADD3 R10, P0, R0, R212, RZ ;  /* 0x000000d4000a7210 */ /* 0x000fe40007f1e0ff */
[----:B------:R-:W-:Y:S02]  /*d3a0*/  IADD3 R19, R219, 0xc0, RZ ;  /* 0x000000c0db137810 */ /* 0x000fe40007ffe0ff */
[----:B------:R-:W-:Y:S01]  /*d3b0*/  @!PT LDS RZ, [RZ] ;  /* 0x00000000fffff984 */ /* 0x000fe20000000800 */
[----:B------:R-:W-:Y:S01]  /*d3c0*/  @!PT LDS RZ, [RZ] ;  /* 0x00000000fffff984 */ /* 0x000fe20000000800 */
[----:B------:R-:W-:Y:S01]  /*d3d0*/  @!PT LDS RZ, [RZ] ;  /* 0x00000000fffff984 */ /* 0x000fe20000000800 */
[----:B------:R3:W-:Y:S01]  /*d3e0*/  LDGSTS.E.BYPASS.LTC128B.128 [R209+0x4080], [R16.64], !P5 ;  /* 0x0408000010d17fae */ /* 0x0007e2000e901d4e */
[----:B------:R-:W-:Y:S01]  /*d3f0*/  IMAD.X R11, R4, 0x1, R211, P0 ;  /* 0x00000001040b7824 */ /* 0x000fe200000e06d3 */
[----:B------:R-:W-:Y:S02]  /*d400*/  IADD3 R8, P0, R0, R214, RZ ;  /* 0x000000d600087210 */ /* 0x000fe40007f1e0ff */
[----:B------:R-:W-:Y:S02]  /*d410*/  ISETP.GE.AND P2, PT, R19, c[0x0][0x1d4], PT ;  /* 0x0000750013007a0c */ /* 0x000fe40003f46270 */
[----:B------:R3:W-:Y:S01]  /*d420*/  LDGSTS.E.BYPASS.LTC128B.128 [R209+0x5880], [R10.64], !P4 ;  /* 0x058800000ad17fae */ /* 0x0007e2000e101d4e */
[----:B------:R-:W-:Y:S01]  /*d430*/  IMAD.X R9, R4, 0x1, R213, P0 ;  /* 0x0000000104097824 */ /* 0x000fe200000e06d5 */
[----:B------:R-:W-:Y:S02]  /*d440*/  IADD3 R2, P0, R0, R216, RZ ;  /* 0x000000d800027210 */ /* 0x000fe40007f1e0ff */
[----:B------:R-:W-:Y:S02]  /*d450*/  LOP3.LUT P1, RZ, R208, 0x800, RZ, 0xc0, !PT ;  /* 0x00000800d0ff7812 */ /* 0x000fe4000782c0ff */
[----:B------:R3:W-:Y:S01]  /*d460*/  LDGSTS.E.BYPASS.LTC128B.128 [R209+0x7080], [R8.64], !P3 ;  /* 0x0708000008d17fae */ /* 0x0007e2000d901d4e */
[----:B------:R-:W-:Y:S05]  /*d470*/  IMAD.X R3, R4, 0x1, R215, P0 ;  /* 0x0000000104037824 */ /* 0x000fea00000e06d7 */
[----:B------:R3:W-:Y:S05]  /*d480*/  LDGSTS.E.BYPASS.LTC128B.128 [R209+0x8880], [R2.64], !P2 ;  /* 0x0888000002d17fae */ /* 0x0007ea000d101d4e */
[----:B------:R-:W-:-:S05]  /*d490*/  @P1 BRA `(.L_x_1225) ;  /* 0x000001a000001947 */ /* 0x000fca0003800000 */
[----:B------:R-:W-:-:S05]  /*d4a0*/  BRA.DIV ~URZ, `(.L_x_1228) ;  /* 0x0000ddc27f007947 */ /* 0x000fca000b800000 */
[----:B------:R3:W4:Y:S04]  /*d4b0*/  SHFL.IDX PT, R4, R6, 0x1, 0x181f ;  /* 0x00381f0006047f89 */ /* 0x00072800000e0000 */
[----:B------:R3:W2:Y:S02]  /*d4c0*/  SHFL.IDX PT, R0, R18, 0x1, 0x181f ;  /* 0x00381f0012007f89 */ /* 0x0006a400000e0000 */
.L_x_1330:
[C---:B------:R-:W-:Y:S01]  /*d4d0*/  IADD3 R19, R219.reuse, 0x40, RZ ;  /* 0x00000040db137810 */ /* 0x040fe20007ffe0ff */
[C---:B---3--:R-:W-:Y:S01]  /*d4e0*/  IMAD.SHL.U32 R2, R219.reuse, 0x2, RZ ;  /* 0x00000002db027824 */ /* 0x048fe200078e00ff */
[C---:B------:R-:W-:Y:S02]  /*d4f0*/  ISETP.GE.AND P4, PT, R219.reuse, c[0x0][0x1d4], PT ;  /* 0x00007500db007a0c */ /* 0x040fe40003f86270 */
[----:B----4-:R-:W-:Y:S02]  /*d500*/  IADD3 R18, R219, 0x80, RZ ;  /* 0x00000080db127810 */ /* 0x010fe40007ffe0ff */
[----:B--2---:R-:W-:Y:S02]  /*d510*/  IADD3 R16, P0, R0, R2, RZ ;  /* 0x0000000200107210 */ /* 0x004fe40007f1e0ff */
        /* <DEDUP_REMOVED lines=14> */
[----:B------:R-:W-:Y:S04]  /*d600*/  IADD3 R2, P0, R0, R216, RZ ;  /* 0x000000d800027210 */ /* 0x000fe80007f1e0ff */
[----:B------:R2:W-:Y:S01]  /*d610*/  LDGSTS.E.BYPASS.LTC128B.128 [R209+0x8080], [R8.64], !P2 ;  /* 0x0808000008d17fae */ /* 0x0005e2000d101d4e */
[----:B------:R-:W-:Y:S05]  /*d620*/  IMAD.X R3, R4, 0x1, R215, P0 ;  /* 0x0000000104037824 */ /* 0x000fea00000e06d7 */
[----:B------:R2:W-:Y:S03]  /*d630*/  LDGSTS.E.BYPASS.LTC128B.128 [R209+0x9880], [R2.64], !P1 ;  /* 0x0988000002d17fae */ /* 0x0005e6000c901d4e */
.L_x_1225:
[----:B------:R-:W-:Y:S05]  /*d640*/  BSYNC B0 ;  /* 0x0000000000007941 */ /* 0x000fea0003800000 */
.L_x_1224:
[----:B------:R-:W0:Y:S01]  /*d650*/  LDGDEPBAR ;  /* 0x00000000000079af */ /* 0x000e220000000000 */
[----:B------:R-:W-:Y:S01]  /*d660*/  WARPSYNC 0xffffffff ;  /* 0xffffffff00007948 */ /* 0x000fe20003800000 */
[C---:B--23--:R-:W-:Y:S01]  /*d670*/  HMMA.16816.F32.BF16 R8, R28.reuse, R12, RZ ;  /* 0x0000000c1c08723c */ /* 0x04cfe200000418ff */
[----:B------:R-:W-:Y:S02]  /*d680*/  BSSY B0, `(.L_x_1229) ;  /* 0x00000f4000007945 */ /* 0x000fe40003800000 */
[----:B------:R-:W-:Y:S01]  /*d690*/  LDSM.16.M88.4 R184, [R207] ;  /* 0x00000000cfb8783b */ /* 0x000fe20000000200 */
[----:B------:R-:W-:Y:S04]  /*d6a0*/  ISETP.GT.AND P0, PT, R218, R233, PT ;  /* 0x000000e9da00720c */ /* 0x000fe80003f04270 */
[C---:B------:R-:W-:Y:S01]  /*d6b0*/  HMMA.16816.F32.BF16 R12, R28.reuse, R14, RZ ;  /* 0x0000000e1c0c723c */ /* 0x040fe200000418ff */
[----:B------:R-:W2:Y:S05]  /*d6c0*/  LDSM.16.M88.4 R188, [R202+0xa080] ;  /* 0x00a08000cabc783b */ /* 0x000eaa0000000200 */
[----:B------:R-:W-:Y:S02]  /*d6d0*/  LDSM.16.M88.4 R192, [R202+0xb080] ;  /* 0x00b08000cac0783b */ /* 0x000fe40000000200 */
[C---:B----4-:R-:W-:Y:S08]  /*d6e0*/  HMMA.16816.F32.BF16 R16, R28.reuse, R20, RZ ;  /* 0x000000141c10723c */ /* 0x050ff000000418ff */
[C---:B------:R-:W-:Y:S08]  /*d6f0*/  HMMA.16816.F32.BF16 R20, R28.reuse, R22, RZ ;  /* 0x000000161c14723c */ /* 0x040ff000000418ff */
[C---:B-1----:R-:W-:Y:S08]  /*d700*/  HMMA.16816.F32.BF16 R24, R28.reuse, R164, RZ ;  /* 0x000000a41c18723c */ /* 0x042ff000000418ff */
[----:B------:R-:W-:Y:S01]  /*d710*/  HMMA.16816.F32.BF16 R28, R28, R166, RZ ;  /* 0x000000a61c1c723c */ /* 0x000fe200000418ff */
[----:B------:R-:W1:Y:S07]  /*d720*/  LDSM.16.M88.4 R164, [R202+0xa880] ;  /* 0x00a88000caa4783b */ /* 0x000e6e0000000200 */
[C---:B------:R-:W-:Y:S08]  /*d730*/  HMMA.16816.F32.BF16 R8, R168.reuse, R172, R8 ;  /* 0x000000aca808723c */ /* 0x040ff00000041808 */
[C---:B------:R-:W-:Y:S01]  /*d740*/  HMMA.16816.F32.BF16 R12, R168.reuse, R174, R12 ;  /* 0x000000aea80c723c */ /* 0x040fe2000004180c */
[----:B------:R-:W-:Y:S07]  /*d750*/  LDSM.16.M88.4 R172, [R206] ;  /* 0x00000000ceac783b */ /* 0x000fee0000000200 */
[C---:B------:R-:W-:Y:S08]  /*d760*/  HMMA.16816.F32.BF16 R16, R168.reuse, R176, R16 ;  /* 0x000000b0a810723c */ /* 0x040ff00000041810 */
[C---:B------:R-:W-:Y:S01]  /*d770*/  HMMA.16816.F32.BF16 R20, R168.reuse, R178, R20 ;  /* 0x000000b2a814723c */ /* 0x040fe20000041814 */
[----:B------:R-:W3:Y:S07]  /*d780*/  LDSM.16.M88.4 R176, [R201] ;  /* 0x00000000c9b0783b */ /* 0x000eee0000000200 */
[C---:B------:R-:W-:Y:S08]  /*d790*/  HMMA.16816.F32.BF16 R24, R168.reuse, R180, R24 ;  /* 0x000000b4a818723c */ /* 0x040ff00000041818 */
[----:B------:R-:W-:Y:S01]  /*d7a0*/  HMMA.16816.F32.BF16 R28, R168, R182, R28 ;  /* 0x000000b6a81c723c */ /* 0x000fe2000004181c */
[----:B------:R-:W4:Y:S05]  /*d7b0*/  LDSM.16.M88.4 R168, [R201+0x800] ;  /* 0x00080000c9a8783b */ /* 0x000f2a0000000200 */
[----:B------:R-:W5:Y:S02]  /*d7c0*/  LDSM.16.M88.4 R180, [R201+0x1000] ;  /* 0x00100000c9b4783b */ /* 0x000f640000000200 */
        /* <DEDUP_REMOVED lines=8> */
[----:B------:R-:W2:Y:S05]  /*d850*/  LDSM.16.M88.4 R184, [R196+0xc080] ;  /* 0x00c08000c4b8783b */ /* 0x000eaa0000000200 */
[----:B------:R-:W1:Y:S02]  /*d860*/  LDSM.16.M88.4 R192, [R196+0xc880] ;  /* 0x00c88000c4c0783b */ /* 0x000e640000000200 */
[C---:B---3--:R-:W-:Y:S08]  /*d870*/  HMMA.16816.F32.BF16 R8, R172.reuse, R176, R8 ;  /* 0x000000b0ac08723c */ /* 0x048ff00000041808 */
[C---:B------:R-:W-:Y:S01]  /*d880*/  HMMA.16816.F32.BF16 R12, R172.reuse, R178, R12 ;  /* 0x000000b2ac0c723c */ /* 0x040fe2000004180c */
[----:B------:R-:W-:Y:S07]  /*d890*/  LDSM.16.M88.4 R176, [R203+0x1800] ;  /* 0x00180000cbb0783b */ /* 0x000fee0000000200 */
[C---:B----4-:R-:W-:Y:S08]  /*d8a0*/  HMMA.16816.F32.BF16 R16, R172.reuse, R168, R16 ;  /* 0x000000a8ac10723c */ /* 0x050ff00000041810 */
[C---:B------:R-:W-:Y:S01]  /*d8b0*/  HMMA.16816.F32.BF16 R20, R172.reuse, R170, R20 ;  /* 0x000000aaac14723c */ /* 0x040fe20000041814 */
[----:B------:R-:W3:Y:S07]  /*d8c0*/  LDSM.16.M88.4 R168, [R204+0x4000] ;  /* 0x00400000cca8783b */ /* 0x000eee0000000200 */
[C---:B-----5:R-:W-:Y:S08]  /*d8d0*/  HMMA.16816.F32.BF16 R24, R172.reuse, R180, R24 ;  /* 0x000000b4ac18723c */ /* 0x060ff00000041818 */
[----:B------:R-:W-:Y:S01]  /*d8e0*/  HMMA.16816.F32.BF16 R28, R172, R182, R28 ;  /* 0x000000b6ac1c723c */ /* 0x000fe2000004181c */
[----:B------:R-:W4:Y:S05]  /*d8f0*/  LDSM.16.M88.4 R172, [R203+0x2000] ;  /* 0x00200000cbac783b */ /* 0x000f2a0000000200 */
[----:B------:R-:W5:Y:S02]  /*d900*/  LDSM.16.M88.4 R180, [R203+0x2800] ;  /* 0x00280000cbb4783b */ /* 0x000f640000000200 */
[C---:B-1----:R-:W-:Y:S08]  /*d910*/  HMMA.16816.F32.BF16 R8, R164.reuse, R188, R8 ;  /* 0x000000bca408723c */ /* 0x042ff00000041808 */
[C---:B------:R-:W-:Y:S01]  /*d920*/  HMMA.16816.F32.BF16 R12, R164.reuse, R190, R12 ;  /* 0x000000bea40c723c */ /* 0x040fe2000004180c */
[----:B------:R-:W-:Y:S07]  /*d930*/  LDSM.16.M88.4 R188, [R202+0xb880] ;  /* 0x00b88000cabc783b */ /* 0x000fee0000000200 */
[C---:B--2---:R-:W-:Y:S08]  /*d940*/  HMMA.16816.F32.BF16 R16, R164.reuse, R184, R16 ;  /* 0x000000b8a410723c */ /* 0x044ff00000041810 */
        /* <DEDUP_REMOVED lines=96> */
[C---:B-1----:R-:W-:Y:S01]  /*df50*/  HMMA.16816.F32.BF16 R8, R184.reuse, R188, R8 ;  /* 0x000000bcb808723c */ /* 0x042fe20000041808 */
[----:B------:R-:W-:Y:S04]  /*df60*/  DEPBAR.LE SB0, 0x0 ;  /* 0x000080000000791a */ /* 0x000fe80000000000 */
[----:B------:R-:W-:Y:S03]  /*df70*/  BAR.SYNC.DEFER_BLOCKING 0x0 ;  /* 0x0000000000007b1d */ /* 0x000fe60000010000 */
[C---:B------:R-:W-:Y:S08]  /*df80*/  HMMA.16816.F32.BF16 R12, R184.reuse, R190, R12 ;  /* 0x000000beb80c723c */ /* 0x040ff0000004180c */
[C---:B--2---:R-:W-:Y:S08]  /*df90*/  HMMA.16816.F32.BF16 R16, R184.reuse, R164, R16 ;  /* 0x000000a4b810723c */ /* 0x044ff00000041810 */
[C---:B------:R-:W-:Y:S08]  /*dfa0*/  HMMA.16816.F32.BF16 R20, R184.reuse, R166, R20 ;  /* 0x000000a6b814723c */ /* 0x040ff00000041814 */
[C---:B------:R-:W-:Y:S08]  /*dfb0*/  HMMA.16816.F32.BF16 R24, R184.reuse, R192, R24 ;  /* 0x000000c0b818723c */ /* 0x040ff00000041818 */
[----:B------:R-:W-:Y:S08]  /*dfc0*/  HMMA.16816.F32.BF16 R28, R184, R194, R28 ;  /* 0x000000c2b81c723c */ /* 0x000ff0000004181c */
[C---:B---3--:R-:W-:Y:S08]  /*dfd0*/  HMMA.16816.F32.BF16 R8, R172.reuse, R176, R8 ;  /* 0x000000b0ac08723c */ /* 0x048ff00000041808 */
[C---:B------:R-:W-:Y:S08]  /*dfe0*/  HMMA.16816.F32.BF16 R12, R172.reuse, R178, R12 ;  /* 0x000000b2ac0c723c */ /* 0x040ff0000004180c */
[C---:B----4-:R-:W-:Y:S08]  /*dff0*/  HMMA.16816.F32.BF16 R16, R172.reuse, R168, R16 ;  /* 0x000000a8ac10723c */ /* 0x050ff00000041810 */
[C---:B------:R-:W-:Y:S08]  /*e000*/  HMMA.16816.F32.BF16 R20, R172.reuse, R170, R20 ;  /* 0x000000aaac14723c */ /* 0x040ff00000041814 */
[C---:B-----5:R-:W-:Y:S08]  /*e010*/  HMMA.16816.F32.BF16 R24, R172.reuse, R180, R24 ;  /* 0x000000b4ac18723c */ /* 0x060ff00000041818 */
[----:B------:R-:W-:Y:S01]  /*e020*/  HMMA.16816.F32.BF16 R28, R172, R182, R28 ;  /* 0x000000b6ac1c723c */ /* 0x000fe2000004181c */
[----:B------:R-:W-:Y:S07]  /*e030*/  @!UPT UIADD3 URZ, URZ, URZ, URZ ;  /* 0x0000003f3f3ff290 */ /* 0x000fee000fffe03f */
[----:B------:R-:W-:-:S11]  /*e040*/  @!P0 BRA `(.L_x_1230) ;  /* 0x0000057000008947 */ /* 0x000fd60003800000 */
[----:B------:R-:W-:Y:S01]  /*e050*/  IMAD.MOV.U32 R0, RZ, RZ, 0x1 ;  /* 0x00000001ff007424 */ /* 0x000fe200078e00ff */
[----:B------:R-:W-:Y:S01]  /*e060*/  ISETP.GT.AND P1, PT, R234, 0x2f, PT ;  /* 0x0000002fea00780c */ /* 0x000fe20003f24270 */
[----:B------:R-:W-:Y:S01]  /*e070*/  IMAD R2, R218, 0x30, R242 ;  /* 0x00000030da027824 */ /* 0x000fe200078e02f2 */
[----:B------:R-:W1:Y:S01]  /*e080*/  S2R R6, SR_CTAID.Y ;  /* 0x0000000000067919 */ /* 0x000e620000002600 */
[----:B------:R-:W-:Y:S01]  /*e090*/  IMAD.MOV.U32 R220, RZ, RZ, RZ ;  /* 0x000000ffffdc7224 */ /* 0x000fe200078e00ff */
[----:B------:R-:W-:Y:S02]  /*e0a0*/  ISETP.NE.AND P0, PT, R0, c[0x0][0x2b8], PT ;  /* 0x0000ae0000007a0c */ /* 0x000fe40003f05270 */
[----:B------:R-:W-:Y:S05]  /*e0b0*/  IADD3 R2, R2, -0x30, R234 ;  /* 0xffffffd002027810 */ /* 0x000fea0007ffe0ea */
[----:B------:R-:W-:Y:S06]  /*e0c0*/  IMAD.MOV.U32 R0, RZ, RZ, R2 ;  /* 0x000000ffff007224 */ /* 0x000fec00078e0002 */
[----:B------:R-:W-:Y:S05]  /*e0d0*/  @P0 IMAD.HI.U32 R3, R2, c[0x0][0x2bc], RZ ;  /* 0x0000af0002030a27 */ /* 0x000fea00078e00ff */
[----:B------:R-:W-:Y:S01]  /*e0e0*/  @P0 SHF.R.U32.HI R0, RZ, c[0x0][0x2c0], R3 ;  /* 0x0000b000ff000a19 */ /* 0x000fe20000011603 */
[----:B-1----:R-:W-:Y:S03]  /*e0f0*/  IMAD.WIDE.U32 R222, R6, c[0x0][0x1e8], RZ ;  /* 0x00007a0006de7a25 */ /* 0x002fe600078e00ff */
[----:B------:R-:W-:Y:S02]  /*e100*/  @!P1 IADD3 R3, P0, R0, R240, RZ ;  /* 0x000000f000039210 */ /* 0x000fe40007f1e0ff */
[----:B------:R-:W-:Y:S02]  /*e110*/  IADD3 R6, -R236, 0x30, RZ ;  /* 0x00000030ec067810 */ /* 0x000fe40007ffe1ff */
        /* <DEDUP_REMOVED lines=17> */
[C---:B------:R-:W-:Y:S04]  /*e230*/  LEA R168, P0, R0.reuse, c[0x0][0x1c8], 0x1 ;  /* 0x0000720000a87a11 */ /* 0x040fe800078008ff */
[----:B------:R-:W-:Y:S02]  /*e240*/  LEA.HI.X R153, R0, c[0x0][0x1cc], R153, 0x1, P0 ;  /* 0x0000730000997a11 */ /* 0x000fe400000f0c99 */
[----:B------:R-:W-:Y:S01]  /*e250*/  ISETP.GE.AND P0, PT, R6, 0x1, PT ;  /* 0x000000010600780c */ /* 0x000fe20003f06270 */
[----:B------:R-:W-:-:S10]  /*e260*/  BRA.DIV ~URZ, `(.L_x_1231) ;  /* 0x0000d0f27f007947 */ /* 0x000fd4000b800000 */
[----:B------:R1:W2:Y:S02]  /*e270*/  SHFL.IDX PT, R4, R153, RZ, 0x181f ;  /* 0x00181fff99047589 */ /* 0x0002a400000e0000 */
.L_x_1331:
[----:B------:R-:W-:-:S05]  /*e280*/  BRA.DIV ~URZ, `(.L_x_1232) ;  /* 0x0000d1527f007947 */ /* 0x000fca000b800000 */
[----:B------:R3:W4:Y:S02]  /*e290*/  SHFL.IDX PT, R0, R168, RZ, 0x181f ;  /* 0x00181fffa8007589 */ /* 0x00072400000e0000 */
.L_x_1332:
[C---:B------:R-:W-:Y:S01]  /*e2a0*/  IADD3 R171, R219.reuse, 0x40, RZ ;  /* 0x00000040dbab7810 */ /* 0x040fe20007ffe0ff */
[C---:B------:R-:W-:Y:S01]  /*e2b0*/  IMAD.SHL.U32 R2, R219.reuse, 0x2, RZ ;  /* 0x00000002db027824 */ /* 0x040fe200078e00ff */
[C---:B------:R-:W-:Y:S02]  /*e2c0*/  ISETP.GE.AND P5, PT, R219.reuse, c[0x0][0x1d4], PT ;  /* 0x00007500db007a0c */ /* 0x040fe40003fa6270 */
[----:B------:R-:W-:Y:S02]  /*e2d0*/  IADD3 R170, R219, 0x80, RZ ;  /* 0x00000080dbaa7810 */ /* 0x000fe40007ffe0ff */
[----:B----4-:R-:W-:Y:S02]  /*e2e0*/  @P0 IADD3 R166, P1, R0, R2, RZ ;  /* 0x0000000200a60210 */ /* 0x010fe40007f3e0ff */
[----:B------:R-:W-:Y:S02]  /*e2f0*/  ISETP.GE.AND P4, PT, R171, c[0x0][0x1d4], PT ;  /* 0x00007500ab007a0c */ /* 0x000fe40003f86270 */
[----:B------:R-:W-:Y:S01]  /*e300*/  ISETP.GE.AND P3, PT, R170, c[0x0][0x1d4], PT ;  /* 0x00007500aa007a0c */ /* 0x000fe20003f66270 */
[----:B--2---:R-:W-:Y:S01]  /*e310*/  @P0 IMAD.X R167, R4, 0x1, R210, P1 ;  /* 0x0000000104a70824 */ /* 0x004fe200008e06d2 */
[----:B------:R-:W-:Y:S02]  /*e320*/  @P0 IADD3 R164, P1, R0, R212, RZ ;  /* 0x000000d400a40210 */ /* 0x000fe40007f3e0ff */
[----:B------:R-:W-:Y:S02]  /*e330*/  IADD3 R169, R219, 0xc0, RZ ;  /* 0x000000c0dba97810 */ /* 0x000fe40007ffe0ff */
[----:B------:R-:W-:Y:S01]  /*e340*/  @!PT LDS RZ, [RZ] ;  /* 0x00000000fffff984 */ /* 0x000fe20000000800 */
[----:B------:R-:W-:Y:S01]  /*e350*/  @!PT LDS RZ, [RZ] ;  /* 0x00000000fffff984 */ /* 0x000fe20000000800 */
[----:B------:R-:W-:Y:S01]  /*e360*/  @!PT LDS RZ, [RZ] ;  /* 0x00000000fffff984 */ /* 0x000fe20000000800 */
[----:B------:R2:W-:Y:S01]  /*e370*/  @P0 LDGSTS.E.BYPASS.LTC128B.128 [R209+0xa080], [R166.64], !P5 ;  /* 0x0a080000a6d10fae */ /* 0x0005e2000e901d4e */
[----:B------:R-:W-:Y:S01]  /*e380*/  @P0 IMAD.X R165, R4, 0x1, R211, P1 ;  /* 0x0000000104a50824 */ /* 0x000fe200008e06d3 */
[----:B------:R-:W-:Y:S02]  /*e390*/  @P0 IADD3 R154, P1, R0, R214, RZ ;  /* 0x000000d6009a0210 */ /* 0x000fe40007f3e0ff */
[----:B------:R-:W-:Y:S02]  /*e3a0*/  ISETP.GE.AND P2, PT, R169, c[0x0][0x1d4], PT ;  /* 0x00007500a9007a0c */ /* 0x000fe40003f46270 */
[----:B------:R2:W-:Y:S01]  /*e3b0*/  @P0 LDGSTS.E.BYPASS.LTC128B.128 [R209+0xb880], [R164.64], !P4 ;  /* 0x0b880000a4d10fae */ /* 0x0005e2000e101d4e */
[----:B------:R-:W-:Y:S01]  /*e3c0*/  @P0 IMAD.X R155, R4, 0x1, R213, P1 ;  /* 0x00000001049b0824 */ /* 0x000fe200008e06d5 */
[----:B------:R-:W-:Y:S04]  /*e3d0*/  @P0 IADD3 R2, P1, R0, R216, RZ ;  /* 0x000000d800020210 */ /* 0x000fe80007f3e0ff */
[----:B------:R2:W-:Y:S01]  /*e3e0*/  @P0 LDGSTS.E.BYPASS.LTC128B.128 [R209+0xd080], [R154.64], !P3 ;  /* 0x0d0800009ad10fae */ /* 0x0005e2000d901d4e */
[----:B------:R-:W-:Y:S05]  /*e3f0*/  @P0 IMAD.X R3, R4, 0x1, R215, P1 ;  /* 0x0000000104030824 */ /* 0x000fea00008e06d7 */
[----:B------:R2:W-:Y:S01]  /*e400*/  @P0 LDGSTS.E.BYPASS.LTC128B.128 [R209+0xe880], [R2.64], !P2 ;  /* 0x0e88000002d10fae */ /* 0x0005e2000d101d4e */
[----:B------:R-:W-:Y:S01]  /*e410*/  ISETP.GE.AND P0, PT, R6, 0x21, PT ;  /* 0x000000210600780c */ /* 0x000fe20003f06270 */
[----:B------:R-:W-:-:S06]  /*e420*/  BRA.DIV ~URZ, `(.L_x_1233) ;  /* 0x0000d0327f007947 */ /* 0x000fcc000b800000 */
[----:B------:R4:W1:Y:S04]  /*e430*/  SHFL.IDX PT, R4, R153, 0x1, 0x181f ;  /* 0x00381f0099047f89 */ /* 0x00086800000e0000 */
[----:B------:R4:W2:Y:S02]  /*e440*/  SHFL.IDX PT, R0, R168, 0x1, 0x181f ;  /* 0x00381f00a8007f89 */ /* 0x0008a400000e0000 */
.L_x_1333:
[C---:B---34-:R-:W-:Y:S01]  /*e450*/  IADD3 R168, R219.reuse, 0x40, RZ ;  /* 0x00000040dba87810 */ /* 0x058fe20007ffe0ff */
[C---:B--2---:R-:W-:Y:S01]  /*e460*/  IMAD.SHL.U32 R2, R219.reuse, 0x2, RZ ;  /* 0x00000002db027824 */ /* 0x044fe200078e00ff */
[C---:B------:R-:W-:Y:S02]  /*e470*/  ISETP.GE.AND P5, PT, R219.reuse, c[0x0][0x1d4], PT ;  /* 0x00007500db007a0c */ /* 0x040fe40003fa6270 */
[----:B-1----:R-:W-:Y:S02]  /*e480*/  IADD3 R153, R219, 0x80, RZ ;  /* 0x00000080db997810 */ /* 0x002fe40007ffe0ff */
[----:B------:R-:W-:Y:S02]  /*e490*/  @P0 IADD3 R166, P1, R0, R2, RZ ;  /* 0x0000000200a60210 */ /* 0x000fe40007f3e0ff */
[----:B------:R-:W-:Y:S02]  /*e4a0*/  ISETP.GE.AND P4, PT, R168, c[0x0][0x1d4], PT ;  /* 0x00007500a8007a0c */ /* 0x000fe40003f86270 */
[----:B------:R-:W-:Y:S01]  /*e4b0*/  ISETP.GE.AND P3, PT, R153, c[0x0][0x1d4], PT ;  /* 0x0000750099007a0c */ /* 0x000fe20003f66270 */
[----:B------:R-:W-:Y:S01]  /*e4c0*/  @P0 IMAD.X R167, R4, 0x1, R210, P1 ;  /* 0x0000000104a70824 */ /* 0x000fe200008e06d2 */
        /* <DEDUP_REMOVED lines=14> */
[----:B------:R1:W-:Y:S03]  /*e5b0*/  @P0 LDGSTS.E.BYPASS.LTC128B.128 [R209+0xf880], [R2.64], !P2 ;  /* 0x0f88000002d10fae */ /* 0x0003e6000d101d4e */
.L_x_1230:
[----:B------:R-:W-:Y:S05]  /*e5c0*/  BSYNC B0 ;  /* 0x0000000000007941 */ /* 0x000fea0003800000 */
.L_x_1229:
[----:B-1----:R-:W-:Y:S01]  /*e5d0*/  LOP3.LUT R3, RZ, c[0x0][0x324], RZ, 0x33, !PT ;  /* 0x0000c900ff037a12 */ /* 0x002fe200078e33ff */
[----:B------:R-:W-:Y:S01]  /*e5e0*/  IMAD.MOV.U32 R2, RZ, RZ, 0x1 ;  /* 0x00000001ff027424 */ /* 0x000fe200078e00ff */
[----:B------:R-:W2:Y:S01]  /*e5f0*/  LDL R0, [R1+0x4] ;  /* 0x0000040001007983 */ /* 0x000ea20000100800 */
[----:B------:R-:W-:Y:S03]  /*e600*/  IMAD R4, R218, -0x30, RZ ;  /* 0xffffffd0da047824 */ /* 0x000fe600078e02ff */
[----:B------:R-:W-:Y:S01]  /*e610*/  ISETP.NE.AND P0, PT, R2, c[0x0][0x2c4], PT ;  /* 0x0000b10002007a0c */ /* 0x000fe20003f05270 */
[----:B------:R-:W0:Y:S01]  /*e620*/  LDGDEPBAR ;  /* 0x00000000000079af */ /* 0x000e220000000000 */
[----:B------:R-:W-:Y:S02]  /*e630*/  IMAD.IADD R155, R4, 0x1, -R232 ;  /* 0x00000001049b7824 */ /* 0x000fe400078e0ae8 */
[----:B--2---:R-:W-:Y:S05]  /*e640*/  IMAD R0, R0, 0x80, R239 ;  /* 0x0000008000007824 */ /* 0x004fea00078e02ef */
[----:B------:R-:W-:Y:S02]  /*e650*/  IADD3 R6, R237, R0, R238 ;  /* 0x00000000ed067210 */ /* 0x000fe40007ffe0ee */
[----:B------:R-:W-:Y:S03]  /*e660*/  IADD3 R0, -R232, 0x1, R4 ;  /* 0x00000001e8007810 */ /* 0x000fe60007ffe104 */
[----:B------:R-:W-:Y:S01]  /*e670*/  @P0 IMAD.HI.U32 R2, R6, c[0x0][0x2c8], RZ ;  /* 0x0000b20006020a27 */ /* 0x000fe200078e00ff */
[----:B------:R-:W-:Y:S04]  /*e680*/  IADD3 R0, -R231, R0, R5 ;  /* 0x00000000e7007210 */ /* 0x000fe80007ffe105 */
[----:B------:R-:W-:Y:S01]  /*e690*/  @P0 SHF.R.U32.HI R6, RZ, c[0x0][0x2cc], R2 ;  /* 0x0000b300ff060a19 */ /* 0x000fe20000011602 */
[----:B------:R-:W-:Y:S01]  /*e6a0*/  IMAD.IADD R153, R3, 0x1, R0 ;  /* 0x0000000103997824 */ /* 0x000fe200078e0200 */
[----:B------:R-:W-:Y:S01]  /*e6b0*/  IADD3 R154, R0, c[0x0][0x328], RZ ;  /* 0x0000ca00009a7a10 */ /* 0x000fe20007ffe0ff */
[----:B------:R-:W-:-:S05]  /*e6c0*/  BRA.DIV ~URZ, `(.L_x_1234) ;  /* 0x0000ce827f007947 */ /* 0x000fca000b800000 */
[----:B------:R1:W2:Y:S02]  /*e6d0*/  SHFL.IDX PT, R3, R6, RZ, 0x1c1f ;  /* 0x001c1fff06037589 */ /* 0x0002a400000e0000 */
.L_x_1334:
[----:B--2---:R-:W-:Y:S01]  /*e6e0*/  IADD3 R2, R154, R3, RZ ;  /* 0x000000039a027210 */ /* 0x004fe20007ffe0ff */
[----:B------:R-:W-:Y:S05]  /*e6f0*/  IMAD.MOV.U32 R0, RZ, RZ, 0x1 ;  /* 0x00000001ff007424 */ /* 0x000fea00078e00ff */
[----:B------:R-:W-:Y:S01]  /*e700*/  ISETP.LE.AND P0, PT, R0, c[0x0][0x32c], PT ;  /* 0x0000cb0000007a0c */ /* 0x000fe20003f03270 */
[----:B------:R-:W-:Y:S11]  /*e710*/  IMAD.IADD R0, R153, 0x1, R3 ;  /* 0x0000000199007824 */ /* 0x000ff600078e0203 */
[----:B------:R-:W-:Y:S01]  /*e720*/  @!UPT UIADD3 URZ, URZ, URZ, URZ ;  /* 0x0000003f3f3ff290 */ /* 0x000fe2000fffe03f */
[----:B------:R-:W-:-:S05]  /*e730*/  @!P0 BRA `(.L_x_1235) ;  /* 0x0000017000008947 */ /* 0x000fca0003800000 */
[----:B------:R-:W-:Y:S01]  /*e740*/  IADD3 R3, -R231, R5, R3 ;  /* 0x00000005e7037210 */ /* 0x000fe20007ffe103 */
[----:B------:R-:W-:Y:S03]  /*e750*/  BSSY B0, `(.L_x_1236) ;  /* 0x0000011000007945 */ /* 0x000fe60003800000 */
        /* <DEDUP_REMOVED lines=11> */
.L_x_1237:
[----:B------:R-:W-:Y:S04]  /*e810*/  MOV R164, 0x1 ;  /* 0x0000000100a47802 */ /* 0x000fe80000000f00 */
[----:B------:R-:W-:Y:S11]  /*e820*/  ISETP.NE.AND P0, PT, R164, c[0x0][0x32c], PT ;  /* 0x0000cb00a4007a0c */ /* 0x000ff60003f05270 */
[----:B------:R-:W-:Y:S02]  /*e830*/  @!UPT UIADD3 URZ, URZ, URZ, URZ ;  /* 0x0000003f3f3ff290 */ /* 0x000fe4000fffe03f */
[----:B------:R-:W-:Y:S05]  /*e840*/  @P0 IMAD.HI.U32 R164, R3, c[0x0][0x330], RZ ;  /* 0x0000cc0003a40a27 */ /* 0x000fea00078e00ff */
[----:B------:R-:W-:Y:S02]  /*e850*/  @P0 SHF.R.U32.HI R3, RZ, c[0x0][0x334], R164 ;  /* 0x0000cd00ff030a19 */ /* 0x000fe400000116a4 */
.L_x_1238:
[----:B------:R-:W-:Y:S05]  /*e860*/  BSYNC B0 ;  /* 0x0000000000007941 */ /* 0x000fea0003800000 */
.L_x_1236:
[----:B------:R-:W-:Y:S05]  /*e870*/  IMAD R3, R3, c[0x0][0x32c], R155 ;  /* 0x0000cb0003037a24 */ /* 0x000fea00078e029b */
[----:B------:R-:W-:Y:S02]  /*e880*/  IADD3 R164, R3, c[0x0][0x32c], RZ ;  /* 0x0000cb0003a47a10 */ /* 0x000fe40007ffe0ff */
[----:B------:R-:W-:Y:S02]  /*e890*/  IMNMX R0, R0, R3, !PT ;  /* 0x0000000300007217 */ /* 0x000fe40007800200 */
[----:B------:R-:W-:Y:S02]  /*e8a0*/  IMNMX R2, R2, R164, PT ;  /* 0x000000a402027217 */ /* 0x000fe40003800200 */
.L_x_1235:
[C---:B------:R-:W-:Y:S02]  /*e8b0*/  ISETP.GE.AND P0, PT, R4.reuse, 0x2, PT ;  /* 0x000000020400780c */ /* 0x040fe40003f06270 */
[----:B------:R-:W-:Y:S02]  /*e8c0*/  ISETP.GE.AND P1, PT, R4, 0x9, PT ;  /* 0x000000090400780c */ /* 0x000fe40003f26270 */
[----:B------:R-:W-:Y:S02]  /*e8d0*/  LOP3.LUT R208, R208, 0xffffffef, RZ, 0xc0, !PT ;  /* 0xffffffefd0d07812 */ /* 0x000fe400078ec0ff */
[C---:B------:R-:W-:Y:S02]  /*e8e0*/  ISETP.GE.AND P6, PT, R4.reuse, 0x19, PT ;  /* 0x000000190400780c */ /* 0x040fe40003fc6270 */
[C---:B------:R-:W-:Y:S02]  /*e8f0*/  ISETP.GE.AND P5, PT, R4.reuse, 0x1a, PT ;  /* 0x0000001a0400780c */ /* 0x040fe40003fa6270 */
[C---:B------:R-:W-:Y:S02]  /*e900*/  ISETP.GE.AND P4, PT, R4.reuse, 0x21, PT ;  /* 0x000000210400780c */ /* 0x040fe40003f86270 */
[----:B------:R-:W-:Y:S02]  /*e910*/  ISETP.GE.AND P3, PT, R4, 0x22, PT ;  /* 0x000000220400780c */ /* 0x000fe40003f66270 */
[----:B------:R-:W-:Y:S02]  /*e920*/  @P0 LOP3.LUT R208, R208, 0x10, RZ, 0xfc, !PT ;  /* 0x00000010d0d00812 */ /* 0x000fe400078efcff */
[----:B------:R-:W-:Y:S02]  /*e930*/  ISETP.GT.AND P0, PT, R0, 0x1, !P0 ;  /* 0x000000010000780c */ /* 0x000fe40004704270 */
[----:B------:R-:W-:Y:S02]  /*e940*/  LOP3.LUT R208, R208, 0xfffffff7, RZ, 0xc0, !PT ;  /* 0xfffffff7d0d07812 */ /* 0x000fe400078ec0ff */
[----:B------:R-:W-:Y:S02]  /*e950*/  ISETP.LT.OR P0, PT, R2, 0x2, P0 ;  /* 0x000000020200780c */ /* 0x000fe40000701670 */
[----:B------:R-:W-:Y:S02]  /*e960*/  @P1 LOP3.LUT R208, R208, 0x8, RZ, 0xfc, !PT ;  /* 0x00000008d0d01812 */ /* 0x000fe400078efcff */
[----:B------:R-:W-:Y:S02]  /*e970*/  FSEL R164, R9, -INF , !P0 ;  /* 0xff80000009a47808 */ /* 0x000fe40004000000 */
[----:B------:R-:W-:Y:S02]  /*e980*/  ISETP.GT.AND P0, PT, R0, 0x8, !P1 ;  /* 0x000000080000780c */ /* 0x000fe40004f04270 */
[----:B------:R-:W-:Y:S02]  /*e990*/  ISETP.GE.AND P1, PT, R4, 0xa, PT ;  /* 0x0000000a0400780c */ /* 0x000fe40003f26270 */
[----:B------:R-:W-:Y:S02]  /*e9a0*/  ISETP.LT.OR P0, PT, R2, 0x9, P0 ;  /* 0x000000090200780c */ /* 0x000fe40000701670 */
[----:B------:R-:W-:Y:S02]  /*e9b0*/  LOP3.LUT R208, R208, 0xfffffffb, RZ, 0xc0, !PT ;  /* 0xfffffffbd0d07812 */ /* 0x000fe400078ec0ff */
[----:B------:R-:W-:Y:S02]  /*e9c0*/  FSEL R12, R12, -INF , !P0 ;  /* 0xff8000000c0c7808 */ /* 0x000fe40004000000 */
[----:B------:R-:W-:Y:S02]  /*e9d0*/  ISETP.GT.AND P0, PT, R0, 0x9, !P1 ;  /* 0x000000090000780c */ /* 0x000fe40004f04270 */
[----:B------:R-:W-:Y:S02]  /*e9e0*/  ISETP.GE.AND P2, PT, R4, 0x29, PT ;  /* 0x000000290400780c */ /* 0x000fe40003f46270 */
[----:B------:R-:W-:Y:S02]  /*e9f0*/  ISETP.LT.OR P0, PT, R2, 0xa, P0 ;  /* 0x0000000a0200780c */ /* 0x000fe40000701670 */
[----:B------:R-:W-:Y:S02]  /*ea00*/  @P1 LOP3.LUT R208, R208, 0x4, RZ, 0xfc, !PT ;  /* 0x00000004d0d01812 */ /* 0x000fe400078efcff */
[----:B------:R-:W-:Y:S02]  /*ea10*/  ISETP.GE.AND P1, PT, R4, 0x11, PT ;  /* 0x000000110400780c */ /* 0x000fe40003f26270 */
[----:B------:R-:W-:Y:S02]  /*ea20*/  FSEL R13, R13, -INF , !P0 ;  /* 0xff8000000d0d7808 */ /* 0x000fe40004000000 */
[----:B------:R-:W-:Y:S02]  /*ea30*/  LOP3.LUT R208, R208, 0xfffffffd, RZ, 0xc0, !PT ;  /* 0xfffffffdd0d07812 */ /* 0x000fe400078ec0ff */
[----:B------:R-:W-:Y:S04]  /*ea40*/  ISETP.GT.AND P0, PT, R0, 0x10, !P1 ;  /* 0x000000100000780c */ /* 0x000fe80004f04270 */
[----:B------:R-:W-:Y:S03]  /*ea50*/  ISETP.LT.OR P0, PT, R2, 0x11, P0 ;  /* 0x000000110200780c */ /* 0x000fe60000701670 */
[----:B------:R-:W-:Y:S02]  /*ea60*/  @P1 LOP3.LUT R208, R208, 0x2, RZ, 0xfc, !PT ;  /* 0x00000002d0d01812 */ /* 0x000fe400078efcff */
[----:B------:R-:W-:Y:S02]  /*ea70*/  ISETP.GE.AND P1, PT, R4, 0x12, PT ;  /* 0x000000120400780c */ /* 0x000fe40003f26270 */
[----:B------:R-:W-:Y:S02]  /*ea80*/  FSEL R165, R16, -INF , !P0 ;  /* 0xff80000010a57808 */ /* 0x000fe40004000000 */
[----:B------:R-:W-:Y:S02]  /*ea90*/  ISETP.GT.AND P0, PT, R0, 0x11, !P1 ;  /* 0x000000110000780c */ /* 0x000fe40004f04270 */
[----:B------:R-:W-:Y:S02]  /*eaa0*/  LOP3.LUT R208, R208, 0xfffffffe, RZ, 0xc0, !PT ;  /* 0xfffffffed0d07812 */ /* 0x000fe400078ec0ff */
[----:B------:R-:W-:Y:S04]  /*eab0*/  ISETP.LT.OR P0, PT, R2, 0x12, P0 ;  /* 0x000000120200780c */ /* 0x000fe80000701670 */
[----:B------:R-:W-:Y:S02]  /*eac0*/  FSEL R166, R17, -INF , !P0 ;  /* 0xff80000011a67808 */ /* 0x000fe40004000000 */
[----:B------:R-:W-:Y:S02]  /*ead0*/  ISETP.GT.AND P0, PT, R0, 0x18, !P6 ;  /* 0x000000180000780c */ /* 0x000fe40007704270 */
[----:B------:R-:W-:Y:S02]  /*eae0*/  @P1 LOP3.LUT R208, R208, 0x1, RZ, 0xfc, !PT ;  /* 0x00000001d0d01812 */ /* 0x000fe400078efcff */
[----:B------:R-:W-:Y:S02]  /*eaf0*/  ISETP.LT.OR P0, PT, R2, 0x19, P0 ;  /* 0x000000190200780c */ /* 0x000fe40000701670 */
[----:B------:R-:W-:Y:S02]  /*eb00*/  ISETP.GE.AND P1, PT, R4, 0x1, PT ;  /* 0x000000010400780c */ /* 0x000fe40003f26270 */
[----:B------:R-:W-:Y:S02]  /*eb10*/  FSEL R170, R20, -INF , !P0 ;  /* 0xff80000014aa7808 */ /* 0x000fe40004000000 */
[----:B------:R-:W-:Y:S02]  /*eb20*/  ISETP.GT.AND P0, PT, R0, 0x19, !P5 ;  /* 0x000000190000780c */ /* 0x000fe40006f04270 */
[----:B------:R-:W-:Y:S02]  /*eb30*/  LOP3.LUT R208, R208, 0xffffffdf, RZ, 0xc0, !PT ;  /* 0xffffffdfd0d07812 */ /* 0x000fe400078ec0ff */
[----:B------:R-:W-:Y:S04]  /*eb40*/  ISETP.LT.OR P0, PT, R2, 0x1a, P0 ;  /* 0x0000001a0200780c */ /* 0x000fe80000701670 */
[----:B------:R-:W-:Y:S02]  /*eb50*/  FSEL R172, R21, -INF , !P0 ;  /* 0xff80000015ac7808 */ /* 0x000fe40004000000 */
[----:B------:R-:W-:Y:S04]  /*eb60*/  ISETP.GT.AND P0, PT, R0, 0x20, !P4 ;  /* 0x000000200000780c */ /* 0x000fe80006704270 */
        /* <DEDUP_REMOVED lines=8> */
[----:B------:R-:W-:Y:S04]  /*ebf0*/  ISETP.GT.AND P0, PT, R0, RZ, !P1 ;  /* 0x000000ff0000720c */ /* 0x000fe80004f04270 */
[----:B------:R-:W-:Y:S04]  /*ec00*/  ISETP.LT.OR P0, PT, R2, 0x1, P0 ;  /* 0x000000010200780c */ /* 0x000fe80000701670 */
[----:B------:R-:W-:Y:S02]  /*ec10*/  FSEL R9, R8, -INF , !P0 ;  /* 0xff80000008097808 */ /* 0x000fe40004000000 */
[----:B------:R-:W-:Y:S11]  /*ec20*/  ISETP.GE.AND P0, PT, R4, 0x2a, PT ;  /* 0x0000002a0400780c */ /* 0x000ff60003f06270 */
[----:B------:R-:W-:Y:S02]  /*ec30*/  @!UPT UIADD3 URZ, URZ, URZ, URZ ;  /* 0x0000003f3f3ff290 */ /* 0x000fe4000fffe03f */
[----:B------:R-:W-:Y:S02]  /*ec40*/  @P0 LOP3.LUT R208, R208, 0x20, RZ, 0xfc, !PT ;  /* 0x00000020d0d00812 */ /* 0x000fe400078efcff */
[----:B------:R-:W-:Y:S04]  /*ec50*/  ISETP.GT.AND P0, PT, R0, 0x29, !P0 ;  /* 0x000000290000780c */ /* 0x000fe80004704270 */
[----:B------:R-:W-:Y:S04]  /*ec60*/  ISETP.LT.OR P0, PT, R2, 0x2a, P0 ;  /* 0x0000002a0200780c */ /* 0x000fe80000701670 */
[----:B------:R-:W-:Y:S01]  /*ec70*/  FSEL R182, R29, -INF , !P0 ;  /* 0xff8000001db67808 */ /* 0x000fe20004000000 */
[----:B------:R-:W-:-:S06]  /*ec80*/  BRA.DIV ~URZ, `(.L_x_1239) ;  /* 0x0000c9427f007947 */ /* 0x000fcc000b800000 */
[----:B------:R2:W3:Y:S02]  /*ec90*/  SHFL.IDX PT, R3, R6, 0x1, 0x1c1f ;  /* 0x003c1f0006037f89 */ /* 0x0004e400000e0000 */
.L_x_1335:
[----:B---3--:R-:W-:Y:S01]  /*eca0*/  IADD3 R2, R154, R3, RZ ;  /* 0x000000039a027210 */ /* 0x008fe20007ffe0ff */
        /* <DEDUP_REMOVED lines=18> */
.L_x_1242:
[----:B------:R-:W-:Y:S04]  /*edd0*/  MOV R4, 0x1 ;  /* 0x0000000100047802 */ /* 0x000fe80000000f00 */
[----:B------:R-:W-:Y:S11]  /*ede0*/  ISETP.NE.AND P0, PT, R4, c[0x0][0x32c], PT ;  /* 0x0000cb0004007a0c */ /* 0x000ff60003f05270 */
[----:B------:R-:W-:Y:S02]  /*edf0*/  @!UPT UIADD3 URZ, URZ, URZ, URZ ;  /* 0x0000003f3f3ff290 */ /* 0x000fe4000fffe03f */
[----:B------:R-:W-:Y:S05]  /*ee00*/  @P0 IMAD.HI.U32 R4, R3, c[0x0][0x330], RZ ;  /* 0x0000cc0003040a27 */ /* 0x000fea00078e00ff */
[----:B------:R-:W-:Y:S02]  /*ee10*/  @P0 SHF.R.U32.HI R3, RZ, c[0x0][0x334], R4 ;  /* 0x0000cd00ff030a19 */ /* 0x000fe40000011604 */
.L_x_1243:
[----:B------:R-:W-:Y:S05]  /*ee20*/  BSYNC B0 ;  /* 0x0000000000007941 */ /* 0x000fea0003800000 */
.L_x_1241:
[----:B------:R-:W-:Y:S05]  /*ee30*/  IMAD R3, R3, c[0x0][0x32c], R155 ;  /* 0x0000cb0003037a24 */ /* 0x000fea00078e029b */
[----:B------:R-:W-:Y:S02]  /*ee40*/  IADD3 R4, R3, c[0x0][0x32c], RZ ;  /* 0x0000cb0003047a10 */ /* 0x000fe40007ffe0ff */
[----:B------:R-:W-:Y:S02]  /*ee50*/  IMNMX R0, R0, R3, !PT ;  /* 0x0000000300007217 */ /* 0x000fe40007800200 */
[----:B------:R-:W-:Y:S02]  /*ee60*/  IMNMX R2, R2, R4, PT ;  /* 0x0000000402027217 */ /* 0x000fe40003800200 */
.L_x_1240:
[----:B------:R-:W-:Y:S02]  /*ee70*/  ISETP.GT.AND P0, PT, R0, RZ, !P1 ;  /* 0x000000ff0000720c */ /* 0x000fe40004f04270 */
[----:B------:R-:W-:Y:S02]  /*ee80*/  LOP3.LUT P1, RZ, R208, 0x1, RZ, 0xc0, !PT ;  /* 0x00000001d0ff7812 */ /* 0x000fe4000782c0ff */
[----:B------:R-:W-:Y:S02]  /*ee90*/  ISETP.LT.OR P0, PT, R2, 0x1, P0 ;  /* 0x000000010200780c */ /* 0x000fe40000701670 */
[----:B------:R-:W-:Y:S02]  /*eea0*/  FMNMX.FTZ R4, R9, R152, !PT ;  /* 0x0000009809047209 */ /* 0x000fe40007810000 */
[----:B------:R-:W-:Y:S02]  /*eeb0*/  FSEL R10, R10, -INF , !P0 ;  /* 0xff8000000a0a7808 */ /* 0x000fe40004000000 */
[----:B------:R-:W-:Y:S02]  /*eec0*/  LOP3.LUT P0, RZ, R208, 0x10, RZ, 0xc0, !PT ;  /* 0x00000010d0ff7812 */ /* 0x000fe4000780c0ff */
[----:B------:R-:W-:Y:S02]  /*eed0*/  FMNMX.FTZ R8, R10, R7, !PT ;  /* 0x000000070a087209 */ /* 0x000fe40007810000 */
[----:B------:R-:W-:Y:S02]  /*eee0*/  ISETP.GT.AND P0, PT, R0, 0x1, !P0 ;  /* 0x000000010000780c */ /* 0x000fe40004704270 */
[----:B------:R-:W-:Y:S02]  /*eef0*/  FMNMX.FTZ R4, R164, R4, !PT ;  /* 0x00000004a4047209 */ /* 0x000fe40007810000 */
        /* <DEDUP_REMOVED lines=24> */
[----:B------:R-:W-:Y:S02]  /*f080*/  ISETP.GT.AND P0, PT, R0, 0x11, !P1 ;  /* 0x000000110000780c */ /* 0x000fe40004f04270 */
[----:B------:R-:W-:Y:S02]  /*f090*/  FMNMX.FTZ R8, R167, R8, !PT ;  /* 0x00000008a7087209 */ /* 0x000fe40007810000 */
[----:B------:R-:W-:Y:S02]  /*f0a0*/  ISETP.LT.OR P0, PT, R2, 0x12, P0 ;  /* 0x000000120200780c */ /* 0x000fe40000701670 */
[----:B------:R-:W-:Y:S02]  /*f0b0*/  LOP3.LUT P1, RZ, R208, 0x20, RZ, 0xc0, !PT ;  /* 0x00000020d0ff7812 */ /* 0x000fe4000782c0ff */
[----:B------:R-:W-:Y:S02]  /*f0c0*/  FSEL R171, R19, -INF , !P0 ;  /* 0xff80000013ab7808 */ /* 0x000fe40004000000 */
        /* <DEDUP_REMOVED lines=17> */
[----:B------:R-:W-:Y:S04]  /*f1e0*/  ISETP.LT.OR P0, PT, R2, 0x22, P0 ;  /* 0x000000220200780c */ /* 0x000fe80000701670 */
        /* <DEDUP_REMOVED lines=8> */
[----:B------:R-:W-:Y:S04]  /*f270*/  FSEL R181, R31, -INF , !P0 ;  /* 0xff8000001fb57808 */ /* 0x000fe80004000000 */
[----:B------:R-:W-:Y:S01]  /*f280*/  FMNMX.FTZ R8, R181, R8, !PT ;  /* 0x00000008b5087209 */ /* 0x000fe20007810000 */
[----:B------:R-:W-:-:S05]  /*f290*/  BRA.DIV ~URZ, `(.L_x_1244) ;  /* 0x0000c3b27f007947 */ /* 0x000fca000b800000 */
[----:B------:R3:W4:Y:S02]  /*f2a0*/  SHFL.BFLY PT, R0, R4, 0x2, 0x1f ;  /* 0x0c401f0004007f89 */ /* 0x00072400000e0000 */
.L_x_1336:
[----:B-12-4-:R-:W-:Y:S01]  /*f2b0*/  FMNMX.FTZ R6, R4, R0, !PT ;  /* 0x0000000004067209 */ /* 0x016fe20007810000 */
[----:B------:R-:W-:-:S05]  /*f2c0*/  BRA.DIV ~URZ, `(.L_x_1245) ;  /* 0x0000c3c27f007947 */ /* 0x000fca000b800000 */
[----:B---3--:R-:W-:Y:S04]  /*f2d0*/  SHFL.BFLY PT, R4, R8, 0x2, 0x1f ;  /* 0x0c401f0008047f89 */ /* 0x008fe800000e0000 */
[----:B------:R-:W1:Y:S02]  /*f2e0*/  SHFL.BFLY PT, R2, R6, 0x1, 0x1f ;  /* 0x0c201f0006027f89 */ /* 0x000e6400000e0000 */
[----:B-1----:R-:W-:Y:S02]  /*f2f0*/  FMNMX.FTZ R6, R6, R2, !PT ;  /* 0x0000000206067209 */ /* 0x002fe40007810000 */
[----:B------:R-:W-:Y:S05]  /*f300*/  FMNMX.FTZ R4, R8, R4, !PT ;  /* 0x0000000408047209 */ /* 0x000fea0007810000 */
[----:B------:R1:W2:Y:S02]  /*f310*/  SHFL.BFLY PT, R0, R4, 0x1, 0x1f ;  /* 0x0c201f0004007f89 */ /* 0x0002a400000e0000 */
.L_x_1337:
[C---:B------:R-:W-:Y:S01]  /*f320*/  FSETP.NEU.FTZ.AND P0, PT, R6.reuse, -INF , PT ;  /* 0xff8000000600780b */ /* 0x040fe20003f1d000 */
[----:B------:R-:W-:Y:S01]  /*f330*/  FMUL.FTZ R168, R6, c[0x0][0x2d0] ;  /* 0x0000b40006a87a20 */ /* 0x000fe20000410000 */
[----:B-12---:R-:W-:Y:S01]  /*f340*/  FMNMX.FTZ R4, R0, R4, !PT ;  /* 0x0000000400047209 */ /* 0x006fe20007810000 */
[----:B------:R-:W-:Y:S01]  /*f350*/  WARPSYNC 0xffffffff ;  /* 0xffffffff00007948 */ /* 0x000fe20003800000 */
[----:B------:R-:W-:Y:S01]  /*f360*/  FSEL R2, R6, RZ, P0 ;  /* 0x000000ff06027208 */ /* 0x000fe20000000000 */
[----:B------:R-:W1:Y:S01]  /*f370*/  LDSM.16.MT88.4 R16, [R197+0x4080] ;  /* 0x00408000c510783b */ /* 0x000e620000004200 */
[----:B------:R-:W-:Y:S01]  /*f380*/  FSEL R168, R168, RZ, P0 ;  /* 0x000000ffa8a87208 */ /* 0x000fe20000000000 */
[C---:B------:R-:W-:Y:S01]  /*f390*/  FMUL.FTZ R169, R4.reuse, c[0x0][0x2d0] ;  /* 0x0000b40004a97a20 */ /* 0x040fe20000410000 */
[----:B------:R-:W-:Y:S01]  /*f3a0*/  FSETP.NEU.FTZ.AND P0, PT, R4, -INF , PT ;  /* 0xff8000000400780b */ /* 0x000fe20003f1d000 */
[----:B------:R-:W-:Y:S02]  /*f3b0*/  FADD.FTZ R0, -R2, R152 ;  /* 0x0000009802007221 */ /* 0x000fe40000010100 */
[--C-:B------:R-:W-:Y:S01]  /*f3c0*/  FFMA.FTZ R164, R164, c[0x0][0x2d0], -R168.reuse ;  /* 0x0000b400a4a47a23 */ /* 0x100fe200000108a8 */
[----:B------:R-:W-:Y:S01]  /*f3d0*/  FSEL R3, R4, RZ, P0 ;  /* 0x000000ff04037208 */ /* 0x000fe20000000000 */
[----:B------:R-:W-:Y:S01]  /*f3e0*/  FMUL.FTZ R0, R0, c[0x0][0x2d0] ;  /* 0x0000b40000007a20 */ /* 0x000fe20000410000 */
[----:B------:R-:W-:Y:S01]  /*f3f0*/  FSEL R169, R169, RZ, P0 ;  /* 0x000000ffa9a97208 */ /* 0x000fe20000000000 */
[--C-:B------:R-:W-:Y:S01]  /*f400*/  FFMA.FTZ R9, R9, c[0x0][0x2d0], -R168.reuse ;  /* 0x0000b40009097a23 */ /* 0x100fe200000108a8 */
[----:B------:R-:W-:Y:S01]  /*f410*/  MUFU.EX2 R227, R164 ;  /* 0x000000a400e37308 */ /* 0x000fe20000000800 */
[--C-:B------:R-:W-:Y:S01]  /*f420*/  FFMA.FTZ R12, R12, c[0x0][0x2d0], -R168.reuse ;  /* 0x0000b4000c0c7a23 */ /* 0x100fe200000108a8 */
[----:B------:R-:W2:Y:S01]  /*f430*/  LDSM.16.MT88.4 R24, [R198+0x4080] ;  /* 0x00408000c618783b */ /* 0x000ea20000004200 */
[--C-:B------:R-:W-:Y:S01]  /*f440*/  FFMA.FTZ R10, R10, c[0x0][0x2d0], -R169.reuse ;  /* 0x0000b4000a0a7a23 */ /* 0x100fe200000108a9 */
[----:B------:R-:W-:Y:S01]  /*f450*/  ISETP.GT.AND P0, PT, R218, R235, PT ;  /* 0x000000ebda00720c */ /* 0x000fe20003f04270 */
[--C-:B------:R-:W-:Y:S02]  /*f460*/  FFMA.FTZ R11, R11, c[0x0][0x2d0], -R169.reuse ;  /* 0x0000b4000b0b7a23 */ /* 0x100fe400000108a9 */
[--C-:B------:R-:W-:Y:S02]  /*f470*/  FFMA.FTZ R14, R14, c[0x0][0x2d0], -R169.reuse ;  /* 0x0000b4000e0e7a23 */ /* 0x100fe400000108a9 */
[----:B------:R-:W-:Y:S01]  /*f480*/  FFMA.FTZ R15, R15, c[0x0][0x2d0], -R169 ;  /* 0x0000b4000f0f7a23 */ /* 0x000fe200000108a9 */
[----:B------:R3:W-:Y:S01]  /*f490*/  MUFU.EX2 R2, R0 ;  /* 0x0000000000027308 */ /* 0x0007e20000000800 */
[--C-:B------:R-:W-:Y:S09]  /*f4a0*/  FFMA.FTZ R13, R13, c[0x0][0x2d0], -R168.reuse ;  /* 0x0000b4000d0d7a23 */ /* 0x100ff200000108a8 */
[----:B------:R-:W4:Y:S10]  /*f4b0*/  MUFU.EX2 R228, R9 ;  /* 0x0000000900e47308 */ /* 0x000f340000000800 */
[----:B------:R-:W-:Y:S01]  /*f4c0*/  MUFU.EX2 R226, R12 ;  /* 0x0000000c00e27308 */ /* 0x000fe20000000800 */
[----:B---3--:R-:W-:Y:S02]  /*f4d0*/  FADD.FTZ R0, -R3, R7 ;  /* 0x0000000703007221 */ /* 0x008fe40000010100 */
[--C-:B------:R-:W-:Y:S02]  /*f4e0*/  FFMA.FTZ R3, R165, c[0x0][0x2d0], -R168.reuse ;  /* 0x0000b400a5037a23 */ /* 0x100fe400000108a8 */
[----:B------:R-:W-:Y:S05]  /*f4f0*/  FMUL.FTZ R0, R0, c[0x0][0x2d0] ;  /* 0x0000b40000007a20 */ /* 0x000fea0000410000 */
[----:B------:R-:W3:Y:S10]  /*f500*/  MUFU.EX2 R225, R13 ;  /* 0x0000000d00e17308 */ /* 0x000ef40000000800 */
[----:B------:R-:W-:Y:S10]  /*f510*/  MUFU.EX2 R224, R10 ;  /* 0x0000000a00e07308 */ /* 0x000ff40000000800 */
[----:B------:R-:W5:Y:S10]  /*f520*/  MUFU.EX2 R223, R11 ;  /* 0x0000000b00df7308 */ /* 0x000f740000000800 */
[----:B------:R-:W-:Y:S10]  /*f530*/  MUFU.EX2 R222, R14 ;  /* 0x0000000e00de7308 */ /* 0x000ff40000000800 */
[----:B------:R-:W-:Y:S10]  /*f540*/  MUFU.EX2 R217, R15 ;  /* 0x0000000f00d97308 */ /* 0x000ff40000000800 */
[----:B------:R-:W1:Y:S10]  /*f550*/  MUFU.EX2 R0, R0 ;  /* 0x0000000000007308 */ /* 0x000e740000000800 */
[----:B------:R1:W-:Y:S02]  /*f560*/  MUFU.EX2 R195, R3 ;  /* 0x0000000300c37308 */ /* 0x0003e40000000800 */
[--C-:B-1----:R-:W-:Y:S01]  /*f570*/  FFMA.FTZ R3, R166, c[0x0][0x2d0], -R168.reuse ;  /* 0x0000b400a6037a23 */ /* 0x102fe200000108a8 */
[----:B----4-:R-:W-:Y:S01]  /*f580*/  F2FP.BF16.PACK_AB R152, R227, R228 ;  /* 0x000000e4e398723e */ /* 0x010fe200000010ff */
[C---:B------:R-:W-:Y:S01]  /*f590*/  FMUL.FTZ R8, R2.reuse, R156 ;  /* 0x0000009c02087220 */ /* 0x040fe20000410000 */
[----:B---3--:R-:W-:Y:S01]  /*f5a0*/  F2FP.BF16.PACK_AB R154, R225, R226 ;  /* 0x000000e2e19a723e */ /* 0x008fe200000010ff */
[----:B------:R-:W-:Y:S01]  /*f5b0*/  FMUL.FTZ R9, R2, R157 ;  /* 0x0000009d02097220 */ /* 0x000fe20000410000 */
[----:B-----5:R-:W-:Y:S01]  /*f5c0*/  F2FP.BF16.PACK_AB R153, R223, R224 ;  /* 0x000000e0df99723e */ /* 0x020fe200000010ff */
[C---:B------:R-:W-:Y:S01]  /*f5d0*/  FMUL.FTZ R10, R0.reuse, R158 ;  /* 0x0000009e000a7220 */ /* 0x040fe20000410000 */
[----:B------:R-:W-:Y:S01]  /*f5e0*/  F2FP.BF16.PACK_AB R155, R217, R222 ;  /* 0x000000ded99b723e */ /* 0x000fe200000010ff */
[----:B------:R-:W-:Y:S01]  /*f5f0*/  FMUL.FTZ R11, R0, R159 ;  /* 0x0000009f000b7220 */ /* 0x000fe20000410000 */
[----:B------:R1:W3:Y:S01]  /*f600*/  MUFU.EX2 R194, R3 ;  /* 0x0000000300c27308 */ /* 0x0002e20000000800 */
[----:B------:R-:W4:Y:S01]  /*f610*/  LDSM.16.MT88.4 R156, [R200+0x4080] ;  /* 0x00408000c89c783b */ /* 0x000f220000004200 */
[C---:B------:R-:W-:Y:S02]  /*f620*/  FMUL.FTZ R12, R2.reuse, R160 ;  /* 0x000000a0020c7220 */ /* 0x040fe40000410000 */
[----:B------:R-:W-:Y:S02]  /*f630*/  FMUL.FTZ R13, R2, R161 ;  /* 0x000000a1020d7220 */ /* 0x000fe40000410000 */
[C---:B------:R-:W-:Y:S05]  /*f640*/  HMMA.16816.F32.BF16 R8, R152.reuse, R16, R8 ;  /* 0x000000109808723c */ /* 0x040fea0000041808 */
[C---:B------:R-:W-:Y:S02]  /*f650*/  FMUL.FTZ R14, R0.reuse, R162 ;  /* 0x000000a2000e7220 */ /* 0x040fe40000410000 */
[----:B------:R-:W-:Y:S02]  /*f660*/  FMUL.FTZ R15, R0, R163 ;  /* 0x000000a3000f7220 */ /* 0x000fe40000410000 */
[----:B------:R-:W-:Y:S03]  /*f670*/  LDSM.16.MT88.4 R160, [R197+0x7880] ;  /* 0x00788000c5a0783b */ /* 0x000fe60000004200 */
[C---:B------:R-:W-:Y:S02]  /*f680*/  FMUL.FTZ R16, R2.reuse, R136 ;  /* 0x0000008802107220 */ /* 0x040fe40000410000 */
[C---:B------:R-:W-:Y:S03]  /*f690*/  HMMA.16816.F32.BF16 R12, R152.reuse, R18, R12 ;  /* 0x00000012980c723c */ /* 0x040fe6000004180c */
[C---:B------:R-:W-:Y:S02]  /*f6a0*/  FMUL.FTZ R17, R2.reuse, R137 ;  /* 0x0000008902117220 */ /* 0x040fe40000410000 */
[----:B------:R-:W-:Y:S02]  /*f6b0*/  FMUL.FTZ R20, R2, R140 ;  /* 0x0000008c02147220 */ /* 0x000fe40000410000 */
[C---:B------:R-:W-:Y:S02]  /*f6c0*/  FMUL.FTZ R18, R0.reuse, R138 ;  /* 0x0000008a00127220 */ /* 0x040fe40000410000 */
[----:B------:R-:W-:Y:S02]  /*f6d0*/  FMUL.FTZ R19, R0, R139 ;  /* 0x0000008b00137220 */ /* 0x000fe40000410000 */
[----:B------:R-:W5:Y:S01]  /*f6e0*/  LDSM.16.MT88.4 R136, [R199+0x4080] ;  /* 0x00408000c788783b */ /* 0x000f620000004200 */
[----:B------:R-:W-:Y:S02]  /*f6f0*/  FMUL.FTZ R21, R2, R141 ;  /* 0x0000008d02157220 */ /* 0x000fe40000410000 */
[C---:B------:R-:W-:Y:S02]  /*f700*/  FMUL.FTZ R22, R0.reuse, R142 ;  /* 0x0000008e00167220 */ /* 0x040fe40000410000 */
[C---:B--2---:R-:W-:Y:S03]  /*f710*/  HMMA.16816.F32.BF16 R16, R152.reuse, R24, R16 ;  /* 0x000000189810723c */ /* 0x044fe60000041810 */
[----:B------:R-:W-:Y:S02]  /*f720*/  FMUL.FTZ R23, R0, R143 ;  /* 0x0000008f00177220 */ /* 0x000fe40000410000 */
[----:B------:R-:W2:Y:S01]  /*f730*/  LDSM.16.MT88.4 R140, [R197+0x5880] ;  /* 0x00588000c58c783b */ /* 0x000ea20000004200 */
[C---:B------:R-:W-:Y:S02]  /*f740*/  FMUL.FTZ R28, R2.reuse, R148 ;  /* 0x00000094021c7220 */ /* 0x040fe40000410000 */
[C---:B------:R-:W-:Y:S02]  /*f750*/  FMUL.FTZ R24, R2.reuse, R144 ;  /* 0x0000009002187220 */ /* 0x040fe40000410000 */
[C---:B------:R-:W-:Y:S03]  /*f760*/  HMMA.16816.F32.BF16 R20, R152.reuse, R26, R20 ;  /* 0x0000001a9814723c */ /* 0x040fe60000041814 */
[C---:B------:R-:W-:Y:S02]  /*f770*/  FMUL.FTZ R25, R2.reuse, R145 ;  /* 0x0000009102197220 */ /* 0x040fe40000410000 */
[----:B------:R-:W-:Y:S02]  /*f780*/  FMUL.FTZ R29, R2, R149 ;  /* 0x00000095021d7220 */ /* 0x000fe40000410000 */
[C---:B------:R-:W-:Y:S02]  /*f790*/  FMUL.FTZ R26, R0.reuse, R146 ;  /* 0x00000092001a7220 */ /* 0x040fe40000410000 */
[C---:B------:R-:W-:Y:S02]  /*f7a0*/  FMUL.FTZ R27, R0.reuse, R147 ;  /* 0x00000093001b7220 */ /* 0x040fe40000410000 */
[----:B------:R-:W2:Y:S01]  /*f7b0*/  LDSM.16.MT88.4 R144, [R198+0x5880] ;  /* 0x00588000c690783b */ /* 0x000ea20000004200 */
[C---:B------:R-:W-:Y:S02]  /*f7c0*/  FMUL.FTZ R30, R0.reuse, R150 ;  /* 0x00000096001e7220 */ /* 0x040fe40000410000 */
[----:B------:R-:W-:Y:S02]  /*f7d0*/  FMUL.FTZ R31, R0, R151 ;  /* 0x00000097001f7220 */ /* 0x000fe40000410000 */
[C---:B----4-:R-:W-:Y:S03]  /*f7e0*/  HMMA.16816.F32.BF16 R24, R152.reuse, R156, R24 ;  /* 0x0000009c9818723c */ /* 0x050fe60000041818 */
[----:B------:R-:W-:Y:S01]  /*f7f0*/  LDSM.16.MT88.4 R148, [R198+0x4880] ;  /* 0x00488000c694783b */ /* 0x000fe20000004200 */
[--C-:B-1----:R-:W-:Y:S02]  /*f800*/  FFMA.FTZ R3, R170, c[0x0][0x2d0], -R168.reuse ;  /* 0x0000b400aa037a23 */ /* 0x102fe400000108a8 */
[C---:B------:R-:W-:Y:S02]  /*f810*/  FMUL.FTZ R32, R2.reuse, R32 ;  /* 0x0000002002207220 */ /* 0x040fe40000410000 */
[C---:B------:R-:W-:Y:S01]  /*f820*/  HMMA.16816.F32.BF16 R28, R152.reuse, R158, R28 ;  /* 0x0000009e981c723c */ /* 0x040fe2000004181c */
[----:B------:R1:W-:Y:S02]  /*f830*/  MUFU.EX2 R193, R3 ;  /* 0x0000000300c17308 */ /* 0x0003e40000000800 */
[----:B------:R-:W-:Y:S01]  /*f840*/  LDSM.16.MT88.4 R156, [R199+0x4880] ;  /* 0x00488000c79c783b */ /* 0x000fe20000004200 */
[----:B------:R-:W-:Y:S02]  /*f850*/  FMUL.FTZ R33, R2, R33 ;  /* 0x0000002102217220 */ /* 0x000fe40000410000 */
[C---:B------:R-:W-:Y:S02]  /*f860*/  FMUL.FTZ R34, R0.reuse, R34 ;  /* 0x0000002200227220 */ /* 0x040fe40000410000 */
[----:B------:R-:W-:Y:S04]  /*f870*/  FMUL.FTZ R35, R0, R35 ;  /* 0x0000002300237220 */ /* 0x000fe80000410000 */
[C---:B------:R-:W-:Y:S02]  /*f880*/  FMUL.FTZ R36, R2.reuse, R36 ;  /* 0x0000002402247220 */ /* 0x040fe40000410000 */
[----:B------:R-:W-:Y:S01]  /*f890*/  FMUL.FTZ R37, R2, R37 ;  /* 0x0000002502257220 */ /* 0x000fe20000410000 */
[C---:B-----5:R-:W-:Y:S03]  /*f8a0*/  HMMA.16816.F32.BF16 R32, R152.reuse, R136, R32 ;  /* 0x000000889820723c */ /* 0x060fe60000041820 */
        /* <DEDUP_REMOVED lines=8> */
[--C-:B-1----:R-:W-:Y:S02]  /*f930*/  FFMA.FTZ R3, R172, c[0x0][0x2d0], -R168.reuse ;  /* 0x0000b400ac037a23 */ /* 0x102fe400000108a8 */
[C---:B------:R-:W-:Y:S02]  /*f940*/  FMUL.FTZ R44, R2.reuse, R44 ;  /* 0x0000002c022c7220 */ /* 0x040fe40000410000 */
[----:B------:R1:W-:Y:S01]  /*f950*/  MUFU.EX2 R192, R3 ;  /* 0x0000000300c07308 */ /* 0x0003e20000000800 */
[C---:B--2---:R-:W-:Y:S03]  /*f960*/  HMMA.16816.F32.BF16 R40, R152.reuse, R140, R40 ;  /* 0x0000008c9828723c */ /* 0x044fe60000041828 */
[----:B------:R-:W-:Y:S02]  /*f970*/  FMUL.FTZ R45, R2, R45 ;  /* 0x0000002d022d7220 */ /* 0x000fe40000410000 */
[C---:B------:R-:W-:Y:S02]  /*f980*/  FMUL.FTZ R46, R0.reuse, R46 ;  /* 0x0000002e002e7220 */ /* 0x040fe40000410000 */
[----:B------:R-:W-:Y:S02]  /*f990*/  FMUL.FTZ R47, R0, R47 ;  /* 0x0000002f002f7220 */ /* 0x000fe40000410000 */
[C---:B------:R-:W-:Y:S03]  /*f9a0*/  FMUL.FTZ R48, R2.reuse, R48 ;  /* 0x0000003002307220 */ /* 0x040fe60000410000 */
[----:B------:R-:W-:Y:S02]  /*f9b0*/  FMUL.FTZ R49, R2, R49 ;  /* 0x0000003102317220 */ /* 0x000fe40000410000 */
[C---:B------:R-:W-:Y:S01]  /*f9c0*/  HMMA.16816.F32.BF16 R44, R152.reuse, R142, R44 ;  /* 0x0000008e982c723c */ /* 0x040fe2000004182c */
[----:B------:R-:W2:Y:S02]  /*f9d0*/  LDSM.16.MT88.4 R140, [R199+0x5880] ;  /* 0x00588000c78c783b */ /* 0x000ea40000004200 */
[C---:B------:R-:W-:Y:S02]  /*f9e0*/  FMUL.FTZ R50, R0.reuse, R50 ;  /* 0x0000003200327220 */ /* 0x040fe40000410000 */
[----:B------:R-:W-:Y:S02]  /*f9f0*/  FMUL.FTZ R51, R0, R51 ;  /* 0x0000003300337220 */ /* 0x000fe40000410000 */
[C---:B------:R-:W-:Y:S02]  /*fa00*/  FMUL.FTZ R52, R2.reuse, R52 ;  /* 0x0000003402347220 */ /* 0x040fe40000410000 */
[--C-:B-1----:R-:W-:Y:S02]  /*fa10*/  FFMA.FTZ R3, R167, c[0x0][0x2d0], -R169.reuse ;  /* 0x0000b400a7037a23 */ /* 0x102fe400000108a9 */
[----:B------:R-:W-:Y:S01]  /*fa20*/  LDSM.16.MT88.4 R164, [R198+0x7880] ;  /* 0x00788000c6a4783b */ /* 0x000fe20000004200 */
[C---:B------:R-:W-:Y:S01]  /*fa30*/  HMMA.16816.F32.BF16 R48, R152.reuse, R144, R48 ;  /* 0x000000909830723c */ /* 0x040fe20000041830 */
[----:B------:R1:W-:Y:S02]  /*fa40*/  MUFU.EX2 R191, R3 ;  /* 0x0000000300bf7308 */ /* 0x0003e40000000800 */
        /* <DEDUP_REMOVED lines=9> */
[C---:B------:R-:W-:Y:S02]  /*fae0*/  FMUL.FTZ R60, R2.reuse, R60 ;  /* 0x0000003c023c7220 */ /* 0x040fe40000410000 */
[----:B------:R-:W-:Y:S03]  /*faf0*/  FMUL.FTZ R61, R2, R61 ;  /* 0x0000003d023d7220 */ /* 0x000fe60000410000 */
[C---:B----4-:R-:W-:Y:S03]  /*fb00*/  HMMA.16816.F32.BF16 R56, R152.reuse, R136, R56 ;  /* 0x000000889838723c */ /* 0x050fe60000041838 */
[C---:B------:R-:W-:Y:S02]  /*fb10*/  FMUL.FTZ R62, R0.reuse, R62 ;  /* 0x0000003e003e7220 */ /* 0x040fe40000410000 */
[----:B------:R-:W-:Y:S02]  /*fb20*/  FMUL.FTZ R63, R0, R63 ;  /* 0x0000003f003f7220 */ /* 0x000fe40000410000 */
[--C-:B-1----:R-:W-:Y:S02]  /*fb30*/  FFMA.FTZ R3, R171, c[0x0][0x2d0], -R169.reuse ;  /* 0x0000b400ab037a23 */ /* 0x102fe400000108a9 */
[C---:B------:R-:W-:Y:S02]  /*fb40*/  FMUL.FTZ R64, R2.reuse, R64 ;  /* 0x0000004002407220 */ /* 0x040fe40000410000 */
[----:B------:R1:W4:Y:S01]  /*fb50*/  MUFU.EX2 R190, R3 ;  /* 0x0000000300be7308 */ /* 0x0003220000000800 */
[C---:B------:R-:W-:Y:S01]  /*fb60*/  HMMA.16816.F32.BF16 R60, R152.reuse, R138, R60 ;  /* 0x0000008a983c723c */ /* 0x040fe2000004183c */
[----:B------:R-:W3:Y:S02]  /*fb70*/  LDSM.16.MT88.4 R136, [R198+0x7080] ;  /* 0x00708000c688783b */ /* 0x000ee40000004200 */
[----:B------:R-:W-:Y:S02]  /*fb80*/  FMUL.FTZ R65, R2, R65 ;  /* 0x0000004102417220 */ /* 0x000fe40000410000 */
[C---:B------:R-:W-:Y:S02]  /*fb90*/  FMUL.FTZ R66, R0.reuse, R66 ;  /* 0x0000004200427220 */ /* 0x040fe40000410000 */
[----:B------:R-:W-:Y:S02]  /*fba0*/  FMUL.FTZ R67, R0, R67 ;  /* 0x0000004300437220 */ /* 0x000fe40000410000 */
[C---:B------:R-:W-:Y:S03]  /*fbb0*/  FMUL.FTZ R68, R2.reuse, R68 ;  /* 0x0000004402447220 */ /* 0x040fe60000410000 */
[----:B------:R-:W-:Y:S02]  /*fbc0*/  FMUL.FTZ R69, R2, R69 ;  /* 0x0000004502457220 */ /* 0x000fe40000410000 */
[C---:B--2---:R-:W-:Y:S03]  /*fbd0*/  HMMA.16816.F32.BF16 R64, R152.reuse, R140, R64 ;  /* 0x0000008c9840723c */ /* 0x044fe60000041840 */
[C---:B------:R-:W-:Y:S02]  /*fbe0*/  FMUL.FTZ R70, R0.reuse, R70 ;  /* 0x0000004600467220 */ /* 0x040fe40000410000 */
[----:B------:R-:W-:Y:S02]  /*fbf0*/  FMUL.FTZ R71, R0, R71 ;  /* 0x0000004700477220 */ /* 0x000fe40000410000 */
[C---:B------:R-:W-:Y:S02]  /*fc00*/  FMUL.FTZ R72, R2.reuse, R72 ;  /* 0x0000004802487220 */ /* 0x040fe40000410000 */
[--C-:B-1----:R-:W-:Y:S03]  /*fc10*/  FFMA.FTZ R3, R173, c[0x0][0x2d0], -R169.reuse ;  /* 0x0000b400ad037a23 */ /* 0x102fe600000108a9 */
[C---:B------:R-:W-:Y:S01]  /*fc20*/  HMMA.16816.F32.BF16 R68, R152.reuse, R142, R68 ;  /* 0x0000008e9844723c */ /* 0x040fe20000041844 */
[----:B------:R-:W1:Y:S01]  /*fc30*/  LDSM.16.MT88.4 R140, [R200+0x7080] ;  /* 0x00708000c88c783b */ /* 0x000e620000004200 */
[----:B------:R2:W-:Y:S01]  /*fc40*/  MUFU.EX2 R189, R3 ;  /* 0x0000000300bd7308 */ /* 0x0005e20000000800 */
[----:B------:R-:W-:Y:S02]  /*fc50*/  FMUL.FTZ R73, R2, R73 ;  /* 0x0000004902497220 */ /* 0x000fe40000410000 */
[C---:B------:R-:W-:Y:S02]  /*fc60*/  FMUL.FTZ R74, R0.reuse, R74 ;  /* 0x0000004a004a7220 */ /* 0x040fe40000410000 */
[----:B------:R-:W-:Y:S02]  /*fc70*/  FMUL.FTZ R75, R0, R75 ;  /* 0x0000004b004b7220 */ /* 0x000fe40000410000 */
[C---:B------:R-:W-:Y:S03]  /*fc80*/  FMUL.FTZ R76, R2.reuse, R76 ;  /* 0x0000004c024c7220 */ /* 0x040fe60000410000 */
[----:B------:R-:W-:Y:S02]  /*fc90*/  FMUL.FTZ R77, R2, R77 ;  /* 0x0000004d024d7220 */ /* 0x000fe40000410000 */
        /* <DEDUP_REMOVED lines=9> */
[--C-:B--2---:R-:W-:Y:S02]  /*fd30*/  FFMA.FTZ R3, R174, c[0x0][0x2d0], -R169.reuse ;  /* 0x0000b400ae037a23 */ /* 0x104fe400000108a9 */
[C---:B------:R-:W-:Y:S02]  /*fd40*/  FMUL.FTZ R84, R2.reuse, R84 ;  /* 0x0000005402547220 */ /* 0x040fe40000410000 */
[----:B------:R2:W1:Y:S01]  /*fd50*/  MUFU.EX2 R188, R3 ;  /* 0x0000000300bc7308 */ /* 0x0004620000000800 */
[C---:B---3--:R-:W-:Y:S03]  /*fd60*/  HMMA.16816.F32.BF16 R80, R152.reuse, R136, R80 ;  /* 0x000000889850723c */ /* 0x048fe60000041850 */
[----:B------:R-:W-:Y:S02]  /*fd70*/  FMUL.FTZ R85, R2, R85 ;  /* 0x0000005502557220 */ /* 0x000fe40000410000 */
[C---:B------:R-:W-:Y:S02]  /*fd80*/  FMUL.FTZ R86, R0.reuse, R86 ;  /* 0x0000005600567220 */ /* 0x040fe40000410000 */
[----:B------:R-:W-:Y:S02]  /*fd90*/  FMUL.FTZ R87, R0, R87 ;  /* 0x0000005700577220 */ /* 0x000fe40000410000 */
[C---:B------:R-:W-:Y:S03]  /*fda0*/  FMUL.FTZ R88, R2.reuse, R88 ;  /* 0x0000005802587220 */ /* 0x040fe60000410000 */
[----:B------:R-:W-:Y:S02]  /*fdb0*/  FMUL.FTZ R89, R2, R89 ;  /* 0x0000005902597220 */ /* 0x000fe40000410000 */
[C---:B------:R-:W-:Y:S01]  /*fdc0*/  HMMA.16816.F32.BF16 R84, R152.reuse, R138, R84 ;  /* 0x0000008a9854723c */ /* 0x040fe20000041854 */
[----:B------:R-:W3:Y:S02]  /*fdd0*/  LDSM.16.MT88.4 R136, [R197+0x8880] ;  /* 0x00888000c588783b */ /* 0x000ee40000004200 */
[C---:B------:R-:W-:Y:S02]  /*fde0*/  FMUL.FTZ R90, R0.reuse, R90 ;  /* 0x0000005a005a7220 */ /* 0x040fe40000410000 */
[----:B------:R-:W-:Y:S02]  /*fdf0*/  FMUL.FTZ R91, R0, R91 ;  /* 0x0000005b005b7220 */ /* 0x000fe40000410000 */
[C---:B------:R-:W-:Y:S02]  /*fe00*/  FMUL.FTZ R92, R2.reuse, R92 ;  /* 0x0000005c025c7220 */ /* 0x040fe40000410000 */
[--C-:B--2---:R-:W-:Y:S02]  /*fe10*/  FFMA.FTZ R3, R175, c[0x0][0x2d0], -R168.reuse ;  /* 0x0000b400af037a23 */ /* 0x104fe400000108a8 */
[----:B------:R-:W-:Y:S01]  /*fe20*/  LDSM.16.MT88.4 R172, [R197+0x6880] ;  /* 0x00688000c5ac783b */ /* 0x000fe20000004200 */
[C---:B-1----:R-:W-:Y:S01]  /*fe30*/  HMMA.16816.F32.BF16 R88, R152.reuse, R140, R88 ;  /* 0x0000008c9858723c */ /* 0x042fe20000041858 */
[----:B------:R1:W2:Y:S02]  /*fe40*/  MUFU.EX2 R187, R3 ;  /* 0x0000000300bb7308 */ /* 0x0002a40000000800 */
        /* <DEDUP_REMOVED lines=10> */
[----:B------:R-:W-:Y:S03]  /*fef0*/  FMUL.FTZ R101, R2, R101 ;  /* 0x0000006502657220 */ /* 0x000fe60000410000 */
[C---:B-----5:R-:W-:Y:S03]  /*ff00*/  HMMA.16816.F32.BF16 R96, R152.reuse, R144, R96 ;  /* 0x000000909860723c */ /* 0x060fe60000041860 */
[C---:B------:R-:W-:Y:S02]  /*ff10*/  FMUL.FTZ R102, R0.reuse, R102 ;  /* 0x0000006600667220 */ /* 0x040fe40000410000 */
[----:B------:R-:W-:Y:S02]  /*ff20*/  FMUL.FTZ R103, R0, R103 ;  /* 0x0000006700677220 */ /* 0x000fe40000410000 */
[--C-:B-1----:R-:W-:Y:S02]  /*ff30*/  FFMA.FTZ R3, R178, c[0x0][0x2d0], -R168.reuse ;  /* 0x0000b400b2037a23 */ /* 0x102fe400000108a8 */
[C---:B------:R-:W-:Y:S02]  /*ff40*/  FMUL.FTZ R104, R2.reuse, R104 ;  /* 0x0000006802687220 */ /* 0x040fe40000410000 */
[----:B------:R1:W-:Y:S01]  /*ff50*/  MUFU.EX2 R186, R3 ;  /* 0x0000000300ba7308 */ /* 0x0003e20000000800 */
[C---:B------:R-:W-:Y:S01]  /*ff60*/  HMMA.16816.F32.BF16 R100, R152.reuse, R146, R100 ;  /* 0x000000929864723c */ /* 0x040fe20000041864 */
[----:B------:R-:W5:Y:S02]  /*ff70*/  LDSM.16.MT88.4 R144, [R200+0x8880] ;  /* 0x00888000c890783b */ /* 0x000f640000004200 */
[----:B------:R-:W-:Y:S02]  /*ff80*/  FMUL.FTZ R105, R2, R105 ;  /* 0x0000006902697220 */ /* 0x000fe40000410000 */
[C---:B------:R-:W-:Y:S02]  /*ff90*/  FMUL.FTZ R106, R0.reuse, R106 ;  /* 0x0000006a006a7220 */ /* 0x040fe40000410000 */
[----:B------:R-:W-:Y:S02]  /*ffa0*/  FMUL.FTZ R107, R0, R107 ;  /* 0x0000006b006b7220 */ /* 0x000fe40000410000 */
[C---:B------:R-:W-:Y:S03]  /*ffb0*/  FMUL.FTZ R108, R2.reuse, R108 ;  /* 0x0000006c026c7220 */ /* 0x040fe60000410000 */
[----:B------:R-:W-:Y:S02]  /*ffc0*/  FMUL.FTZ R109, R2, R109 ;  /* 0x0000006d026d7220 */ /* 0x000fe40000410000 */
        /* <DEDUP_REMOVED lines=11> */
[C---:B--2---:R-:W-:Y:S03]  /*10080*/  HMMA.16816.F32.BF16 R112, R152.reuse, R140, R112 ;  /* 0x0000008c9870723c */ /* 0x044fe60000041870 */
[C---:B------:R-:W-:Y:S02]  /*10090*/  FMUL.FTZ R118, R0.reuse, R118 ;  /* 0x0000007600767220 */ /* 0x040fe40000410000 */
[----:B------:R-:W-:Y:S02]  /*100a0*/  FMUL.FTZ R119, R0, R119 ;  /* 0x0000007700777220 */ /* 0x000fe40000410000 */
[C---:B------:R-:W-:Y:S02]  /*100b0*/  FMUL.FTZ R120, R2.reuse, R120 ;  /* 0x0000007802787220 */ /* 0x040fe40000410000 */
[----:B------:R-:W-:Y:S03]  /*100c0*/  FMUL.FTZ R121, R2, R121 ;  /* 0x0000007902797220 */ /* 0x000fe60000410000 */
        /* <DEDUP_REMOVED lines=17> */
[C---:B---3--:R-:W-:Y:S03]  /*101e0*/  HMMA.16816.F32.BF16 R128, R152.reuse, R136, R128 ;  /* 0x000000889880723c */ /* 0x048fe60000041880 */
[C---:B------:R-:W-:Y:S02]  /*101f0*/  FMUL.FTZ R134, R0.reuse, R134 ;  /* 0x0000008600867220 */ /* 0x040fe40000410000 */
[----:B------:R-:W-:Y:S02]  /*10200*/  FMUL.FTZ R135, R0, R135 ;  /* 0x0000008700877220 */ /* 0x000fe40000410000 */
[----:B------:R-:W-:Y:S01]  /*10210*/  F2FP.BF16.PACK_AB R136, R194, R195 ;  /* 0x000000c3c288723e */ /* 0x000fe200000010ff */
[--C-:B-1----:R-:W-:Y:S01]  /*10220*/  FFMA.FTZ R3, R180, c[0x0][0x2d0], -R168.reuse ;  /* 0x0000b400b4037a23 */ /* 0x102fe200000108a8 */
[----:B----4-:R-:W-:Y:S03]  /*10230*/  F2FP.BF16.PACK_AB R137, R190, R191 ;  /* 0x000000bfbe89723e */ /* 0x010fe600000010ff */
[----:B------:R-:W-:Y:S01]  /*10240*/  HMMA.16816.F32.BF16 R132, R152, R138, R132 ;  /* 0x0000008a9884723c */ /* 0x000fe20000041884 */
[----:B------:R-:W1:Y:S01]  /*10250*/  LDSM.16.MT88.4 R152, [R197+0x6080] ;  /* 0x00608000c598783b */ /* 0x000e620000004200 */
[----:B------:R3:W-:Y:S01]  /*10260*/  MUFU.EX2 R185, R3 ;  /* 0x0000000300b97308 */ /* 0x0007e20000000800 */
[----:B------:R-:W-:Y:S02]  /*10270*/  FFMA.FTZ R168, R182, c[0x0][0x2d0], -R168 ;  /* 0x0000b400b6a87a23 */ /* 0x000fe400000108a8 */
[----:B------:R-:W-:Y:S02]  /*10280*/  FFMA.FTZ R2, R2, R230, R228 ;  /* 0x000000e602027223 */ /* 0x000fe400000100e4 */
[----:B------:R-:W-:Y:S02]  /*10290*/  F2FP.BF16.PACK_AB R138, R192, R193 ;  /* 0x000000c1c08a723e */ /* 0x000fe400000010ff */
[----:B------:R-:W-:Y:S03]  /*102a0*/  F2FP.BF16.PACK_AB R139, R188, R189 ;  /* 0x000000bdbc8b723e */ /* 0x000fe600000010ff */
[----:B------:R-:W-:Y:S04]  /*102b0*/  MUFU.EX2 R184, R168 ;  /* 0x000000a800b87308 */ /* 0x000fe80000000800 */
[C---:B--2---:R-:W-:Y:S08]  /*102c0*/  HMMA.16816.F32.BF16 R8, R136.reuse, R140, R8 ;  /* 0x0000008c8808723c */ /* 0x044ff00000041808 */
[C---:B------:R-:W-:Y:S01]  /*102d0*/  HMMA.16816.F32.BF16 R12, R136.reuse, R142, R12 ;  /* 0x0000008e880c723c */ /* 0x040fe2000004180c */
[----:B------:R-:W2:Y:S03]  /*102e0*/  LDSM.16.MT88.4 R140, [R198+0x6080] ;  /* 0x00608000c68c783b */ /* 0x000ea60000004200 */
[--C-:B---3--:R-:W-:Y:S04]  /*102f0*/  FFMA.FTZ R3, R176, c[0x0][0x2d0], -R169.reuse ;  /* 0x0000b400b0037a23 */ /* 0x108fe800000108a9 */
[C---:B------:R-:W-:Y:S01]  /*10300*/  HMMA.16816.F32.BF16 R16, R136.reuse, R148, R16 ;  /* 0x000000948810723c */ /* 0x040fe20000041810 */
[----:B------:R3:W4:Y:S07]  /*10310*/  MUFU.EX2 R183, R3 ;  /* 0x0000000300b77308 */ /* 0x00072e0000000800 */
[C---:B------:R-:W-:Y:S01]  /*10320*/  HMMA.16816.F32.BF16 R20, R136.reuse, R150, R20 ;  /* 0x000000968814723c */ /* 0x040fe20000041814 */
[----:B------:R-:W-:Y:S07]  /*10330*/  LDSM.16.MT88.4 R148, [R199+0x6080] ;  /* 0x00608000c794783b */ /* 0x000fee0000004200 */
[C---:B-----5:R-:W-:Y:S08]  /*10340*/  HMMA.16816.F32.BF16 R24, R136.reuse, R144, R24 ;  /* 0x000000908818723c */ /* 0x060ff00000041818 */
[C---:B------:R-:W-:Y:S01]  /*10350*/  HMMA.16816.F32.BF16 R28, R136.reuse, R146, R28 ;  /* 0x00000092881c723c */ /* 0x040fe2000004181c */
[----:B------:R-:W5:Y:S03]  /*10360*/  LDSM.16.MT88.4 R144, [R200+0x6080] ;  /* 0x00608000c890783b */ /* 0x000f660000004200 */
[--C-:B---3--:R-:W-:Y:S04]  /*10370*/  FFMA.FTZ R3, R177, c[0x0][0x2d0], -R169.reuse ;  /* 0x0000b400b1037a23 */ /* 0x108fe800000108a9 */
[C---:B------:R-:W-:Y:S01]  /*10380*/  HMMA.16816.F32.BF16 R32, R136.reuse, R156, R32 ;  /* 0x0000009c8820723c */ /* 0x040fe20000041820 */
[----:B------:R3:W2:Y:S07]  /*10390*/  MUFU.EX2 R182, R3 ;  /* 0x0000000300b67308 */ /* 0x0006ae0000000800 */
[C---:B------:R-:W-:Y:S01]  /*103a0*/  HMMA.16816.F32.BF16 R36, R136.reuse, R158, R36 ;  /* 0x0000009e8824723c */ /* 0x040fe20000041824 */
[----:B------:R-:W4:Y:S07]  /*103b0*/  LDSM.16.MT88.4 R156, [R200+0x7880] ;  /* 0x00788000c89c783b */ /* 0x000f2e0000004200 */
[C---:B-1----:R-:W-:Y:S08]  /*103c0*/  HMMA.16816.F32.BF16 R40, R136.reuse, R152, R40 ;  /* 0x000000988828723c */ /* 0x042ff00000041828 */
[C---:B------:R-:W-:Y:S01]  /*103d0*/  HMMA.16816.F32.BF16 R44, R136.reuse, R154, R44 ;  /* 0x0000009a882c723c */ /* 0x040fe2000004182c */
[----:B------:R-:W1:Y:S03]  /*103e0*/  LDSM.16.MT88.4 R152, [R199+0x7880] ;  /* 0x00788000c798783b */ /* 0x000e660000004200 */
[--C-:B---3--:R-:W-:Y:S04]  /*103f0*/  FFMA.FTZ R3, R179, c[0x0][0x2d0], -R169.reuse ;  /* 0x0000b400b3037a23 */ /* 0x108fe800000108a9 */
[C---:B--2---:R-:W-:Y:S01]  /*10400*/  HMMA.16816.F32.BF16 R48, R136.reuse, R140, R48 ;  /* 0x0000008c8830723c */ /* 0x044fe20000041830 */
[----:B------:R-:W-:Y:S01]  /*10410*/  LDSM.16.MT88.4 R176, [R198+0x6880] ;  /* 0x00688000c6b0783b */ /* 0x000fe20000004200 */
[----:B------:R2:W3:Y:S06]  /*10420*/  MUFU.EX2 R180, R3 ;  /* 0x0000000300b47308 */ /* 0x0004ec0000000800 */
[C---:B------:R-:W-:Y:S01]  /*10430*/  HMMA.16816.F32.BF16 R52, R136.reuse, R142, R52 ;  /* 0x0000008e8834723c */ /* 0x040fe20000041834 */
[----:B------:R-:W1:Y:S07]  /*10440*/  LDSM.16.MT88.4 R140, [R197+0x9080] ;  /* 0x00908000c58c783b */ /* 0x000e6e0000004200 */
[C---:B-----5:R-:W-:Y:S08]  /*10450*/  HMMA.16816.F32.BF16 R56, R136.reuse, R144, R56 ;  /* 0x000000908838723c */ /* 0x060ff00000041838 */
[C---:B------:R-:W-:Y:S01]  /*10460*/  HMMA.16816.F32.BF16 R60, R136.reuse, R146, R60 ;  /* 0x00000092883c723c */ /* 0x040fe2000004183c */
[----:B------:R-:W5:Y:S03]  /*10470*/  LDSM.16.MT88.4 R144, [R198+0x9080] ;  /* 0x00908000c690783b */ /* 0x000f660000004200 */
[----:B--2---:R-:W-:Y:S04]  /*10480*/  FFMA.FTZ R3, R181, c[0x0][0x2d0], -R169 ;  /* 0x0000b400b5037a23 */ /* 0x004fe800000108a9 */
[C---:B------:R-:W-:Y:S01]  /*10490*/  HMMA.16816.F32.BF16 R64, R136.reuse, R148, R64 ;  /* 0x000000948840723c */ /* 0x040fe20000041840 */
[----:B------:R-:W-:Y:S01]  /*104a0*/  LDSM.16.MT88.4 R168, [R199+0x5080] ;  /* 0x00508000c7a8783b */ /* 0x000fe20000004200 */
[----:B------:R2:W1:Y:S06]  /*104b0*/  MUFU.EX2 R7, R3 ;  /* 0x0000000300077308 */ /* 0x00046c0000000800 */
[C---:B------:R-:W-:Y:S01]  /*104c0*/  HMMA.16816.F32.BF16 R68, R136.reuse, R150, R68 ;  /* 0x000000968844723c */ /* 0x040fe20000041844 */
[----:B------:R-:W1:Y:S07]  /*104d0*/  LDSM.16.MT88.4 R148, [R200+0x9080] ;  /* 0x00908000c894783b */ /* 0x000e6e0000004200 */
[C---:B------:R-:W-:Y:S08]  /*104e0*/  HMMA.16816.F32.BF16 R72, R136.reuse, R160, R72 ;  /* 0x000000a08848723c */ /* 0x040ff00000041848 */
[C---:B------:R-:W-:Y:S01]  /*104f0*/  HMMA.16816.F32.BF16 R76, R136.reuse, R162, R76 ;  /* 0x000000a2884c723c */ /* 0x040fe2000004184c */
[----:B------:R-:W-:Y:S03]  /*10500*/  LDSM.16.MT88.4 R160, [R197+0x5080] ;  /* 0x00508000c5a0783b */ /* 0x000fe60000004200 */
[----:B--2---:R-:W-:Y:S02]  /*10510*/  FFMA.FTZ R3, R0, R229, R224 ;  /* 0x000000e500037223 */ /* 0x004fe400000100e0 */
[----:B------:R-:W-:Y:S02]  /*10520*/  FADD.FTZ R0, R227, R2 ;  /* 0x00000002e3007221 */ /* 0x000fe40000010000 */
        /* <DEDUP_REMOVED lines=10> */
[C---:B------:R-:W-:Y:S04]  /*105d0*/  HMMA.16816.F32.BF16 R92, R136.reuse, R158, R92 ;  /* 0x0000009e885c723c */ /* 0x040fe8000004185c */
[----:B------:R-:W-:Y:S02]  /*105e0*/  FADD.FTZ R2, R191, R2 ;  /* 0x00000002bf027221 */ /* 0x000fe40000010000 */
[----:B------:R-:W-:Y:S02]  /*105f0*/  FADD.FTZ R0, R194, R0 ;  /* 0x00000000c2007221 */ /* 0x000fe40000010000 */
[C---:B-1----:R-:W-:Y:S04]  /*10600*/  HMMA.16816.F32.BF16 R96, R136.reuse, R152, R96 ;  /* 0x000000988860723c */ /* 0x042fe80000041860 */
[----:B------:R-:W-:Y:S02]  /*10610*/  FADD.FTZ R2, R190, R2 ;  /* 0x00000002be027221 */ /* 0x000fe40000010000 */
[----:B------:R-:W-:Y:S02]  /*10620*/  FADD.FTZ R0, R193, R0 ;  /* 0x00000000c1007221 */ /* 0x000fe40000010000 */
[C---:B------:R-:W-:Y:S01]  /*10630*/  HMMA.16816.F32.BF16 R100, R136.reuse, R154, R100 ;  /* 0x0000009a8864723c */ /* 0x040fe20000041864 */
[----:B------:R-:W1:Y:S03]  /*10640*/  LDSM.16.MT88.4 R152, [R199+0x9080] ;  /* 0x00908000c798783b */ /* 0x000e660000004200 */
[----:B------:R-:W-:Y:S02]  /*10650*/  FADD.FTZ R2, R189, R2 ;  /* 0x00000002bd027221 */ /* 0x000fe40000010000 */
[----:B------:R-:W-:Y:S02]  /*10660*/  FADD.FTZ R0, R192, R0 ;  /* 0x00000000c0007221 */ /* 0x000fe40000010000 */
[C---:B------:R-:W-:Y:S04]  /*10670*/  HMMA.16816.F32.BF16 R104, R136.reuse, R140, R104 ;  /* 0x0000008c8868723c */ /* 0x040fe80000041868 */
[----:B------:R-:W-:Y:S02]  /*10680*/  FADD.FTZ R2, R188, R2 ;  /* 0x00000002bc027221 */ /* 0x000fe40000010000 */
[----:B------:R-:W-:Y:S02]  /*10690*/  FADD.FTZ R0, R187, R0 ;  /* 0x00000000bb007221 */ /* 0x000fe40000010000 */
[C---:B------:R-:W-:Y:S01]  /*106a0*/  HMMA.16816.F32.BF16 R108, R136.reuse, R142, R108 ;  /* 0x0000008e886c723c */ /* 0x040fe2000004186c */
[----:B------:R-:W2:Y:S03]  /*106b0*/  LDSM.16.MT88.4 R140, [R198+0x5080] ;  /* 0x00508000c68c783b */ /* 0x000ea60000004200 */
[----:B------:R-:W-:Y:S02]  /*106c0*/  FADD.FTZ R3, R183, R2 ;  /* 0x00000002b7037221 */ /* 0x000fe40000010000 */
[----:B------:R-:W-:Y:S02]  /*106d0*/  FADD.FTZ R2, R186, R0 ;  /* 0x00000000ba027221 */ /* 0x000fe40000010000 */
[C---:B-----5:R-:W-:Y:S04]  /*106e0*/  HMMA.16816.F32.BF16 R112, R136.reuse, R144, R112 ;  /* 0x000000908870723c */ /* 0x060fe80000041870 */
[----:B------:R-:W-:Y:S02]  /*106f0*/  FADD.FTZ R0, R182, R3 ;  /* 0x00000003b6007221 */ /* 0x000fe40000010000 */
[----:B------:R-:W-:Y:S02]  /*10700*/  FADD.FTZ R2, R185, R2 ;  /* 0x00000002b9027221 */ /* 0x000fe40000010000 */
[C---:B------:R-:W-:Y:S04]  /*10710*/  HMMA.16816.F32.BF16 R116, R136.reuse, R146, R116 ;  /* 0x000000928874723c */ /* 0x040fe80000041874 */
[----:B---3--:R-:W-:Y:S02]  /*10720*/  FADD.FTZ R0, R180, R0 ;  /* 0x00000000b4007221 */ /* 0x008fe40000010000 */
[----:B------:R-:W-:Y:S02]  /*10730*/  FADD.FTZ R230, R184, R2 ;  /* 0x00000002b8e67221 */ /* 0x000fe40000010000 */
[C---:B------:R-:W-:Y:S04]  /*10740*/  HMMA.16816.F32.BF16 R120, R136.reuse, R148, R120 ;  /* 0x000000948878723c */ /* 0x040fe80000041878 */
[C---:B------:R-:W-:Y:S01]  /*10750*/  FADD.FTZ R229, R7.reuse, R0 ;  /* 0x0000000007e57221 */ /* 0x040fe20000010000 */
[----:B------:R-:W-:Y:S03]  /*10760*/  IADD3 R0, R218, -0x1, RZ ;  /* 0xffffffffda007810 */ /* 0x000fe60007ffe0ff */
[C---:B------:R-:W-:Y:S04]  /*10770*/  HMMA.16816.F32.BF16 R124, R136.reuse, R150, R124 ;  /* 0x00000096887c723c */ /* 0x040fe8000004187c */
[----:B------:R-:W-:Y:S04]  /*10780*/  MOV R218, R0 ;  /* 0x0000000000da7202 */ /* 0x000fe80000000f00 */
[C---:B-1----:R-:W-:Y:S07]  /*10790*/  HMMA.16816.F32.BF16 R128, R136.reuse, R152, R128 ;  /* 0x000000988880723c */ /* 0x042fee0000041880 */
[----:B------:R-:W-:Y:S01]  /*107a0*/  F2FP.BF16.PACK_AB R152, R186, R187 ;  /* 0x000000bbba98723e */ /* 0x000fe200000010ff */
[----:B------:R-:W-:Y:S04]  /*107b0*/  HMMA.16816.F32.BF16 R132, R136, R154, R132 ;  /* 0x0000009a8884723c */ /* 0x000fe80000041884 */
[----:B------:R-:W-:Y:S03]  /*107c0*/  F2FP.BF16.PACK_AB R153, R182, R183 ;  /* 0x000000b7b699723e */ /* 0x000fe600000010ff */
[----:B------:R-:W-:Y:S02]  /*107d0*/  F2FP.BF16.PACK_AB R154, R184, R185 ;  /* 0x000000b9b89a723e */ /* 0x000fe400000010ff */
[----:B------:R-:W-:Y:S03]  /*107e0*/  F2FP.BF16.PACK_AB R155, R7, R180 ;  /* 0x000000b4079b723e */ /* 0x000fe600000010ff */
[----:B------:R-:W-:Y:S04]  /*107f0*/  MOV R7, R4 ;  /* 0x0000000400077202 */ /* 0x000fe80000000f00 */
[C---:B------:R-:W-:Y:S01]  /*10800*/  HMMA.16816.F32.BF16 R156, R152.reuse, R160, R8 ;  /* 0x000000a0989c723c */ /* 0x040fe20000041808 */
[----:B------:R-:W1:Y:S07]  /*10810*/  LDSM.16.MT88.4 R8, [R200+0x6880] ;  /* 0x00688000c808783b */ /* 0x000e6e0000004200 */
[C---:B------:R-:W-:Y:S01]  /*10820*/  HMMA.16816.F32.BF16 R160, R152.reuse, R162, R12 ;  /* 0x000000a298a0723c */ /* 0x040fe2000004180c */
[----:B------:R-:W3:Y:S07]  /*10830*/  LDSM.16.MT88.4 R12, [R199+0x6880] ;  /* 0x00688000c70c783b */ /* 0x000eee0000004200 */
[C---:B--2---:R-:W-:Y:S01]  /*10840*/  HMMA.16816.F32.BF16 R136, R152.reuse, R140, R16 ;  /* 0x0000008c9888723c */ /* 0x044fe20000041810 */
[----:B------:R-:W2:Y:S07]  /*10850*/  LDSM.16.MT88.4 R16, [R197+0x8080] ;  /* 0x00808000c510783b */ /* 0x000eae0000004200 */
[C---:B------:R-:W-:Y:S01]  /*10860*/  HMMA.16816.F32.BF16 R140, R152.reuse, R142, R20 ;  /* 0x0000008e988c723c */ /* 0x040fe20000041814 */
[----:B------:R-:W4:Y:S07]  /*10870*/  LDSM.16.MT88.4 R20, [R198+0x8080] ;  /* 0x00808000c614783b */ /* 0x000f2e0000004200 */
[C---:B------:R-:W-:Y:S01]  /*10880*/  HMMA.16816.F32.BF16 R144, R152.reuse, R164, R24 ;  /* 0x000000a49890723c */ /* 0x040fe20000041818 */
[----:B------:R-:W5:Y:S07]  /*10890*/  LDSM.16.MT88.4 R24, [R200+0x8080] ;  /* 0x00808000c818783b */ /* 0x000f6e0000004200 */
[C---:B------:R-:W-:Y:S01]  /*108a0*/  HMMA.16816.F32.BF16 R148, R152.reuse, R166, R28 ;  /* 0x000000a69894723c */ /* 0x040fe2000004181c */
[----:B------:R-:W1:Y:S07]  /*108b0*/  LDSM.16.MT88.4 R28, [R199+0x8080] ;  /* 0x00808000c71c783b */ /* 0x000e6e0000004200 */
[C---:B------:R-:W-:Y:S01]  /*108c0*/  HMMA.16816.F32.BF16 R32, R152.reuse, R168, R32 ;  /* 0x000000a89820723c */ /* 0x040fe20000041820 */
[----:B------:R-:W1:Y:S07]  /*108d0*/  LDSM.16.MT88.4 R164, [R197+0x9880] ;  /* 0x00988000c5a4783b */ /* 0x000e6e0000004200 */
        /* <DEDUP_REMOVED lines=14> */
[C---:B----4-:R-:W-:Y:S08]  /*109c0*/  HMMA.16816.F32.BF16 R80, R152.reuse, R20, R80 ;  /* 0x000000149850723c */ /* 0x050ff00000041850 */
[C---:B------:R-:W-:Y:S08]  /*109d0*/  HMMA.16816.F32.BF16 R84, R152.reuse, R22, R84 ;  /* 0x000000169854723c */ /* 0x040ff00000041854 */
[C---:B-----5:R-:W-:Y:S08]  /*109e0*/  HMMA.16816.F32.BF16 R88, R152.reuse, R24, R88 ;  /* 0x000000189858723c */ /* 0x060ff00000041858 */
[C---:B------:R-:W-:Y:S08]  /*109f0*/  HMMA.16816.F32.BF16 R92, R152.reuse, R26, R92 ;  /* 0x0000001a985c723c */ /* 0x040ff0000004185c */
[C---:B------:R-:W-:Y:S08]  /*10a00*/  HMMA.16816.F32.BF16 R96, R152.reuse, R28, R96 ;  /* 0x0000001c9860723c */ /* 0x040ff00000041860 */
[C---:B------:R-:W-:Y:S08]  /*10a10*/  HMMA.16816.F32.BF16 R100, R152.reuse, R30, R100 ;  /* 0x0000001e9864723c */ /* 0x040ff00000041864 */
[C---:B------:R-:W-:Y:S08]  /*10a20*/  HMMA.16816.F32.BF16 R104, R152.reuse, R164, R104 ;  /* 0x000000a49868723c */ /* 0x040ff00000041868 */
[C---:B------:R-:W-:Y:S08]  /*10a30*/  HMMA.16816.F32.BF16 R108, R152.reuse, R166, R108 ;  /* 0x000000a6986c723c */ /* 0x040ff0000004186c */
[C---:B-1----:R-:W-:Y:S08]  /*10a40*/  HMMA.16816.F32.BF16 R112, R152.reuse, R8, R112 ;  /* 0x000000089870723c */ /* 0x042ff00000041870 */
[C---:B------:R-:W-:Y:S08]  /*10a50*/  HMMA.16816.F32.BF16 R116, R152.reuse, R10, R116 ;  /* 0x0000000a9874723c */ /* 0x040ff00000041874 */
[C---:B---3--:R-:W-:Y:S08]  /*10a60*/  HMMA.16816.F32.BF16 R120, R152.reuse, R12, R120 ;  /* 0x0000000c9878723c */ /* 0x048ff00000041878 */
[C---:B------:R-:W-:Y:S08]  /*10a70*/  HMMA.16816.F32.BF16 R124, R152.reuse, R14, R124 ;  /* 0x0000000e987c723c */ /* 0x040ff0000004187c */
[C---:B--2---:R-:W-:Y:S08]  /*10a80*/  HMMA.16816.F32.BF16 R128, R152.reuse, R16, R128 ;  /* 0x000000109880723c */ /* 0x044ff00000041880 */
[----:B------:R-:W-:Y:S07]  /*10a90*/  HMMA.16816.F32.BF16 R132, R152, R18, R132 ;  /* 0x000000129884723c */ /* 0x000fee0000041884 */
[----:B------:R-:W-:Y:S01]  /*10aa0*/  MOV R152, R6 ;  /* 0x0000000600987202 */ /* 0x000fe20000000f00 */
[----:B------:R-:W-:-:S05]  /*10ab0*/  @P0 BRA `(.L_x_1246) ;  /* 0xffffc64000000947 */ /* 0x000fca000383ffff */
[----:B------:R-:W2:Y:S01]  /*10ac0*/  LDL R3, [R1+0x4] ;  /* 0x0000040001037983 */ /* 0x000ea20000100800 */
[----:B------:R-:W-:Y:S01]  /*10ad0*/  IMAD.MOV.U32 R7, RZ, RZ, R4 ;  /* 0x000000ffff077224 */ /* 0x000fe200078e0004 */
[----:B------:R-:W-:Y:S01]  /*10ae0*/  MOV R218, R0 ;  /* 0x0000000000da7202 */ /* 0x000fe20000000f00 */
[----:B------:R-:W-:Y:S01]  /*10af0*/  IMAD.MOV.U32 R152, RZ, RZ, R6 ;  /* 0x000000ffff987224 */ /* 0x000fe200078e0006 */
[----:B--2---:R-:W-:-:S07]  /*10b00*/  SHF.L.U32 R3, R3, 0x7, RZ ;  /* 0x0000000703037819 */ /* 0x004fce00000006ff */
.L_x_1223:
[----:B------:R-:W2:Y:S04]  /*10b10*/  LDL R2, [R1+0x64] ;  /* 0x0000640001027983 */ /* 0x000ea80000100800 */
[----:B------:R-:W3:Y:S01]  /*10b20*/  LDL R4, [R1+0x58] ;  /* 0x0000580001047983 */ /* 0x000ee20000100800 */
[----:B------:R-:W-:Y:S01]  /*10b30*/  IMAD.MOV.U32 R227, RZ, RZ, 0x1 ;  /* 0x00000001ffe37424 */ /* 0x000fe200078e00ff */
[----:B------:R-:W-:-:S02]  /*10b40*/  IADD3 R3, R3, 0x7f, RZ ;  /* 0x0000007f03037810 */ /* 0x000fc40007ffe0ff */
[----:B------:R-:W-:Y:S02]  /*10b50*/  LOP3.LUT R208, R208, 0xffffdfff, RZ, 0xc0, !PT ;  /* 0xffffdfffd0d07812 */ /* 0x000fe400078ec0ff */
[----:B------:R-:W-:-:S13]  /*10b60*/  ISETP.NE.AND P0, PT, R227, c[0x0][0x2c4], PT ;  /* 0x0000b100e3007a0c */ /* 0x000fda0003f05270 */
[----:B------:R-:W-:Y:S01]  /*10b70*/  @P0 IMAD.HI.U32 R0, R3, c[0x0][0x2c8], RZ ;  /* 0x0000b20003000a27 */ /* 0x000fe200078e00ff */
[----:B------:R-:W-:-:S04]  /*10b80*/  @P0 LOP3.LUT R208, R208, 0x2000, RZ, 0xfc, !PT ;  /* 0x00002000d0d00812 */ /* 0x000fc800078efcff */
[----:B------:R-:W-:Y:S02]  /*10b90*/  @P0 SHF.R.U32.HI R3, RZ, c[0x0][0x2cc], R0 ;  /* 0x0000b300ff030a19 */ /* 0x000fe40000011600 */
[----:B------:R-:W-:Y:S02]  /*10ba0*/  ISETP.LE.AND P0, PT, R227, c[0x0][0x32c], PT ;  /* 0x0000cb00e3007a0c */ /* 0x000fe40003f03270 */
[----:B------:R-:W-:-:S11]  /*10bb0*/  LOP3.LUT R208, R208, 0xffffefff, RZ, 0xc0, !PT ;  /* 0xffffefffd0d07812 */ /* 0x000fd600078ec0ff */
[----:B------:R-:W-:Y:S02]  /*10bc0*/  @P0 LOP3.LUT R208, R208, 0x1000, RZ, 0xfc, !PT ;  /* 0x00001000d0d00812 */ /* 0x000fe400078efcff */
[----:B--2---:R-:W-:-:S05]  /*10bd0*/  IADD3 R3, R3, 0x1, R2 ;  /* 0x0000000103037810 */ /* 0x004fca0007ffe002 */
[----:B---3--:R-:W-:-:S05]  /*10be0*/  IMAD.IADD R3, R3, 0x1, -R4 ;  /* 0x0000000103037824 */ /* 0x008fca00078e0a04 */
[----:B------:R-:W-:Y:S01]  /*10bf0*/  IADD3 R2, R3, -c[0x0][0x324], RZ ;  /* 0x8000c90003027a10 */ /* 0x000fe20007ffe0ff */
[----:B------:R-:W-:Y:S05]  /*10c00*/  @!P0 BRA `(.L_x_1247) ;  /* 0x0000010000008947 */ /* 0x000fea0003800000 */
[----:B------:R-:W-:Y:S01]  /*10c10*/  MOV R0, R3 ;  /* 0x0000000300007202 */ /* 0x000fe20000000f00 */
        /* <DEDUP_REMOVED lines=9> */
.L_x_1249:
[----:B------:R-:W-:-:S13]  /*10cb0*/  ISETP.NE.AND P0, PT, R227, c[0x0][0x32c], PT ;  /* 0x0000cb00e3007a0c */ /* 0x000fda0003f05270 */
[----:B------:R-:W-:-:S05]  /*10cc0*/  @P0 IMAD.HI.U32 R3, R0, c[0x0][0x330], RZ ;  /* 0x0000cc0000030a27 */ /* 0x000fca00078e00ff */
[----:B------:R-:W-:Y:S02]  /*10cd0*/  @P0 SHF.R.U32.HI R0, RZ, c[0x0][0x334], R3 ;  /* 0x0000cd00ff000a19 */ /* 0x000fe40000011603 */
.L_x_1250:
[----:B------:R-:W-:Y:S05]  /*10ce0*/  BSYNC B0 ;  /* 0x0000000000007941 */ /* 0x000fea0003800000 */
.L_x_1248:
[----:B------:R-:W-:-:S05]  /*10cf0*/  IMAD R0, R0, c[0x0][0x32c], RZ ;  /* 0x0000cb0000007a24 */ /* 0x000fca00078e02ff */
[----:B------:R-:W-:-:S04]  /*10d00*/  IMNMX R2, R2, R0, !PT ;  /* 0x0000000002027217 */ /* 0x000fc80007800200 */
.L_x_1247:
[----:B------:R-:W-:-:S05]  /*10d10*/  IADD3 R2, R2, 0x2f, RZ ;  /* 0x0000002f02027810 */ /* 0x000fca0007ffe0ff */
        /* <DEDUP_REMOVED lines=8> */
[C---:B------:R-:W-:Y:S01]  /*10da0*/  IADD3 R2, R219.reuse, 0x80, RZ ;  /* 0x00000080db027810 */ /* 0x040fe20007ffe0ff */
[----:B------:R-:W-:Y:S01]  /*10db0*/  IMAD.SHL.U32 R214, R248, 0x2, RZ ;  /* 0x00000002f8d67824 */ /* 0x000fe200078e00ff */
[----:B------:R-:W-:Y:S01]  /*10dc0*/  IADD3 R0, R219, 0x40, RZ ;  /* 0x00000040db007810 */ /* 0x000fe20007ffe0ff */
[----:B------:R-:W-:Y:S01]  /*10dd0*/  IMAD.SHL.U32 R212, R247, 0x2, RZ ;  /* 0x00000002f7d47824 */ /* 0x000fe200078e00ff */
[----:B------:R-:W-:Y:S01]  /*10de0*/  SHF.L.U64.HI R216, R219, 0x1, R3 ;  /* 0x00000001dbd87819 */ /* 0x000fe20000010203 */
[----:B------:R-:W-:Y:S01]  /*10df0*/  IMAD.SHL.U32 R210, R246, 0x2, RZ ;  /* 0x00000002f6d27824 */ /* 0x000fe200078e00ff */
[----:B------:R-:W-:Y:S02]  /*10e00*/  ISETP.GE.AND P4, PT, R2, c[0x0][0x1d4], PT ;  /* 0x0000750002007a0c */ /* 0x000fe40003f86270 */
[----:B------:R-:W-:-:S02]  /*10e10*/  ISETP.GE.AND P3, PT, R0, c[0x0][0x1d4], PT ;  /* 0x0000750000007a0c */ /* 0x000fc40003f66270 */
[----:B------:R-:W-:Y:S02]  /*10e20*/  SHF.L.U64.HI R215, R248, 0x1, R251 ;  /* 0x00000001f8d77819 */ /* 0x000fe400000102fb */
[----:B------:R-:W-:Y:S02]  /*10e30*/  SHF.L.U64.HI R213, R247, 0x1, R250 ;  /* 0x00000001f7d57819 */ /* 0x000fe400000102fa */
[----:B------:R-:W-:Y:S02]  /*10e40*/  SHF.L.U64.HI R211, R246, 0x1, R249 ;  /* 0x00000001f6d37819 */ /* 0x000fe400000102f9 */
[----:B------:R-:W-:Y:S02]  /*10e50*/  ISETP.GE.AND P2, PT, R219, c[0x0][0x1d4], PT ;  /* 0x00007500db007a0c */ /* 0x000fe40003f46270 */
.L_x_1264:
[----:B------:R-:W-:Y:S04]  /*10e60*/  DEPBAR.LE SB0, 0x0 ;  /* 0x000080000000791a */ /* 0x000fe80000000000 */
[----:B------:R-:W-:Y:S01]  /*10e70*/  WARPSYNC 0xffffffff ;  /* 0xffffffff00007948 */ /* 0x000fe20003800000 */
[----:B------:R-:W-:Y:S01]  /*10e80*/  BAR.SYNC.DEFER_BLOCKING 0x0 ;  /* 0x0000000000007b1d */ /* 0x000fe20000010000 */
[----:B------:R-:W-:Y:S02]  /*10e90*/  ISETP.GT.AND P0, PT, R233, R218, PT ;  /* 0x000000dae900720c */ /* 0x000fe40003f04270 */
[----:B------:R-:W-:Y:S03]  /*10ea0*/  MOV R6, R152 ;  /* 0x0000009800067202 */ /* 0x000fe60000000f00 */
        /* <DEDUP_REMOVED lines=27> */
.L_x_1338:
[----:B------:R-:W-:-:S05]  /*11060*/  BRA.DIV ~URZ, `(.L_x_1255) ;  /* 0x0000a7827f007947 */ /* 0x000fca000b800000 */
[----:B------:R4:W3:Y:S02]  /*11070*/  SHFL.IDX PT, R0, R19, RZ, 0x181f ;  /* 0x00181fff13007589 */ /* 0x0008e400000e0000 */
.L_x_1339:
[----:B---3--:R-:W-:Y:S02]  /*11080*/  IADD3 R16, P0, R0, R222, RZ ;  /* 0x000000de00107210 */ /* 0x008fe40007f1e0ff */
[----:B------:R-:W-:Y:S02]  /*11090*/  IADD3 R24, R219, 0xc0, RZ ;  /* 0x000000c0db187810 */ /* 0x000fe40007ffe0ff */
[----:B------:R-:W-:Y:S01]  /*110a0*/  LOP3.LUT P1, RZ, R208, 0x800, RZ, 0xc0, !PT ;  /* 0x00000800d0ff7812 */ /* 0x000fe2000782c0ff */
[----:B------:R-:W-:Y:S01]  /*110b0*/  IMAD.X R17, R4, 0x1, R216, P0 ;  /* 0x0000000104117824 */ /* 0x000fe200000e06d8 */
[----:B------:R-:W-:Y:S02]  /*110c0*/  IADD3 R10, P0, R0, R214, RZ ;  /* 0x000000d6000a7210 */ /* 0x000fe40007f1e0ff */
[----:B------:R-:W-:Y:S02]  /*110d0*/  ISETP.GE.AND P5, PT, R24, c[0x0][0x1d4], PT ;  /* 0x0000750018007a0c */ /* 0x000fe40003fa6270 */
        /* <DEDUP_REMOVED lines=11> */
[----:B------:R3:W-:Y:S01]  /*11190*/  LDGSTS.E.BYPASS.LTC128B.128 [R209+0x8880], [R2.64], !P5 ;  /* 0x0888000002d17fae */ /* 0x0007e2000e901d4e */
[----:B------:R-:W-:-:S05]  /*111a0*/  @P1 BRA `(.L_x_1253) ;  /* 0x0000014000001947 */ /* 0x000fca0003800000 */
[----:B------:R-:W-:-:S05]  /*111b0*/  BRA.DIV ~URZ, `(.L_x_1256) ;  /* 0x0000a6b27f007947 */ /* 0x000fca000b800000 */
[----:B------:R3:W4:Y:S04]  /*111c0*/  SHFL.IDX PT, R4, R18, 0x1, 0x181f ;  /* 0x00381f0012047f89 */ /* 0x00072800000e0000 */
[----:B------:R3:W2:Y:S02]  /*111d0*/  SHFL.IDX PT, R0, R19, 0x1, 0x181f ;  /* 0x00381f0013007f89 */ /* 0x0006a400000e0000 */
.L_x_1340:
[----:B--23--:R-:W-:Y:S02]  /*111e0*/  IADD3 R16, P0, R0, R222, RZ ;  /* 0x000000de00107210 */ /* 0x00cfe40007f1e0ff */
[----:B----4-:R-:W-:Y:S03]  /*111f0*/  IADD3 R18, R219, 0xc0, RZ ;  /* 0x000000c0db127810 */ /* 0x010fe60007ffe0ff */
        /* <DEDUP_REMOVED lines=15> */
.L_x_1253:
[----:B------:R-:W-:Y:S05]  /*112f0*/  BSYNC B0 ;  /* 0x0000000000007941 */ /* 0x000fea0003800000 */
.L_x_1252:
        /* <DEDUP_REMOVED lines=195> */
.L_x_1341:
[----:B------:R-:W-:-:S05]  /*11f30*/  BRA.DIV ~URZ, `(.L_x_1260) ;  /* 0x00009aa27f007947 */ /* 0x000fca000b800000 */
[----:B------:R3:W4:Y:S02]  /*11f40*/  SHFL.IDX PT, R0, R169, RZ, 0x181f ;  /* 0x00181fffa9007589 */ /* 0x00072400000e0000 */
.L_x_1342:
[----:B----4-:R-:W-:Y:S02]  /*11f50*/  @P0 IADD3 R166, P1, R0, R222, RZ ;  /* 0x000000de00a60210 */ /* 0x010fe40007f3e0ff */
[----:B------:R-:W-:Y:S03]  /*11f60*/  IADD3 R170, R219, 0xc0, RZ ;  /* 0x000000c0dbaa7810 */ /* 0x000fe60007ffe0ff */
[----:B--2---:R-:W-:Y:S01]  /*11f70*/  @P0 IMAD.X R167, R4, 0x1, R216, P1 ;  /* 0x0000000104a70824 */ /* 0x004fe200008e06d8 */
[----:B------:R-:W-:Y:S02]  /*11f80*/  @P0 IADD3 R164, P1, R0, R214, RZ ;  /* 0x000000d600a40210 */ /* 0x000fe40007f3e0ff */
[----:B------:R-:W-:Y:S02]  /*11f90*/  ISETP.GE.AND P5, PT, R170, c[0x0][0x1d4], PT ;  /* 0x00007500aa007a0c */ /* 0x000fe40003fa6270 */
[----:B------:R-:W-:Y:S01]  /*11fa0*/  @!PT LDS RZ, [RZ] ;  /* 0x00000000fffff984 */ /* 0x000fe20000000800 */
[----:B------:R-:W-:Y:S01]  /*11fb0*/  @!PT LDS RZ, [RZ] ;  /* 0x00000000fffff984 */ /* 0x000fe20000000800 */
[----:B------:R-:W-:Y:S01]  /*11fc0*/  @!PT LDS RZ, [RZ] ;  /* 0x00000000fffff984 */ /* 0x000fe20000000800 */
[----:B------:R2:W-:Y:S01]  /*11fd0*/  @P0 LDGSTS.E.BYPASS.LTC128B.128 [R209+0xa080], [R166.64], !P2 ;  /* 0x0a080000a6d10fae */ /* 0x0005e2000d101d4e */
[----:B------:R-:W-:Y:S01]  /*11fe0*/  @P0 IMAD.X R165, R4, 0x1, R215, P1 ;  /* 0x0000000104a50824 */ /* 0x000fe200008e06d7 */
[----:B------:R-:W-:Y:S04]  /*11ff0*/  @P0 IADD3 R154, P1, R0, R212, RZ ;  /* 0x000000d4009a0210 */ /* 0x000fe80007f3e0ff */
        /* <DEDUP_REMOVED lines=10> */
.L_x_1343:
[----:B--2---:R-:W-:Y:S02]  /*120a0*/  @P0 IADD3 R166, P1, R0, R222, RZ ;  /* 0x000000de00a60210 */ /* 0x004fe40007f3e0ff */
[----:B------:R-:W-:Y:S03]  /*120b0*/  IADD3 R153, R219, 0xc0, RZ ;  /* 0x000000c0db997810 */ /* 0x000fe60007ffe0ff */
[----:B-1----:R-:W-:Y:S01]  /*120c0*/  @P0 IMAD.X R167, R4, 0x1, R216, P1 ;  /* 0x0000000104a70824 */ /* 0x002fe200008e06d8 */
        /* <DEDUP_REMOVED lines=13> */
[----:B------:R1:W-:Y:S03]  /*121a0*/  @P0 LDGSTS.E.BYPASS.LTC128B.128 [R209+0xf880], [R2.64], !P5 ;  /* 0x0f88000002d10fae */ /* 0x0003e6000e901d4e */
.L_x_1258:
[----:B------:R-:W-:Y:S05]  /*121b0*/  BSYNC B0 ;  /* 0x0000000000007941 */ /* 0x000fea0003800000 */
.L_x_1257:
[----:B-1----:R-:W-:Y:S01]  /*121c0*/  FMNMX.FTZ R2, R8, R152, !PT ;  /* 0x0000009808027209 */ /* 0x002fe20007810000 */
        /* <DEDUP_REMOVED lines=25> */
[----:B------:R1:W2:Y:S02]  /*12360*/  SHFL.BFLY PT, R0, R4, 0x2, 0x1f ;  /* 0x0c401f0004007f89 */ /* 0x0002a400000e0000 */
.L_x_1344:
[----:B--2---:R-:W-:Y:S01]  /*12370*/  FMNMX.FTZ R152, R4, R0, !PT ;  /* 0x0000000004987209 */ /* 0x004fe20007810000 */
[----:B------:R-:W-:-:S05]  /*12380*/  BRA.DIV ~URZ, `(.L_x_1263) ;  /* 0x000098027f007947 */ /* 0x000fca000b800000 */
[----:B-1----:R-:W-:Y:S04]  /*12390*/  SHFL.BFLY PT, R4, R153, 0x2, 0x1f ;  /* 0x0c401f0099047f89 */ /* 0x002fe800000e0000 */
[----:B------:R-:W1:Y:S02]  /*123a0*/  SHFL.BFLY PT, R2, R152, 0x1, 0x1f ;  /* 0x0c201f0098027f89 */ /* 0x000e6400000e0000 */
[----:B-1----:R-:W-:Y:S02]  /*123b0*/  FMNMX.FTZ R152, R152, R2, !PT ;  /* 0x0000000298987209 */ /* 0x002fe40007810000 */
[----:B------:R-:W-:Y:S05]  /*123c0*/  FMNMX.FTZ R4, R153, R4, !PT ;  /* 0x0000000499047209 */ /* 0x000fea0007810000 */
[----:B------:R1:W2:Y:S02]  /*123d0*/  SHFL.BFLY PT, R0, R4, 0x1, 0x1f ;  /* 0x0c201f0004007f89 */ /* 0x0002a400000e0000 */
.L_x_1345:
[----:B--2---:R-:W-:Y:S01]  /*123e0*/  FMNMX.FTZ R3, R0, R4, !PT ;  /* 0x0000000400037209 */ /* 0x004fe20007810000 */
[C---:B------:R-:W-:Y:S01]  /*123f0*/  FADD.FTZ R2, -R152.reuse, R6 ;  /* 0x0000000698027221 */ /* 0x040fe20000010100 */
[----:B------:R-:W-:Y:S01]  /*12400*/  WARPSYNC 0xffffffff ;  /* 0xffffffff00007948 */ /* 0x000fe20003800000 */
[----:B------:R-:W-:Y:S01]  /*12410*/  FMUL.FTZ R6, R152, c[0x0][0x2d0] ;  /* 0x0000b40098067a20 */ /* 0x000fe20000410000 */
[----:B---34-:R-:W2:Y:S01]  /*12420*/  LDSM.16.MT88.4 R168, [R197+0x4080] ;  /* 0x00408000c5a8783b */ /* 0x018ea20000004200 */
[C---:B------:R-:W-:Y:S01]  /*12430*/  FADD.FTZ R0, -R3.reuse, R7 ;  /* 0x0000000703007221 */ /* 0x040fe20000010100 */
[----:B------:R-:W-:Y:S01]  /*12440*/  ISETP.GT.AND P0, PT, R218, R217, PT ;  /* 0x000000d9da00720c */ /* 0x000fe20003f04270 */
[----:B-1----:R-:W-:Y:S02]  /*12450*/  FMUL.FTZ R4, R3, c[0x0][0x2d0] ;  /* 0x0000b40003047a20 */ /* 0x002fe40000410000 */
[----:B------:R-:W-:Y:S02]  /*12460*/  FMUL.FTZ R2, R2, c[0x0][0x2d0] ;  /* 0x0000b40002027a20 */ /* 0x000fe40000410000 */
[----:B------:R-:W-:Y:S01]  /*12470*/  FMUL.FTZ R0, R0, c[0x0][0x2d0] ;  /* 0x0000b40000007a20 */ /* 0x000fe20000410000 */
[----:B------:R-:W1:Y:S01]  /*12480*/  LDSM.16.MT88.4 R172, [R198+0x4080] ;  /* 0x00408000c6ac783b */ /* 0x000e620000004200 */
[--C-:B------:R-:W-:Y:S02]  /*12490*/  FFMA.FTZ R8, R8, c[0x0][0x2d0], -R6.reuse ;  /* 0x0000b40008087a23 */ /* 0x100fe40000010806 */
[----:B------:R-:W-:Y:S01]  /*124a0*/  FFMA.FTZ R9, R9, c[0x0][0x2d0], -R6 ;  /* 0x0000b40009097a23 */ /* 0x000fe20000010806 */
[----:B------:R-:W-:Y:S01]  /*124b0*/  MUFU.EX2 R2, R2 ;  /* 0x0000000200027308 */ /* 0x000fe20000000800 */
[--C-:B------:R-:W-:Y:S02]  /*124c0*/  FFMA.FTZ R10, R10, c[0x0][0x2d0], -R4.reuse ;  /* 0x0000b4000a0a7a23 */ /* 0x100fe40000010804 */
[----:B------:R-:W-:Y:S01]  /*124d0*/  FFMA.FTZ R11, R11, c[0x0][0x2d0], -R4 ;  /* 0x0000b4000b0b7a23 */ /* 0x000fe20000010804 */
[----:B------:R-:W-:Y:S01]  /*124e0*/  LDSM.16.MT88.4 R176, [R198+0x7880] ;  /* 0x00788000c6b0783b */ /* 0x000fe20000004200 */
[--C-:B------:R-:W-:Y:S02]  /*124f0*/  FFMA.FTZ R12, R12, c[0x0][0x2d0], -R6.reuse ;  /* 0x0000b4000c0c7a23 */ /* 0x100fe40000010806 */
[----:B------:R-:W-:Y:S02]  /*12500*/  FFMA.FTZ R13, R13, c[0x0][0x2d0], -R6 ;  /* 0x0000b4000d0d7a23 */ /* 0x000fe40000010806 */
[--C-:B------:R-:W-:Y:S01]  /*12510*/  FFMA.FTZ R14, R14, c[0x0][0x2d0], -R4.reuse ;  /* 0x0000b4000e0e7a23 */ /* 0x100fe20000010804 */
[----:B------:R-:W-:Y:S01]  /*12520*/  MUFU.EX2 R195, R8 ;  /* 0x0000000800c37308 */ /* 0x000fe20000000800 */
[----:B------:R-:W-:Y:S02]  /*12530*/  FFMA.FTZ R15, R15, c[0x0][0x2d0], -R4 ;  /* 0x0000b4000f0f7a23 */ /* 0x000fe40000010804 */
[--C-:B------:R-:W-:Y:S02]  /*12540*/  FFMA.FTZ R20, R20, c[0x0][0x2d0], -R6.reuse ;  /* 0x0000b40014147a23 */ /* 0x100fe40000010806 */
[----:B------:R-:W-:Y:S02]  /*12550*/  FFMA.FTZ R21, R21, c[0x0][0x2d0], -R6 ;  /* 0x0000b40015157a23 */ /* 0x000fe40000010806 */
[--C-:B------:R-:W-:Y:S02]  /*12560*/  FFMA.FTZ R22, R22, c[0x0][0x2d0], -R4.reuse ;  /* 0x0000b40016167a23 */ /* 0x100fe40000010804 */
[----:B------:R-:W-:Y:S01]  /*12570*/  FFMA.FTZ R23, R23, c[0x0][0x2d0], -R4 ;  /* 0x0000b40017177a23 */ /* 0x000fe20000010804 */
[----:B------:R-:W-:Y:S01]  /*12580*/  MUFU.EX2 R194, R9 ;  /* 0x0000000900c27308 */ /* 0x000fe20000000800 */
[--C-:B------:R-:W-:Y:S02]  /*12590*/  FFMA.FTZ R24, R24, c[0x0][0x2d0], -R6.reuse ;  /* 0x0000b40018187a23 */ /* 0x100fe40000010806 */
[----:B------:R-:W-:Y:S02]  /*125a0*/  FFMA.FTZ R25, R25, c[0x0][0x2d0], -R6 ;  /* 0x0000b40019197a23 */ /* 0x000fe40000010806 */
        /* <DEDUP_REMOVED lines=11> */
[----:B------:R-:W-:Y:S07]  /*12660*/  FFMA.FTZ R19, R19, c[0x0][0x2d0], -R4 ;  /* 0x0000b40013137a23 */ /* 0x000fee0000010804 */
[----:B------:R-:W-:Y:S10]  /*12670*/  MUFU.EX2 R190, R11 ;  /* 0x0000000b00be7308 */ /* 0x000ff40000000800 */
[----:B------:R-:W-:Y:S10]  /*12680*/  MUFU.EX2 R193, R12 ;  /* 0x0000000c00c17308 */ /* 0x000ff40000000800 */
[----:B------:R-:W-:Y:S10]  /*12690*/  MUFU.EX2 R192, R13 ;  /* 0x0000000d00c07308 */ /* 0x000ff40000000800 */
[----:B------:R-:W-:Y:S10]  /*126a0*/  MUFU.EX2 R189, R14 ;  /* 0x0000000e00bd7308 */ /* 0x000ff40000000800 */
[----:B------:R-:W-:Y:S10]  /*126b0*/  MUFU.EX2 R188, R15 ;  /* 0x0000000f00bc7308 */ /* 0x000ff40000000800 */
[----:B------:R-:W-:Y:S10]  /*126c0*/  MUFU.EX2 R185, R20 ;  /* 0x0000001400b97308 */ /* 0x000ff40000000800 */
[----:B------:R-:W-:Y:S10]  /*126d0*/  MUFU.EX2 R184, R21 ;  /* 0x0000001500b87308 */ /* 0x000ff40000000800 */
[----:B------:R-:W-:Y:S10]  /*126e0*/  MUFU.EX2 R181, R22 ;  /* 0x0000001600b57308 */ /* 0x000ff40000000800 */
[----:B------:R3:W-:Y:S10]  /*126f0*/  MUFU.EX2 R180, R23 ;  /* 0x0000001700b47308 */ /* 0x0007f40000000800 */
[----:B------:R-:W-:Y:S10]  /*12700*/  MUFU.EX2 R154, R26 ;  /* 0x0000001a009a7308 */ /* 0x000ff40000000800 */
[----:B------:R-:W-:Y:S01]  /*12710*/  MUFU.EX2 R153, R27 ;  /* 0x0000001b00997308 */ /* 0x000fe20000000800 */
[----:B---3--:R-:W-:Y:S09]  /*12720*/  LDSM.16.MT88.4 R20, [R200+0x4880] ;  /* 0x00488000c814783b */ /* 0x008ff20000004200 */
[----:B------:R-:W-:Y:S10]  /*12730*/  MUFU.EX2 R155, R29 ;  /* 0x0000001d009b7308 */ /* 0x000ff40000000800 */
[----:B------:R-:W-:Y:S10]  /*12740*/  MUFU.EX2 R7, R30 ;  /* 0x0000001e00077308 */ /* 0x000ff40000000800 */
[----:B------:R-:W-:Y:S10]  /*12750*/  MUFU.EX2 R6, R31 ;  /* 0x0000001f00067308 */ /* 0x000ff40000000800 */
[----:B------:R-:W-:Y:S10]  /*12760*/  MUFU.EX2 R187, R16 ;  /* 0x0000001000bb7308 */ /* 0x000ff40000000800 */
[----:B------:R-:W-:Y:S10]  /*12770*/  MUFU.EX2 R186, R17 ;  /* 0x0000001100ba7308 */ /* 0x000ff40000000800 */
[----:B------:R-:W-:Y:S10]  /*12780*/  MUFU.EX2 R183, R18 ;  /* 0x0000001200b77308 */ /* 0x000ff40000000800 */
[----:B------:R-:W3:Y:S02]  /*12790*/  MUFU.EX2 R182, R19 ;  /* 0x0000001300b67308 */ /* 0x000ee40000000800 */
[----:B---3--:R-:W-:Y:S01]  /*127a0*/  F2FP.BF16.PACK_AB R17, R182, R183 ;  /* 0x000000b7b611723e */ /* 0x008fe200000010ff */
[----:B------:R-:W-:Y:S01]  /*127b0*/  FMUL.FTZ R8, R2, R156 ;  /* 0x0000009c02087220 */ /* 0x000fe20000410000 */
[----:B------:R-:W-:Y:S01]  /*127c0*/  F2FP.BF16.PACK_AB R164, R194, R195 ;  /* 0x000000c3c2a4723e */ /* 0x000fe200000010ff */
[----:B------:R-:W-:Y:S01]  /*127d0*/  FMUL.FTZ R9, R2, R157 ;  /* 0x0000009d02097220 */ /* 0x000fe20000410000 */
[----:B------:R-:W-:Y:S01]  /*127e0*/  F2FP.BF16.PACK_AB R166, R192, R193 ;  /* 0x000000c1c0a6723e */ /* 0x000fe200000010ff */
[----:B------:R-:W-:Y:S01]  /*127f0*/  FMUL.FTZ R10, R0, R158 ;  /* 0x0000009e000a7220 */ /* 0x000fe20000410000 */
[----:B------:R-:W-:Y:S01]  /*12800*/  F2FP.BF16.PACK_AB R165, R190, R191 ;  /* 0x000000bfbea5723e */ /* 0x000fe200000010ff */
[----:B------:R-:W-:Y:S01]  /*12810*/  FMUL.FTZ R11, R0, R159 ;  /* 0x0000009f000b7220 */ /* 0x000fe20000410000 */
[----:B------:R-:W-:Y:S01]  /*12820*/  F2FP.BF16.PACK_AB R167, R188, R189 ;  /* 0x000000bdbca7723e */ /* 0x000fe200000010ff */
[----:B------:R-:W3:Y:S01]  /*12830*/  LDSM.16.MT88.4 R156, [R200+0x4080] ;  /* 0x00408000c89c783b */ /* 0x000ee20000004200 */
[----:B------:R-:W-:Y:S01]  /*12840*/  FMUL.FTZ R12, R2, R160 ;  /* 0x000000a0020c7220 */ /* 0x000fe20000410000 */
[----:B------:R-:W-:Y:S01]  /*12850*/  F2FP.BF16.PACK_AB R16, R186, R187 ;  /* 0x000000bbba10723e */ /* 0x000fe200000010ff */
[----:B------:R-:W-:Y:S01]  /*12860*/  FMUL.FTZ R13, R2, R161 ;  /* 0x000000a1020d7220 */ /* 0x000fe20000410000 */
[----:B------:R-:W-:Y:S01]  /*12870*/  F2FP.BF16.PACK_AB R18, R184, R185 ;  /* 0x000000b9b812723e */ /* 0x000fe200000010ff */
[C---:B------:R-:W-:Y:S01]  /*12880*/  FMUL.FTZ R14, R0.reuse, R162 ;  /* 0x000000a2000e7220 */ /* 0x040fe20000410000 */
[C---:B--2---:R-:W-:Y:S05]  /*12890*/  HMMA.16816.F32.BF16 R8, R164.reuse, R168, R8 ;  /* 0x000000a8a408723c */ /* 0x044fea0000041808 */
[----:B------:R-:W-:Y:S01]  /*128a0*/  FMUL.FTZ R15, R0, R163 ;  /* 0x000000a3000f7220 */ /* 0x000fe20000410000 */
[----:B------:R-:W-:Y:S01]  /*128b0*/  F2FP.BF16.PACK_AB R19, R180, R181 ;  /* 0x000000b5b413723e */ /* 0x000fe200000010ff */
[----:B------:R-:W2:Y:S01]  /*128c0*/  LDSM.16.MT88.4 R160, [R199+0x4080] ;  /* 0x00408000c7a0783b */ /* 0x000ea20000004200 */
[C---:B------:R-:W-:Y:S04]  /*128d0*/  FMUL.FTZ R136, R2.reuse, R136 ;  /* 0x0000008802887220 */ /* 0x040fe80000410000 */
[C---:B------:R-:W-:Y:S03]  /*128e0*/  HMMA.16816.F32.BF16 R12, R164.reuse, R170, R12 ;  /* 0x000000aaa40c723c */ /* 0x040fe6000004180c */
[----:B------:R-:W-:Y:S01]  /*128f0*/  FMUL.FTZ R137, R2, R137 ;  /* 0x0000008902897220 */ /* 0x000fe20000410000 */
[----:B------:R-:W4:Y:S01]  /*12900*/  LDSM.16.MT88.4 R168, [R197+0x5880] ;  /* 0x00588000c5a8783b */ /* 0x000f220000004200 */
[C---:B------:R-:W-:Y:S02]  /*12910*/  FMUL.FTZ R138, R0.reuse, R138 ;  /* 0x0000008a008a7220 */ /* 0x040fe40000410000 */
[----:B------:R-:W-:Y:S02]  /*12920*/  FMUL.FTZ R139, R0, R139 ;  /* 0x0000008b008b7220 */ /* 0x000fe40000410000 */
[C---:B------:R-:W-:Y:S03]  /*12930*/  FMUL.FTZ R140, R2.reuse, R140 ;  /* 0x0000008c028c7220 */ /* 0x040fe60000410000 */
[----:B------:R-:W-:Y:S02]  /*12940*/  FMUL.FTZ R141, R2, R141 ;  /* 0x0000008d028d7220 */ /* 0x000fe40000410000 */
[C---:B-1----:R-:W-:Y:S03]  /*12950*/  HMMA.16816.F32.BF16 R136, R164.reuse, R172, R136 ;  /* 0x000000aca488723c */ /* 0x042fe60000041888 */
[C---:B------:R-:W-:Y:S02]  /*12960*/  FMUL.FTZ R142, R0.reuse, R142 ;  /* 0x0000008e008e7220 */ /* 0x040fe40000410000 */
[----:B------:R-:W-:Y:S02]  /*12970*/  FMUL.FTZ R143, R0, R143 ;  /* 0x0000008f008f7220 */ /* 0x000fe40000410000 */
[C---:B------:R-:W-:Y:S02]  /*12980*/  FMUL.FTZ R144, R2.reuse, R144 ;  /* 0x0000009002907220 */ /* 0x040fe40000410000 */
[----:B------:R-:W-:Y:S03]  /*12990*/  FMUL.FTZ R145, R2, R145 ;  /* 0x0000009102917220 */ /* 0x000fe60000410000 */
[C---:B------:R-:W-:Y:S01]  /*129a0*/  HMMA.16816.F32.BF16 R140, R164.reuse, R174, R140 ;  /* 0x000000aea48c723c */ /* 0x040fe2000004188c */
[----:B------:R-:W-:Y:S02]  /*129b0*/  LDSM.16.MT88.4 R172, [R198+0x4880] ;  /* 0x00488000c6ac783b */ /* 0x000fe40000004200 */
        /* <DEDUP_REMOVED lines=150> */
[----:B------:R-:W-:Y:S02]  /*13320*/  FFMA.FTZ R2, R2, R230, R195 ;  /* 0x000000e602027223 */ /* 0x000fe400000100c3 */
[----:B------:R-:W-:Y:S03]  /*13330*/  FFMA.FTZ R0, R0, R229, R191 ;  /* 0x000000e500007223 */ /* 0x000fe600000100bf */
[----:B------:R-:W-:Y:S01]  /*13340*/  HMMA.16816.F32.BF16 R132, R164, R162, R132 ;  /* 0x000000a2a484723c */ /* 0x000fe20000041884 */
[----:B------:R-:W2:Y:S02]  /*13350*/  LDSM.16.MT88.4 R160, [R197+0x6080] ;  /* 0x00608000c5a0783b */ /* 0x000ea40000004200 */
[----:B------:R-:W-:Y:S02]  /*13360*/  FADD.FTZ R4, R194, R2 ;  /* 0x00000002c2047221 */ /* 0x000fe40000010000 */
[----:B------:R-:W-:Y:S02]  /*13370*/  FADD.FTZ R2, R190, R0 ;  /* 0x00000000be027221 */ /* 0x000fe40000010000 */
[----:B------:R-:W-:Y:S01]  /*13380*/  FADD.FTZ R0, R193, R4 ;  /* 0x00000004c1007221 */ /* 0x000fe20000010000 */
[C---:B---3--:R-:W-:Y:S01]  /*13390*/  HMMA.16816.F32.BF16 R8, R16.reuse, R168, R8 ;  /* 0x000000a81008723c */ /* 0x048fe20000041808 */
[----:B------:R-:W3:Y:S04]  /*133a0*/  LDSM.16.MT88.4 R164, [R198+0x6080] ;  /* 0x00608000c6a4783b */ /* 0x000ee80000004200 */
[----:B------:R-:W-:Y:S02]  /*133b0*/  FADD.FTZ R2, R189, R2 ;  /* 0x00000002bd027221 */ /* 0x000fe40000010000 */
[----:B------:R-:W-:Y:S01]  /*133c0*/  FADD.FTZ R0, R192, R0 ;  /* 0x00000000c0007221 */ /* 0x000fe20000010000 */
[C---:B------:R-:W-:Y:S01]  /*133d0*/  HMMA.16816.F32.BF16 R12, R16.reuse, R170, R12 ;  /* 0x000000aa100c723c */ /* 0x040fe2000004180c */
[----:B------:R-:W-:Y:S03]  /*133e0*/  LDSM.16.MT88.4 R168, [R199+0x6080] ;  /* 0x00608000c7a8783b */ /* 0x000fe60000004200 */
[----:B------:R-:W-:Y:S02]  /*133f0*/  FADD.FTZ R2, R188, R2 ;  /* 0x00000002bc027221 */ /* 0x000fe40000010000 */
        /* <DEDUP_REMOVED lines=12> */
[----:B------:R-:W4:Y:S03]  /*134c0*/  LDSM.16.MT88.4 R20, [R200+0x6080] ;  /* 0x00608000c814783b */ /* 0x000f260000004200 */
        /* <DEDUP_REMOVED lines=14> */
[C---:B------:R-:W-:Y:S08]  /*135b0*/  HMMA.16816.F32.BF16 R64, R16.reuse, R168, R64 ;  /* 0x000000a81040723c */ /* 0x040ff00000041840 */
[C---:B------:R-:W-:Y:S01]  /*135c0*/  HMMA.16816.F32.BF16 R68, R16.reuse, R170, R68 ;  /* 0x000000aa1044723c */ /* 0x040fe20000041844 */
[----:B------:R-:W-:Y:S07]  /*135d0*/  LDSM.16.MT88.4 R168, [R197+0x6880] ;  /* 0x00688000c5a8783b */ /* 0x000fee0000004200 */
[C---:B------:R-:W-:Y:S08]  /*135e0*/  HMMA.16816.F32.BF16 R72, R16.reuse, R172, R72 ;  /* 0x000000ac1048723c */ /* 0x040ff00000041848 */
[C---:B------:R-:W-:Y:S01]  /*135f0*/  HMMA.16816.F32.BF16 R76, R16.reuse, R174, R76 ;  /* 0x000000ae104c723c */ /* 0x040fe2000004184c */
[----:B------:R-:W-:Y:S07]  /*13600*/  LDSM.16.MT88.4 R172, [R198+0x6880] ;  /* 0x00688000c6ac783b */ /* 0x000fee0000004200 */
[C---:B------:R-:W-:Y:S01]  /*13610*/  HMMA.16816.F32.BF16 R80, R16.reuse, R176, R80 ;  /* 0x000000b01050723c */ /* 0x040fe20000041850 */
[----:B------:R-:W-:Y:S07]  /*13620*/  MUFU.EX2 R177, R25 ;  /* 0x0000001900b17308 */ /* 0x000fee0000000800 */
[C---:B------:R-:W-:Y:S03]  /*13630*/  HMMA.16816.F32.BF16 R84, R16.reuse, R178, R84 ;  /* 0x000000b21054723c */ /* 0x040fe60000041854 */
[----:B------:R4:W5:Y:S05]  /*13640*/  MUFU.EX2 R178, R24 ;  /* 0x0000001800b27308 */ /* 0x00096a0000000800 */
[C---:B-1----:R-:W-:Y:S05]  /*13650*/  HMMA.16816.F32.BF16 R88, R16.reuse, R156, R88 ;  /* 0x0000009c1058723c */ /* 0x042fea0000041858 */
[----:B------:R1:W1:Y:S03]  /*13660*/  MUFU.EX2 R176, R28 ;  /* 0x0000001c00b07308 */ /* 0x0002660000000800 */
[C---:B------:R-:W-:Y:S01]  /*13670*/  HMMA.16816.F32.BF16 R92, R16.reuse, R158, R92 ;  /* 0x0000009e105c723c */ /* 0x040fe2000004185c */
[----:B------:R-:W1:Y:S07]  /*13680*/  LDSM.16.MT88.4 R156, [R200+0x9080] ;  /* 0x00908000c89c783b */ /* 0x000e6e0000004200 */
[C---:B--2---:R-:W-:Y:S01]  /*13690*/  HMMA.16816.F32.BF16 R96, R16.reuse, R160, R96 ;  /* 0x000000a01060723c */ /* 0x044fe20000041860 */
[----:B----4-:R-:W-:Y:S03]  /*136a0*/  LDSM.16.MT88.4 R24, [R198+0x5080] ;  /* 0x00508000c618783b */ /* 0x010fe60000004200 */
[----:B-----5:R-:W-:Y:S04]  /*136b0*/  FADD.FTZ R0, R178, R0 ;  /* 0x00000000b2007221 */ /* 0x020fe80000010000 */
[C---:B------:R-:W-:Y:S01]  /*136c0*/  HMMA.16816.F32.BF16 R100, R16.reuse, R162, R100 ;  /* 0x000000a21064723c */ /* 0x040fe20000041864 */
[----:B------:R-:W2:Y:S03]  /*136d0*/  LDSM.16.MT88.4 R160, [R199+0x9080] ;  /* 0x00908000c7a0783b */ /* 0x000ea60000004200 */
[----:B------:R-:W-:Y:S02]  /*136e0*/  FADD.FTZ R2, R177, R0 ;  /* 0x00000000b1027221 */ /* 0x000fe40000010000 */
[----:B------:R-:W-:Y:S02]  /*136f0*/  FADD.FTZ R0, R153, R4 ;  /* 0x0000000499007221 */ /* 0x000fe40000010000 */
[C---:B---3--:R-:W-:Y:S01]  /*13700*/  HMMA.16816.F32.BF16 R104, R16.reuse, R20, R104 ;  /* 0x000000141068723c */ /* 0x048fe20000041868 */
[----:B-1----:R-:W-:Y:S03]  /*13710*/  LDSM.16.MT88.4 R28, [R200+0x5080] ;  /* 0x00508000c81c783b */ /* 0x002fe60000004200 */
[----:B------:R-:W-:Y:S02]  /*13720*/  FADD.FTZ R0, R7, R0 ;  /* 0x0000000007007221 */ /* 0x000fe40000010000 */
[----:B------:R-:W-:Y:S02]  /*13730*/  FADD.FTZ R2, R176, R2 ;  /* 0x00000002b0027221 */ /* 0x000fe40000010000 */
[C---:B------:R-:W-:Y:S01]  /*13740*/  HMMA.16816.F32.BF16 R108, R16.reuse, R22, R108 ;  /* 0x00000016106c723c */ /* 0x040fe2000004186c */
[----:B------:R-:W1:Y:S03]  /*13750*/  LDSM.16.MT88.4 R20, [R197+0x5080] ;  /* 0x00508000c514783b */ /* 0x000e660000004200 */
[----:B------:R-:W-:Y:S01]  /*13760*/  FADD.FTZ R229, R6, R0 ;  /* 0x0000000006e57221 */ /* 0x000fe20000010000 */
[----:B------:R-:W-:Y:S01]  /*13770*/  IADD3 R0, R218, -0x1, RZ ;  /* 0xffffffffda007810 */ /* 0x000fe20007ffe0ff */
[----:B------:R-:W-:Y:S02]  /*13780*/  FADD.FTZ R230, R155, R2 ;  /* 0x000000029be67221 */ /* 0x000fe40000010000 */
[C---:B------:R-:W-:Y:S04]  /*13790*/  HMMA.16816.F32.BF16 R112, R16.reuse, R164, R112 ;  /* 0x000000a41070723c */ /* 0x040fe80000041870 */
[----:B------:R-:W-:Y:S04]  /*137a0*/  MOV R218, R0 ;  /* 0x0000000000da7202 */ /* 0x000fe80000000f00 */
[C---:B------:R-:W-:Y:S01]  /*137b0*/  HMMA.16816.F32.BF16 R116, R16.reuse, R166, R116 ;  /* 0x000000a61074723c */ /* 0x040fe20000041874 */
[----:B------:R-:W3:Y:S07]  /*137c0*/  LDSM.16.MT88.4 R164, [R199+0x5080] ;  /* 0x00508000c7a4783b */ /* 0x000eee0000004200 */
[C---:B------:R-:W-:Y:S08]  /*137d0*/  HMMA.16816.F32.BF16 R120, R16.reuse, R156, R120 ;  /* 0x0000009c1078723c */ /* 0x040ff00000041878 */
[C---:B------:R-:W-:Y:S08]  /*137e0*/  HMMA.16816.F32.BF16 R124, R16.reuse, R158, R124 ;  /* 0x0000009e107c723c */ /* 0x040ff0000004187c */
[C---:B--2---:R-:W-:Y:S08]  /*137f0*/  HMMA.16816.F32.BF16 R128, R16.reuse, R160, R128 ;  /* 0x000000a01080723c */ /* 0x044ff00000041880 */
[----:B------:R-:W-:Y:S07]  /*13800*/  HMMA.16816.F32.BF16 R132, R16, R162, R132 ;  /* 0x000000a21084723c */ /* 0x000fee0000041884 */
[----:B------:R-:W-:Y:S02]  /*13810*/  F2FP.BF16.PACK_AB R16, R177, R178 ;  /* 0x000000b2b110723e */ /* 0x000fe400000010ff */
[----:B------:R-:W-:Y:S03]  /*13820*/  F2FP.BF16.PACK_AB R18, R155, R176 ;  /* 0x000000b09b12723e */ /* 0x000fe600000010ff */
[----:B------:R-:W-:Y:S02]  /*13830*/  F2FP.BF16.PACK_AB R17, R153, R154 ;  /* 0x0000009a9911723e */ /* 0x000fe400000010ff */
[----:B------:R-:W-:Y:S02]  /*13840*/  F2FP.BF16.PACK_AB R19, R6, R7 ;  /* 0x000000070613723e */ /* 0x000fe400000010ff */
[----:B------:R-:W-:Y:S05]  /*13850*/  MOV R7, R3 ;  /* 0x0000000300077202 */ /* 0x000fea0000000f00 */
[C---:B-1----:R-:W-:Y:S01]  /*13860*/  HMMA.16816.F32.BF16 R156, R16.reuse, R20, R8 ;  /* 0x00000014109c723c */ /* 0x042fe20000041808 */
[----:B------:R-:W1:Y:S07]  /*13870*/  LDSM.16.MT88.4 R8, [R200+0x6880] ;  /* 0x00688000c808783b */ /* 0x000e6e0000004200 */
[C---:B------:R-:W-:Y:S01]  /*13880*/  HMMA.16816.F32.BF16 R160, R16.reuse, R22, R12 ;  /* 0x0000001610a0723c */ /* 0x040fe2000004180c */
[----:B------:R-:W2:Y:S07]  /*13890*/  LDSM.16.MT88.4 R12, [R199+0x6880] ;  /* 0x00688000c70c783b */ /* 0x000eae0000004200 */
[C---:B------:R-:W-:Y:S01]  /*138a0*/  HMMA.16816.F32.BF16 R136, R16.reuse, R24, R136 ;  /* 0x000000181088723c */ /* 0x040fe20000041888 */
[----:B------:R-:W4:Y:S07]  /*138b0*/  LDSM.16.MT88.4 R20, [R197+0x8080] ;  /* 0x00808000c514783b */ /* 0x000f2e0000004200 */
        /* <DEDUP_REMOVED lines=24> */
[C---:B------:R-:W-:Y:S08]  /*13a40*/  HMMA.16816.F32.BF16 R88, R16.reuse, R28, R88 ;  /* 0x0000001c1058723c */ /* 0x040ff00000041858 */
[C---:B------:R-:W-:Y:S08]  /*13a50*/  HMMA.16816.F32.BF16 R92, R16.reuse, R30, R92 ;  /* 0x0000001e105c723c */ /* 0x040ff0000004185c */
[C---:B---3--:R-:W-:Y:S08]  /*13a60*/  HMMA.16816.F32.BF16 R96, R16.reuse, R164, R96 ;  /* 0x000000a41060723c */ /* 0x048ff00000041860 */
[C---:B------:R-:W-:Y:S08]  /*13a70*/  HMMA.16816.F32.BF16 R100, R16.reuse, R166, R100 ;  /* 0x000000a61064723c */ /* 0x040ff00000041864 */
[C---:B------:R-:W-:Y:S08]  /*13a80*/  HMMA.16816.F32.BF16 R104, R16.reuse, R168, R104 ;  /* 0x000000a81068723c */ /* 0x040ff00000041868 */
[C---:B------:R-:W-:Y:S08]  /*13a90*/  HMMA.16816.F32.BF16 R108, R16.reuse, R170, R108 ;  /* 0x000000aa106c723c */ /* 0x040ff0000004186c */
[C---:B-1----:R-:W-:Y:S08]  /*13aa0*/  HMMA.16816.F32.BF16 R112, R16.reuse, R8, R112 ;  /* 0x000000081070723c */ /* 0x042ff00000041870 */
[C---:B------:R-:W-:Y:S08]  /*13ab0*/  HMMA.16816.F32.BF16 R116, R16.reuse, R10, R116 ;  /* 0x0000000a1074723c */ /* 0x040ff00000041874 */
[C---:B--2---:R-:W-:Y:S08]  /*13ac0*/  HMMA.16816.F32.BF16 R120, R16.reuse, R12, R120 ;  /* 0x0000000c1078723c */ /* 0x044ff00000041878 */
[C---:B------:R-:W-:Y:S08]  /*13ad0*/  HMMA.16816.F32.BF16 R124, R16.reuse, R14, R124 ;  /* 0x0000000e107c723c */ /* 0x040ff0000004187c */
[C---:B----4-:R-:W-:Y:S08]  /*13ae0*/  HMMA.16816.F32.BF16 R128, R16.reuse, R20, R128 ;  /* 0x000000141080723c */ /* 0x050ff00000041880 */
[----:B------:R-:W-:Y:S01]  /*13af0*/  HMMA.16816.F32.BF16 R132, R16, R22, R132 ;  /* 0x000000161084723c */ /* 0x000fe20000041884 */
[----:B------:R-:W-:-:S07]  /*13b00*/  @P0 BRA `(.L_x_1264) ;  /* 0xffffd35000000947 */ /* 0x000fce000383ffff */
.L_x_1251:
[----:B------:R-:W-:-:S13]  /*13b10*/  ISETP.GE.AND P0, PT, R218, R233, PT ;  /* 0x000000e9da00720c */ /* 0x000fda0003f06270 */
[----:B------:R-:W-:Y:S05]  /*13b20*/  @!P0 BRA `(.L_x_1265) ;  /* 0x000039f000008947 */ /* 0x000fea0003800000 */
[C---:B------:R-:W-:Y:S01]  /*13b30*/  IADD3 R226, R219.reuse, 0x80, RZ ;  /* 0x00000080dbe27810 */ /* 0x040fe20007ffe0ff */
[----:B------:R-:W-:Y:S01]  /*13b40*/  IMAD.MOV.U32 R153, RZ, RZ, R7 ;  /* 0x000000ffff997224 */ /* 0x000fe200078e0007 */
[----:B------:R-:W-:Y:S01]  /*13b50*/  IADD3 R225, R219, 0x40, RZ ;  /* 0x00000040dbe17810 */ /* 0x000fe20007ffe0ff */
[----:B------:R-:W-:Y:S01]  /*13b60*/  IMAD.MOV.U32 R6, RZ, RZ, R152 ;  /* 0x000000ffff067224 */ /* 0x000fe200078e0098 */
[----:B------:R-:W-:Y:S02]  /*13b70*/  ISETP.GE.AND P1, PT, R226, c[0x0][0x1d4], PT ;  /* 0x00007500e2007a0c */ /* 0x000fe40003f26270 */
[----:B------:R-:W-:Y:S02]  /*13b80*/  ISETP.GE.AND P0, PT, R225, c[0x0][0x1d4], PT ;  /* 0x00007500e1007a0c */ /* 0x000fe40003f06270 */
[----:B------:R-:W-:Y:S02]  /*13b90*/  LOP3.LUT R208, R208, 0xfffffeff, RZ, 0xc0, !PT ;  /* 0xfffffeffd0d07812 */ /* 0x000fe400078ec0ff */
[----:B------:R-:W-:-:S07]  /*13ba0*/  IADD3 R217, -R236, 0x30, RZ ;  /* 0x00000030ecd97810 */ /* 0x000fce0007ffe1ff */
[----:B------:R-:W-:-:S04]  /*13bb0*/  @P1 LOP3.LUT R208, R208, 0x100, RZ, 0xfc, !PT ;  /* 0x00000100d0d01812 */ /* 0x000fc800078efcff */
[----:B------:R-:W-:-:S04]  /*13bc0*/  LOP3.LUT R208, R208, 0xffffff7f, RZ, 0xc0, !PT ;  /* 0xffffff7fd0d07812 */ /* 0x000fc800078ec0ff */
[----:B------:R-:W-:Y:S02]  /*13bd0*/  @P0 LOP3.LUT R208, R208, 0x80, RZ, 0xfc, !PT ;  /* 0x00000080d0d00812 */ /* 0x000fe400078efcff */
[----:B------:R-:W-:Y:S02]  /*13be0*/  ISETP.GE.AND P0, PT, R219, c[0x0][0x1d4], PT ;  /* 0x00007500db007a0c */ /* 0x000fe40003f06270 */
[----:B------:R-:W-:-:S11]  /*13bf0*/  LOP3.LUT R208, R208, 0xffffffbf, RZ, 0xc0, !PT ;  /* 0xffffffbfd0d07812 */ /* 0x000fd600078ec0ff */
[----:B------:R-:W-:Y:S02]  /*13c00*/  @P0 LOP3.LUT R208, R208, 0x40, RZ, 0xfc, !PT ;  /* 0x00000040d0d00812 */ /* 0x000fe400078efcff */
.L_x_1287:
[----:B------:R-:W1:Y:S01]  /*13c10*/  S2R R7, SR_CTAID.Y ;  /* 0x0000000000077919 */ /* 0x000e620000002600 */
[----:B------:R-:W-:Y:S04]  /*13c20*/  DEPBAR.LE SB0, 0x0 ;  /* 0x000080000000791a */ /* 0x000fe80000000000 */
[----:B------:R-:W-:Y:S01]  /*13c30*/  WARPSYNC 0xffffffff ;  /* 0xffffffff00007948 */ /* 0x000fe20003800000 */
[----:B------:R-:W-:Y:S01]  /*13c40*/  BAR.SYNC.DEFER_BLOCKING 0x0 ;  /* 0x0000000000007b1d */ /* 0x000fe20000010000 */
[----:B------:R-:W-:Y:S01]  /*13c50*/  SHF.R.S32.HI R0, RZ, 0x1f, R221 ;  /* 0x0000001fff007819 */ /* 0x000fe200000114dd */
[C---:B------:R-:W-:Y:S01]  /*13c60*/  IMAD.WIDE.U32 R2, R221.reuse, c[0x0][0x208], RZ ;  /* 0x00008200dd027a25 */ /* 0x040fe200078e00ff */
[----:B------:R-:W-:Y:S03]  /*13c70*/  SHF.R.S32.HI R4, RZ, 0x1f, R220 ;  /* 0x0000001fff047819 */ /* 0x000fe600000114dc */
[----:B------:R-:W-:Y:S02]  /*13c80*/  IMAD R0, R0, c[0x0][0x208], RZ ;  /* 0x0000820000007a24 */ /* 0x000fe400078e02ff */
[----:B------:R-:W-:Y:S02]  /*13c90*/  IMAD R4, R4, c[0x0][0x218], RZ ;  /* 0x0000860004047a24 */ /* 0x000fe400078e02ff */
[----:B------:R-:W-:Y:S02]  /*13ca0*/  IMAD R0, R221, c[0x0][0x20c], R0 ;  /* 0x00008300dd007a24 */ /* 0x000fe400078e0200 */
[C---:B------:R-:W-:Y:S03]  /*13cb0*/  IMAD R4, R220.reuse, c[0x0][0x21c], R4 ;  /* 0x00008700dc047a24 */ /* 0x040fe600078e0204 */
[----:B------:R-:W-:Y:S01]  /*13cc0*/  IADD3 R3, R3, R0, RZ ;  /* 0x0000000003037210 */ /* 0x000fe20007ffe0ff */
[----:B-1----:R-:W-:Y:S04]  /*13cd0*/  IMAD.WIDE.U32 R8, R7, c[0x0][0x210], RZ ;  /* 0x0000840007087a25 */ /* 0x002fe800078e00ff */
[----:B------:R-:W-:Y:S01]  /*13ce0*/  IMAD.WIDE.U32 R2, R220, c[0x0][0x218], R2 ;  /* 0x00008600dc027a25 */ /* 0x000fe200078e0002 */
[----:B------:R1:W2:Y:S04]  /*13cf0*/  LDSM.16.M88.4 R28, [R205] ;  /* 0x00000000cd1c783b */ /* 0x0002a80000000200 */
[----:B------:R-:W-:Y:S01]  /*13d00*/  IADD3 R0, P0, R8, R2, RZ ;  /* 0x0000000208007210 */ /* 0x000fe20007f1e0ff */
[----:B------:R1:W3:Y:S03]  /*13d10*/  LDSM.16.M88.4 R12, [R196+0xa080] ;  /* 0x00a08000c40c783b */ /* 0x0002e60000000200 */
[----:B------:R-:W-:Y:S01]  /*13d20*/  IADD3.X R4, R245, R3, R4, P0, !PT ;  /* 0x00000003f5047210 */ /* 0x000fe200007fe404 */
[----:B------:R1:W4:Y:S01]  /*13d30*/  LDSM.16.M88.4 R20, [R196+0xa880] ;  /* 0x00a88000c414783b */ /* 0x0003220000000200 */
[C---:B------:R-:W-:Y:S03]  /*13d40*/  LEA R7, P0, R0.reuse, c[0x0][0x1f8], 0x1 ;  /* 0x00007e0000077a11 */ /* 0x040fe600078008ff */
[----:B------:R1:W1:Y:S01]  /*13d50*/  LDSM.16.M88.4 R164, [R196+0xb080] ;  /* 0x00b08000c4a4783b */ /* 0x0002620000000200 */
[----:B------:R-:W-:Y:S03]  /*13d60*/  LEA.HI.X R4, R0, c[0x0][0x1fc], R4, 0x1, P0 ;  /* 0x00007f0000047a11 */ /* 0x000fe600000f0c04 */
[----:B------:R1:W1:Y:S04]  /*13d70*/  LDSM.16.M88.4 R168, [R204] ;  /* 0x00000000cca8783b */ /* 0x0002680000000200 */
[----:B------:R1:W1:Y:S04]  /*13d80*/  LDSM.16.M88.4 R172, [R203] ;  /* 0x00000000cbac783b */ /* 0x0002680000000200 */
[----:B------:R1:W1:Y:S04]  /*13d90*/  LDSM.16.M88.4 R176, [R203+0x800] ;  /* 0x00080000cbb0783b */ /* 0x0002680000000200 */
[----:B------:R1:W1:Y:S01]  /*13da0*/  LDSM.16.M88.4 R180, [R203+0x1000] ;  /* 0x00100000cbb4783b */ /* 0x0002620000000200 */
[----:B------:R-:W-:-:S05]  /*13db0*/  BRA.DIV ~URZ, `(.L_x_1266) ;  /* 0x00007eb27f007947 */ /* 0x000fca000b800000 */
[----:B------:R4:W3:Y:S02]  /*13dc0*/  SHFL.IDX PT, R0, R4, RZ, 0x181f ;  /* 0x00181fff04007589 */ /* 0x0008e400000e0000 */
.L_x_1346:
[----:B------:R-:W-:Y:S01]  /*13dd0*/  SHF.R.S32.HI R3, RZ, 0x1f, R219 ;  /* 0x0000001fff037819 */ /* 0x000fe200000114db */
[----:B------:R-:W5:Y:S01]  /*13de0*/  SHFL.IDX PT, R2, R7, RZ, 0x181f ;  /* 0x00181fff07027589 */ /* 0x000f6200000e0000 */
[C---:B------:R-:W-:Y:S01]  /*13df0*/  ISETP.GE.AND P5, PT, R219.reuse, c[0x0][0x1d4], PT ;  /* 0x00007500db007a0c */ /* 0x040fe20003fa6270 */
[C---:B------:R-:W-:Y:S01]  /*13e00*/  IMAD.SHL.U32 R222, R219.reuse, 0x2, RZ ;  /* 0x00000002dbde7824 */ /* 0x040fe200078e00ff */
[----:B------:R-:W-:Y:S01]  /*13e10*/  SHF.L.U64.HI R211, R219, 0x1, R3 ;  /* 0x00000001dbd37819 */ /* 0x000fe20000010203 */
[C---:B------:R-:W-:Y:S01]  /*13e20*/  IMAD.SHL.U32 R210, R248.reuse, 0x2, RZ ;  /* 0x00000002f8d27824 */ /* 0x040fe200078e00ff */
[----:B------:R-:W-:Y:S01]  /*13e30*/  ISETP.GE.AND P4, PT, R225, c[0x0][0x1d4], PT ;  /* 0x00007500e1007a0c */ /* 0x000fe20003f86270 */
[----:B------:R-:W-:Y:S01]  /*13e40*/  IMAD.SHL.U32 R212, R247, 0x2, RZ ;  /* 0x00000002f7d47824 */ /* 0x000fe200078e00ff */
[----:B------:R-:W-:Y:S01]  /*13e50*/  SHF.L.U64.HI R213, R248, 0x1, R251 ;  /* 0x00000001f8d57819 */ /* 0x000fe200000102fb */
[----:B------:R-:W-:Y:S01]  /*13e60*/  IMAD.SHL.U32 R214, R246, 0x2, RZ ;  /* 0x00000002f6d67824 */ /* 0x000fe200078e00ff */
[----:B------:R-:W-:Y:S01]  /*13e70*/  IADD3 R18, R219, 0xc0, RZ ;  /* 0x000000c0db127810 */ /* 0x000fe20007ffe0ff */
[----:B------:R-:W-:Y:S01]  /*13e80*/  BSSY B0, `(.L_x_1267) ;  /* 0x000002c000007945 */ /* 0x000fe20003800000 */
[----:B------:R-:W-:Y:S02]  /*13e90*/  ISETP.GE.AND P3, PT, R226, c[0x0][0x1d4], PT ;  /* 0x00007500e2007a0c */ /* 0x000fe40003f66270 */
[----:B------:R-:W-:Y:S02]  /*13ea0*/  SHF.L.U64.HI R215, R247, 0x1, R250 ;  /* 0x00000001f7d77819 */ /* 0x000fe400000102fa */
[----:B------:R-:W-:Y:S02]  /*13eb0*/  ISETP.GE.AND P2, PT, R18, c[0x0][0x1d4], PT ;  /* 0x0000750012007a0c */ /* 0x000fe40003f46270 */
[----:B------:R-:W-:Y:S02]  /*13ec0*/  SHF.L.U64.HI R216, R246, 0x1, R249 ;  /* 0x00000001f6d87819 */ /* 0x000fe400000102f9 */
[----:B------:R-:W-:Y:S02]  /*13ed0*/  LOP3.LUT P1, RZ, R208, 0x800, RZ, 0xc0, !PT ;  /* 0x00000800d0ff7812 */ /* 0x000fe4000782c0ff */
[----:B-----5:R-:W-:Y:S05]  /*13ee0*/  IADD3 R16, P0, R2, R222, RZ ;  /* 0x000000de02107210 */ /* 0x020fea0007f1e0ff */
[----:B---3--:R-:W-:Y:S01]  /*13ef0*/  IMAD.X R17, R0, 0x1, R211, P0 ;  /* 0x0000000100117824 */ /* 0x008fe200000e06d3 */
[----:B------:R-:W-:Y:S04]  /*13f00*/  IADD3 R10, P0, R2, R210, RZ ;  /* 0x000000d2020a7210 */ /* 0x000fe80007f1e0ff */
        /* <DEDUP_REMOVED lines=13> */
[----:B----4-:R-:W4:Y:S04]  /*13fe0*/  SHFL.IDX PT, R4, R4, 0x1, 0x181f ;  /* 0x00381f0004047f89 */ /* 0x010f2800000e0000 */
[----:B------:R3:W2:Y:S02]  /*13ff0*/  SHFL.IDX PT, R0, R7, 0x1, 0x181f ;  /* 0x00381f0007007f89 */ /* 0x0006a400000e0000 */
.L_x_1347:
[----:B--23--:R-:W-:Y:S02]  /*14000*/  IADD3 R16, P0, R0, R222, RZ ;  /* 0x000000de00107210 */ /* 0x00cfe40007f1e0ff */
[----:B------:R-:W-:Y:S02]  /*14010*/  ISETP.GE.AND P4, PT, R219, c[0x0][0x1d4], PT ;  /* 0x00007500db007a0c */ /* 0x000fe40003f86270 */
[----:B------:R-:W-:Y:S01]  /*14020*/  ISETP.GE.AND P3, PT, R225, c[0x0][0x1d4], PT ;  /* 0x00007500e1007a0c */ /* 0x000fe20003f66270 */
[----:B----4-:R-:W-:Y:S01]  /*14030*/  IMAD.X R17, R4, 0x1, R211, P0 ;  /* 0x0000000104117824 */ /* 0x010fe200000e06d3 */
[----:B------:R-:W-:Y:S02]  /*14040*/  IADD3 R10, P0, R0, R210, RZ ;  /* 0x000000d2000a7210 */ /* 0x000fe40007f1e0ff */
[----:B------:R-:W-:Y:S02]  /*14050*/  ISETP.GE.AND P2, PT, R226, c[0x0][0x1d4], PT ;  /* 0x00007500e2007a0c */ /* 0x000fe40003f46270 */
[----:B------:R-:W-:Y:S01]  /*14060*/  IADD3 R7, R219, 0xc0, RZ ;  /* 0x000000c0db077810 */ /* 0x000fe20007ffe0ff */
[----:B------:R-:W-:Y:S01]  /*14070*/  IMAD.X R11, R4, 0x1, R213, P0 ;  /* 0x00000001040b7824 */ /* 0x000fe200000e06d5 */
[----:B------:R-:W-:Y:S02]  /*14080*/  IADD3 R8, P0, R0, R212, RZ ;  /* 0x000000d400087210 */ /* 0x000fe40007f1e0ff */
[----:B------:R-:W-:Y:S01]  /*14090*/  ISETP.GE.AND P1, PT, R7, c[0x0][0x1d4], PT ;  /* 0x0000750007007a0c */ /* 0x000fe20003f26270 */
[----:B------:R-:W-:Y:S01]  /*140a0*/  @!PT LDS RZ, [RZ] ;  /* 0x00000000fffff984 */ /* 0x000fe20000000800 */
[----:B------:R-:W-:Y:S01]  /*140b0*/  @!PT LDS RZ, [RZ] ;  /* 0x00000000fffff984 */ /* 0x000fe20000000800 */
[----:B------:R-:W-:Y:S01]  /*140c0*/  @!PT LDS RZ, [RZ] ;  /* 0x00000000fffff984 */ /* 0x000fe20000000800 */
[----:B------:R2:W-:Y:S02]  /*140d0*/  LDGSTS.E.BYPASS.LTC128B.128 [R209+0x5080], [R16.64], !P4 ;  /* 0x0508000010d17fae */ /* 0x0005e4000e101d4e */
[----:B------:R-:W-:Y:S01]  /*140e0*/  IMAD.X R9, R4, 0x1, R215, P0 ;  /* 0x0000000104097824 */ /* 0x000fe200000e06d7 */
[----:B------:R-:W-:Y:S01]  /*140f0*/  IADD3 R2, P0, R0, R214, RZ ;  /* 0x000000d600027210 */ /* 0x000fe20007f1e0ff */
[----:B------:R2:W-:Y:S04]  /*14100*/  LDGSTS.E.BYPASS.LTC128B.128 [R209+0x6880], [R10.64], !P3 ;  /* 0x068800000ad17fae */ /* 0x0005e8000d901d4e */
[----:B------:R2:W-:Y:S01]  /*14110*/  LDGSTS.E.BYPASS.LTC128B.128 [R209+0x8080], [R8.64], !P2 ;  /* 0x0808000008d17fae */ /* 0x0005e2000d101d4e */
[----:B------:R-:W-:Y:S05]  /*14120*/  IMAD.X R3, R4, 0x1, R216, P0 ;  /* 0x0000000104037824 */ /* 0x000fea00000e06d8 */
[----:B------:R2:W-:Y:S02]  /*14130*/  LDGSTS.E.BYPASS.LTC128B.128 [R209+0x9880], [R2.64], !P1 ;  /* 0x0988000002d17fae */ /* 0x0005e4000c901d4e */
.L_x_1268:
[----:B------:R-:W-:Y:S05]  /*14140*/  BSYNC B0 ;  /* 0x0000000000007941 */ /* 0x000fea0003800000 */
.L_x_1267:
        /* <DEDUP_REMOVED lines=163> */
[----:B------:R-:W-:Y:S01]  /*14b80*/  MOV R220, RZ ;  /* 0x000000ff00dc7202 */ /* 0x000fe20000000f00 */
[----:B------:R-:W1:Y:S01]  /*14b90*/  S2R R152, SR_CTAID.Y ;  /* 0x0000000000987919 */ /* 0x000e620000002600 */
[----:B------:R-:W-:Y:S02]  /*14ba0*/  ISETP.NE.AND P0, PT, R0, c[0x0][0x2b8], PT ;  /* 0x0000ae0000007a0c */ /* 0x000fe40003f05270 */
[----:B------:R-:W-:Y:S05]  /*14bb0*/  IADD3 R2, R2, -0x30, R234 ;  /* 0xffffffd002027810 */ /* 0x000fea0007ffe0ea */
[----:B------:R-:W-:Y:S06]  /*14bc0*/  IMAD.MOV.U32 R0, RZ, RZ, R2 ;  /* 0x000000ffff007224 */ /* 0x000fec00078e0002 */
[----:B------:R-:W-:Y:S05]  /*14bd0*/  @P0 IMAD.HI.U32 R3, R2, c[0x0][0x2bc], RZ ;  /* 0x0000af0002030a27 */ /* 0x000fea00078e00ff */
[----:B------:R-:W-:Y:S04]  /*14be0*/  @P0 SHF.R.U32.HI R0, RZ, c[0x0][0x2c0], R3 ;  /* 0x0000b000ff000a19 */ /* 0x000fe80000011603 */
[----:B------:R-:W-:Y:S01]  /*14bf0*/  @!P1 IADD3 R3, P0, R0, R240, RZ ;  /* 0x000000f000039210 */ /* 0x000fe20007f1e0ff */
[----:B-1----:R-:W-:Y:S03]  /*14c00*/  IMAD.WIDE.U32 R190, R152, c[0x0][0x1e8], RZ ;  /* 0x00007a0098be7a25 */ /* 0x002fe600078e00ff */
        /* <DEDUP_REMOVED lines=9> */
[----:B------:R-:W-:Y:S05]  /*14ca0*/  IMAD R0, R221, c[0x0][0x1e4], R0 ;  /* 0x00007900dd007a24 */ /* 0x000fea00078e0200 */
[----:B------:R-:W-:Y:S02]  /*14cb0*/  IADD3 R3, R3, R0, RZ ;  /* 0x0000000003037210 */ /* 0x000fe40007ffe0ff */
[----:B--2---:R-:W-:Y:S03]  /*14cc0*/  SHF.R.S32.HI R7, RZ, 0x1f, R220 ;  /* 0x0000001fff077819 */ /* 0x004fe600000114dc */
[----:B------:R-:W-:Y:S04]  /*14cd0*/  IMAD.WIDE.U32 R2, R220, c[0x0][0x1f0], R2 ;  /* 0x00007c00dc027a25 */ /* 0x000fe800078e0002 */
[----:B------:R-:W-:Y:S01]  /*14ce0*/  IMAD R7, R7, c[0x0][0x1f0], RZ ;  /* 0x00007c0007077a24 */ /* 0x000fe200078e02ff */
[----:B------:R-:W-:Y:S03]  /*14cf0*/  IADD3 R0, P0, R190, R2, RZ ;  /* 0x00000002be007210 */ /* 0x000fe60007f1e0ff */
[----:B------:R-:W-:Y:S05]  /*14d00*/  IMAD R7, R220, c[0x0][0x1f4], R7 ;  /* 0x00007d00dc077a24 */ /* 0x000fea00078e0207 */
[----:B------:R-:W-:Y:S02]  /*14d10*/  IADD3.X R7, R244, R3, R7, P0, !PT ;  /* 0x00000003f4077210 */ /* 0x000fe400007fe407 */
[C---:B------:R-:W-:Y:S04]  /*14d20*/  LEA R152, P0, R0.reuse, c[0x0][0x1c8], 0x1 ;  /* 0x0000720000987a11 */ /* 0x040fe800078008ff */
[----:B------:R-:W-:Y:S01]  /*14d30*/  LEA.HI.X R7, R0, c[0x0][0x1cc], R7, 0x1, P0 ;  /* 0x0000730000077a11 */ /* 0x000fe200000f0c07 */
[----:B------:R-:W-:-:S06]  /*14d40*/  BRA.DIV ~URZ, `(.L_x_1272) ;  /* 0x000070927f007947 */ /* 0x000fcc000b800000 */
[----:B------:R1:W2:Y:S02]  /*14d50*/  SHFL.IDX PT, R4, R7, RZ, 0x181f ;  /* 0x00181fff07047589 */ /* 0x0002a400000e0000 */
.L_x_1348:
[----:B------:R-:W-:-:S05]  /*14d60*/  BRA.DIV ~URZ, `(.L_x_1273) ;  /* 0x000070f27f007947 */ /* 0x000fca000b800000 */
[----:B------:R3:W4:Y:S02]  /*14d70*/  SHFL.IDX PT, R0, R152, RZ, 0x181f ;  /* 0x00181fff98007589 */ /* 0x00072400000e0000 */
.L_x_1349:
[----:B------:R-:W-:Y:S02]  /*14d80*/  ISETP.GE.AND P0, PT, R217, 0x1, PT ;  /* 0x00000001d900780c */ /* 0x000fe40003f06270 */
[----:B------:R-:W-:Y:S02]  /*14d90*/  ISETP.GE.AND P5, PT, R219, c[0x0][0x1d4], PT ;  /* 0x00007500db007a0c */ /* 0x000fe40003fa6270 */
[----:B------:R-:W-:Y:S02]  /*14da0*/  ISETP.GE.AND P4, PT, R225, c[0x0][0x1d4], PT ;  /* 0x00007500e1007a0c */ /* 0x000fe40003f86270 */
[----:B------:R-:W-:Y:S02]  /*14db0*/  ISETP.GE.AND P3, PT, R226, c[0x0][0x1d4], PT ;  /* 0x00007500e2007a0c */ /* 0x000fe40003f66270 */
[----:B------:R-:W-:Y:S04]  /*14dc0*/  IADD3 R168, R219, 0xc0, RZ ;  /* 0x000000c0dba87810 */ /* 0x000fe80007ffe0ff */
[----:B------:R-:W-:Y:S02]  /*14dd0*/  ISETP.GE.AND P2, PT, R168, c[0x0][0x1d4], PT ;  /* 0x00007500a8007a0c */ /* 0x000fe40003f46270 */
[----:B----4-:R-:W-:Y:S05]  /*14de0*/  @P0 IADD3 R166, P1, R0, R222, RZ ;  /* 0x000000de00a60210 */ /* 0x010fea0007f3e0ff */
[----:B--2---:R-:W-:Y:S01]  /*14df0*/  @P0 IMAD.X R167, R4, 0x1, R211, P1 ;  /* 0x0000000104a70824 */ /* 0x004fe200008e06d3 */
[----:B------:R-:W-:Y:S04]  /*14e00*/  @P0 IADD3 R164, P1, R0, R210, RZ ;  /* 0x000000d200a40210 */ /* 0x000fe80007f3e0ff */
        /* <DEDUP_REMOVED lines=12> */
[----:B------:R-:W-:-:S05]  /*14ed0*/  BRA.DIV ~URZ, `(.L_x_1274) ;  /* 0x000070027f007947 */ /* 0x000fca000b800000 */
[----:B------:R4:W1:Y:S04]  /*14ee0*/  SHFL.IDX PT, R4, R7, 0x1, 0x181f ;  /* 0x00381f0007047f89 */ /* 0x00086800000e0000 */
[----:B------:R4:W2:Y:S02]  /*14ef0*/  SHFL.IDX PT, R0, R152, 0x1, 0x181f ;  /* 0x00381f0098007f89 */ /* 0x0008a400000e0000 */
.L_x_1350:
[----:B------:R-:W-:Y:S02]  /*14f00*/  ISETP.GE.AND P0, PT, R217, 0x21, PT ;  /* 0x00000021d900780c */ /* 0x000fe40003f06270 */
[----:B------:R-:W-:Y:S02]  /*14f10*/  ISETP.GE.AND P5, PT, R219, c[0x0][0x1d4], PT ;  /* 0x00007500db007a0c */ /* 0x000fe40003fa6270 */
[----:B------:R-:W-:Y:S02]  /*14f20*/  ISETP.GE.AND P4, PT, R225, c[0x0][0x1d4], PT ;  /* 0x00007500e1007a0c */ /* 0x000fe40003f86270 */
[----:B------:R-:W-:Y:S02]  /*14f30*/  ISETP.GE.AND P3, PT, R226, c[0x0][0x1d4], PT ;  /* 0x00007500e2007a0c */ /* 0x000fe40003f66270 */
[----:B-1--4-:R-:W-:Y:S04]  /*14f40*/  IADD3 R7, R219, 0xc0, RZ ;  /* 0x000000c0db077810 */ /* 0x012fe80007ffe0ff */
[----:B------:R-:W-:Y:S02]  /*14f50*/  ISETP.GE.AND P2, PT, R7, c[0x0][0x1d4], PT ;  /* 0x0000750007007a0c */ /* 0x000fe40003f46270 */
[----:B--2---:R-:W-:Y:S05]  /*14f60*/  @P0 IADD3 R166, P1, R0, R222, RZ ;  /* 0x000000de00a60210 */ /* 0x004fea0007f3e0ff */
[----:B------:R-:W-:Y:S01]  /*14f70*/  @P0 IMAD.X R167, R4, 0x1, R211, P1 ;  /* 0x0000000104a70824 */ /* 0x000fe200008e06d3 */
        /* <DEDUP_REMOVED lines=13> */
.L_x_1271:
[----:B------:R-:W-:Y:S05]  /*15050*/  BSYNC B0 ;  /* 0x0000000000007941 */ /* 0x000fea0003800000 */
.L_x_1270:
[----:B------:R-:W-:Y:S01]  /*15060*/  ISETP.NE.AND P0, PT, R227, c[0x0][0x2c4], PT ;  /* 0x0000b100e3007a0c */ /* 0x000fe20003f05270 */
[----:B------:R-:W2:Y:S01]  /*15070*/  LDL R0, [R1+0x4] ;  /* 0x0000040001007983 */ /* 0x000ea20000100800 */
[----:B-1----:R-:W-:Y:S01]  /*15080*/  LOP3.LUT R3, RZ, c[0x0][0x324], RZ, 0x33, !PT ;  /* 0x0000c900ff037a12 */ /* 0x002fe200078e33ff */
[----:B------:R-:W-:Y:S02]  /*15090*/  IMAD R4, R218, -0x30, RZ ;  /* 0xffffffd0da047824 */ /* 0x000fe400078e02ff */
[----:B------:R-:W0:Y:S02]  /*150a0*/  LDGDEPBAR ;  /* 0x00000000000079af */ /* 0x000e240000000000 */
[----:B------:R-:W-:Y:S02]  /*150b0*/  IMAD.IADD R155, R4, 0x1, -R232 ;  /* 0x00000001049b7824 */ /* 0x000fe400078e0ae8 */
[----:B--2---:R-:W-:Y:S05]  /*150c0*/  IMAD R0, R0, 0x80, R239 ;  /* 0x0000008000007824 */ /* 0x004fea00078e02ef */
[----:B------:R-:W-:Y:S02]  /*150d0*/  IADD3 R7, R237, R0, R238 ;  /* 0x00000000ed077210 */ /* 0x000fe40007ffe0ee */
[----:B------:R-:W-:Y:S03]  /*150e0*/  IADD3 R0, -R232, 0x1, R4 ;  /* 0x00000001e8007810 */ /* 0x000fe60007ffe104 */
[----:B------:R-:W-:Y:S01]  /*150f0*/  @P0 IMAD.HI.U32 R2, R7, c[0x0][0x2c8], RZ ;  /* 0x0000b20007020a27 */ /* 0x000fe200078e00ff */
[----:B------:R-:W-:Y:S04]  /*15100*/  IADD3 R0, -R231, R0, R5 ;  /* 0x00000000e7007210 */ /* 0x000fe80007ffe105 */
[----:B------:R-:W-:Y:S01]  /*15110*/  @P0 SHF.R.U32.HI R7, RZ, c[0x0][0x2cc], R2 ;  /* 0x0000b300ff070a19 */ /* 0x000fe20000011602 */
[----:B---3--:R-:W-:Y:S01]  /*15120*/  IMAD.IADD R152, R3, 0x1, R0 ;  /* 0x0000000103987824 */ /* 0x008fe200078e0200 */
[----:B------:R-:W-:Y:S01]  /*15130*/  IADD3 R154, R0, c[0x0][0x328], RZ ;  /* 0x0000ca00009a7a10 */ /* 0x000fe20007ffe0ff */
[----:B------:R-:W-:-:S05]  /*15140*/  BRA.DIV ~URZ, `(.L_x_1275) ;  /* 0x00006e827f007947 */ /* 0x000fca000b800000 */
[----:B------:R1:W2:Y:S02]  /*15150*/  SHFL.IDX PT, R3, R7, RZ, 0x1c1f ;  /* 0x001c1fff07037589 */ /* 0x0002a400000e0000 */
.L_x_1351:
[----:B------:R-:W-:Y:S01]  /*15160*/  ISETP.LE.AND P0, PT, R227, c[0x0][0x32c], PT ;  /* 0x0000cb00e3007a0c */ /* 0x000fe20003f03270 */
[----:B--2---:R-:W-:Y:S01]  /*15170*/  IMAD.IADD R2, R154, 0x1, R3 ;  /* 0x000000019a027824 */ /* 0x004fe200078e0203 */
[----:B------:R-:W-:Y:S11]  /*15180*/  IADD3 R0, R152, R3, RZ ;  /* 0x0000000398007210 */ /* 0x000ff60007ffe0ff */
        /* <DEDUP_REMOVED lines=14> */
.L_x_1278:
[----:B------:R-:W-:Y:S04]  /*15270*/  MOV R164, 0x1 ;  /* 0x0000000100a47802 */ /* 0x000fe80000000f00 */
[----:B------:R-:W-:Y:S11]  /*15280*/  ISETP.NE.AND P0, PT, R164, c[0x0][0x32c], PT ;  /* 0x0000cb00a4007a0c */ /* 0x000ff60003f05270 */
[----:B------:R-:W-:Y:S02]  /*15290*/  @!UPT UIADD3 URZ, URZ, URZ, URZ ;  /* 0x0000003f3f3ff290 */ /* 0x000fe4000fffe03f */
[----:B------:R-:W-:Y:S05]  /*152a0*/  @P0 IMAD.HI.U32 R164, R3, c[0x0][0x330], RZ ;  /* 0x0000cc0003a40a27 */ /* 0x000fea00078e00ff */
[----:B------:R-:W-:Y:S02]  /*152b0*/  @P0 SHF.R.U32.HI R3, RZ, c[0x0][0x334], R164 ;  /* 0x0000cd00ff030a19 */ /* 0x000fe400000116a4 */
.L_x_1279:
[----:B------:R-:W-:Y:S05]  /*152c0*/  BSYNC B0 ;  /* 0x0000000000007941 */ /* 0x000fea0003800000 */
.L_x_1277:
[----:B------:R-:W-:Y:S05]  /*152d0*/  IMAD R3, R3, c[0x0][0x32c], R155 ;  /* 0x0000cb0003037a24 */ /* 0x000fea00078e029b */
[----:B------:R-:W-:Y:S02]  /*152e0*/  IADD3 R164, R3, c[0x0][0x32c], RZ ;  /* 0x0000cb0003a47a10 */ /* 0x000fe40007ffe0ff */
[----:B------:R-:W-:Y:S02]  /*152f0*/  IMNMX R0, R0, R3, !PT ;  /* 0x0000000300007217 */ /* 0x000fe40007800200 */
[----:B------:R-:W-:Y:S02]  /*15300*/  IMNMX R2, R2, R164, PT ;  /* 0x000000a402027217 */ /* 0x000fe40003800200 */
.L_x_1276:
        /* <DEDUP_REMOVED lines=63> */
.L_x_1352:
[----:B------:R-:W-:Y:S01]  /*15700*/  ISETP.LE.AND P0, PT, R227, c[0x0][0x32c], PT ;  /* 0x0000cb00e3007a0c */ /* 0x000fe20003f03270 */
[----:B---3--:R-:W-:Y:S01]  /*15710*/  IMAD.IADD R2, R154, 0x1, R3 ;  /* 0x000000019a027824 */ /* 0x008fe200078e0203 */
        /* <DEDUP_REMOVED lines=15> */
.L_x_1283:
[----:B------:R-:W-:Y:S04]  /*15810*/  MOV R4, 0x1 ;  /* 0x0000000100047802 */ /* 0x000fe80000000f00 */
[----:B------:R-:W-:Y:S11]  /*15820*/  ISETP.NE.AND P0, PT, R4, c[0x0][0x32c], PT ;  /* 0x0000cb0004007a0c */ /* 0x000ff60003f05270 */
[----:B------:R-:W-:Y:S02]  /*15830*/  @!UPT UIADD3 URZ, URZ, URZ, URZ ;  /* 0x0000003f3f3ff290 */ /* 0x000fe4000fffe03f */
[----:B------:R-:W-:Y:S05]  /*15840*/  @P0 IMAD.HI.U32 R4, R3, c[0x0][0x330], RZ ;  /* 0x0000cc0003040a27 */ /* 0x000fea00078e00ff */
[----:B------:R-:W-:Y:S02]  /*15850*/  @P0 SHF.R.U32.HI R3, RZ, c[0x0][0x334], R4 ;  /* 0x0000cd00ff030a19 */ /* 0x000fe40000011604 */
.L_x_1284:
[----:B------:R-:W-:Y:S05]  /*15860*/  BSYNC B0 ;  /* 0x0000000000007941 */ /* 0x000fea0003800000 */
.L_x_1282:
[----:B------:R-:W-:Y:S05]  /*15870*/  IMAD R3, R3, c[0x0][0x32c], R155 ;  /* 0x0000cb0003037a24 */ /* 0x000fea00078e029b */
[----:B------:R-:W-:Y:S02]  /*15880*/  IADD3 R4, R3, c[0x0][0x32c], RZ ;  /* 0x0000cb0003047a10 */ /* 0x000fe40007ffe0ff */
[----:B------:R-:W-:Y:S02]  /*15890*/  IMNMX R0, R0, R3, !PT ;  /* 0x0000000300007217 */ /* 0x000fe40007800200 */
[----:B------:R-:W-:Y:S02]  /*158a0*/  IMNMX R2, R2, R4, PT ;  /* 0x0000000402027217 */ /* 0x000fe40003800200 */
.L_x_1281:
[----:B------:R-:W-:Y:S02]  /*158b0*/  ISETP.GT.AND P0, PT, R0, RZ, !P1 ;  /* 0x000000ff0000720c */ /* 0x000fe40004f04270 */
[----:B------:R-:W-:Y:S02]  /*158c0*/  LOP3.LUT P1, RZ, R208, 0x1, RZ, 0xc0, !PT ;  /* 0x00000001d0ff7812 */ /* 0x000fe4000782c0ff */
[----:B------:R-:W-:Y:S02]  /*158d0*/  ISETP.LT.OR P0, PT, R2, 0x1, P0 ;  /* 0x000000010200780c */ /* 0x000fe40000701670 */
[----:B------:R-:W-:Y:S02]  /*158e0*/  FMNMX.FTZ R4, R8, R6, !PT ;  /* 0x0000000608047209 */ /* 0x000fe40007810000 */
[----:B------:R-:W-:Y:S02]  /*158f0*/  FSEL R10, R10, -INF , !P0 ;  /* 0xff8000000a0a7808 */ /* 0x000fe40004000000 */
[----:B------:R-:W-:Y:S02]  /*15900*/  LOP3.LUT P0, RZ, R208, 0x10, RZ, 0xc0, !PT ;  /* 0x00000010d0ff7812 */ /* 0x000fe4000780c0ff */
[----:B-12---:R-:W-:Y:S02]  /*15910*/  FMNMX.FTZ R7, R10, R153, !PT ;  /* 0x000000990a077209 */ /* 0x006fe40007810000 */
        /* <DEDUP_REMOVED lines=60> */
[----:B------:R1:W2:Y:S02]  /*15ce0*/  SHFL.BFLY PT, R0, R4, 0x2, 0x1f ;  /* 0x0c401f0004007f89 */ /* 0x0002a400000e0000 */
.L_x_1353:
[----:B--2---:R-:W-:Y:S01]  /*15cf0*/  FMNMX.FTZ R152, R4, R0, !PT ;  /* 0x0000000004987209 */ /* 0x004fe20007810000 */
[----:B------:R-:W-:-:S05]  /*15d00*/  BRA.DIV ~URZ, `(.L_x_1286) ;  /* 0x000064027f007947 */ /* 0x000fca000b800000 */
[----:B-1----:R-:W-:Y:S04]  /*15d10*/  SHFL.BFLY PT, R4, R7, 0x2, 0x1f ;  /* 0x0c401f0007047f89 */ /* 0x002fe800000e0000 */
[----:B------:R-:W1:Y:S02]  /*15d20*/  SHFL.BFLY PT, R2, R152, 0x1, 0x1f ;  /* 0x0c201f0098027f89 */ /* 0x000e6400000e0000 */
[----:B-1----:R-:W-:Y:S02]  /*15d30*/  FMNMX.FTZ R152, R152, R2, !PT ;  /* 0x0000000298987209 */ /* 0x002fe40007810000 */
[----:B------:R-:W-:Y:S05]  /*15d40*/  FMNMX.FTZ R4, R7, R4, !PT ;  /* 0x0000000407047209 */ /* 0x000fea0007810000 */
[----:B------:R1:W2:Y:S02]  /*15d50*/  SHFL.BFLY PT, R0, R4, 0x1, 0x1f ;  /* 0x0c201f0004007f89 */ /* 0x0002a400000e0000 */
.L_x_1354:
[----:B-12---:R-:W-:Y:S01]  /*15d60*/  FMNMX.FTZ R4, R0, R4, !PT ;  /* 0x0000000400047209 */ /* 0x006fe20007810000 */
[C---:B------:R-:W-:Y:S01]  /*15d70*/  FMUL.FTZ R7, R152.reuse, c[0x0][0x2d0] ;  /* 0x0000b40098077a20 */ /* 0x040fe20000410000 */
[----:B------:R-:W-:Y:S01]  /*15d80*/  FSETP.NEU.FTZ.AND P0, PT, R152, -INF , PT ;  /* 0xff8000009800780b */ /* 0x000fe20003f1d000 */
[----:B------:R-:W-:Y:S01]  /*15d90*/  WARPSYNC 0xffffffff ;  /* 0xffffffff00007948 */ /* 0x000fe20003800000 */
[----:B------:R-:W1:Y:S01]  /*15da0*/  LDSM.16.MT88.4 R20, [R197+0x4080] ;  /* 0x00408000c514783b */ /* 0x000e620000004200 */
[----:B------:R-:W-:Y:S01]  /*15db0*/  FMUL.FTZ R0, R4, c[0x0][0x2d0] ;  /* 0x0000b40004007a20 */ /* 0x000fe20000410000 */
[----:B------:R-:W-:Y:S02]  /*15dc0*/  FSEL R2, R152, RZ, P0 ;  /* 0x000000ff98027208 */ /* 0x000fe40000000000 */
[----:B------:R-:W-:Y:S02]  /*15dd0*/  FSEL R7, R7, RZ, P0 ;  /* 0x000000ff07077208 */ /* 0x000fe40000000000 */
[----:B------:R-:W-:Y:S02]  /*15de0*/  FSETP.NEU.FTZ.AND P0, PT, R4, -INF , PT ;  /* 0xff8000000400780b */ /* 0x000fe40003f1d000 */
[----:B------:R-:W2:Y:S01]  /*15df0*/  LDSM.16.MT88.4 R24, [R198+0x4080] ;  /* 0x00408000c618783b */ /* 0x000ea20000004200 */
[--C-:B------:R-:W-:Y:S01]  /*15e00*/  FFMA.FTZ R8, R8, c[0x0][0x2d0], -R7.reuse ;  /* 0x0000b40008087a23 */ /* 0x100fe20000010807 */
[----:B------:R-:W-:Y:S01]  /*15e10*/  FSEL R154, R0, RZ, P0 ;  /* 0x000000ff009a7208 */ /* 0x000fe20000000000 */
[----:B------:R-:W-:Y:S01]  /*15e20*/  FADD.FTZ R0, -R2, R6 ;  /* 0x0000000602007221 */ /* 0x000fe20000010100 */
[----:B------:R-:W-:Y:S01]  /*15e30*/  FSEL R3, R4, RZ, P0 ;  /* 0x000000ff04037208 */ /* 0x000fe20000000000 */
[--C-:B------:R-:W-:Y:S01]  /*15e40*/  FFMA.FTZ R9, R9, c[0x0][0x2d0], -R7.reuse ;  /* 0x0000b40009097a23 */ /* 0x100fe20000010807 */
[----:B------:R-:W-:Y:S01]  /*15e50*/  MUFU.EX2 R224, R8 ;  /* 0x0000000800e07308 */ /* 0x000fe20000000800 */
[----:B------:R-:W-:Y:S01]  /*15e60*/  FMUL.FTZ R0, R0, c[0x0][0x2d0] ;  /* 0x0000b40000007a20 */ /* 0x000fe20000410000 */
[----:B------:R-:W3:Y:S01]  /*15e70*/  LDSM.16.MT88.4 R28, [R200+0x4080] ;  /* 0x00408000c81c783b */ /* 0x000ee20000004200 */
[--C-:B------:R-:W-:Y:S01]  /*15e80*/  FFMA.FTZ R12, R12, c[0x0][0x2d0], -R7.reuse ;  /* 0x0000b4000c0c7a23 */ /* 0x100fe20000010807 */
[----:B------:R-:W-:Y:S01]  /*15e90*/  ISETP.GT.AND P0, PT, R218, R233, PT ;  /* 0x000000e9da00720c */ /* 0x000fe20003f04270 */
[----:B------:R-:W-:Y:S02]  /*15ea0*/  FFMA.FTZ R13, R13, c[0x0][0x2d0], -R7 ;  /* 0x0000b4000d0d7a23 */ /* 0x000fe40000010807 */
[--C-:B------:R-:W-:Y:S02]  /*15eb0*/  FFMA.FTZ R10, R10, c[0x0][0x2d0], -R154.reuse ;  /* 0x0000b4000a0a7a23 */ /* 0x100fe4000001089a */
[--C-:B------:R-:W-:Y:S01]  /*15ec0*/  FFMA.FTZ R11, R11, c[0x0][0x2d0], -R154.reuse ;  /* 0x0000b4000b0b7a23 */ /* 0x100fe2000001089a */
[----:B------:R4:W-:Y:S01]  /*15ed0*/  MUFU.EX2 R2, R0 ;  /* 0x0000000000027308 */ /* 0x0009e20000000800 */
[--C-:B------:R-:W-:Y:S01]  /*15ee0*/  FFMA.FTZ R14, R14, c[0x0][0x2d0], -R154.reuse ;  /* 0x0000b4000e0e7a23 */ /* 0x100fe2000001089a */
[----:B------:R-:W-:Y:S01]  /*15ef0*/  LDSM.16.MT88.4 R172, [R199+0x6080] ;  /* 0x00608000c7ac783b */ /* 0x000fe20000004200 */
[--C-:B------:R-:W-:Y:S07]  /*15f00*/  FFMA.FTZ R15, R15, c[0x0][0x2d0], -R154.reuse ;  /* 0x0000b4000f0f7a23 */ /* 0x100fee000001089a */
[----:B------:R-:W5:Y:S01]  /*15f10*/  MUFU.EX2 R223, R9 ;  /* 0x0000000900df7308 */ /* 0x000f620000000800 */
[----:B------:R-:W-:Y:S09]  /*15f20*/  LDSM.16.MT88.4 R176, [R198+0x7880] ;  /* 0x00788000c6b0783b */ /* 0x000ff20000004200 */
[----:B------:R-:W-:Y:S01]  /*15f30*/  MUFU.EX2 R222, R12 ;  /* 0x0000000c00de7308 */ /* 0x000fe20000000800 */
[----:B----4-:R-:W-:Y:S02]  /*15f40*/  FADD.FTZ R0, -R3, R153 ;  /* 0x0000009903007221 */ /* 0x010fe40000010100 */
[--C-:B------:R-:W-:Y:S02]  /*15f50*/  FFMA.FTZ R3, R164, c[0x0][0x2d0], -R7.reuse ;  /* 0x0000b400a4037a23 */ /* 0x100fe40000010807 */
[----:B------:R-:W-:Y:S05]  /*15f60*/  FMUL.FTZ R0, R0, c[0x0][0x2d0] ;  /* 0x0000b40000007a20 */ /* 0x000fea0000410000 */
[----:B------:R-:W4:Y:S10]  /*15f70*/  MUFU.EX2 R216, R13 ;  /* 0x0000000d00d87308 */ /* 0x000f340000000800 */
[----:B------:R-:W-:Y:S10]  /*15f80*/  MUFU.EX2 R215, R10 ;  /* 0x0000000a00d77308 */ /* 0x000ff40000000800 */
[----:B------:R-:W1:Y:S10]  /*15f90*/  MUFU.EX2 R214, R11 ;  /* 0x0000000b00d67308 */ /* 0x000e740000000800 */
[----:B------:R-:W-:Y:S10]  /*15fa0*/  MUFU.EX2 R213, R14 ;  /* 0x0000000e00d57308 */ /* 0x000ff40000000800 */
[----:B------:R-:W-:Y:S10]  /*15fb0*/  MUFU.EX2 R212, R15 ;  /* 0x0000000f00d47308 */ /* 0x000ff40000000800 */
[----:B------:R-:W1:Y:S10]  /*15fc0*/  MUFU.EX2 R0, R0 ;  /* 0x0000000000007308 */ /* 0x000e740000000800 */
[----:B------:R1:W-:Y:S02]  /*15fd0*/  MUFU.EX2 R211, R3 ;  /* 0x0000000300d37308 */ /* 0x0003e40000000800 */
[--C-:B-1----:R-:W-:Y:S01]  /*15fe0*/  FFMA.FTZ R3, R165, c[0x0][0x2d0], -R7.reuse ;  /* 0x0000b400a5037a23 */ /* 0x102fe20000010807 */
[----:B-----5:R-:W-:Y:S01]  /*15ff0*/  F2FP.BF16.PACK_AB R16, R223, R224 ;  /* 0x000000e0df10723e */ /* 0x020fe200000010ff */
[----:B------:R-:W-:Y:S01]  /*16000*/  FMUL.FTZ R8, R2, R156 ;  /* 0x0000009c02087220 */ /* 0x000fe20000410000 */
[----:B----4-:R-:W-:Y:S01]  /*16010*/  F2FP.BF16.PACK_AB R18, R216, R222 ;  /* 0x000000ded812723e */ /* 0x010fe200000010ff */
[----:B------:R-:W-:Y:S01]  /*16020*/  FMUL.FTZ R9, R2, R157 ;  /* 0x0000009d02097220 */ /* 0x000fe20000410000 */
[----:B------:R-:W-:Y:S01]  /*16030*/  F2FP.BF16.PACK_AB R17, R214, R215 ;  /* 0x000000d7d611723e */ /* 0x000fe200000010ff */
[----:B------:R-:W-:Y:S01]  /*16040*/  FMUL.FTZ R10, R0, R158 ;  /* 0x0000009e000a7220 */ /* 0x000fe20000410000 */
[----:B------:R-:W-:Y:S01]  /*16050*/  F2FP.BF16.PACK_AB R19, R212, R213 ;  /* 0x000000d5d413723e */ /* 0x000fe200000010ff */
[----:B------:R-:W-:Y:S01]  /*16060*/  FMUL.FTZ R11, R0, R159 ;  /* 0x0000009f000b7220 */ /* 0x000fe20000410000 */
[----:B------:R1:W4:Y:S01]  /*16070*/  MUFU.EX2 R210, R3 ;  /* 0x0000000300d27308 */ /* 0x0003220000000800 */
[----:B------:R-:W-:Y:S01]  /*16080*/  LDSM.16.MT88.4 R156, [R200+0x4880] ;  /* 0x00488000c89c783b */ /* 0x000fe20000004200 */
        /* <DEDUP_REMOVED lines=8> */
[----:B------:R-:W5:Y:S01]  /*16110*/  LDSM.16.MT88.4 R20, [R199+0x4080] ;  /* 0x00408000c714783b */ /* 0x000f620000004200 */
[----:B------:R-:W-:Y:S02]  /*16120*/  FMUL.FTZ R137, R2, R137 ;  /* 0x0000008902897220 */ /* 0x000fe40000410000 */
[C---:B------:R-:W-:Y:S02]  /*16130*/  FMUL.FTZ R138, R0.reuse, R138 ;  /* 0x0000008a008a7220 */ /* 0x040fe40000410000 */
[----:B------:R-:W-:Y:S04]  /*16140*/  FMUL.FTZ R139, R0, R139 ;  /* 0x0000008b008b7220 */ /* 0x000fe80000410000 */
[--C-:B-1----:R-:W-:Y:S02]  /*16150*/  FFMA.FTZ R3, R166, c[0x0][0x2d0], -R7.reuse ;  /* 0x0000b400a6037a23 */ /* 0x102fe40000010807 */
[C---:B------:R-:W-:Y:S01]  /*16160*/  FMUL.FTZ R140, R2.reuse, R140 ;  /* 0x0000008c028c7220 */ /* 0x040fe20000410000 */
[C---:B--2---:R-:W-:Y:S01]  /*16170*/  HMMA.16816.F32.BF16 R136, R16.reuse, R24, R136 ;  /* 0x000000181088723c */ /* 0x044fe20000041888 */
[----:B------:R1:W-:Y:S02]  /*16180*/  MUFU.EX2 R195, R3 ;  /* 0x0000000300c37308 */ /* 0x0003e40000000800 */
        /* <DEDUP_REMOVED lines=14> */
[--C-:B-1----:R-:W-:Y:S02]  /*16270*/  FFMA.FTZ R3, R168, c[0x0][0x2d0], -R7.reuse ;  /* 0x0000b400a8037a23 */ /* 0x102fe40000010807 */
[C---:B------:R-:W-:Y:S02]  /*16280*/  FMUL.FTZ R32, R2.reuse, R32 ;  /* 0x0000002002207220 */ /* 0x040fe40000410000 */
[----:B------:R1:W3:Y:S01]  /*16290*/  MUFU.EX2 R194, R3 ;  /* 0x0000000300c27308 */ /* 0x0002e20000000800 */
[C---:B------:R-:W-:Y:S01]  /*162a0*/  HMMA.16816.F32.BF16 R148, R16.reuse, R30, R148 ;  /* 0x0000001e1094723c */ /* 0x040fe20000041894 */
[----:B------:R-:W1:Y:S02]  /*162b0*/  LDSM.16.MT88.4 R28, [R198+0x5880] ;  /* 0x00588000c61c783b */ /* 0x000e640000004200 */
        /* <DEDUP_REMOVED lines=69> */
[--C-:B------:R-:W-:Y:S02]  /*16710*/  FFMA.FTZ R3, R155, c[0x0][0x2d0], -R154.reuse ;  /* 0x0000b4009b037a23 */ /* 0x100fe4000001089a */
[C---:B------:R-:W-:Y:S02]  /*16720*/  FMUL.FTZ R84, R2.reuse, R84 ;  /* 0x0000005402547220 */ /* 0x040fe40000410000 */
[----:B------:R2:W-:Y:S01]  /*16730*/  MUFU.EX2 R193, R3 ;  /* 0x0000000300c17308 */ /* 0x0005e20000000800 */
[C---:B-----5:R-:W-:Y:S03]  /*16740*/  HMMA.16816.F32.BF16 R80, R16.reuse, R20, R80 ;  /* 0x000000141050723c */ /* 0x060fe60000041850 */
        /* <DEDUP_REMOVED lines=10> */
[--C-:B--2---:R-:W-:Y:S02]  /*167f0*/  FFMA.FTZ R3, R167, c[0x0][0x2d0], -R154.reuse ;  /* 0x0000b400a7037a23 */ /* 0x104fe4000001089a */
[----:B------:R-:W-:Y:S01]  /*16800*/  LDSM.16.MT88.4 R164, [R197+0x6080] ;  /* 0x00608000c5a4783b */ /* 0x000fe20000004200 */
[C---:B------:R-:W-:Y:S01]  /*16810*/  HMMA.16816.F32.BF16 R88, R16.reuse, R24, R88 ;  /* 0x000000181058723c */ /* 0x040fe20000041858 */
[----:B------:R2:W1:Y:S02]  /*16820*/  MUFU.EX2 R192, R3 ;  /* 0x0000000300c07308 */ /* 0x0004640000000800 */
        /* <DEDUP_REMOVED lines=14> */
[--C-:B--2---:R-:W-:Y:S02]  /*16910*/  FFMA.FTZ R3, R169, c[0x0][0x2d0], -R154.reuse ;  /* 0x0000b400a9037a23 */ /* 0x104fe4000001089a */
[C---:B------:R-:W-:Y:S02]  /*16920*/  FMUL.FTZ R104, R2.reuse, R104 ;  /* 0x0000006802687220 */ /* 0x040fe40000410000 */
[----:B------:R1:W-:Y:S01]  /*16930*/  MUFU.EX2 R191, R3 ;  /* 0x0000000300bf7308 */ /* 0x0003e20000000800 */
[C---:B------:R-:W-:Y:S01]  /*16940*/  HMMA.16816.F32.BF16 R100, R16.reuse, R30, R100 ;  /* 0x0000001e1064723c */ /* 0x040fe20000041864 */
[----:B------:R-:W2:Y:S02]  /*16950*/  LDSM.16.MT88.4 R28, [R200+0x8880] ;  /* 0x00888000c81c783b */ /* 0x000ea40000004200 */
        /* <DEDUP_REMOVED lines=8> */
[----:B------:R-:W-:Y:S02]  /*169e0*/  FMUL.FTZ R112, R2, R112 ;  /* 0x0000007002707220 */ /* 0x000fe40000410000 */
[----:B-1----:R-:W-:Y:S02]  /*169f0*/  FFMA.FTZ R3, R170, c[0x0][0x2d0], -R154 ;  /* 0x0000b400aa037a23 */ /* 0x002fe4000001089a */
[----:B------:R-:W-:Y:S01]  /*16a00*/  LDSM.16.MT88.4 R168, [R200+0x6080] ;  /* 0x00608000c8a8783b */ /* 0x000fe20000004200 */
[C---:B------:R-:W-:Y:S01]  /*16a10*/  HMMA.16816.F32.BF16 R108, R16.reuse, R22, R108 ;  /* 0x00000016106c723c */ /* 0x040fe2000004186c */
[----:B------:R1:W5:Y:S02]  /*16a20*/  MUFU.EX2 R190, R3 ;  /* 0x0000000300be7308 */ /* 0x0003640000000800 */
[----:B------:R-:W-:Y:S02]  /*16a30*/  FMUL.FTZ R113, R2, R113 ;  /* 0x0000007102717220 */ /* 0x000fe40000410000 */
[C---:B------:R-:W-:Y:S02]  /*16a40*/  FMUL.FTZ R114, R0.reuse, R114 ;  /* 0x0000007200727220 */ /* 0x040fe40000410000 */
[----:B------:R-:W1:Y:S01]  /*16a50*/  LDSM.16.MT88.4 R20, [R199+0x8880] ;  /* 0x00888000c714783b */ /* 0x000e620000004200 */
[----:B------:R-:W-:Y:S04]  /*16a60*/  FMUL.FTZ R115, R0, R115 ;  /* 0x0000007300737220 */ /* 0x000fe80000410000 */
[C---:B------:R-:W-:Y:S02]  /*16a70*/  FMUL.FTZ R116, R2.reuse, R116 ;  /* 0x0000007402747220 */ /* 0x040fe40000410000 */
[----:B------:R-:W-:Y:S01]  /*16a80*/  FMUL.FTZ R117, R2, R117 ;  /* 0x0000007502757220 */ /* 0x000fe20000410000 */
        /* <DEDUP_REMOVED lines=26> */
[----:B------:R-:W-:Y:S02]  /*16c30*/  FFMA.FTZ R2, R2, R230, R224 ;  /* 0x000000e602027223 */ /* 0x000fe400000100e0 */
[----:B------:R1:W1:Y:S01]  /*16c40*/  MUFU.EX2 R189, R3 ;  /* 0x0000000300bd7308 */ /* 0x0002620000000800 */
[----:B------:R-:W-:Y:S01]  /*16c50*/  HMMA.16816.F32.BF16 R132, R16, R22, R132 ;  /* 0x000000161084723c */ /* 0x000fe20000041884 */
[----:B------:R-:W2:Y:S06]  /*16c60*/  LDSM.16.MT88.4 R20, [R198+0x6080] ;  /* 0x00608000c614783b */ /* 0x000eac0000004200 */
[----:B----4-:R-:W-:Y:S02]  /*16c70*/  F2FP.BF16.PACK_AB R16, R210, R211 ;  /* 0x000000d3d210723e */ /* 0x010fe400000010ff */
[----:B------:R-:W-:Y:S03]  /*16c80*/  F2FP.BF16.PACK_AB R18, R194, R195 ;  /* 0x000000c3c212723e */ /* 0x000fe600000010ff */
[----:B------:R-:W-:Y:S02]  /*16c90*/  F2FP.BF16.PACK_AB R17, R192, R193 ;  /* 0x000000c1c011723e */ /* 0x000fe400000010ff */
[----:B-----5:R-:W-:Y:S07]  /*16ca0*/  F2FP.BF16.PACK_AB R19, R190, R191 ;  /* 0x000000bfbe13723e */ /* 0x020fee00000010ff */
[C---:B---3--:R-:W-:Y:S03]  /*16cb0*/  HMMA.16816.F32.BF16 R8, R16.reuse, R24, R8 ;  /* 0x000000181008723c */ /* 0x048fe60000041808 */
[--C-:B-1----:R-:W-:Y:S04]  /*16cc0*/  FFMA.FTZ R3, R183, c[0x0][0x2d0], -R7.reuse ;  /* 0x0000b400b7037a23 */ /* 0x102fe80000010807 */
[----:B------:R1:W-:Y:S01]  /*16cd0*/  MUFU.EX2 R188, R3 ;  /* 0x0000000300bc7308 */ /* 0x0003e20000000800 */
[C---:B------:R-:W-:Y:S01]  /*16ce0*/  HMMA.16816.F32.BF16 R12, R16.reuse, R26, R12 ;  /* 0x0000001a100c723c */ /* 0x040fe2000004180c */
[----:B------:R-:W3:Y:S07]  /*16cf0*/  LDSM.16.MT88.4 R24, [R197+0x7880] ;  /* 0x00788000c518783b */ /* 0x000eee0000004200 */
[C---:B--2---:R-:W-:Y:S08]  /*16d00*/  HMMA.16816.F32.BF16 R136, R16.reuse, R28, R136 ;  /* 0x0000001c1088723c */ /* 0x044ff00000041888 */
[C---:B------:R-:W-:Y:S01]  /*16d10*/  HMMA.16816.F32.BF16 R140, R16.reuse, R30, R140 ;  /* 0x0000001e108c723c */ /* 0x040fe2000004188c */
[----:B------:R-:W2:Y:S03]  /*16d20*/  LDSM.16.MT88.4 R28, [R200+0x7880] ;  /* 0x00788000c81c783b */ /* 0x000ea60000004200 */
[--C-:B-1----:R-:W-:Y:S04]  /*16d30*/  FFMA.FTZ R3, R186, c[0x0][0x2d0], -R7.reuse ;  /* 0x0000b400ba037a23 */ /* 0x102fe80000010807 */
[C---:B------:R-:W-:Y:S01]  /*16d40*/  HMMA.16816.F32.BF16 R144, R16.reuse, R156, R144 ;  /* 0x0000009c1090723c */ /* 0x040fe20000041890 */
[----:B------:R1:W-:Y:S03]  /*16d50*/  MUFU.EX2 R183, R3 ;  /* 0x0000000300b77308 */ /* 0x0003e60000000800 */
[----:B------:R-:W-:Y:S04]  /*16d60*/  FFMA.FTZ R7, R185, c[0x0][0x2d0], -R7 ;  /* 0x0000b400b9077a23 */ /* 0x000fe80000010807 */
[C---:B------:R-:W-:Y:S01]  /*16d70*/  HMMA.16816.F32.BF16 R148, R16.reuse, R158, R148 ;  /* 0x0000009e1094723c */ /* 0x040fe20000041894 */
[----:B------:R-:W4:Y:S02]  /*16d80*/  LDSM.16.MT88.4 R156, [R199+0x7880] ;  /* 0x00788000c79c783b */ /* 0x000f240000004200 */
[----:B------:R-:W-:Y:S05]  /*16d90*/  MUFU.EX2 R181, R7 ;  /* 0x0000000700b57308 */ /* 0x000fea0000000800 */
[C---:B------:R-:W-:Y:S08]  /*16da0*/  HMMA.16816.F32.BF16 R32, R16.reuse, R160, R32 ;  /* 0x000000a01020723c */ /* 0x040ff00000041820 */
[C---:B------:R-:W-:Y:S01]  /*16db0*/  HMMA.16816.F32.BF16 R36, R16.reuse, R162, R36 ;  /* 0x000000a21024723c */ /* 0x040fe20000041824 */
[----:B------:R-:W-:Y:S03]  /*16dc0*/  LDSM.16.MT88.4 R160, [R197+0x5080] ;  /* 0x00508000c5a0783b */ /* 0x000fe60000004200 */
[--C-:B-1----:R-:W-:Y:S04]  /*16dd0*/  FFMA.FTZ R3, R180, c[0x0][0x2d0], -R154.reuse ;  /* 0x0000b400b4037a23 */ /* 0x102fe8000001089a */
[C---:B------:R-:W-:Y:S01]  /*16de0*/  HMMA.16816.F32.BF16 R40, R16.reuse, R164, R40 ;  /* 0x000000a41028723c */ /* 0x040fe20000041828 */
[----:B------:R1:W5:Y:S07]  /*16df0*/  MUFU.EX2 R155, R3 ;  /* 0x00000003009b7308 */ /* 0x00036e0000000800 */
[C---:B------:R-:W-:Y:S01]  /*16e00*/  HMMA.16816.F32.BF16 R44, R16.reuse, R166, R44 ;  /* 0x000000a6102c723c */ /* 0x040fe2000004182c */
[----:B------:R-:W-:Y:S07]  /*16e10*/  LDSM.16.MT88.4 R164, [R197+0x6880] ;  /* 0x00688000c5a4783b */ /* 0x000fee0000004200 */
[C---:B------:R-:W-:Y:S08]  /*16e20*/  HMMA.16816.F32.BF16 R48, R16.reuse, R20, R48 ;  /* 0x000000141030723c */ /* 0x040ff00000041830 */
[C---:B------:R-:W-:Y:S01]  /*16e30*/  HMMA.16816.F32.BF16 R52, R16.reuse, R22, R52 ;  /* 0x000000161034723c */ /* 0x040fe20000041834 */
[----:B------:R-:W2:Y:S03]  /*16e40*/  LDSM.16.MT88.4 R20, [R197+0x9080] ;  /* 0x00908000c514783b */ /* 0x000ea60000004200 */
[--C-:B-1----:R-:W-:Y:S04]  /*16e50*/  FFMA.FTZ R3, R182, c[0x0][0x2d0], -R154.reuse ;  /* 0x0000b400b6037a23 */ /* 0x102fe8000001089a */
[C---:B------:R-:W-:Y:S01]  /*16e60*/  HMMA.16816.F32.BF16 R56, R16.reuse, R168, R56 ;  /* 0x000000a81038723c */ /* 0x040fe20000041838 */
[----:B------:R1:W1:Y:S07]  /*16e70*/  MUFU.EX2 R153, R3 ;  /* 0x0000000300997308 */ /* 0x00026e0000000800 */
[C---:B------:R-:W-:Y:S01]  /*16e80*/  HMMA.16816.F32.BF16 R60, R16.reuse, R170, R60 ;  /* 0x000000aa103c723c */ /* 0x040fe2000004183c */
[----:B------:R-:W-:Y:S07]  /*16e90*/  LDSM.16.MT88.4 R168, [R198+0x8080] ;  /* 0x00808000c6a8783b */ /* 0x000fee0000004200 */
[C---:B------:R-:W-:Y:S08]  /*16ea0*/  HMMA.16816.F32.BF16 R64, R16.reuse, R172, R64 ;  /* 0x000000ac1040723c */ /* 0x040ff00000041840 */
[C---:B------:R-:W-:Y:S01]  /*16eb0*/  HMMA.16816.F32.BF16 R68, R16.reuse, R174, R68 ;  /* 0x000000ae1044723c */ /* 0x040fe20000041844 */
[----:B------:R-:W-:Y:S03]  /*16ec0*/  LDSM.16.MT88.4 R172, [R200+0x8080] ;  /* 0x00808000c8ac783b */ /* 0x000fe60000004200 */
[--C-:B-1----:R-:W-:Y:S04]  /*16ed0*/  FFMA.FTZ R3, R184, c[0x0][0x2d0], -R154.reuse ;  /* 0x0000b400b8037a23 */ /* 0x102fe8000001089a */
[C---:B---3--:R-:W-:Y:S01]  /*16ee0*/  HMMA.16816.F32.BF16 R72, R16.reuse, R24, R72 ;  /* 0x000000181048723c */ /* 0x048fe20000041848 */
[----:B------:R1:W3:Y:S07]  /*16ef0*/  MUFU.EX2 R7, R3 ;  /* 0x0000000300077308 */ /* 0x0002ee0000000800 */
[C---:B------:R-:W-:Y:S01]  /*16f00*/  HMMA.16816.F32.BF16 R76, R16.reuse, R26, R76 ;  /* 0x0000001a104c723c */ /* 0x040fe2000004184c */
[----:B------:R-:W3:Y:S07]  /*16f10*/  LDSM.16.MT88.4 R24, [R198+0x9080] ;  /* 0x00908000c618783b */ /* 0x000eee0000004200 */
[C---:B------:R-:W-:Y:S08]  /*16f20*/  HMMA.16816.F32.BF16 R80, R16.reuse, R176, R80 ;  /* 0x000000b01050723c */ /* 0x040ff00000041850 */
[C---:B------:R-:W-:Y:S01]  /*16f30*/  HMMA.16816.F32.BF16 R84, R16.reuse, R178, R84 ;  /* 0x000000b21054723c */ /* 0x040fe20000041854 */
[----:B------:R-:W-:Y:S03]  /*16f40*/  LDSM.16.MT88.4 R176, [R199+0x8080] ;  /* 0x00808000c7b0783b */ /* 0x000fe60000004200 */
[----:B-1----:R-:W-:Y:S04]  /*16f50*/  FFMA.FTZ R3, R187, c[0x0][0x2d0], -R154 ;  /* 0x0000b400bb037a23 */ /* 0x002fe8000001089a */
[C---:B--2---:R-:W-:Y:S01]  /*16f60*/  HMMA.16816.F32.BF16 R88, R16.reuse, R28, R88 ;  /* 0x0000001c1058723c */ /* 0x044fe20000041858 */
[----:B------:R1:W2:Y:S07]  /*16f70*/  MUFU.EX2 R6, R3 ;  /* 0x0000000300067308 */ /* 0x0002ae0000000800 */
[C---:B------:R-:W-:Y:S01]  /*16f80*/  HMMA.16816.F32.BF16 R92, R16.reuse, R30, R92 ;  /* 0x0000001e105c723c */ /* 0x040fe2000004185c */
[----:B------:R-:W2:Y:S07]  /*16f90*/  LDSM.16.MT88.4 R28, [R200+0x9080] ;  /* 0x00908000c81c783b */ /* 0x000eae0000004200 */
[C---:B----4-:R-:W-:Y:S08]  /*16fa0*/  HMMA.16816.F32.BF16 R96, R16.reuse, R156, R96 ;  /* 0x0000009c1060723c */ /* 0x050ff00000041860 */
[C---:B------:R-:W-:Y:S01]  /*16fb0*/  HMMA.16816.F32.BF16 R100, R16.reuse, R158, R100 ;  /* 0x0000009e1064723c */ /* 0x040fe20000041864 */
[----:B------:R-:W4:Y:S03]  /*16fc0*/  LDSM.16.MT88.4 R156, [R199+0x9080] ;  /* 0x00908000c79c783b */ /* 0x000f260000004200 */
[----:B-1----:R-:W-:Y:S02]  /*16fd0*/  FFMA.FTZ R3, R0, R229, R215 ;  /* 0x000000e500037223 */ /* 0x002fe400000100d7 */
[----:B------:R-:W-:Y:S02]  /*16fe0*/  FADD.FTZ R0, R223, R2 ;  /* 0x00000002df007221 */ /* 0x000fe40000010000 */
[C---:B------:R-:W-:Y:S04]  /*16ff0*/  HMMA.16816.F32.BF16 R104, R16.reuse, R20, R104 ;  /* 0x000000141068723c */ /* 0x040fe80000041868 */
[----:B------:R-:W-:Y:S02]  /*17000*/  FADD.FTZ R2, R214, R3 ;  /* 0x00000003d6027221 */ /* 0x000fe40000010000 */
[----:B------:R-:W-:Y:S02]  /*17010*/  FADD.FTZ R0, R222, R0 ;  /* 0x00000000de007221 */ /* 0x000fe40000010000 */
[C---:B------:R-:W-:Y:S01]  /*17020*/  HMMA.16816.F32.BF16 R108, R16.reuse, R22, R108 ;  /* 0x00000016106c723c */ /* 0x040fe2000004186c */
[----:B------:R-:W1:Y:S03]  /*17030*/  LDSM.16.MT88.4 R20, [R198+0x5080] ;  /* 0x00508000c614783b */ /* 0x000e660000004200 */
[----:B------:R-:W-:Y:S02]  /*17040*/  FADD.FTZ R2, R213, R2 ;  /* 0x00000002d5027221 */ /* 0x000fe40000010000 */
[----:B------:R-:W-:Y:S02]  /*17050*/  FADD.FTZ R0, R216, R0 ;  /* 0x00000000d8007221 */ /* 0x000fe40000010000 */
[C---:B---3--:R-:W-:Y:S04]  /*17060*/  HMMA.16816.F32.BF16 R112, R16.reuse, R24, R112 ;  /* 0x000000181070723c */ /* 0x048fe80000041870 */
        /* <DEDUP_REMOVED lines=13> */
[C---:B----4-:R-:W-:Y:S04]  /*17140*/  HMMA.16816.F32.BF16 R128, R16.reuse, R156, R128 ;  /* 0x0000009c1080723c */ /* 0x050fe80000041880 */
[----:B------:R-:W-:Y:S02]  /*17150*/  FADD.FTZ R2, R190, R2 ;  /* 0x00000002be027221 */ /* 0x000fe40000010000 */
[----:B------:R-:W-:Y:S02]  /*17160*/  FADD.FTZ R0, R189, R0 ;  /* 0x00000000bd007221 */ /* 0x000fe40000010000 */
[----:B------:R-:W-:Y:S04]  /*17170*/  HMMA.16816.F32.BF16 R132, R16, R158, R132 ;  /* 0x0000009e1084723c */ /* 0x000fe80000041884 */
[----:B-----5:R-:W-:Y:S02]  /*17180*/  FADD.FTZ R3, R155, R2 ;  /* 0x000000029b037221 */ /* 0x020fe40000010000 */
[C---:B------:R-:W-:Y:S01]  /*17190*/  FADD.FTZ R2, R188.reuse, R0 ;  /* 0x00000000bc027221 */ /* 0x040fe20000010000 */
[----:B------:R-:W-:Y:S01]  /*171a0*/  F2FP.BF16.PACK_AB R16, R188, R189 ;  /* 0x000000bdbc10723e */ /* 0x000fe200000010ff */
[----:B------:R-:W-:Y:S01]  /*171b0*/  FADD.FTZ R0, R153, R3 ;  /* 0x0000000399007221 */ /* 0x000fe20000010000 */
[----:B------:R-:W-:Y:S03]  /*171c0*/  F2FP.BF16.PACK_AB R18, R181, R183 ;  /* 0x000000b7b512723e */ /* 0x000fe600000010ff */
[----:B------:R-:W-:Y:S01]  /*171d0*/  F2FP.BF16.PACK_AB R17, R153, R155 ;  /* 0x0000009b9911723e */ /* 0x000fe200000010ff */
[----:B------:R-:W-:Y:S01]  /*171e0*/  FADD.FTZ R0, R7, R0 ;  /* 0x0000000007007221 */ /* 0x000fe20000010000 */
[C---:B------:R-:W-:Y:S01]  /*171f0*/  F2FP.BF16.PACK_AB R19, R6.reuse, R7 ;  /* 0x000000070613723e */ /* 0x040fe200000010ff */
[----:B------:R-:W-:Y:S01]  /*17200*/  FADD.FTZ R2, R183, R2 ;  /* 0x00000002b7027221 */ /* 0x000fe20000010000 */
[----:B------:R-:W-:Y:S01]  /*17210*/  MOV R7, R4 ;  /* 0x0000000400077202 */ /* 0x000fe20000000f00 */
[----:B------:R-:W-:Y:S01]  /*17220*/  FADD.FTZ R229, R6, R0 ;  /* 0x0000000006e57221 */ /* 0x000fe20000010000 */
[----:B------:R-:W-:Y:S01]  /*17230*/  IADD3 R0, R218, -0x1, RZ ;  /* 0xffffffffda007810 */ /* 0x000fe20007ffe0ff */
[----:B------:R-:W-:Y:S01]  /*17240*/  FADD.FTZ R230, R181, R2 ;  /* 0x00000002b5e67221 */ /* 0x000fe20000010000 */
[----:B------:R-:W-:Y:S01]  /*17250*/  MOV R6, R152 ;  /* 0x0000009800067202 */ /* 0x000fe20000000f00 */
[C---:B------:R-:W-:Y:S01]  /*17260*/  HMMA.16816.F32.BF16 R156, R16.reuse, R160, R8 ;  /* 0x000000a0109c723c */ /* 0x040fe20000041808 */
[----:B------:R-:W4:Y:S02]  /*17270*/  LDSM.16.MT88.4 R8, [R198+0x6880] ;  /* 0x00688000c608783b */ /* 0x000f240000004200 */
[----:B------:R-:W-:Y:S02]  /*17280*/  MOV R218, R0 ;  /* 0x0000000000da7202 */ /* 0x000fe40000000f00 */
[----:B------:R-:W-:Y:S03]  /*17290*/  MOV R153, R4 ;  /* 0x0000000400997202 */ /* 0x000fe60000000f00 */
        /* <DEDUP_REMOVED lines=13> */
[----:B------:R-:W2:Y:S07]  /*17370*/  LDSM.16.MT88.4 R164, [R198+0x9880] ;  /* 0x00988000c6a4783b */ /* 0x000eae0000004200 */
[C---:B----4-:R-:W-:Y:S08]  /*17380*/  HMMA.16816.F32.BF16 R48, R16.reuse, R8, R48 ;  /* 0x000000081030723c */ /* 0x050ff00000041830 */
[C---:B------:R-:W-:Y:S01]  /*17390*/  HMMA.16816.F32.BF16 R52, R16.reuse, R10, R52 ;  /* 0x0000000a1034723c */ /* 0x040fe20000041834 */
[----:B------:R-:W4:Y:S07]  /*173a0*/  LDSM.16.MT88.4 R8, [R200+0x9880] ;  /* 0x00988000c808783b */ /* 0x000f2e0000004200 */
[C---:B-----5:R-:W-:Y:S08]  /*173b0*/  HMMA.16816.F32.BF16 R56, R16.reuse, R12, R56 ;  /* 0x0000000c1038723c */ /* 0x060ff00000041838 */
[C---:B------:R-:W-:Y:S01]  /*173c0*/  HMMA.16816.F32.BF16 R60, R16.reuse, R14, R60 ;  /* 0x0000000e103c723c */ /* 0x040fe2000004183c */
[----:B------:R-:W5:Y:S07]  /*173d0*/  LDSM.16.MT88.4 R12, [R199+0x9880] ;  /* 0x00988000c70c783b */ /* 0x000f6e0000004200 */
[C---:B-1----:R-:W-:Y:S08]  /*173e0*/  HMMA.16816.F32.BF16 R64, R16.reuse, R20, R64 ;  /* 0x000000141040723c */ /* 0x042ff00000041840 */
        /* <DEDUP_REMOVED lines=13> */
[C---:B----4-:R-:W-:Y:S08]  /*174c0*/  HMMA.16816.F32.BF16 R120, R16.reuse, R8, R120 ;  /* 0x000000081078723c */ /* 0x050ff00000041878 */
[C---:B------:R-:W-:Y:S08]  /*174d0*/  HMMA.16816.F32.BF16 R124, R16.reuse, R10, R124 ;  /* 0x0000000a107c723c */ /* 0x040ff0000004187c */
[C---:B-----5:R-:W-:Y:S08]  /*174e0*/  HMMA.16816.F32.BF16 R128, R16.reuse, R12, R128 ;  /* 0x0000000c1080723c */ /* 0x060ff00000041880 */
[----:B------:R-:W-:Y:S01]  /*174f0*/  HMMA.16816.F32.BF16 R132, R16, R14, R132 ;  /* 0x0000000e1084723c */ /* 0x000fe20000041884 */
[----:B------:R-:W-:Y:S07]  /*17500*/  @!UPT UIADD3 URZ, URZ, URZ, URZ ;  /* 0x0000003f3f3ff290 */ /* 0x000fee000fffe03f */
[----:B------:R-:W-:-:S11]  /*17510*/  @P0 BRA `(.L_x_1287) ;  /* 0xffffc6f000000947 */ /* 0x000fd6000383ffff */
.L_x_1265:
[----:B------:R-:W-:Y:S05]  /*17520*/  BRA.DIV ~URZ, `(.L_x_1288) ;  /* 0x00004cc27f007947 */ /* 0x000fea000b800000 */
[----:B------:R1:W2:Y:S02]  /*17530*/  SHFL.BFLY PT, R5, R230, 0x2, 0x1f ;  /* 0x0c401f00e6057f89 */ /* 0x0002a400000e0000 */
.L_x_1355:
[----:B--2---:R-:W-:Y:S01]  /*17540*/  FADD.FTZ R5, R5, R230 ;  /* 0x000000e605057221 */ /* 0x004fe20000010000 */
[----:B------:R-:W-:Y:S05]  /*17550*/  BRA.DIV ~URZ, `(.L_x_1289) ;  /* 0x00004cf27f007947 */ /* 0x000fea000b800000 */
[----:B------:R-:W2:Y:S04]  /*17560*/  SHFL.BFLY PT, R4, R229, 0x2, 0x1f ;  /* 0x0c401f00e5047f89 */ /* 0x000ea800000e0000 */
[----:B------:R-:W3:Y:S01]  /*17570*/  SHFL.BFLY PT, R2, R5, 0x1, 0x1f ;  /* 0x0c201f0005027f89 */ /* 0x000ee200000e0000 */
[----:B--2---:R-:W-:-:S02]  /*17580*/  FADD.FTZ R4, R4, R229 ;  /* 0x000000e504047221 */ /* 0x004fc40000010000 */
[----:B---3--:R-:W-:-:S03]  /*17590*/  FADD.FTZ R5, R5, R2 ;  /* 0x0000000205057221 */ /* 0x008fc60000010000 */
[----:B------:R2:W3:Y:S04]  /*175a0*/  SHFL.BFLY PT, R0, R4, 0x1, 0x1f ;  /* 0x0c201f0004007f89 */ /* 0x0004e800000e0000 */
.L_x_1356:
[----:B------:R-:W-:Y:S01]  /*175b0*/  FSETP.NE.FTZ.AND P1, PT, R5, RZ, PT ;  /* 0x000000ff0500720b */ /* 0x000fe20003f35000 */
[----:B--23--:R-:W-:Y:S01]  /*175c0*/  FADD.FTZ R4, R0, R4 ;  /* 0x0000000400047221 */ /* 0x00cfe20000010000 */
[----:B------:R-:W-:Y:S02]  /*175d0*/  MOV R2, RZ ;  /* 0x000000ff00027202 */ /* 0x000fe40000000f00 */
[----:B------:R-:W-:Y:S02]  /*175e0*/  MOV R0, RZ ;  /* 0x000000ff00007202 */ /* 0x000fe40000000f00 */
[----:B------:R-:W-:Y:S02]  /*175f0*/  FSETP.NE.FTZ.AND P0, PT, R4, RZ, PT ;  /* 0x000000ff0400720b */ /* 0x000fe40003f15000 */
[----:B------:R-:W-:-:S05]  /*17600*/  MOV R153, 0xff800000 ;  /* 0xff80000000997802 */ /* 0x000fca0000000f00 */
[----:B------:R-:W2:Y:S01]  /*17610*/  @P1 MUFU.RCP R2, R5 ;  /* 0x0000000500021308 */ /* 0x000ea20000001000 */
[----:B------:R-:W-:-:S05]  /*17620*/  @P1 MOV R3, 0x3f317218 ;  /* 0x3f31721800031802 */ /* 0x000fca0000000f00 */
[----:B------:R-:W-:Y:S02]  /*17630*/  @P1 FMUL.FTZ R3, R3, c[0x0][0x2d0] ;  /* 0x0000b40003031a20 */ /* 0x000fe40000410000 */
        /* <DEDUP_REMOVED lines=67> */
[----:B------:R-:W4:Y:S01]  /*17a70*/  @P0 MUFU.LG2 R2, R4 ;  /* 0x0000000400020308 */ /* 0x000f220000000c00 */
[----:B---3--:R-:W-:Y:S02]  /*17a80*/  @P1 FMUL.FTZ R5, R5, 0.69314718246459960938 ;  /* 0x3f31721805051820 */ /* 0x008fe40000410000 */
[C---:B--2---:R-:W-:Y:S02]  /*17a90*/  FMUL.FTZ R158, R0.reuse, R158 ;  /* 0x0000009e009e7220 */ /* 0x044fe40000410000 */
[----:B------:R-:W-:Y:S01]  /*17aa0*/  @P1 FFMA.FTZ R153, R3, R152, R5 ;  /* 0x0000009803991223 */ /* 0x000fe20000010005 */
[----:B------:R-:W-:Y:S01]  /*17ab0*/  @P0 MOV R3, 0x3f317218 ;  /* 0x3f31721800030802 */ /* 0x000fe20000000f00 */
[C---:B------:R-:W-:Y:S01]  /*17ac0*/  FMUL.FTZ R159, R0.reuse, R159 ;  /* 0x0000009f009f7220 */ /* 0x040fe20000410000 */
[----:B------:R-:W-:Y:S01]  /*17ad0*/  PLOP3.LUT P1, PT, PT, PT, PT, 0x8, 0x0 ;  /* 0x000000000000781c */ /* 0x000fe20003f2e170 */
[----:B------:R-:W-:-:S02]  /*17ae0*/  FMUL.FTZ R162, R0, R162 ;  /* 0x000000a200a27220 */ /* 0x000fc40000410000 */
[----:B------:R-:W-:Y:S02]  /*17af0*/  @P0 FMUL.FTZ R3, R3, c[0x0][0x2d0] ;  /* 0x0000b40003030a20 */ /* 0x000fe40000410000 */
[C---:B------:R-:W-:Y:S02]  /*17b00*/  FMUL.FTZ R163, R0.reuse, R163 ;  /* 0x000000a300a37220 */ /* 0x040fe40000410000 */
[----:B------:R-:W-:Y:S02]  /*17b10*/  FMUL.FTZ R138, R0, R138 ;  /* 0x0000008a008a7220 */ /* 0x000fe40000410000 */
[----:B----4-:R-:W-:Y:S02]  /*17b20*/  @P0 FMUL.FTZ R2, R2, 0.69314718246459960938 ;  /* 0x3f31721802020820 */ /* 0x010fe40000410000 */
        /* <DEDUP_REMOVED lines=60> */
.L_x_1182:
[----:B------:R-:W-:Y:S05]  /*17ef0*/  @P1 BRA `(.L_x_1290) ;  /* 0x00001aa000001947 */ /* 0x000fea0003800000 */
[----:B------:R-:W2:Y:S01]  /*17f00*/  S2R R65, SR_TID.X ;  /* 0x0000000000417919 */ /* 0x000ea20000002100 */
[----:B------:R-:W-:Y:S01]  /*17f10*/  F2FP.BF16.PACK_AB R50, R51, R50 ;  /* 0x000000323332723e */ /* 0x000fe200000010ff */
[----:B------:R-:W-:Y:S01]  /*17f20*/  WARPSYNC 0xffffffff ;  /* 0xffffffff00007948 */ /* 0x000fe20003800000 */
[----:B------:R-:W-:Y:S01]  /*17f30*/  F2FP.BF16.PACK_AB R46, R47, R46 ;  /* 0x0000002e2f2e723e */ /* 0x000fe200000010ff */
[----:B------:R-:W-:Y:S01]  /*17f40*/  BAR.SYNC.DEFER_BLOCKING 0x1, 0x100 ;  /* 0x0044000000007b1d */ /* 0x000fe20000010000 */
        /* <DEDUP_REMOVED lines=10> */
[----:B--2---:R-:W-:Y:S02]  /*17ff0*/  SHF.R.S32.HI R51, RZ, 0x1f, R65 ;  /* 0x0000001fff337819 */ /* 0x004fe40000011441 */
[----:B------:R-:W-:Y:S02]  /*18000*/  F2FP.BF16.PACK_AB R5, R145, R144 ;  /* 0x000000909105723e */ /* 0x000fe400000010ff */
[----:B------:R-:W-:-:S02]  /*18010*/  LEA.HI R2, R51, R65, RZ, 0x2 ;  /* 0x0000004133027211 */ /* 0x000fc400078f10ff */
[----:B------:R-:W-:Y:S02]  /*18020*/  LEA.HI R47, R51, R65, RZ, 0x5 ;  /* 0x00000041332f7211 */ /* 0x000fe400078f28ff */
[--C-:B------:R-:W-:Y:S02]  /*18030*/  SHF.R.S32.HI R4, RZ, 0x2, R2.reuse ;  /* 0x00000002ff047819 */ /* 0x100fe40000011402 */
[----:B------:R-:W-:Y:S02]  /*18040*/  SHF.R.S32.HI R0, RZ, 0x1f, R2 ;  /* 0x0000001fff007819 */ /* 0x000fe40000011402 */
[----:B------:R-:W-:Y:S02]  /*18050*/  SHF.R.S32.HI R43, RZ, 0x5, R47 ;  /* 0x00000005ff2b7819 */ /* 0x000fe4000001142f */
[----:B------:R-:W-:Y:S02]  /*18060*/  LEA.HI R0, R0, R4, RZ, 0x3 ;  /* 0x0000000400007211 */ /* 0x000fe400078f18ff */
[----:B------:R-:W-:-:S02]  /*18070*/  F2FP.BF16.PACK_AB R146, R147, R146 ;  /* 0x000000929392723e */ /* 0x000fc400000010ff */
        /* <DEDUP_REMOVED lines=21> */
[----:B------:R-:W-:Y:S02]  /*181d0*/  F2FP.BF16.PACK_AB R38, R9, R18 ;  /* 0x000000120926723e */ /* 0x000fe400000010ff */
[----:B------:R-:W-:Y:S02]  /*181e0*/  F2FP.BF16.PACK_AB R37, R11, R20 ;  /* 0x000000140b25723e */ /* 0x000fe400000010ff */
[C---:B------:R-:W-:Y:S01]  /*181f0*/  IADD3 R3, R0.reuse, 0x80, RZ ;  /* 0x0000008000037810 */ /* 0x040fe20007ffe0ff */
[----:B------:R2:W-:Y:S01]  /*18200*/  STS [R0+0x80], R48 ;  /* 0x0000803000007388 */ /* 0x0005e20000000800 */
[C---:B------:R-:W-:Y:S02]  /*18210*/  IADD3 R2, R0.reuse, 0x70, RZ ;  /* 0x0000007000027810 */ /* 0x040fe40007ffe0ff */
[----:B------:R-:W-:Y:S01]  /*18220*/  @P0 IADD3 R2, R3, 0x10, RZ ;  /* 0x0000001003020810 */ /* 0x000fe20007ffe0ff */
[----:B------:R-:W-:Y:S01]  /*18230*/  STS [R0+0x480], R158 ;  /* 0x0004809e00007388 */ /* 0x000fe20000000800 */
[----:B------:R-:W-:Y:S01]  /*18240*/  IMAD.IADD R3, R0, 0x1, R4 ;  /* 0x0000000100037824 */ /* 0x000fe200078e0204 */
[----:B------:R-:W-:-:S02]  /*18250*/  F2FP.BF16.PACK_AB R35, R53, R52 ;  /* 0x000000343523723e */ /* 0x000fc400000010ff */
[----:B------:R3:W-:Y:S01]  /*18260*/  STS [R2], R7 ;  /* 0x0000000702007388 */ /* 0x0007e20000000800 */
[----:B------:R-:W-:Y:S01]  /*18270*/  IMAD.IADD R4, R4, 0x1, R2 ;  /* 0x0000000104047824 */ /* 0x000fe200078e0202 */
[----:B------:R-:W-:Y:S02]  /*18280*/  F2FP.BF16.PACK_AB R54, R55, R54 ;  /* 0x000000363736723e */ /* 0x000fe400000010ff */
[----:B------:R-:W-:Y:S01]  /*18290*/  STS [R2+0x400], R162 ;  /* 0x000400a202007388 */ /* 0x000fe20000000800 */
[----:B------:R-:W-:Y:S02]  /*182a0*/  F2FP.BF16.PACK_AB R34, R57, R56 ;  /* 0x000000383922723e */ /* 0x000fe400000010ff */
[----:B------:R-:W-:Y:S01]  /*182b0*/  F2FP.BF16.PACK_AB R58, R59, R58 ;  /* 0x0000003a3b3a723e */ /* 0x000fe200000010ff */
[----:B------:R4:W-:Y:S01]  /*182c0*/  STS [R3+0x80], R6 ;  /* 0x0000800603007388 */ /* 0x0009e20000000800 */
[----:B------:R-:W-:Y:S02]  /*182d0*/  F2FP.BF16.PACK_AB R33, R61, R60 ;  /* 0x0000003c3d21723e */ /* 0x000fe400000010ff */
[----:B------:R-:W-:Y:S01]  /*182e0*/  F2FP.BF16.PACK_AB R62, R63, R62 ;  /* 0x0000003e3f3e723e */ /* 0x000fe200000010ff */
[----:B------:R-:W-:Y:S01]  /*182f0*/  STS [R3+0x480], R138 ;  /* 0x0004808a03007388 */ /* 0x000fe20000000800 */
[----:B------:R-:W-:-:S02]  /*18300*/  F2FP.BF16.PACK_AB R32, R32, R64 ;  /* 0x000000402020723e */ /* 0x000fc400000010ff */
[----:B------:R-:W-:Y:S01]  /*18310*/  F2FP.BF16.PACK_AB R66, R67, R66 ;  /* 0x000000424342723e */ /* 0x000fe200000010ff */
[----:B------:R1:W-:Y:S01]  /*18320*/  STS [R4], R8 ;  /* 0x0000000804007388 */ /* 0x0003e20000000800 */
[----:B--2---:R-:W-:Y:S01]  /*18330*/  IMAD.MOV.U32 R48, RZ, RZ, 0x40 ;  /* 0x00000040ff307424 */ /* 0x004fe200078e00ff */
[----:B------:R-:W-:Y:S02]  /*18340*/  F2FP.BF16.PACK_AB R31, R31, R68 ;  /* 0x000000441f1f723e */ /* 0x000fe400000010ff */
[----:B------:R-:W-:Y:S01]  /*18350*/  STS [R4+0x400], R142 ;  /* 0x0004008e04007388 */ /* 0x000fe20000000800 */
[----:B------:R-:W-:Y:S02]  /*18360*/  F2FP.BF16.PACK_AB R70, R71, R70 ;  /* 0x000000464746723e */ /* 0x000fe400000010ff */
[----:B------:R-:W-:Y:S02]  /*18370*/  F2FP.BF16.PACK_AB R30, R30, R72 ;  /* 0x000000481e1e723e */ /* 0x000fe400000010ff */
[----:B---3--:R-:W-:-:S02]  /*18380*/  SEL R7, R48, 0xffffffc0, !P2 ;  /* 0xffffffc030077807 */ /* 0x008fc40005000000 */
[----:B------:R-:W-:Y:S02]  /*18390*/  F2FP.BF16.PACK_AB R74, R75, R74 ;  /* 0x0000004a4b4a723e */ /* 0x000fe400000010ff */
[----:B------:R-:W-:Y:S02]  /*183a0*/  F2FP.BF16.PACK_AB R29, R29, R76 ;  /* 0x0000004c1d1d723e */ /* 0x000fe400000010ff */
[----:B------:R-:W-:Y:S01]  /*183b0*/  F2FP.BF16.PACK_AB R78, R79, R78 ;  /* 0x0000004e4f4e723e */ /* 0x000fe200000010ff */
[----:B----4-:R-:W-:Y:S01]  /*183c0*/  IMAD.IADD R6, R0, 0x1, R7 ;  /* 0x0000000100067824 */ /* 0x010fe200078e0207 */
[----:B------:R-:W-:Y:S02]  /*183d0*/  F2FP.BF16.PACK_AB R28, R28, R80 ;  /* 0x000000501c1c723e */ /* 0x000fe400000010ff */
[----:B------:R-:W-:Y:S02]  /*183e0*/  F2FP.BF16.PACK_AB R82, R83, R82 ;  /* 0x000000525352723e */ /* 0x000fe400000010ff */
[----:B------:R2:W-:Y:S01]  /*183f0*/  STS [R6+0x80], R5 ;  /* 0x0000800506007388 */ /* 0x0005e20000000800 */
[----:B------:R-:W-:Y:S01]  /*18400*/  F2FP.BF16.PACK_AB R27, R27, R84 ;  /* 0x000000541b1b723e */ /* 0x000fe200000010ff */
[----:B-1----:R-:W-:-:S02]  /*18410*/  IMAD.IADD R8, R7, 0x1, R2 ;  /* 0x0000000107087824 */ /* 0x002fc400078e0202 */
        /* <DEDUP_REMOVED lines=13> */
[----:B--2---:R-:W-:Y:S01]  /*184f0*/  IMAD.IADD R5, R7, 0x1, R3 ;  /* 0x0000000107057824 */ /* 0x004fe200078e0203 */
[----:B------:R-:W-:Y:S01]  /*18500*/  F2FP.BF16.PACK_AB R106, R107, R106 ;  /* 0x0000006a6b6a723e */ /* 0x000fe200000010ff */
        /* <DEDUP_REMOVED lines=22> */
[----:B------:R-:W-:Y:S01]  /*18670*/  ISETP.NE.U32.AND P0, PT, RZ, c[0x0][0x500], PT ;  /* 0x00014000ff007a0c */ /* 0x000fe20003f05070 */
[----:B------:R-:W-:Y:S01]  /*18680*/  STS [R2+0x4400], R46 ;  /* 0x0044002e02007388 */ /* 0x000fe20000000800 */
[----:B------:R-:W-:Y:S02]  /*18690*/  ISETP.NE.U32.AND P1, PT, RZ, c[0x0][0x508], PT ;  /* 0x00014200ff007a0c */ /* 0x000fe40003f25070 */
[----:B------:R-:W-:Y:S01]  /*186a0*/  ISETP.NE.AND.EX P0, PT, RZ, c[0x0][0x504], PT, P0 ;  /* 0x00014100ff007a0c */ /* 0x000fe20003f05300 */
[----:B------:R-:W-:Y:S01]  /*186b0*/  STS [R3+0x4080], R36 ;  /* 0x0040802403007388 */ /* 0x000fe20000000800 */
[----:B------:R-:W-:-:S03]  /*186c0*/  ISETP.NE.AND.EX P1, PT, RZ, c[0x0][0x50c], PT, P1 ;  /* 0x00014300ff007a0c */ /* 0x000fc60003f25310 */
        /* <DEDUP_REMOVED lines=41> */
[----:B------:R2:W-:Y:S04]  /*18960*/  STS [R5+0xc480], R15 ;  /* 0x00c4800f05007388 */ /* 0x0005e80000000800 */
[----:B------:R2:W-:Y:S04]  /*18970*/  STS [R7+0xc000], R14 ;  /* 0x00c0000e07007388 */ /* 0x0005e80000000800 */
[----:B------:R2:W-:Y:S01]  /*18980*/  STS [R7+0xc400], R13 ;  /* 0x00c4000d07007388 */ /* 0x0005e20000000800 */
[----:B-1----:R-:W-:-:S03]  /*18990*/  IMAD.WIDE R8, R252, R2, c[0x0][0x500] ;  /* 0x00014000fc087625 */ /* 0x002fc600078e0202 */
[----:B------:R-:W-:Y:S06]  /*189a0*/  BAR.SYNC.DEFER_BLOCKING 0x1, 0x100 ;  /* 0x0044000000007b1d */ /* 0x000fec0000010000 */
[----:B------:R-:W3:Y:S01]  /*189b0*/  @P0 LDG.E R0, [R8.64] ;  /* 0x0000000e08000981 */ /* 0x000ee2000c1e1900 */
[----:B------:R-:W-:Y:S02]  /*189c0*/  IMAD.MOV.U32 R29, RZ, RZ, c[0x0][0x388] ;  /* 0x0000e200ff1d7624 */ /* 0x000fe400078e00ff */
[----:B------:R-:W-:-:S05]  /*189d0*/  @P1 IMAD.WIDE R2, R252, R2, c[0x0][0x508] ;  /* 0x00014200fc021625 */ /* 0x000fca00078e0202 */
[----:B------:R1:W5:Y:S02]  /*189e0*/  @P1 LDG.E R29, [R2.64] ;  /* 0x0000000e021d1981 */ /* 0x000364000c1e1900 */
[----:B-1----:R-:W-:Y:S02]  /*189f0*/  CS2R R2, SRZ ;  /* 0x0000000000027805 */ /* 0x002fe4000001ff00 */
[--C-:B---3--:R-:W-:Y:S01]  /*18a00*/  @P0 SHF.R.S32.HI R3, RZ, 0x1f, R0.reuse ;  /* 0x0000001fff030819 */ /* 0x108fe20000011400 */
[----:B------:R-:W-:Y:S01]  /*18a10*/  @P0 IMAD.MOV.U32 R2, RZ, RZ, R0 ;  /* 0x000000ffff020224 */ /* 0x000fe200078e0000 */
[----:B------:R-:W-:Y:S05]  /*18a20*/  @P1 BRA `(.L_x_1291) ;  /* 0x0000004000001947 */ /* 0x000fea0003800000 */
[----:B--2---:R-:W-:Y:S05]  /*18a30*/  @!P0 BRA `(.L_x_1291) ;  /* 0x0000003000008947 */ /* 0x004fea0003800000 */
[----:B------:R-:W2:Y:S04]  /*18a40*/  LDG.E R4, [R8.64] ;  /* 0x0000000e08047981 */ /* 0x000ea8000c1e1900 */
[----:B------:R-:W2:Y:S02]  /*18a50*/  LDG.E R0, [R8.64+0x4] ;  /* 0x0000040e08007981 */ /* 0x000ea4000c1e1900 */
[----:B--2--5:R-:W-:-:S02]  /*18a60*/  IADD3 R29, -R4, R0, RZ ;  /* 0x00000000041d7210 */ /* 0x024fc40007ffe1ff */
.L_x_1291:
[----:B--2---:R-:W1:Y:S01]  /*18a70*/  S2R R9, SR_CTAID.Y ;  /* 0x0000000000097919 */ /* 0x004e620000002600 */
[----:B------:R-:W-:Y:S01]  /*18a80*/  LOP3.LUT R0, R47, 0xffffffe0, RZ, 0xc0, !PT ;  /* 0xffffffe02f007812 */ /* 0x000fe200078ec0ff */
[----:B------:R-:W-:Y:S01]  /*18a90*/  IMAD.MOV.U32 R8, RZ, RZ, c[0x0][0x4e8] ;  /* 0x00013a00ff087624 */ /* 0x000fe200078e00ff */
[----:B------:R-:W-:Y:S01]  /*18aa0*/  SHF.R.S32.HI R4, RZ, 0x1f, R43 ;  /* 0x0000001fff047819 */ /* 0x000fe2000001142b */
[----:B------:R-:W2:Y:S01]  /*18ab0*/  S2R R28, SR_CTAID.X ;  /* 0x00000000001c7919 */ /* 0x000ea20000002500 */
[----:B------:R-:W-:Y:S01]  /*18ac0*/  LEA.HI R16, R51, R65, RZ, 0x3 ;  /* 0x0000004133107211 */ /* 0x000fe200078f18ff */
[----:B------:R-:W-:Y:S01]  /*18ad0*/  IMAD.IADD R0, R65, 0x1, -R0 ;  /* 0x0000000141007824 */ /* 0x000fe200078e0a00 */
[----:B------:R-:W-:Y:S01]  /*18ae0*/  LEA.HI R4, R4, R43, RZ, 0x3 ;  /* 0x0000002b04047211 */ /* 0x000fe200078f18ff */
[----:B------:R-:W3:Y:S01]  /*18af0*/  S2R R10, SR_CTAID.Y ;  /* 0x00000000000a7919 */ /* 0x000ee20000002600 */
[----:B------:R-:W-:Y:S01]  /*18b00*/  ISETP.NE.AND P1, PT, R8, 0x1, PT ;  /* 0x000000010800780c */ /* 0x000fe20003f25270 */
[----:B-----5:R-:W-:Y:S01]  /*18b10*/  IMAD R29, R29, c[0x0][0x4e8], RZ ;  /* 0x00013a001d1d7a24 */ /* 0x020fe200078e02ff */
[----:B------:R-:W-:Y:S01]  /*18b20*/  SHF.R.S32.HI R7, RZ, 0x1f, R0 ;  /* 0x0000001fff077819 */ /* 0x000fe20000011400 */
[----:B------:R-:W-:Y:S01]  /*18b30*/  BSSY B0, `(.L_x_1292) ;  /* 0x0000089000007945 */ /* 0x000fe20003800000 */
[----:B------:R-:W-:-:S02]  /*18b40*/  LOP3.LUT R5, R4, 0xffffff8, RZ, 0xc0, !PT ;  /* 0x0ffffff804057812 */ /* 0x000fc400078ec0ff */
[----:B------:R-:W-:Y:S02]  /*18b50*/  LEA.HI R4, R21, R21, RZ, 0x1 ;  /* 0x0000001515047211 */ /* 0x000fe400078f08ff */
[----:B------:R-:W-:Y:S01]  /*18b60*/  LEA.HI R7, R7, R0, RZ, 0x2 ;  /* 0x0000000007077211 */ /* 0x000fe200078f10ff */
[----:B------:R-:W-:Y:S01]  /*18b70*/  IMAD.IADD R6, R43, 0x1, -R5 ;  /* 0x000000012b067824 */ /* 0x000fe200078e0a05 */
[----:B------:R-:W-:Y:S02]  /*18b80*/  LOP3.LUT R4, R4, 0x1ffffffe, RZ, 0xc0, !PT ;  /* 0x1ffffffe04047812 */ /* 0x000fe400078ec0ff */
[----:B------:R-:W-:Y:S02]  /*18b90*/  SHF.R.S32.HI R5, RZ, 0x2, R7 ;  /* 0x00000002ff057819 */ /* 0x000fe40000011407 */
[----:B------:R-:W-:Y:S02]  /*18ba0*/  IADD3 R7, R21, -R4, RZ ;  /* 0x8000000415077210 */ /* 0x000fe40007ffe0ff */
[----:B-1----:R-:W-:Y:S01]  /*18bb0*/  SHF.R.S32.HI R9, RZ, 0x1f, R9 ;  /* 0x0000001fff097819 */ /* 0x002fe20000011409 */
[----:B------:R-:W-:Y:S01]  /*18bc0*/  IMAD R17, R6, 0x10, R5 ;  /* 0x0000001006117824 */ /* 0x000fe200078e0205 */
[----:B------:R-:W-:Y:S01]  /*18bd0*/  LOP3.LUT P2, RZ, R0, 0x3, RZ, 0xc0, !PT ;  /* 0x0000000300ff7812 */ /* 0x000fe2000784c0ff */
[----:B------:R-:W-:Y:S01]  /*18be0*/  IMAD R0, R3, c[0x0][0x3a0], RZ ;  /* 0x0000e80003007a24 */ /* 0x000fe200078e02ff */
[----:B------:R-:W-:Y:S01]  /*18bf0*/  LOP3.LUT R12, R16, 0xfffffff8, RZ, 0xc0, !PT ;  /* 0xfffffff8100c7812 */ /* 0x000fe200078ec0ff */
[----:B------:R-:W-:Y:S01]  /*18c00*/  IMAD R6, R7, 0x8, R17 ;  /* 0x0000000807067824 */ /* 0x000fe200078e0211 */
[----:B------:R-:W-:Y:S01]  /*18c10*/  SEL R15, R252, RZ, !P0 ;  /* 0x000000fffc0f7207 */ /* 0x000fe20004000000 */
[----:B------:R-:W-:Y:S01]  /*18c20*/  IMAD R8, R9, c[0x0][0x490], RZ ;  /* 0x0001240009087a24 */ /* 0x000fe200078e02ff */
[----:B------:R-:W-:Y:S01]  /*18c30*/  SHF.R.S32.HI R16, RZ, 0x3, R16 ;  /* 0x00000003ff107819 */ /* 0x000fe20000011410 */
[----:B------:R-:W-:Y:S01]  /*18c40*/  IMAD R7, R2, c[0x0][0x3a4], R0 ;  /* 0x0000e90002077a24 */ /* 0x000fe200078e0200 */
[----:B--2---:R-:W-:Y:S01]  /*18c50*/  LEA R0, R28, R6, 0x7 ;  /* 0x000000061c007211 */ /* 0x004fe200078e38ff */
[----:B---3--:R-:W-:Y:S01]  /*18c60*/  IMAD.WIDE.U32 R4, R10, c[0x0][0x490], R2 ;  /* 0x000124000a047a25 */ /* 0x008fe200078e0002 */
[----:B------:R-:W-:-:S03]  /*18c70*/  LEA.HI R19, R51, R65, RZ, 0x6 ;  /* 0x0000004133137211 */ /* 0x000fc600078f30ff */
[----:B------:R-:W-:Y:S02]  /*18c80*/  IMAD R8, R10, c[0x0][0x494], R8 ;  /* 0x000125000a087a24 */ /* 0x000fe400078e0208 */
[----:B------:R-:W-:-:S04]  /*18c90*/  IMAD.WIDE.U32 R2, R2, c[0x0][0x3a0], RZ ;  /* 0x0000e80002027a25 */ /* 0x000fc800078e00ff */
[----:B------:R-:W-:Y:S01]  /*18ca0*/  IMAD.IADD R5, R5, 0x1, R8 ;  /* 0x0000000105057824 */ /* 0x000fe200078e0208 */
[----:B------:R-:W-:Y:S01]  /*18cb0*/  IADD3 R3, R3, R7, RZ ;  /* 0x0000000703037210 */ /* 0x000fe20007ffe0ff */
[----:B------:R-:W-:Y:S01]  /*18cc0*/  @P1 IMAD.HI.U32 R8, R0, c[0x0][0x4ec], RZ ;  /* 0x00013b0000081a27 */ /* 0x000fe200078e00ff */
[----:B------:R-:W-:-:S03]  /*18cd0*/  SHF.R.S32.HI R7, RZ, 0x1f, R252 ;  /* 0x0000001fff077819 */ /* 0x000fc600000114fc */
[----:B------:R-:W-:Y:S01]  /*18ce0*/  IMAD.MOV.U32 R6, RZ, RZ, R0 ;  /* 0x000000ffff067224 */ /* 0x000fe200078e0000 */
[----:B------:R-:W-:Y:S01]  /*18cf0*/  @P1 SHF.R.U32.HI R6, RZ, c[0x0][0x4f0], R8 ;  /* 0x00013c00ff061a19 */ /* 0x000fe20000011608 */
[----:B------:R-:W-:Y:S01]  /*18d00*/  IMAD R9, R9, c[0x0][0x3e8], RZ ;  /* 0x0000fa0009097a24 */ /* 0x000fe200078e02ff */
[----:B------:R-:W-:Y:S01]  /*18d10*/  SEL R13, R7, RZ, !P0 ;  /* 0x000000ff070d7207 */ /* 0x000fe20004000000 */
[----:B------:R-:W-:Y:S02]  /*18d20*/  IMAD.IADD R12, R65, 0x1, -R12 ;  /* 0x00000001410c7824 */ /* 0x000fe400078e0a0c */
[----:B------:R-:W-:Y:S02]  /*18d30*/  IMAD.MOV R7, RZ, RZ, -R6 ;  /* 0x000000ffff077224 */ /* 0x000fe400078e0a06 */
[----:B------:R-:W-:Y:S01]  /*18d40*/  IMAD R9, R10, c[0x0][0x3ec], R9 ;  /* 0x0000fb000a097a24 */ /* 0x000fe200078e0209 */
[----:B------:R-:W-:Y:S01]  /*18d50*/  LEA R14, R12, R16, 0x5 ;  /* 0x000000100c0e7211 */ /* 0x000fe200078e28ff */
[----:B------:R-:W-:-:S04]  /*18d60*/  IMAD.WIDE.U32 R2, R10, c[0x0][0x3e8], R2 ;  /* 0x0000fa000a027a25 */ /* 0x000fc800078e0002 */
[----:B------:R-:W-:Y:S01]  /*18d70*/  IMAD R8, R7, c[0x0][0x4e8], R0 ;  /* 0x00013a0007087a24 */ /* 0x000fe200078e0200 */
[----:B------:R-:W-:Y:S01]  /*18d80*/  IADD3 R3, R3, R9, RZ ;  /* 0x0000000903037210 */ /* 0x000fe20007ffe0ff */
[----:B------:R-:W-:Y:S02]  /*18d90*/  IMAD R0, R13, c[0x0][0x498], RZ ;  /* 0x000126000d007a24 */ /* 0x000fe400078e02ff */
[----:B------:R-:W-:Y:S01]  /*18da0*/  IMAD.WIDE.U32 R4, R15, c[0x0][0x498], R4 ;  /* 0x000126000f047a25 */ /* 0x000fe200078e0004 */
[----:B------:R-:W-:-:S03]  /*18db0*/  SHF.R.S32.HI R9, RZ, 0x1f, R8 ;  /* 0x0000001fff097819 */ /* 0x000fc60000011408 */
[----:B------:R-:W-:Y:S01]  /*18dc0*/  IMAD R11, R15, c[0x0][0x49c], R0 ;  /* 0x000127000f0b7a24 */ /* 0x000fe200078e0200 */
[----:B------:R-:W-:Y:S01]  /*18dd0*/  SHF.R.S32.HI R0, RZ, 0x1f, R6 ;  /* 0x0000001fff007819 */ /* 0x000fe20000011406 */
[----:B------:R-:W-:Y:S01]  /*18de0*/  IMAD R14, R28, 0x80, R14 ;  /* 0x000000801c0e7824 */ /* 0x000fe200078e020e */
[----:B------:R-:W-:Y:S01]  /*18df0*/  IADD3 R4, P0, R6, R4, RZ ;  /* 0x0000000406047210 */ /* 0x000fe20007f1e0ff */
[----:B------:R-:W-:Y:S02]  /*18e00*/  IMAD.SHL.U32 R18, R16, 0x40, RZ ;  /* 0x0000004010127824 */ /* 0x000fe400078e00ff */
[----:B------:R-:W-:Y:S01]  /*18e10*/  IMAD R9, R9, c[0x0][0x488], RZ ;  /* 0x0001220009097a24 */ /* 0x000fe200078e02ff */
[----:B------:R-:W-:Y:S01]  /*18e20*/  IADD3.X R5, R0, R5, R11, P0, !PT ;  /* 0x0000000500057210 */ /* 0x000fe200007fe40b */
[----:B------:R-:W-:Y:S01]  /*18e30*/  @P1 IMAD.HI.U32 R10, R14, c[0x0][0x4ec], RZ ;  /* 0x00013b000e0a1a27 */ /* 0x000fe200078e00ff */
[----:B------:R-:W-:-:S03]  /*18e40*/  LOP3.LUT R6, R18, 0x1c0, RZ, 0xc0, !PT ;  /* 0x000001c012067812 */ /* 0x000fc600078ec0ff */
[----:B------:R-:W-:Y:S01]  /*18e50*/  IMAD.SHL.U32 R0, R12, 0x8, RZ ;  /* 0x000000080c007824 */ /* 0x000fe200078e00ff */
[----:B------:R-:W-:Y:S01]  /*18e60*/  SHF.R.U32.HI R11, RZ, 0x3, R6 ;  /* 0x00000003ff0b7819 */ /* 0x000fe20000011606 */
[----:B------:R-:W-:-:S04]  /*18e70*/  IMAD.WIDE.U32 R4, R8, c[0x0][0x488], R4 ;  /* 0x0001220008047a25 */ /* 0x000fc800078e0004 */
[----:B------:R-:W-:Y:S02]  /*18e80*/  IMAD R9, R8, c[0x0][0x48c], R9 ;  /* 0x0001230008097a24 */ /* 0x000fe400078e0209 */
[----:B------:R-:W-:Y:S01]  /*18e90*/  IMAD.MOV.U32 R7, RZ, RZ, R14 ;  /* 0x000000ffff077224 */ /* 0x000fe200078e000e */
[----:B------:R-:W-:Y:S01]  /*18ea0*/  @P1 SHF.R.U32.HI R7, RZ, c[0x0][0x4f0], R10 ;  /* 0x00013c00ff071a19 */ /* 0x000fe2000001160a */
[----:B------:R-:W-:Y:S01]  /*18eb0*/  IMAD R8, R13, c[0x0][0x3f0], RZ ;  /* 0x0000fc000d087a24 */ /* 0x000fe200078e02ff */
[----:B------:R-:W-:Y:S01]  /*18ec0*/  LOP3.LUT R10, R6, 0x38, R0, 0xf8, !PT ;  /* 0x00000038060a7812 */ /* 0x000fe200078ef800 */
[----:B------:R-:W-:Y:S01]  /*18ed0*/  IMAD.WIDE.U32 R2, R15, c[0x0][0x3f0], R2 ;  /* 0x0000fc000f027a25 */ /* 0x000fe200078e0002 */
[----:B------:R-:W-:Y:S02]  /*18ee0*/  LEA R6, P0, R4, c[0x0][0x450], 0x2 ;  /* 0x0001140004067a11 */ /* 0x000fe400078010ff */
[----:B------:R-:W-:Y:S01]  /*18ef0*/  IADD3 R9, R5, R9, RZ ;  /* 0x0000000905097210 */ /* 0x000fe20007ffe0ff */
[----:B------:R-:W-:Y:S01]  /*18f00*/  IMAD R8, R15, c[0x0][0x3f4], R8 ;  /* 0x0000fd000f087a24 */ /* 0x000fe200078e0208 */
[----:B------:R-:W-:Y:S01]  /*18f10*/  LOP3.LUT R15, R10, R11, RZ, 0x3c, !PT ;  /* 0x0000000b0a0f7212 */ /* 0x000fe200078e3cff */
[----:B------:R-:W-:Y:S01]  /*18f20*/  IMAD.MOV R5, RZ, RZ, -R7 ;  /* 0x000000ffff057224 */ /* 0x000fe200078e0a07 */
[----:B------:R-:W-:Y:S01]  /*18f30*/  LEA.HI.X R4, R4, c[0x0][0x454], R9, 0x2, P0 ;  /* 0x0001150004047a11 */ /* 0x000fe200000f1409 */
[----:B------:R-:W-:Y:S01]  /*18f40*/  IMAD.IADD R3, R3, 0x1, R8 ;  /* 0x0000000103037824 */ /* 0x000fe200078e0208 */
[----:B------:R-:W-:Y:S01]  /*18f50*/  SHFL.IDX PT, R10, R6, RZ, 0x1c1f ;  /* 0x001c1fff060a7589 */ /* 0x000fe200000e0000 */
[----:B------:R-:W-:Y:S01]  /*18f60*/  SHF.R.S32.HI R12, RZ, 0x1f, R7 ;  /* 0x0000001fff0c7819 */ /* 0x000fe20000011407 */
[----:B------:R-:W-:-:S02]  /*18f70*/  IMAD R5, R5, c[0x0][0x4e8], R14 ;  /* 0x00013a0005057a24 */ /* 0x000fc400078e020e */
[----:B------:R-:W1:Y:S01]  /*18f80*/  SHFL.IDX PT, R11, R4, RZ, 0x1c1f ;  /* 0x001c1fff040b7589 */ /* 0x000e6200000e0000 */
[----:B------:R-:W-:-:S03]  /*18f90*/  IMAD.WIDE.U32 R2, R7, c[0x0][0x3e0], R2 ;  /* 0x0000f80007027a25 */ /* 0x000fc600078e0002 */
[----:B------:R2:W-:Y:S04]  /*18fa0*/  SHFL.IDX PT, R8, R6, 0x1, 0x1c1f ;  /* 0x003c1f0006087f89 */ /* 0x0005e800000e0000 */
[----:B------:R3:W4:Y:S01]  /*18fb0*/  SHFL.IDX PT, R9, R4, 0x1, 0x1c1f ;  /* 0x003c1f0004097f89 */ /* 0x00072200000e0000 */
[----:B--2---:R-:W-:Y:S01]  /*18fc0*/  IMAD R6, R12, c[0x0][0x3e0], RZ ;  /* 0x0000f8000c067a24 */ /* 0x004fe200078e02ff */
[----:B---3--:R-:W-:-:S03]  /*18fd0*/  LEA R4, R28, R17, 0x7 ;  /* 0x000000111c047211 */ /* 0x008fc600078e38ff */
[----:B------:R-:W-:Y:S01]  /*18fe0*/  IMAD R12, R7, c[0x0][0x3e4], R6 ;  /* 0x0000f900070c7a24 */ /* 0x000fe200078e0206 */
[----:B------:R-:W-:Y:S01]  /*18ff0*/  LEA R28, R28, R16, 0x7 ;  /* 0x000000101c1c7211 */ /* 0x000fe200078e38ff */
[----:B------:R-:W-:Y:S01]  /*19000*/  IMAD.SHL.U32 R6, R19, 0x8, RZ ;  /* 0x0000000813067824 */ /* 0x000fe200078e00ff */
[C---:B------:R-:W-:Y:S01]  /*19010*/  IADD3 R13, R4.reuse, 0x8, RZ ;  /* 0x00000008040d7810 */ /* 0x040fe20007ffe0ff */
[----:B------:R-:W-:Y:S01]  /*19020*/  IMAD.IADD R3, R3, 0x1, R12 ;  /* 0x0000000103037824 */ /* 0x000fe200078e020c */
[-C--:B------:R-:W-:Y:S02]  /*19030*/  ISETP.GE.OR P1, PT, R4, R29.reuse, P2 ;  /* 0x0000001d0400720c */ /* 0x080fe40001726670 */
[----:B------:R-:W-:Y:S02]  /*19040*/  SHF.R.S32.HI R4, RZ, 0x1f, R5 ;  /* 0x0000001fff047819 */ /* 0x000fe40000011405 */
[----:B------:R-:W-:Y:S02]  /*19050*/  ISETP.GE.OR P0, PT, R13, R29, P2 ;  /* 0x0000001d0d00720c */ /* 0x000fe40001706670 */
[----:B------:R-:W-:Y:S01]  /*19060*/  LOP3.LUT R7, R15, 0x7ffffe00, R6, 0xf8, !PT ;  /* 0x7ffffe000f077812 */ /* 0x000fe200078ef806 */
[----:B------:R-:W-:-:S04]  /*19070*/  IMAD R4, R4, c[0x0][0x3d8], RZ ;  /* 0x0000f60004047a24 */ /* 0x000fc800078e02ff */
[C---:B------:R-:W-:Y:S02]  /*19080*/  IMAD R6, R5.reuse, c[0x0][0x3dc], R4 ;  /* 0x0000f70005067a24 */ /* 0x040fe400078e0204 */
[----:B------:R-:W-:Y:S01]  /*19090*/  IMAD.WIDE.U32 R4, R5, c[0x0][0x3d8], R2 ;  /* 0x0000f60005047a25 */ /* 0x000fe200078e0002 */
[----:B------:R-:W-:Y:S01]  /*190a0*/  SHF.L.U32 R2, R7, 0x1, RZ ;  /* 0x0000000107027819 */ /* 0x000fe200000006ff */
[----:B-1----:R1:W-:Y:S02]  /*190b0*/  @!P1 ST.E [R10.64], R153 ;  /* 0x000000990a009985 */ /* 0x0023e4000c10190e */
[----:B------:R-:W-:Y:S02]  /*190c0*/  IMAD.IADD R3, R5, 0x1, R6 ;  /* 0x0000000105037824 */ /* 0x000fe400078e0206 */
        /* <DEDUP_REMOVED lines=21> */
[C---:B-1----:R-:W-:Y:S01]  /*19220*/  IADD3 R8, R0.reuse, 0x80, RZ ;  /* 0x0000008000087810 */ /* 0x042fe20007ffe0ff */
[----:B------:R-:W1:Y:S01]  /*19230*/  LDS.128 R20, [R2+0x4080] ;  /* 0x0040800002147984 */ /* 0x000e620000000c00 */
[----:B------:R-:W-:Y:S02]  /*19240*/  IADD3 R9, R0, 0xc0, RZ ;  /* 0x000000c000097810 */ /* 0x000fe40007ffe0ff */
[----:B------:R-:W-:Y:S01]  /*19250*/  ISETP.GE.AND P2, PT, R7, c[0x0][0x3c8], PT ;  /* 0x0000f20007007a0c */ /* 0x000fe20003f46270 */
[----:B------:R-:W3:Y:S01]  /*19260*/  LDS.128 R16, [R2+0x8080] ;  /* 0x0080800002107984 */ /* 0x000ee20000000c00 */
[----:B------:R-:W-:Y:S02]  /*19270*/  ISETP.GE.AND P1, PT, R8, c[0x0][0x3c8], PT ;  /* 0x0000f20008007a0c */ /* 0x000fe40003f26270 */
[----:B------:R-:W-:Y:S01]  /*19280*/  ISETP.GE.AND P0, PT, R9, c[0x0][0x3c8], PT ;  /* 0x0000f20009007a0c */ /* 0x000fe20003f06270 */
[----:B------:R4:W5:Y:S01]  /*19290*/  LDS.128 R12, [R2+0xc080] ;  /* 0x00c08000020c7984 */ /* 0x0009620000000c00 */
[----:B------:R-:W-:-:S07]  /*192a0*/  ISETP.GE.AND P3, PT, R0, c[0x0][0x3c8], PT ;  /* 0x0000f20000007a0c */ /* 0x000fce0003f66270 */
[----:B------:R-:W-:-:S04]  /*192b0*/  @!P2 SHF.R.S32.HI R3, RZ, 0x1f, R7 ;  /* 0x0000001fff03a819 */ /* 0x000fc80000011407 */
[----:B------:R-:W-:Y:S02]  /*192c0*/  @!P0 SHF.R.S32.HI R6, RZ, 0x1f, R9 ;  /* 0x0000001fff068819 */ /* 0x000fe40000011409 */
[----:B------:R-:W-:Y:S01]  /*192d0*/  @!P2 LEA.HI R7, R3, R7, RZ, 0x3 ;  /* 0x000000070307a211 */ /* 0x000fe200078f18ff */
[----:B------:R-:W-:Y:S01]  /*192e0*/  @!P3 IMAD.WIDE R10, R0, 0x2, R4 ;  /* 0x00000002000ab825 */ /* 0x000fe200078e0204 */
[----:B----4-:R-:W-:-:S04]  /*192f0*/  @!P1 SHF.R.S32.HI R2, RZ, 0x1f, R8 ;  /* 0x0000001fff029819 */ /* 0x010fc80000011408 */
        /* <DEDUP_REMOVED lines=8> */
[----:B-1----:R2:W-:Y:S03]  /*19380*/  @!P2 ST.E.128 [R8.64], R20 ;  /* 0x000000140800a985 */ /* 0x0025e6000c101d0e */
[----:B------:R-:W-:Y:S01]  /*19390*/  @!P0 IMAD.WIDE R2, R2, 0x2, R4 ;  /* 0x0000000202028825 */ /* 0x000fe200078e0204 */
[----:B---3--:R2:W-:Y:S04]  /*193a0*/  @!P1 ST.E.128 [R6.64], R16 ;  /* 0x0000001006009985 */ /* 0x0085e8000c101d0e */
[----:B-----5:R2:W-:Y:S02]  /*193b0*/  @!P0 ST.E.128 [R2.64], R12 ;  /* 0x0000000c02008985 */ /* 0x0205e4000c101d0e */
.L_x_1293:
[----:B--234-:R-:W-:Y:S05]  /*193c0*/  BSYNC B0 ;  /* 0x0000000000007941 */ /* 0x01cfea0003800000 */
.L_x_1292:
        /* <DEDUP_REMOVED lines=30> */
.L_x_1295:
[----:B------:R-:W-:Y:S05]  /*195b0*/  BSYNC B0 ;  /* 0x0000000000007941 */ /* 0x000fea0003800000 */
.L_x_1294:
        /* <DEDUP_REMOVED lines=30> */
.L_x_1297:
[----:B------:R-:W-:Y:S05]  /*197a0*/  BSYNC B0 ;  /* 0x0000000000007941 */ /* 0x000fea0003800000 */
.L_x_1296:
        /* <DEDUP_REMOVED lines=31> */
.L_x_1290:
        /* <DEDUP_REMOVED lines=14> */
[----:B---3--:R-:W-:Y:S05]  /*19a80*/  @!P0 BRA `(.L_x_1298) ;  /* 0x0000003000008947 */ /* 0x008fea0003800000 */
[----:B------:R2:W3:Y:S04]  /*19a90*/  LDG.E R0, [R6.64] ;  /* 0x0000000e06007981 */ /* 0x0004e8000c1e1900 */
[----:B--2---:R-:W3:Y:S02]  /*19aa0*/  LDG.E R6, [R6.64+0x4] ;  /* 0x0000040e06067981 */ /* 0x004ee4000c1e1900 */
[----:B---3-5:R-:W-:-:S02]  /*19ab0*/  IADD3 R16, -R0, R6, RZ ;  /* 0x0000000600107210 */ /* 0x028fc40007ffe1ff */
.L_x_1298:
[----:B---3--:R-:W2:Y:S01]  /*19ac0*/  S2R R10, SR_TID.X ;  /* 0x00000000000a7919 */ /* 0x008ea20000002100 */
[----:B------:R-:W-:Y:S01]  /*19ad0*/  SHF.R.S32.HI R0, RZ, 0x1f, R252 ;  /* 0x0000001fff007819 */ /* 0x000fe200000114fc */
[----:B------:R-:W-:Y:S01]  /*19ae0*/  BSSY B0, `(.L_x_1299) ;  /* 0x0000029000007945 */ /* 0x000fe20003800000 */
[----:B------:R-:W-:Y:S01]  /*19af0*/  SEL R9, R252, RZ, !P0 ;  /* 0x000000fffc097207 */ /* 0x000fe20004000000 */
[----:B------:R-:W3:Y:S01]  /*19b00*/  S2R R2, SR_CTAID.Y ;  /* 0x0000000000027919 */ /* 0x000ee20000002600 */
[----:B------:R-:W-:-:S03]  /*19b10*/  SEL R11, R0, RZ, !P0 ;  /* 0x000000ff000b7207 */ /* 0x000fc60004000000 */
[----:B------:R-:W4:Y:S01]  /*19b20*/  S2R R12, SR_CTAID.Y ;  /* 0x00000000000c7919 */ /* 0x000f220000002600 */
[----:B--2---:R-:W-:Y:S02]  /*19b30*/  ISETP.GE.AND P1, PT, R10, 0x80, PT ;  /* 0x000000800a00780c */ /* 0x004fe40003f26270 */
[----:B---3--:R-:W-:-:S11]  /*19b40*/  SHF.R.S32.HI R13, RZ, 0x1f, R2 ;  /* 0x0000001fff0d7819 */ /* 0x008fd60000011402 */
[----:B------:R-:W-:Y:S05]  /*19b50*/  @P1 BRA `(.L_x_1300) ;  /* 0x0000021000001947 */ /* 0x000fea0003800000 */
[----:B----4-:R-:W2:Y:S01]  /*19b60*/  S2R R8, SR_CTAID.X ;  /* 0x0000000000087919 */ /* 0x010ea20000002500 */
[----:B-----5:R-:W-:Y:S01]  /*19b70*/  IMAD R0, R16, c[0x0][0x4e8], RZ ;  /* 0x00013a0010007a24 */ /* 0x020fe200078e02ff */
[----:B--2---:R-:W-:-:S04]  /*19b80*/  LEA R8, R8, R10, 0x7 ;  /* 0x0000000a08087211 */ /* 0x004fc800078e38ff */
[----:B------:R-:W-:-:S13]  /*19b90*/  ISETP.GE.AND P0, PT, R8, R0, PT ;  /* 0x000000000800720c */ /* 0x000fda0003f06270 */
[----:B------:R-:W-:Y:S05]  /*19ba0*/  @P0 BRA `(.L_x_1300) ;  /* 0x000001c000000947 */ /* 0x000fea0003800000 */
[----:B------:R-:W-:Y:S01]  /*19bb0*/  MOV R0, c[0x0][0x4e8] ;  /* 0x00013a0000007a02 */ /* 0x000fe20000000f00 */
[----:B------:R-:W-:Y:S01]  /*19bc0*/  IMAD R6, R13, c[0x0][0x490], RZ ;  /* 0x000124000d067a24 */ /* 0x000fe200078e02ff */
[----:B------:R-:W-:Y:S01]  /*19bd0*/  MOV R2, R4 ;  /* 0x0000000400027202 */ /* 0x000fe20000000f00 */
[----:B------:R-:W-:Y:S01]  /*19be0*/  IMAD.MOV.U32 R3, RZ, RZ, R5 ;  /* 0x000000ffff037224 */ /* 0x000fe200078e0005 */
[----:B------:R-:W-:Y:S01]  /*19bf0*/  ISETP.NE.AND P0, PT, R0, 0x1, PT ;  /* 0x000000010000780c */ /* 0x000fe20003f05270 */
[C---:B------:R-:W-:Y:S01]  /*19c00*/  IMAD R6, R12.reuse, c[0x0][0x494], R6 ;  /* 0x000125000c067a24 */ /* 0x040fe200078e0206 */
[----:B------:R-:W-:Y:S01]  /*19c10*/  MOV R0, R8 ;  /* 0x0000000800007202 */ /* 0x000fe20000000f00 */
[----:B------:R-:W-:-:S05]  /*19c20*/  IMAD.WIDE.U32 R2, R12, c[0x0][0x490], R2 ;  /* 0x000124000c027a25 */ /* 0x000fca00078e0002 */
[----:B------:R-:W-:-:S05]  /*19c30*/  IADD3 R3, R6, R3, RZ ;  /* 0x0000000306037210 */ /* 0x000fca0007ffe0ff */
[----:B------:R-:W-:-:S04]  /*19c40*/  @P0 IMAD.HI.U32 R7, R8, c[0x0][0x4ec], RZ ;  /* 0x00013b0008070a27 */ /* 0x000fc800078e00ff */
[----:B------:R-:W-:Y:S01]  /*19c50*/  IMAD.WIDE.U32 R2, R9, c[0x0][0x498], R2 ;  /* 0x0001260009027a25 */ /* 0x000fe200078e0002 */
[----:B------:R-:W-:-:S03]  /*19c60*/  @P0 SHF.R.U32.HI R0, RZ, c[0x0][0x4f0], R7 ;  /* 0x00013c00ff000a19 */ /* 0x000fc60000011607 */
[----:B------:R-:W-:Y:S01]  /*19c70*/  IMAD R7, R11, c[0x0][0x498], RZ ;  /* 0x000126000b077a24 */ /* 0x000fe200078e02ff */
[----:B------:R-:W-:Y:S01]  /*19c80*/  IADD3 R2, P0, R0, R2, RZ ;  /* 0x0000000200027210 */ /* 0x000fe20007f1e0ff */
[----:B------:R-:W-:Y:S02]  /*19c90*/  IMAD.MOV R6, RZ, RZ, -R0 ;  /* 0x000000ffff067224 */ /* 0x000fe400078e0a00 */
[----:B------:R-:W-:Y:S02]  /*19ca0*/  IMAD R7, R9, c[0x0][0x49c], R7 ;  /* 0x0001270009077a24 */ /* 0x000fe400078e0207 */
[----:B------:R-:W-:Y:S01]  /*19cb0*/  IMAD R6, R6, c[0x0][0x4e8], R8 ;  /* 0x00013a0006067a24 */ /* 0x000fe200078e0208 */
[----:B------:R-:W-:-:S04]  /*19cc0*/  SHF.R.S32.HI R8, RZ, 0x1f, R0 ;  /* 0x0000001fff087819 */ /* 0x000fc80000011400 */
[----:B------:R-:W-:Y:S02]  /*19cd0*/  SHF.R.S32.HI R0, RZ, 0x1f, R6 ;  /* 0x0000001fff007819 */ /* 0x000fe40000011406 */
[----:B------:R-:W-:-:S03]  /*19ce0*/  IADD3.X R3, R8, R3, R7, P0, !PT ;  /* 0x0000000308037210 */ /* 0x000fc600007fe407 */
[----:B------:R-:W-:Y:S02]  /*19cf0*/  IMAD R0, R0, c[0x0][0x488], RZ ;  /* 0x0001220000007a24 */ /* 0x000fe400078e02ff */
[----:B------:R-:W-:-:S04]  /*19d00*/  IMAD.WIDE.U32 R2, R6, c[0x0][0x488], R2 ;  /* 0x0001220006027a25 */ /* 0x000fc800078e0002 */
[----:B------:R-:W-:Y:S01]  /*19d10*/  IMAD R0, R6, c[0x0][0x48c], R0 ;  /* 0x0001230006007a24 */ /* 0x000fe200078e0200 */
[----:B------:R-:W-:-:S04]  /*19d20*/  LEA R6, P0, R2, c[0x0][0x450], 0x2 ;  /* 0x0001140002067a11 */ /* 0x000fc800078010ff */
[----:B------:R-:W-:-:S04]  /*19d30*/  IADD3 R0, R3, R0, RZ ;  /* 0x0000000003007210 */ /* 0x000fc80007ffe0ff */
[----:B------:R-:W-:Y:S02]  /*19d40*/  LEA.HI.X R7, R2, c[0x0][0x454], R0, 0x2, P0 ;  /* 0x0001150002077a11 */ /* 0x000fe400000f1400 */
[----:B------:R-:W-:-:S05]  /*19d50*/  MOV R0, 0xff800000 ;  /* 0xff80000000007802 */ /* 0x000fca0000000f00 */
[----:B------:R2:W-:Y:S02]  /*19d60*/  STG.E [R6.64], R0 ;  /* 0x0000000006007986 */ /* 0x0005e4000c10190e */
.L_x_1300:
[----:B----4-:R-:W-:Y:S05]  /*19d70*/  BSYNC B0 ;  /* 0x0000000000007941 */ /* 0x010fea0003800000 */
.L_x_1299:
[----:B------:R-:W3:Y:S01]  /*19d80*/  S2R R14, SR_CTAID.X ;  /* 0x00000000000e7919 */ /* 0x000ee20000002500 */
[----:B--2---:R-:W-:Y:S01]  /*19d90*/  IMAD R0, R5, c[0x0][0x3a0], RZ ;  /* 0x0000e80005007a24 */ /* 0x004fe200078e02ff */
[----:B------:R-:W-:Y:S01]  /*19da0*/  SHF.R.S32.HI R5, RZ, 0x1f, R10 ;  /* 0x0000001fff057819 */ /* 0x000fe2000001140a */
[C---:B------:R-:W-:Y:S01]  /*19db0*/  IMAD.WIDE.U32 R2, R4.reuse, c[0x0][0x3a0], RZ ;  /* 0x0000e80004027a25 */ /* 0x040fe200078e00ff */
[----:B------:R-:W-:Y:S02]  /*19dc0*/  MOV R6, c[0x0][0x4e8] ;  /* 0x00013a0000067a02 */ /* 0x000fe40000000f00 */
[----:B------:R-:W-:Y:S01]  /*19dd0*/  LEA.HI R5, R5, R10, RZ, 0x3 ;  /* 0x0000000a05057211 */ /* 0x000fe200078f18ff */
[----:B------:R-:W-:Y:S01]  /*19de0*/  IMAD R0, R4, c[0x0][0x3a4], R0 ;  /* 0x0000e90004007a24 */ /* 0x000fe200078e0200 */
[----:B------:R-:W-:Y:S01]  /*19df0*/  ISETP.NE.AND P0, PT, R6, 0x1, PT ;  /* 0x000000010600780c */ /* 0x000fe20003f05270 */
[----:B------:R-:W-:Y:S01]  /*19e00*/  IMAD R6, R11, c[0x0][0x3f0], RZ ;  /* 0x0000fc000b067a24 */ /* 0x000fe200078e02ff */
[----:B------:R-:W-:-:S02]  /*19e10*/  LOP3.LUT R4, R5, 0xfffffff8, RZ, 0xc0, !PT ;  /* 0xfffffff805047812 */ /* 0x000fc400078ec0ff */
[----:B------:R-:W-:Y:S01]  /*19e20*/  IADD3 R3, R3, R0, RZ ;  /* 0x0000000003037210 */ /* 0x000fe20007ffe0ff */
[----:B------:R-:W-:Y:S02]  /*19e30*/  IMAD R0, R13, c[0x0][0x3e8], RZ ;  /* 0x0000fa000d007a24 */ /* 0x000fe400078e02ff */
[----:B------:R-:W-:Y:S01]  /*19e40*/  IMAD.IADD R8, R10, 0x1, -R4 ;  /* 0x000000010a087824 */ /* 0x000fe200078e0a04 */
[----:B------:R-:W-:Y:S01]  /*19e50*/  SHF.R.S32.HI R10, RZ, 0x3, R5 ;  /* 0x00000003ff0a7819 */ /* 0x000fe20000011405 */
[C---:B------:R-:W-:Y:S02]  /*19e60*/  IMAD R0, R12.reuse, c[0x0][0x3ec], R0 ;  /* 0x0000fb000c007a24 */ /* 0x040fe400078e0200 */
[----:B------:R-:W-:Y:S01]  /*19e70*/  IMAD.WIDE.U32 R2, R12, c[0x0][0x3e8], R2 ;  /* 0x0000fa000c027a25 */ /* 0x000fe200078e0002 */
[----:B------:R-:W-:-:S03]  /*19e80*/  LEA R4, R8, R10, 0x5 ;  /* 0x0000000a08047211 */ /* 0x000fc600078e28ff */
[----:B------:R-:W-:Y:S01]  /*19e90*/  IMAD R7, R9, c[0x0][0x3f4], R6 ;  /* 0x0000fd0009077a24 */ /* 0x000fe200078e0206 */
[----:B------:R-:W-:Y:S01]  /*19ea0*/  IADD3 R3, R0, R3, RZ ;  /* 0x0000000300037210 */ /* 0x000fe20007ffe0ff */
[C---:B---3--:R-:W-:Y:S01]  /*19eb0*/  IMAD R4, R14.reuse, 0x80, R4 ;  /* 0x000000800e047824 */ /* 0x048fe200078e0204 */
[----:B------:R-:W-:-:S03]  /*19ec0*/  LEA R14, R14, R10, 0x7 ;  /* 0x0000000a0e0e7211 */ /* 0x000fc600078e38ff */
[----:B------:R-:W-:Y:S01]  /*19ed0*/  @P0 IMAD.HI.U32 R5, R4, c[0x0][0x4ec], RZ ;  /* 0x00013b0004050a27 */ /* 0x000fe200078e00ff */
[----:B------:R-:W-:-:S03]  /*19ee0*/  MOV R0, R4 ;  /* 0x0000000400007202 */ /* 0x000fc60000000f00 */
[----:B------:R-:W-:Y:S01]  /*19ef0*/  IMAD.WIDE.U32 R2, R9, c[0x0][0x3f0], R2 ;  /* 0x0000fc0009027a25 */ /* 0x000fe200078e0002 */
[----:B------:R-:W-:-:S04]  /*19f00*/  @P0 SHF.R.U32.HI R0, RZ, c[0x0][0x4f0], R5 ;  /* 0x00013c00ff000a19 */ /* 0x000fc80000011605 */
[--C-:B------:R-:W-:Y:S01]  /*19f10*/  SHF.R.S32.HI R6, RZ, 0x1f, R0.reuse ;  /* 0x0000001fff067819 */ /* 0x100fe20000011400 */
[----:B------:R-:W-:Y:S01]  /*19f20*/  IMAD.MOV R5, RZ, RZ, -R0 ;  /* 0x000000ffff057224 */ /* 0x000fe200078e0a00 */
[----:B------:R-:W-:-:S03]  /*19f30*/  IADD3 R3, R3, R7, RZ ;  /* 0x0000000703037210 */ /* 0x000fc60007ffe0ff */
[----:B------:R-:W-:Y:S02]  /*19f40*/  IMAD R6, R6, c[0x0][0x3e0], RZ ;  /* 0x0000f80006067a24 */ /* 0x000fe400078e02ff */
[----:B------:R-:W-:Y:S02]  /*19f50*/  IMAD R5, R5, c[0x0][0x4e8], R4 ;  /* 0x00013a0005057a24 */ /* 0x000fe400078e0204 */
[----:B------:R-:W-:-:S03]  /*19f60*/  IMAD.WIDE.U32 R2, R0, c[0x0][0x3e0], R2 ;  /* 0x0000f80000027a25 */ /* 0x000fc600078e0002 */
[----:B------:R-:W-:Y:S01]  /*19f70*/  SHF.R.S32.HI R4, RZ, 0x1f, R5 ;  /* 0x0000001fff047819 */ /* 0x000fe20000011405 */
[----:B------:R-:W-:-:S05]  /*19f80*/  IMAD R0, R0, c[0x0][0x3e4], R6 ;  /* 0x0000f90000007a24 */ /* 0x000fca00078e0206 */
[----:B------:R-:W-:Y:S01]  /*19f90*/  IADD3 R3, R3, R0, RZ ;  /* 0x0000000003037210 */ /* 0x000fe20007ffe0ff */
[----:B------:R-:W-:-:S04]  /*19fa0*/  IMAD R0, R4, c[0x0][0x3d8], RZ ;  /* 0x0000f60004007a24 */ /* 0x000fc800078e02ff */
[C---:B------:R-:W-:Y:S02]  /*19fb0*/  IMAD R4, R5.reuse, c[0x0][0x3dc], R0 ;  /* 0x0000f70005047a24 */ /* 0x040fe400078e0200 */
[----:B------:R-:W-:-:S04]  /*19fc0*/  IMAD.WIDE.U32 R2, R5, c[0x0][0x3d8], R2 ;  /* 0x0000f60005027a25 */ /* 0x000fc800078e0002 */
[----:B------:R-:W-:Y:S01]  /*19fd0*/  IMAD.SHL.U32 R0, R8, 0x8, RZ ;  /* 0x0000000808007824 */ /* 0x000fe200078e00ff */
[----:B------:R-:W-:Y:S02]  /*19fe0*/  IADD3 R3, R3, R4, RZ ;  /* 0x0000000403037210 */ /* 0x000fe40007ffe0ff */
[----:B------:R-:W-:Y:S02]  /*19ff0*/  LEA R17, P0, R2, c[0x0][0x380], 0x1 ;  /* 0x0000e00002117a11 */ /* 0x000fe400078008ff */
[----:B------:R-:W-:Y:S02]  /*1a000*/  IADD3 R13, R0, 0x40, RZ ;  /* 0x00000040000d7810 */ /* 0x000fe40007ffe0ff */
[----:B------:R-:W-:Y:S02]  /*1a010*/  LEA.HI.X R15, R2, c[0x0][0x384], R3, 0x1, P0 ;  /* 0x0000e100020f7a11 */ /* 0x000fe400000f0c03 */
[C---:B------:R-:W-:Y:S02]  /*1a020*/  IADD3 R11, R0.reuse, 0x80, RZ ;  /* 0x00000080000b7810 */ /* 0x040fe40007ffe0ff */
[----:B------:R-:W-:Y:S01]  /*1a030*/  IADD3 R12, R0, 0xc0, RZ ;  /* 0x000000c0000c7810 */ /* 0x000fe20007ffe0ff */
[----:B------:R-:W-:Y:S05]  /*1a040*/  BRA.DIV ~URZ, `(.L_x_1301) ;  /* 0x000022e27f007947 */ /* 0x000fea000b800000 */
[----:B------:R2:W3:Y:S02]  /*1a050*/  SHFL.IDX PT, R4, R15, RZ, 0x181f ;  /* 0x00181fff0f047589 */ /* 0x0004e400000e0000 */
.L_x_1357:
[----:B------:R-:W-:Y:S05]  /*1a060*/  BRA.DIV ~URZ, `(.L_x_1302) ;  /* 0x000023427f007947 */ /* 0x000fea000b800000 */
[----:B------:R4:W1:Y:S02]  /*1a070*/  SHFL.IDX PT, R2, R17, RZ, 0x181f ;  /* 0x00181fff11027589 */ /* 0x00086400000e0000 */
.L_x_1358:
[----:B-----5:R-:W-:Y:S01]  /*1a080*/  IMAD R16, R16, c[0x0][0x4e8], RZ ;  /* 0x00013a0010107a24 */ /* 0x020fe200078e02ff */
[----:B------:R-:W-:Y:S01]  /*1a090*/  BSSY B0, `(.L_x_1303) ;  /* 0x0000019000007945 */ /* 0x000fe20003800000 */
[----:B---3--:R-:W-:-:S03]  /*1a0a0*/  MOV R3, R4 ;  /* 0x0000000400037202 */ /* 0x008fc60000000f00 */
[----:B------:R-:W-:-:S13]  /*1a0b0*/  ISETP.GE.AND P0, PT, R14, R16, PT ;  /* 0x000000100e00720c */ /* 0x000fda0003f06270 */
        /* <DEDUP_REMOVED lines=22> */
.L_x_1304:
[----:B------:R-:W-:Y:S05]  /*1a220*/  BSYNC B0 ;  /* 0x0000000000007941 */ /* 0x000fea0003800000 */
.L_x_1303:
[----:B------:R-:W-:Y:S05]  /*1a230*/  BRA.DIV ~URZ, `(.L_x_1305) ;  /* 0x000021f27f007947 */ /* 0x000fea000b800000 */
[----:B-1----:R1:W3:Y:S04]  /*1a240*/  SHFL.IDX PT, R4, R15, 0x1, 0x181f ;  /* 0x00381f000f047f89 */ /* 0x0022e800000e0000 */
[----:B------:R1:W2:Y:S02]  /*1a250*/  SHFL.IDX PT, R2, R17, 0x1, 0x181f ;  /* 0x00381f0011027f89 */ /* 0x0002a400000e0000 */
.L_x_1359:
[----:B------:R-:W-:Y:S01]  /*1a260*/  IADD3 R3, R14, 0x20, RZ ;  /* 0x000000200e037810 */ /* 0x000fe20007ffe0ff */
[----:B------:R-:W-:Y:S03]  /*1a270*/  BSSY B0, `(.L_x_1306) ;  /* 0x0000019000007945 */ /* 0x000fe60003800000 */
[----:B------:R-:W-:Y:S01]  /*1a280*/  ISETP.GE.AND P0, PT, R3, R16, PT ;  /* 0x000000100300720c */ /* 0x000fe20003f06270 */
[----:B---3--:R-:W-:-:S12]  /*1a290*/  IMAD.MOV.U32 R3, RZ, RZ, R4 ;  /* 0x000000ffff037224 */ /* 0x008fd800078e0004 */
        /* <DEDUP_REMOVED lines=9> */
[----:B--2---:R-:W-:Y:S01]  /*1a330*/  @!P3 IMAD.WIDE R8, R0, 0x2, R2 ;  /* 0x000000020008b825 */ /* 0x004fe200078e0202 */
        /* <DEDUP_REMOVED lines=12> */
.L_x_1307:
[----:B------:R-:W-:Y:S05]  /*1a400*/  BSYNC B0 ;  /* 0x0000000000007941 */ /* 0x000fea0003800000 */
.L_x_1306:
[----:B------:R-:W-:Y:S05]  /*1a410*/  BRA.DIV ~URZ, `(.L_x_1308) ;  /* 0x000021027f007947 */ /* 0x000fea000b800000 */
[----:B--2---:R2:W3:Y:S02]  /*1a420*/  SHFL.IDX PT, R4, R15, 0x2, 0x181f ;  /* 0x00581f000f047f89 */ /* 0x0044e400000e0000 */
.L_x_1360:
[----:B------:R-:W-:Y:S05]  /*1a430*/  BRA.DIV ~URZ, `(.L_x_1309) ;  /* 0x000021627f007947 */ /* 0x000fea000b800000 */
[----:B------:R1:W2:Y:S02]  /*1a440*/  SHFL.IDX PT, R2, R17, 0x2, 0x181f ;  /* 0x00581f0011027f89 */ /* 0x0002a400000e0000 */
.L_x_1361:
        /* <DEDUP_REMOVED lines=26> */
.L_x_1311:
[----:B------:R-:W-:Y:S05]  /*1a5f0*/  BSYNC B0 ;  /* 0x0000000000007941 */ /* 0x000fea0003800000 */
.L_x_1310:
[----:B------:R-:W-:Y:S05]  /*1a600*/  BRA.DIV ~URZ, `(.L_x_1312) ;  /* 0x000020127f007947 */ /* 0x000fea000b800000 */
[----:B--2---:R2:W3:Y:S04]  /*1a610*/  SHFL.IDX PT, R4, R15, 0x3, 0x181f ;  /* 0x00781f000f047f89 */ /* 0x0044e800000e0000 */
[----:B------:R2:W1:Y:S02]  /*1a620*/  SHFL.IDX PT, R2, R17, 0x3, 0x181f ;  /* 0x00781f0011027f89 */ /* 0x00046400000e0000 */
.L_x_1362:
[----:B------:R-:W-:-:S04]  /*1a630*/  IADD3 R3, R14, 0x60, RZ ;  /* 0x000000600e037810 */ /* 0x000fc80007ffe0ff */
[----:B------:R-:W-:Y:S01]  /*1a640*/  ISETP.GE.AND P0, PT, R3, R16, PT ;  /* 0x000000100300720c */ /* 0x000fe20003f06270 */
[----:B---3--:R-:W-:-:S12]  /*1a650*/  IMAD.MOV.U32 R3, RZ, RZ, R4 ;  /* 0x000000ffff037224 */ /* 0x008fd800078e0004 */
[----:B------:R-:W-:Y:S05]  /*1a660*/  @P0 EXIT ;  /* 0x000000000000094d */ /* 0x000fea0003800000 */
[----:B------:R-:W-:Y:S02]  /*1a670*/  ISETP.GE.AND P1, PT, R13, c[0x0][0x3c8], PT ;  /* 0x0000f2000d007a0c */ /* 0x000fe40003f26270 */
[----:B------:R-:W-:Y:S02]  /*1a680*/  ISETP.GE.AND P0, PT, R11, c[0x0][0x3c8], PT ;  /* 0x0000f2000b007a0c */ /* 0x000fe40003f06270 */
[----:B------:R-:W-:-:S09]  /*1a690*/  ISETP.GE.AND P2, PT, R0, c[0x0][0x3c8], PT ;  /* 0x0000f20000007a0c */ /* 0x000fd20003f46270 */
[----:B------:R-:W-:Y:S02]  /*1a6a0*/  @!P1 SHF.R.S32.HI R5, RZ, 0x1f, R13 ;  /* 0x0000001fff059819 */ /* 0x000fe4000001140d */
[----:B------:R-:W-:Y:S02]  /*1a6b0*/  @!P0 SHF.R.S32.HI R4, RZ, 0x1f, R11 ;  /* 0x0000001fff048819 */ /* 0x000fe4000001140b */
[----:B------:R-:W-:Y:S01]  /*1a6c0*/  @!P1 LEA.HI R5, R5, R13, RZ, 0x3 ;  /* 0x0000000d05059211 */ /* 0x000fe200078f18ff */
[--C-:B-1----:R-:W-:Y:S01]  /*1a6d0*/  @!P2 IMAD.WIDE R8, R0, 0x2, R2.reuse ;  /* 0x000000020008a825 */ /* 0x102fe200078e0202 */
        /* <DEDUP_REMOVED lines=16> */
.L_x_1183:
[----:B------:R-:W-:Y:S01]  /*1a7e0*/  IMAD.MOV.U32 R184, RZ, RZ, R18 ;  /* 0x000000ffffb87224 */ /* 0x000fe200078e0012 */
[----:B------:R-:W-:Y:S01]  /*1a7f0*/  MOV R3, 0x181f ;  /* 0x0000181f00037802 */ /* 0x000fe20000000f00 */
[----:B------:R-:W-:Y:S01]  /*1a800*/  IMAD.MOV.U32 R187, RZ, RZ, RZ ;  /* 0x000000ffffbb7224 */ /* 0x000fe200078e00ff */
[----:B------:R-:W-:Y:S02]  /*1a810*/  MOV R189, 0xffffffff ;  /* 0xffffffff00bd7802 */ /* 0x000fe40000000f00 */
[----:B------:R-:W-:Y:S02]  /*1a820*/  MOV R2, 0x1a840 ;  /* 0x0001a84000027802 */ /* 0x000fe40000000f00 */
[----:B------:R-:W-:Y:S05]  /*1a830*/  CALL.REL.NOINC `($__internal_6_$__cuda_sm70_shflsync_idx_p) ;  /* 0x0000cdc000007944 */ /* 0x000fea0003c00000 */
[----:B------:R-:W-:Y:S01]  /*1a840*/  MOV R0, R188 ;  /* 0x000000bc00007202 */ /* 0x000fe20000000f00 */
[----:B------:R-:W-:Y:S05]  /*1a850*/  BRA `(.L_x_1313) ;  /* 0xfffedd9000007947 */ /* 0x000fea000383ffff */
.L_x_1184:
[----:B------:R-:W-:Y:S01]  /*1a860*/  IMAD.MOV.U32 R184, RZ, RZ, R20 ;  /* 0x000000ffffb87224 */ /* 0x000fe200078e0014 */
[----:B------:R-:W-:Y:S01]  /*1a870*/  MOV R3, 0x181f ;  /* 0x0000181f00037802 */ /* 0x000fe20000000f00 */
[----:B------:R-:W-:Y:S01]  /*1a880*/  IMAD.MOV.U32 R187, RZ, RZ, RZ ;  /* 0x000000ffffbb7224 */ /* 0x000fe200078e00ff */
[----:B------:R-:W-:-:S02]  /*1a890*/  MOV R189, 0xffffffff ;  /* 0xffffffff00bd7802 */ /* 0x000fc40000000f00 */
[----:B------:R-:W-:Y:S02]  /*1a8a0*/  MOV R2, 0x1a8c0 ;  /* 0x0001a8c000027802 */ /* 0x000fe40000000f00 */
[----:B-12---:R-:W-:Y:S05]  /*1a8b0*/  CALL.REL.NOINC `($__internal_6_$__cuda_sm70_shflsync_idx_p) ;  /* 0x0000cd4000007944 */ /* 0x006fea0003c00000 */
[----:B------:R-:W-:Y:S01]  /*1a8c0*/  MOV R2, R188 ;  /* 0x000000bc00027202 */ /* 0x000fe20000000f00 */
[----:B------:R-:W-:Y:S05]  /*1a8d0*/  BRA `(.L_x_1314) ;  /* 0xfffedd3000007947 */ /* 0x000fea000383ffff */
.L_x_1187:
[----:B------:R-:W-:Y:S01]  /*1a8e0*/  IMAD.MOV.U32 R184, RZ, RZ, R18 ;  /* 0x000000ffffb87224 */ /* 0x000fe200078e0012 */
[----:B--2---:R-:W-:Y:S01]  /*1a8f0*/  MOV R3, 0x181f ;  /* 0x0000181f00037802 */ /* 0x004fe20000000f00 */
[----:B------:R-:W-:Y:S01]  /*1a900*/  IMAD.MOV.U32 R187, RZ, RZ, 0x1 ;  /* 0x00000001ffbb7424 */ /* 0x000fe200078e00ff */
[----:B------:R-:W-:Y:S02]  /*1a910*/  MOV R189, 0xffffffff ;  /* 0xffffffff00bd7802 */ /* 0x000fe40000000f00 */
[----:B----4-:R-:W-:Y:S02]  /*1a920*/  MOV R2, 0x1a940 ;  /* 0x0001a94000027802 */ /* 0x010fe40000000f00 */
[----:B-1-3--:R-:W-:Y:S05]  /*1a930*/  CALL.REL.NOINC `($__internal_6_$__cuda_sm70_shflsync_idx_p) ;  /* 0x0000ccc000007944 */ /* 0x00afea0003c00000 */
[----:B------:R-:W-:Y:S01]  /*1a940*/  IMAD.MOV.U32 R4, RZ, RZ, R188 ;  /* 0x000000ffff047224 */ /* 0x000fe200078e00bc */
[----:B------:R-:W-:Y:S01]  /*1a950*/  MOV R184, R20 ;  /* 0x0000001400b87202 */ /* 0x000fe20000000f00 */
[----:B------:R-:W-:Y:S01]  /*1a960*/  IMAD.MOV.U32 R187, RZ, RZ, 0x1 ;  /* 0x00000001ffbb7424 */ /* 0x000fe200078e00ff */
[----:B------:R-:W-:Y:S01]  /*1a970*/  MOV R3, 0x181f ;  /* 0x0000181f00037802 */ /* 0x000fe20000000f00 */
[----:B------:R-:W-:Y:S01]  /*1a980*/  IMAD.MOV.U32 R189, RZ, RZ, -0x1 ;  /* 0xffffffffffbd7424 */ /* 0x000fe200078e00ff */
[----:B------:R-:W-:-:S02]  /*1a990*/  MOV R2, 0x1a9b0 ;  /* 0x0001a9b000027802 */ /* 0x000fc40000000f00 */
[----:B------:R-:W-:Y:S05]  /*1a9a0*/  CALL.REL.NOINC `($__internal_6_$__cuda_sm70_shflsync_idx_p) ;  /* 0x0000cc5000007944 */ /* 0x000fea0003c00000 */
[----:B------:R-:W-:Y:S01]  /*1a9b0*/  MOV R2, R188 ;  /* 0x000000bc00027202 */ /* 0x000fe20000000f00 */
[----:B------:R-:W-:Y:S05]  /*1a9c0*/  BRA `(.L_x_1315) ;  /* 0xfffede3000007947 */ /* 0x000fea000383ffff */
.L_x_1190:
[----:B------:R-:W-:Y:S01]  /*1a9d0*/  IMAD.MOV.U32 R184, RZ, RZ, R18 ;  /* 0x000000ffffb87224 */ /* 0x000fe200078e0012 */
[----:B--2---:R-:W-:Y:S01]  /*1a9e0*/  MOV R3, 0x181f ;  /* 0x0000181f00037802 */ /* 0x004fe20000000f00 */
[----:B------:R-:W-:Y:S01]  /*1a9f0*/  IMAD.MOV.U32 R187, RZ, RZ, 0x2 ;  /* 0x00000002ffbb7424 */ /* 0x000fe200078e00ff */
[----:B------:R-:W-:-:S02]  /*1aa00*/  MOV R189, 0xffffffff ;  /* 0xffffffff00bd7802 */ /* 0x000fc40000000f00 */
[----:B------:R-:W-:Y:S02]  /*1aa10*/  MOV R2, 0x1aa30 ;  /* 0x0001aa3000027802 */ /* 0x000fe40000000f00 */
[----:B-1-3--:R-:W-:Y:S05]  /*1aa20*/  CALL.REL.NOINC `($__internal_6_$__cuda_sm70_shflsync_idx_p) ;  /* 0x0000cbd000007944 */ /* 0x00afea0003c00000 */
[----:B------:R-:W-:Y:S01]  /*1aa30*/  MOV R4, R188 ;  /* 0x000000bc00047202 */ /* 0x000fe20000000f00 */
[----:B------:R-:W-:Y:S05]  /*1aa40*/  BRA `(.L_x_1316) ;  /* 0xfffedf8000007947 */ /* 0x000fea000383ffff */
.L_x_1191:
[----:B------:R-:W-:Y:S01]  /*1aa50*/  IMAD.MOV.U32 R184, RZ, RZ, R20 ;  /* 0x000000ffffb87224 */ /* 0x000fe200078e0014 */
[----:B--2---:R-:W-:Y:S01]  /*1aa60*/  MOV R3, 0x181f ;  /* 0x0000181f00037802 */ /* 0x004fe20000000f00 */
[----:B------:R-:W-:Y:S01]  /*1aa70*/  IMAD.MOV.U32 R187, RZ, RZ, 0x2 ;  /* 0x00000002ffbb7424 */ /* 0x000fe200078e00ff */
[----:B------:R-:W-:Y:S02]  /*1aa80*/  MOV R189, 0xffffffff ;  /* 0xffffffff00bd7802 */ /* 0x000fe40000000f00 */
[----:B------:R-:W-:Y:S02]  /*1aa90*/  MOV R2, 0x1aab0 ;  /* 0x0001aab000027802 */ /* 0x000fe40000000f00 */
[----:B-1-34-:R-:W-:Y:S05]  /*1aaa0*/  CALL.REL.NOINC `($__internal_6_$__cuda_sm70_shflsync_idx_p) ;  /* 0x0000cb5000007944 */ /* 0x01afea0003c00000 */
[----:B------:R-:W-:Y:S01]  /*1aab0*/  MOV R2, R188 ;  /* 0x000000bc00027202 */ /* 0x000fe20000000f00 */
[----:B------:R-:W-:Y:S05]  /*1aac0*/  BRA `(.L_x_1317) ;  /* 0xfffedf2000007947 */ /* 0x000fea000383ffff */
.L_x_1194:
[----:B------:R-:W-:Y:S01]  /*1aad0*/  IMAD.MOV.U32 R184, RZ, RZ, R18 ;  /* 0x000000ffffb87224 */ /* 0x000fe200078e0012 */
[----:B-1----:R-:W-:Y:S01]  /*1aae0*/  MOV R3, 0x181f ;  /* 0x0000181f00037802 */ /* 0x002fe20000000f00 */
[----:B------:R-:W-:Y:S01]  /*1aaf0*/  IMAD.MOV.U32 R187, RZ, RZ, 0x3 ;  /* 0x00000003ffbb7424 */ /* 0x000fe200078e00ff */
[----:B------:R-:W-:-:S02]  /*1ab00*/  MOV R189, 0xffffffff ;  /* 0xffffffff00bd7802 */ /* 0x000fc40000000f00 */
[----:B---3--:R-:W-:Y:S02]  /*1ab10*/  MOV R2, 0x1ab30 ;  /* 0x0001ab3000027802 */ /* 0x008fe40000000f00 */
[----:B--2-4-:R-:W-:Y:S05]  /*1ab20*/  CALL.REL.NOINC `($__internal_6_$__cuda_sm70_shflsync_idx_p) ;  /* 0x0000cad000007944 */ /* 0x014fea0003c00000 */
[----:B------:R-:W-:Y:S01]  /*1ab30*/  IMAD.MOV.U32 R11, RZ, RZ, R188 ;  /* 0x000000ffff0b7224 */ /* 0x000fe200078e00bc */
[----:B------:R-:W-:Y:S01]  /*1ab40*/  MOV R184, R20 ;  /* 0x0000001400b87202 */ /* 0x000fe20000000f00 */
[----:B------:R-:W-:Y:S01]  /*1ab50*/  IMAD.MOV.U32 R187, RZ, RZ, 0x3 ;  /* 0x00000003ffbb7424 */ /* 0x000fe200078e00ff */
[----:B------:R-:W-:Y:S01]  /*1ab60*/  MOV R3, 0x181f ;  /* 0x0000181f00037802 */ /* 0x000fe20000000f00 */
[----:B------:R-:W-:Y:S01]  /*1ab70*/  IMAD.MOV.U32 R189, RZ, RZ, -0x1 ;  /* 0xffffffffffbd7424 */ /* 0x000fe200078e00ff */
[----:B------:R-:W-:Y:S02]  /*1ab80*/  MOV R2, 0x1aba0 ;  /* 0x0001aba000027802 */ /* 0x000fe40000000f00 */
[----:B------:R-:W-:Y:S05]  /*1ab90*/  CALL.REL.NOINC `($__internal_6_$__cuda_sm70_shflsync_idx_p) ;  /* 0x0000ca6000007944 */ /* 0x000fea0003c00000 */
[----:B------:R-:W-:Y:S01]  /*1aba0*/  MOV R10, R188 ;  /* 0x000000bc000a7202 */ /* 0x000fe20000000f00 */
[----:B------:R-:W-:Y:S05]  /*1abb0*/  BRA `(.L_x_1318) ;  /* 0xfffee01000007947 */ /* 0x000fea000383ffff */
.L_x_1196:
[----:B---34-:R-:W-:Y:S01]  /*1abc0*/  IMAD.MOV.U32 R184, RZ, RZ, R4 ;  /* 0x000000ffffb87224 */ /* 0x018fe200078e0004 */
[----:B------:R-:W-:Y:S01]  /*1abd0*/  MOV R3, 0x181f ;  /* 0x0000181f00037802 */ /* 0x000fe20000000f00 */
[----:B------:R-:W-:Y:S01]  /*1abe0*/  IMAD.MOV.U32 R187, RZ, RZ, RZ ;  /* 0x000000ffffbb7224 */ /* 0x000fe200078e00ff */
[----:B------:R-:W-:Y:S02]  /*1abf0*/  MOV R189, 0xffffffff ;  /* 0xffffffff00bd7802 */ /* 0x000fe40000000f00 */
[----:B------:R-:W-:-:S02]  /*1ac00*/  MOV R2, 0x1ac20 ;  /* 0x0001ac2000027802 */ /* 0x000fc40000000f00 */
[----:B--2--5:R-:W-:Y:S05]  /*1ac10*/  CALL.REL.NOINC `($__internal_6_$__cuda_sm70_shflsync_idx_p) ;  /* 0x0000c9e000007944 */ /* 0x024fea0003c00000 */
[----:B------:R-:W-:Y:S01]  /*1ac20*/  MOV R3, R188 ;  /* 0x000000bc00037202 */ /* 0x000fe20000000f00 */
[----:B------:R-:W-:Y:S05]  /*1ac30*/  BRA `(.L_x_1319) ;  /* 0xfffeeec000007947 */ /* 0x000fea000383ffff */
.L_x_1199:
[----:B------:R-:W-:Y:S01]  /*1ac40*/  IMAD.MOV.U32 R184, RZ, RZ, R4 ;  /* 0x000000ffffb87224 */ /* 0x000fe200078e0004 */
[----:B------:R-:W-:Y:S01]  /*1ac50*/  MOV R3, 0x181f ;  /* 0x0000181f00037802 */ /* 0x000fe20000000f00 */
[----:B------:R-:W-:Y:S01]  /*1ac60*/  IMAD.MOV.U32 R187, RZ, RZ, 0x1 ;  /* 0x00000001ffbb7424 */ /* 0x000fe200078e00ff */
[----:B------:R-:W-:-:S02]  /*1ac70*/  MOV R189, 0xffffffff ;  /* 0xffffffff00bd7802 */ /* 0x000fc40000000f00 */
[----:B------:R-:W-:Y:S02]  /*1ac80*/  MOV R2, 0x1aca0 ;  /* 0x0001aca000027802 */ /* 0x000fe40000000f00 */
[----:B-12--5:R-:W-:Y:S05]  /*1ac90*/  CALL.REL.NOINC `($__internal_6_$__cuda_sm70_shflsync_idx_p) ;  /* 0x0000c96000007944 */ /* 0x026fea0003c00000 */
        /* <DEDUP_REMOVED lines=9> */
.L_x_1202:
[----:B------:R-:W-:Y:S01]  /*1ad30*/  IMAD.MOV.U32 R184, RZ, RZ, R7 ;  /* 0x000000ffffb87224 */ /* 0x000fe200078e0007 */
[----:B------:R-:W-:Y:S01]  /*1ad40*/  MOV R3, 0x181f ;  /* 0x0000181f00037802 */ /* 0x000fe20000000f00 */
[----:B------:R-:W-:Y:S01]  /*1ad50*/  IMAD.MOV.U32 R187, RZ, RZ, RZ ;  /* 0x000000ffffbb7224 */ /* 0x000fe200078e00ff */
[----:B------:R-:W-:Y:S02]  /*1ad60*/  MOV R189, 0xffffffff ;  /* 0xffffffff00bd7802 */ /* 0x000fe40000000f00 */
[----:B------:R-:W-:-:S02]  /*1ad70*/  MOV R2, 0x1ad90 ;  /* 0x0001ad9000027802 */ /* 0x000fc40000000f00 */
[----:B------:R-:W-:Y:S05]  /*1ad80*/  CALL.REL.NOINC `($__internal_6_$__cuda_sm70_shflsync_idx_p) ;  /* 0x0000c87000007944 */ /* 0x000fea0003c00000 */
[----:B------:R-:W-:Y:S01]  /*1ad90*/  MOV R4, R188 ;  /* 0x000000bc00047202 */ /* 0x000fe20000000f00 */
[----:B------:R-:W-:Y:S05]  /*1ada0*/  BRA `(.L_x_1321) ;  /* 0xfffefd1000007947 */ /* 0x000fea000383ffff */
.L_x_1203:
        /* <DEDUP_REMOVED lines=8> */
.L_x_1206:
[----:B------:R-:W-:Y:S01]  /*1ae30*/  IMAD.MOV.U32 R184, RZ, RZ, R7 ;  /* 0x000000ffffb87224 */ /* 0x000fe200078e0007 */
[----:B--2---:R-:W-:Y:S01]  /*1ae40*/  MOV R3, 0x181f ;  /* 0x0000181f00037802 */ /* 0x004fe20000000f00 */
[----:B------:R-:W-:Y:S01]  /*1ae50*/  IMAD.MOV.U32 R187, RZ, RZ, 0x1 ;  /* 0x00000001ffbb7424 */ /* 0x000fe200078e00ff */
[----:B------:R-:W-:Y:S02]  /*1ae60*/  MOV R189, 0xffffffff ;  /* 0xffffffff00bd7802 */ /* 0x000fe40000000f00 */
[----:B------:R-:W-:Y:S02]  /*1ae70*/  MOV R2, 0x1ae90 ;  /* 0x0001ae9000027802 */ /* 0x000fe40000000f00 */
[----:B-1-34-:R-:W-:Y:S05]  /*1ae80*/  CALL.REL.NOINC `($__internal_6_$__cuda_sm70_shflsync_idx_p) ;  /* 0x0000c77000007944 */ /* 0x01afea0003c00000 */
        /* <DEDUP_REMOVED lines=9> */
.L_x_1207:
[----:B------:R-:W-:Y:S01]  /*1af20*/  IMAD.MOV.U32 R184, RZ, RZ, R4 ;  /* 0x000000ffffb87224 */ /* 0x000fe200078e0004 */
[----:B------:R-:W-:Y:S01]  /*1af30*/  MOV R3, 0x1c1f ;  /* 0x00001c1f00037802 */ /* 0x000fe20000000f00 */
[----:B------:R-:W-:Y:S01]  /*1af40*/  IMAD.MOV.U32 R187, RZ, RZ, RZ ;  /* 0x000000ffffbb7224 */ /* 0x000fe200078e00ff */
[----:B------:R-:W-:-:S02]  /*1af50*/  MOV R189, 0xffffffff ;  /* 0xffffffff00bd7802 */ /* 0x000fc40000000f00 */
[----:B------:R-:W-:Y:S02]  /*1af60*/  MOV R2, 0x1af80 ;  /* 0x0001af8000027802 */ /* 0x000fe40000000f00 */
[----:B------:R-:W-:Y:S05]  /*1af70*/  CALL.REL.NOINC `($__internal_6_$__cuda_sm70_shflsync_idx_p) ;  /* 0x0000c68000007944 */ /* 0x000fea0003c00000 */
[----:B------:R-:W-:Y:S01]  /*1af80*/  MOV R3, R188 ;  /* 0x000000bc00037202 */ /* 0x000fe20000000f00 */
[----:B------:R-:W-:Y:S05]  /*1af90*/  BRA `(.L_x_1324) ;  /* 0xffff014000007947 */ /* 0x000fea000383ffff */
.L_x_1212:
[----:B------:R-:W-:Y:S01]  /*1afa0*/  IMAD.MOV.U32 R184, RZ, RZ, R4 ;  /* 0x000000ffffb87224 */ /* 0x000fe200078e0004 */
[----:B------:R-:W-:Y:S01]  /*1afb0*/  MOV R3, 0x1c1f ;  /* 0x00001c1f00037802 */ /* 0x000fe20000000f00 */
[----:B------:R-:W-:Y:S01]  /*1afc0*/  IMAD.MOV.U32 R187, RZ, RZ, 0x1 ;  /* 0x00000001ffbb7424 */ /* 0x000fe200078e00ff */
[----:B------:R-:W-:Y:S02]  /*1afd0*/  MOV R189, 0xffffffff ;  /* 0xffffffff00bd7802 */ /* 0x000fe40000000f00 */
[----:B------:R-:W-:Y:S02]  /*1afe0*/  MOV R2, 0x1b000 ;  /* 0x0001b00000027802 */ /* 0x000fe40000000f00 */
[----:B-1----:R-:W-:Y:S05]  /*1aff0*/  CALL.REL.NOINC `($__internal_6_$__cuda_sm70_shflsync_idx_p) ;  /* 0x0000c60000007944 */ /* 0x002fea0003c00000 */
[----:B------:R-:W-:Y:S01]  /*1b000*/  MOV R3, R188 ;  /* 0x000000bc00037202 */ /* 0x000fe20000000f00 */
[----:B------:R-:W-:Y:S05]  /*1b010*/  BRA `(.L_x_1325) ;  /* 0xffff064000007947 */ /* 0x000fea000383ffff */
.L_x_1217:
[----:B-12---:R-:W-:Y:S01]  /*1b020*/  IMAD.MOV.U32 R4, RZ, RZ, R152 ;  /* 0x000000ffff047224 */ /* 0x006fe200078e0098 */
[----:B------:R-:W-:Y:S02]  /*1b030*/  MOV R0, 0x2 ;  /* 0x0000000200007802 */ /* 0x000fe40000000f00 */
[----:B------:R-:W-:-:S02]  /*1b040*/  MOV R2, 0x1b060 ;  /* 0x0001b06000027802 */ /* 0x000fc40000000f00 */
[----:B------:R-:W-:Y:S05]  /*1b050*/  CALL.REL.NOINC `($__internal_5_$__cuda_sm70_shflsync_bfly_p) ;  /* 0x0000c54000007944 */ /* 0x000fea0003c00000 */
[----:B------:R-:W-:Y:S05]  /*1b060*/  BRA `(.L_x_1326) ;  /* 0xffff0ba000007947 */ /* 0x000fea000383ffff */
.L_x_1218:
[----:B-12---:R-:W-:Y:S01]  /*1b070*/  IMAD.MOV.U32 R4, RZ, RZ, R152 ;  /* 0x000000ffff047224 */ /* 0x006fe200078e0098 */
[----:B------:R-:W-:-:S02]  /*1b080*/  MOV R0, 0x1 ;  /* 0x0000000100007802 */ /* 0x000fc40000000f00 */
[----:B------:R-:W-:Y:S02]  /*1b090*/  MOV R2, 0x1b0b0 ;  /* 0x0001b0b000027802 */ /* 0x000fe40000000f00 */
[----:B------:R-:W-:Y:S05]  /*1b0a0*/  CALL.REL.NOINC `($__internal_5_$__cuda_sm70_shflsync_bfly_p) ;  /* 0x0000c4f000007944 */ /* 0x000fea0003c00000 */
[----:B------:R-:W-:Y:S01]  /*1b0b0*/  FMNMX.FTZ R152, R152, R0, !PT ;  /* 0x0000000098987209 */ /* 0x000fe20007810000 */
[----:B------:R-:W-:Y:S01]  /*1b0c0*/  IMAD.MOV.U32 R4, RZ, RZ, R7 ;  /* 0x000000ffff047224 */ /* 0x000fe200078e0007 */
[----:B------:R-:W-:Y:S01]  /*1b0d0*/  MOV R2, 0x1b100 ;  /* 0x0001b10000027802 */ /* 0x000fe20000000f00 */
[----:B------:R-:W-:Y:S02]  /*1b0e0*/  IMAD.MOV.U32 R0, RZ, RZ, 0x2 ;  /* 0x00000002ff007424 */ /* 0x000fe400078e00ff */
[----:B------:R-:W-:Y:S05]  /*1b0f0*/  CALL.REL.NOINC `($__internal_5_$__cuda_sm70_shflsync_bfly_p) ;  /* 0x0000c4a000007944 */ /* 0x000fea0003c00000 */
[----:B------:R-:W-:Y:S01]  /*1b100*/  FMNMX.FTZ R7, R7, R0, !PT ;  /* 0x0000000007077209 */ /* 0x000fe20007810000 */
[----:B------:R-:W-:Y:S01]  /*1b110*/  IMAD.MOV.U32 R0, RZ, RZ, 0x1 ;  /* 0x00000001ff007424 */ /* 0x000fe200078e00ff */
[----:B------:R-:W-:-:S03]  /*1b120*/  MOV R2, 0x1b150 ;  /* 0x0001b15000027802 */ /* 0x000fc60000000f00 */
[----:B------:R-:W-:Y:S02]  /*1b130*/  IMAD.MOV.U32 R4, RZ, RZ, R7 ;  /* 0x000000ffff047224 */ /* 0x000fe400078e0007 */
[----:B------:R-:W-:Y:S05]  /*1b140*/  CALL.REL.NOINC `($__internal_5_$__cuda_sm70_shflsync_bfly_p) ;  /* 0x0000c45000007944 */ /* 0x000fea0003c00000 */
[----:B------:R-:W-:Y:S01]  /*1b150*/  MOV R3, R0 ;  /* 0x0000000000037202 */ /* 0x000fe20000000f00 */
[----:B------:R-:W-:Y:S05]  /*1b160*/  BRA `(.L_x_1327) ;  /* 0xffff0b1000007947 */ /* 0x000fea000383ffff */
.L_x_1226:
[----:B------:R-:W-:Y:S01]  /*1b170*/  MOV R3, 0x181f ;  /* 0x0000181f00037802 */ /* 0x000fe20000000f00 */
[----:B------:R-:W-:Y:S01]  /*1b180*/  IMAD.MOV.U32 R184, RZ, RZ, R6 ;  /* 0x000000ffffb87224 */ /* 0x000fe200078e0006 */
[----:B------:R-:W-:Y:S01]  /*1b190*/  MOV R189, 0xffffffff ;  /* 0xffffffff00bd7802 */ /* 0x000fe20000000f00 */
[----:B------:R-:W-:Y:S01]  /*1b1a0*/  IMAD.MOV.U32 R187, RZ, RZ, RZ ;  /* 0x000000ffffbb7224 */ /* 0x000fe200078e00ff */
[----:B------:R-:W-:Y:S02]  /*1b1b0*/  MOV R2, 0x1b1d0 ;  /* 0x0001b1d000027802 */ /* 0x000fe40000000f00 */
[----:B-1234-:R-:W-:Y:S05]  /*1b1c0*/  CALL.REL.NOINC `($__internal_6_$__cuda_sm70_shflsync_idx_p) ;  /* 0x0000c43000007944 */ /* 0x01efea0003c00000 */
[----:B------:R-:W-:Y:S01]  /*1b1d0*/  MOV R4, R188 ;  /* 0x000000bc00047202 */ /* 0x000fe20000000f00 */
[----:B------:R-:W-:-:S05]  /*1b1e0*/  BRA `(.L_x_1328) ;  /* 0xffff210000007947 */ /* 0x000fca000383ffff */
.L_x_1227:
        /* <DEDUP_REMOVED lines=8> */
.L_x_1228:
[----:B---3--:R-:W-:Y:S01]  /*1b270*/  MOV R3, 0x181f ;  /* 0x0000181f00037802 */ /* 0x008fe20000000f00 */
[----:B------:R-:W-:Y:S01]  /*1b280*/  IMAD.MOV.U32 R184, RZ, RZ, R6 ;  /* 0x000000ffffb87224 */ /* 0x000fe200078e0006 */
[----:B------:R-:W-:Y:S01]  /*1b290*/  MOV R189, 0xffffffff ;  /* 0xffffffff00bd7802 */ /* 0x000fe20000000f00 */
[----:B------:R-:W-:Y:S01]  /*1b2a0*/  IMAD.MOV.U32 R187, RZ, RZ, 0x1 ;  /* 0x00000001ffbb7424 */ /* 0x000fe200078e00ff */
[----:B------:R-:W-:Y:S02]  /*1b2b0*/  MOV R2, 0x1b2d0 ;  /* 0x0001b2d000027802 */ /* 0x000fe40000000f00 */
[----:B-12-4-:R-:W-:Y:S05]  /*1b2c0*/  CALL.REL.NOINC `($__internal_6_$__cuda_sm70_shflsync_idx_p) ;  /* 0x0000c33000007944 */ /* 0x016fea0003c00000 */
[----:B------:R-:W-:Y:S01]  /*1b2d0*/  MOV R184, R18 ;  /* 0x0000001200b87202 */ /* 0x000fe20000000f00 */
[----:B------:R-:W-:Y:S01]  /*1b2e0*/  IMAD.MOV.U32 R4, RZ, RZ, R188 ;  /* 0x000000ffff047224 */ /* 0x000fe200078e00bc */
[----:B------:R-:W-:Y:S01]  /*1b2f0*/  MOV R3, 0x181f ;  /* 0x0000181f00037802 */ /* 0x000fe20000000f00 */
[----:B------:R-:W-:Y:S01]  /*1b300*/  IMAD.MOV.U32 R187, RZ, RZ, 0x1 ;  /* 0x00000001ffbb7424 */ /* 0x000fe200078e00ff */
[----:B------:R-:W-:Y:S01]  /*1b310*/  MOV R2, 0x1b340 ;  /* 0x0001b34000027802 */ /* 0x000fe20000000f00 */
[----:B------:R-:W-:Y:S02]  /*1b320*/  IMAD.MOV.U32 R189, RZ, RZ, -0x1 ;  /* 0xffffffffffbd7424 */ /* 0x000fe400078e00ff */
[----:B------:R-:W-:Y:S05]  /*1b330*/  CALL.REL.NOINC `($__internal_6_$__cuda_sm70_shflsync_idx_p) ;  /* 0x0000c2c000007944 */ /* 0x000fea0003c00000 */
[----:B------:R-:W-:Y:S01]  /*1b340*/  MOV R0, R188 ;  /* 0x000000bc00007202 */ /* 0x000fe20000000f00 */
[----:B------:R-:W-:-:S05]  /*1b350*/  BRA `(.L_x_1330) ;  /* 0xffff217000007947 */ /* 0x000fca000383ffff */
.L_x_1231:
[----:B------:R-:W-:Y:S01]  /*1b360*/  MOV R3, 0x181f ;  /* 0x0000181f00037802 */ /* 0x000fe20000000f00 */
[----:B------:R-:W-:Y:S01]  /*1b370*/  IMAD.MOV.U32 R184, RZ, RZ, R153 ;  /* 0x000000ffffb87224 */ /* 0x000fe200078e0099 */
[----:B------:R-:W-:Y:S01]  /*1b380*/  MOV R189, 0xffffffff ;  /* 0xffffffff00bd7802 */ /* 0x000fe20000000f00 */
[----:B------:R-:W-:Y:S01]  /*1b390*/  IMAD.MOV.U32 R187, RZ, RZ, RZ ;  /* 0x000000ffffbb7224 */ /* 0x000fe200078e00ff */
[----:B------:R-:W-:Y:S02]  /*1b3a0*/  MOV R2, 0x1b3c0 ;  /* 0x0001b3c000027802 */ /* 0x000fe40000000f00 */
[----:B------:R-:W-:Y:S05]  /*1b3b0*/  CALL.REL.NOINC `($__internal_6_$__cuda_sm70_shflsync_idx_p) ;  /* 0x0000c24000007944 */ /* 0x000fea0003c00000 */
[----:B------:R-:W-:Y:S01]  /*1b3c0*/  MOV R4, R188 ;  /* 0x000000bc00047202 */ /* 0x000fe20000000f00 */
[----:B------:R-:W-:-:S05]  /*1b3d0*/  BRA `(.L_x_1331) ;  /* 0xffff2ea000007947 */ /* 0x000fca000383ffff */
.L_x_1232:
[----:B------:R-:W-:Y:S01]  /*1b3e0*/  MOV R3, 0x181f ;  /* 0x0000181f00037802 */ /* 0x000fe20000000f00 */
[----:B------:R-:W-:Y:S01]  /*1b3f0*/  IMAD.MOV.U32 R184, RZ, RZ, R168 ;  /* 0x000000ffffb87224 */ /* 0x000fe200078e00a8 */
[----:B------:R-:W-:Y:S01]  /*1b400*/  MOV R189, 0xffffffff ;  /* 0xffffffff00bd7802 */ /* 0x000fe20000000f00 */
[----:B------:R-:W-:Y:S01]  /*1b410*/  IMAD.MOV.U32 R187, RZ, RZ, RZ ;  /* 0x000000ffffbb7224 */ /* 0x000fe200078e00ff */
[----:B------:R-:W-:Y:S02]  /*1b420*/  MOV R2, 0x1b440 ;  /* 0x0001b44000027802 */ /* 0x000fe40000000f00 */
[----:B-12---:R-:W-:Y:S05]  /*1b430*/  CALL.REL.NOINC `($__internal_6_$__cuda_sm70_shflsync_idx_p) ;  /* 0x0000c1c000007944 */ /* 0x006fea0003c00000 */
[----:B------:R-:W-:Y:S01]  /*1b440*/  MOV R0, R188 ;  /* 0x000000bc00007202 */ /* 0x000fe20000000f00 */
[----:B------:R-:W-:-:S05]  /*1b450*/  BRA `(.L_x_1332) ;  /* 0xffff2e4000007947 */ /* 0x000fca000383ffff */
.L_x_1233:
[----:B--2---:R-:W-:Y:S01]  /*1b460*/  MOV R3, 0x181f ;  /* 0x0000181f00037802 */ /* 0x004fe20000000f00 */
[----:B------:R-:W-:Y:S01]  /*1b470*/  IMAD.MOV.U32 R184, RZ, RZ, R153 ;  /* 0x000000ffffb87224 */ /* 0x000fe200078e0099 */
[----:B------:R-:W-:Y:S01]  /*1b480*/  MOV R189, 0xffffffff ;  /* 0xffffffff00bd7802 */ /* 0x000fe20000000f00 */
[----:B------:R-:W-:Y:S01]  /*1b490*/  IMAD.MOV.U32 R187, RZ, RZ, 0x1 ;  /* 0x00000001ffbb7424 */ /* 0x000fe200078e00ff */
[----:B------:R-:W-:Y:S02]  /*1b4a0*/  MOV R2, 0x1b4c0 ;  /* 0x0001b4c000027802 */ /* 0x000fe40000000f00 */
[----:B-1-3--:R-:W-:Y:S05]  /*1b4b0*/  CALL.REL.NOINC `($__internal_6_$__cuda_sm70_shflsync_idx_p) ;  /* 0x0000c14000007944 */ /* 0x00afea0003c00000 */
        /* <DEDUP_REMOVED lines=9> */
.L_x_1234:
        /* <DEDUP_REMOVED lines=8> */
.L_x_1239:
[----:B------:R-:W-:Y:S01]  /*1b5d0*/  MOV R3, 0x1c1f ;  /* 0x00001c1f00037802 */ /* 0x000fe20000000f00 */
[----:B------:R-:W-:Y:S01]  /*1b5e0*/  IMAD.MOV.U32 R184, RZ, RZ, R6 ;  /* 0x000000ffffb87224 */ /* 0x000fe200078e0006 */
[----:B------:R-:W-:Y:S01]  /*1b5f0*/  MOV R189, 0xffffffff ;  /* 0xffffffff00bd7802 */ /* 0x000fe20000000f00 */
[----:B------:R-:W-:Y:S01]  /*1b600*/  IMAD.MOV.U32 R187, RZ, RZ, 0x1 ;  /* 0x00000001ffbb7424 */ /* 0x000fe200078e00ff */
[----:B------:R-:W-:Y:S02]  /*1b610*/  MOV R2, 0x1b630 ;  /* 0x0001b63000027802 */ /* 0x000fe40000000f00 */
[----:B-1----:R-:W-:Y:S05]  /*1b620*/  CALL.REL.NOINC `($__internal_6_$__cuda_sm70_shflsync_idx_p) ;  /* 0x0000bfd000007944 */ /* 0x002fea0003c00000 */
[----:B------:R-:W-:Y:S01]  /*1b630*/  MOV R3, R188 ;  /* 0x000000bc00037202 */ /* 0x000fe20000000f00 */
[----:B------:R-:W-:-:S05]  /*1b640*/  BRA `(.L_x_1335) ;  /* 0xffff365000007947 */ /* 0x000fca000383ffff */
.L_x_1244:
[----:B------:R-:W-:Y:S02]  /*1b650*/  MOV R0, 0x2 ;  /* 0x0000000200007802 */ /* 0x000fe40000000f00 */
[----:B------:R-:W-:Y:S02]  /*1b660*/  MOV R2, 0x1b680 ;  /* 0x0001b68000027802 */ /* 0x000fe40000000f00 */
[----:B-12---:R-:W-:Y:S05]  /*1b670*/  CALL.REL.NOINC `($__internal_5_$__cuda_sm70_shflsync_bfly_p) ;  /* 0x0000bf2000007944 */ /* 0x006fea0003c00000 */
[----:B------:R-:W-:-:S05]  /*1b680*/  BRA `(.L_x_1336) ;  /* 0xffff3c2000007947 */ /* 0x000fca000383ffff */
.L_x_1245:
[----:B------:R-:W-:Y:S01]  /*1b690*/  MOV R0, 0x1 ;  /* 0x0000000100007802 */ /* 0x000fe20000000f00 */
[----:B---3--:R-:W-:Y:S01]  /*1b6a0*/  IMAD.MOV.U32 R4, RZ, RZ, R6 ;  /* 0x000000ffff047224 */ /* 0x008fe200078e0006 */
[----:B------:R-:W-:Y:S02]  /*1b6b0*/  MOV R2, 0x1b6d0 ;  /* 0x0001b6d000027802 */ /* 0x000fe40000000f00 */
[----:B------:R-:W-:Y:S05]  /*1b6c0*/  CALL.REL.NOINC `($__internal_5_$__cuda_sm70_shflsync_bfly_p) ;  /* 0x0000bed000007944 */ /* 0x000fea0003c00000 */
[----:B------:R-:W-:Y:S01]  /*1b6d0*/  IMAD.MOV.U32 R4, RZ, RZ, R8 ;  /* 0x000000ffff047224 */ /* 0x000fe200078e0008 */
[----:B------:R-:W-:Y:S01]  /*1b6e0*/  FMNMX.FTZ R6, R6, R0, !PT ;  /* 0x0000000006067209 */ /* 0x000fe20007810000 */
[----:B------:R-:W-:Y:S01]  /*1b6f0*/  IMAD.MOV.U32 R0, RZ, RZ, 0x2 ;  /* 0x00000002ff007424 */ /* 0x000fe200078e00ff */
[----:B------:R-:W-:Y:S02]  /*1b700*/  MOV R2, 0x1b720 ;  /* 0x0001b72000027802 */ /* 0x000fe40000000f00 */
[----:B------:R-:W-:Y:S05]  /*1b710*/  CALL.REL.NOINC `($__internal_5_$__cuda_sm70_shflsync_bfly_p) ;  /* 0x0000be8000007944 */ /* 0x000fea0003c00000 */
[----:B------:R-:W-:Y:S01]  /*1b720*/  FMNMX.FTZ R4, R8, R0, !PT ;  /* 0x0000000008047209 */ /* 0x000fe20007810000 */
[----:B------:R-:W-:Y:S01]  /*1b730*/  IMAD.MOV.U32 R0, RZ, RZ, 0x1 ;  /* 0x00000001ff007424 */ /* 0x000fe200078e00ff */
[----:B------:R-:W-:Y:S02]  /*1b740*/  MOV R2, 0x1b760 ;  /* 0x0001b76000027802 */ /* 0x000fe40000000f00 */
[----:B------:R-:W-:Y:S05]  /*1b750*/  CALL.REL.NOINC `($__internal_5_$__cuda_sm70_shflsync_bfly_p) ;  /* 0x0000be4000007944 */ /* 0x000fea0003c00000 */
[----:B------:R-:W-:-:S05]  /*1b760*/  BRA `(.L_x_1337) ;  /* 0xffff3bb000007947 */ /* 0x000fca000383ffff */
.L_x_1254:
        /* <DEDUP_REMOVED lines=8> */
.L_x_1255:
        /* <DEDUP_REMOVED lines=8> */
.L_x_1256:
        /* <DEDUP_REMOVED lines=15> */
.L_x_1259:
        /* <DEDUP_REMOVED lines=8> */
.L_x_1260:
        /* <DEDUP_REMOVED lines=8> */
.L_x_1261:
        /* <DEDUP_REMOVED lines=15> */
.L_x_1262:
[----:B------:R-:W-:Y:S02]  /*1bb50*/  MOV R0, 0x2 ;  /* 0x0000000200007802 */ /* 0x000fe40000000f00 */
[----:B------:R-:W-:Y:S02]  /*1bb60*/  MOV R2, 0x1bb80 ;  /* 0x0001bb8000027802 */ /* 0x000fe40000000f00 */
[----:B---34-:R-:W-:Y:S05]  /*1bb70*/  CALL.REL.NOINC `($__internal_5_$__cuda_sm70_shflsync_bfly_p) ;  /* 0x0000ba2000007944 */ /* 0x018fea0003c00000 */
[----:B------:R-:W-:-:S05]  /*1bb80*/  BRA `(.L_x_1344) ;  /* 0xffff67e000007947 */ /* 0x000fca000383ffff */
.L_x_1263:
[----:B------:R-:W-:Y:S01]  /*1bb90*/  MOV R0, 0x1 ;  /* 0x0000000100007802 */ /* 0x000fe20000000f00 */
[----:B-1----:R-:W-:Y:S01]  /*1bba0*/  IMAD.MOV.U32 R4, RZ, RZ, R152 ;  /* 0x000000ffff047224 */ /* 0x002fe200078e0098 */
[----:B------:R-:W-:Y:S02]  /*1bbb0*/  MOV R2, 0x1bbd0 ;  /* 0x0001bbd000027802 */ /* 0x000fe40000000f00 */
[----:B---34-:R-:W-:Y:S05]  /*1bbc0*/  CALL.REL.NOINC `($__internal_5_$__cuda_sm70_shflsync_bfly_p) ;  /* 0x0000b9d000007944 */ /* 0x018fea0003c00000 */
        /* <DEDUP_REMOVED lines=10> */
.L_x_1266:
        /* <DEDUP_REMOVED lines=8> */
.L_x_1269:
        /* <DEDUP_REMOVED lines=15> */
.L_x_1272:
        /* <DEDUP_REMOVED lines=8> */
.L_x_1273:
        /* <DEDUP_REMOVED lines=8> */
.L_x_1274:
        /* <DEDUP_REMOVED lines=15> */
.L_x_1275:
        /* <DEDUP_REMOVED lines=8> */
.L_x_1280:
        /* <DEDUP_REMOVED lines=8> */
.L_x_1285:
[----:B------:R-:W-:Y:S02]  /*1c0d0*/  MOV R0, 0x2 ;  /* 0x0000000200007802 */ /* 0x000fe40000000f00 */
[----:B------:R-:W-:Y:S02]  /*1c0e0*/  MOV R2, 0x1c100 ;  /* 0x0001c10000027802 */ /* 0x000fe40000000f00 */
[----:B------:R-:W-:Y:S05]  /*1c0f0*/  CALL.REL.NOINC `($__internal_5_$__cuda_sm70_shflsync_bfly_p) ;  /* 0x0000b4a000007944 */ /* 0x000fea0003c00000 */
[----:B------:R-:W-:-:S05]  /*1c100*/  BRA `(.L_x_1353) ;  /* 0xffff9be000007947 */ /* 0x000fca000383ffff */
.L_x_1286:
[----:B------:R-:W-:Y:S01]  /*1c110*/  MOV R0, 0x1 ;  /* 0x0000000100007802 */ /* 0x000fe20000000f00 */
[----:B-1----:R-:W-:Y:S01]  /*1c120*/  IMAD.MOV.U32 R4, RZ, RZ, R152 ;  /* 0x000000ffff047224 */ /* 0x002fe200078e0098 */
        /* <DEDUP_REMOVED lines=12> */
.L_x_1288:
[----:B------:R-:W-:Y:S01]  /*1c1f0*/  IMAD.MOV.U32 R4, RZ, RZ, R230 ;  /* 0x000000ffff047224 */ /* 0x000fe200078e00e6 */
[----:B------:R-:W-:-:S02]  /*1c200*/  MOV R0, 0x2 ;  /* 0x0000000200007802 */ /* 0x000fc40000000f00 */
[----:B------:R-:W-:Y:S02]  /*1c210*/  MOV R2, 0x1c230 ;  /* 0x0001c23000027802 */ /* 0x000fe40000000f00 */
[----:B------:R-:W-:Y:S05]  /*1c220*/  CALL.REL.NOINC `($__internal_5_$__cuda_sm70_shflsync_bfly_p) ;  /* 0x0000b37000007944 */ /* 0x000fea0003c00000 */
[----:B------:R-:W-:Y:S01]  /*1c230*/  MOV R5, R0 ;  /* 0x0000000000057202 */ /* 0x000fe20000000f00 */
[----:B------:R-:W-:Y:S05]  /*1c240*/  BRA `(.L_x_1355) ;  /* 0xffffb2f000007947 */ /* 0x000fea000383ffff */
.L_x_1289:
[----:B------:R-:W-:Y:S01]  /*1c250*/  IMAD.MOV.U32 R4, RZ, RZ, R5 ;  /* 0x000000ffff047224 */ /* 0x000fe200078e0005 */
[----:B------:R-:W-:Y:S02]  /*1c260*/  MOV R0, 0x1 ;  /* 0x0000000100007802 */ /* 0x000fe40000000f00 */
[----:B------:R-:W-:Y:S02]  /*1c270*/  MOV R2, 0x1c290 ;  /* 0x0001c29000027802 */ /* 0x000fe40000000f00 */
[----:B-1----:R-:W-:Y:S05]  /*1c280*/  CALL.REL.NOINC `($__internal_5_$__cuda_sm70_shflsync_bfly_p) ;  /* 0x0000b31000007944 */ /* 0x002fea0003c00000 */
[----:B------:R-:W-:Y:S01]  /*1c290*/  FADD.FTZ R5, R5, R0 ;  /* 0x0000000005057221 */ /* 0x000fe20000010000 */
[----:B------:R-:W-:Y:S02]  /*1c2a0*/  MOV R4, R229 ;  /* 0x000000e500047202 */ /* 0x000fe40000000f00 */
[----:B------:R-:W-:Y:S02]  /*1c2b0*/  MOV R0, 0x2 ;  /* 0x0000000200007802 */ /* 0x000fe40000000f00 */
[----:B------:R-:W-:Y:S02]  /*1c2c0*/  MOV R2, 0x1c2e0 ;  /* 0x0001c2e000027802 */ /* 0x000fe40000000f00 */
[----:B------:R-:W-:Y:S05]  /*1c2d0*/  CALL.REL.NOINC `($__internal_5_$__cuda_sm70_shflsync_bfly_p) ;  /* 0x0000b2c000007944 */ /* 0x000fea0003c00000 */
[----:B------:R-:W-:Y:S01]  /*1c2e0*/  FADD.FTZ R4, R229, R0 ;  /* 0x00000000e5047221 */ /* 0x000fe20000010000 */
[----:B------:R-:W-:-:S02]  /*1c2f0*/  MOV R0, 0x1 ;  /* 0x0000000100007802 */ /* 0x000fc40000000f00 */
[----:B------:R-:W-:Y:S02]  /*1c300*/  MOV R2, 0x1c320 ;  /* 0x0001c32000027802 */ /* 0x000fe40000000f00 */
[----:B------:R-:W-:Y:S05]  /*1c310*/  CALL.REL.NOINC `($__internal_5_$__cuda_sm70_shflsync_bfly_p) ;  /* 0x0000b28000007944 */ /* 0x000fea0003c00000 */
[----:B------:R-:W-:Y:S05]  /*1c320*/  BRA `(.L_x_1356) ;  /* 0xffffb28000007947 */ /* 0x000fea000383ffff */
.L_x_1301:
[----:B------:R-:W-:Y:S01]  /*1c330*/  IMAD.MOV.U32 R184, RZ, RZ, R15 ;  /* 0x000000ffffb87224 */ /* 0x000fe200078e000f */
[----:B------:R-:W-:Y:S01]  /*1c340*/  MOV R3, 0x181f ;  /* 0x0000181f00037802 */ /* 0x000fe20000000f00 */
[----:B------:R-:W-:Y:S01]  /*1c350*/  IMAD.MOV.U32 R187, RZ, RZ, RZ ;  /* 0x000000ffffbb7224 */ /* 0x000fe200078e00ff */
[----:B------:R-:W-:Y:S02]  /*1c360*/  MOV R189, 0xffffffff ;  /* 0xffffffff00bd7802 */ /* 0x000fe40000000f00 */
[----:B------:R-:W-:Y:S02]  /*1c370*/  MOV R2, 0x1c390 ;  /* 0x0001c39000027802 */ /* 0x000fe40000000f00 */
[----:B-1---5:R-:W-:Y:S05]  /*1c380*/  CALL.REL.NOINC `($__internal_6_$__cuda_sm70_shflsync_idx_p) ;  /* 0x0000b27000007944 */ /* 0x022fea0003c00000 */
[----:B------:R-:W-:Y:S01]  /*1c390*/  MOV R4, R188 ;  /* 0x000000bc00047202 */ /* 0x000fe20000000f00 */
[----:B------:R-:W-:Y:S05]  /*1c3a0*/  BRA `(.L_x_1357) ;  /* 0xffffdcb000007947 */ /* 0x000fea000383ffff */
.L_x_1302:
[----:B------:R-:W-:Y:S01]  /*1c3b0*/  IMAD.MOV.U32 R184, RZ, RZ, R17 ;  /* 0x000000ffffb87224 */ /* 0x000fe200078e0011 */
[----:B------:R-:W-:Y:S01]  /*1c3c0*/  MOV R3, 0x181f ;  /* 0x0000181f00037802 */ /* 0x000fe20000000f00 */
[----:B------:R-:W-:Y:S01]  /*1c3d0*/  IMAD.MOV.U32 R187, RZ, RZ, RZ ;  /* 0x000000ffffbb7224 */ /* 0x000fe200078e00ff */
[----:B------:R-:W-:Y:S02]  /*1c3e0*/  MOV R189, 0xffffffff ;  /* 0xffffffff00bd7802 */ /* 0x000fe40000000f00 */
[----:B------:R-:W-:-:S02]  /*1c3f0*/  MOV R2, 0x1c410 ;  /* 0x0001c41000027802 */ /* 0x000fc40000000f00 */
[----:B-123-5:R-:W-:Y:S05]  /*1c400*/  CALL.REL.NOINC `($__internal_6_$__cuda_sm70_shflsync_idx_p) ;  /* 0x0000b1f000007944 */ /* 0x02efea0003c00000 */
[----:B------:R-:W-:Y:S01]  /*1c410*/  MOV R2, R188 ;  /* 0x000000bc00027202 */ /* 0x000fe20000000f00 */
[----:B------:R-:W-:Y:S05]  /*1c420*/  BRA `(.L_x_1358) ;  /* 0xffffdc5000007947 */ /* 0x000fea000383ffff */
.L_x_1305:
[----:B------:R-:W-:Y:S01]  /*1c430*/  IMAD.MOV.U32 R184, RZ, RZ, R15 ;  /* 0x000000ffffb87224 */ /* 0x000fe200078e000f */
[----:B-1----:R-:W-:Y:S01]  /*1c440*/  MOV R3, 0x181f ;  /* 0x0000181f00037802 */ /* 0x002fe20000000f00 */
[----:B------:R-:W-:Y:S01]  /*1c450*/  IMAD.MOV.U32 R187, RZ, RZ, 0x1 ;  /* 0x00000001ffbb7424 */ /* 0x000fe200078e00ff */
[----:B------:R-:W-:-:S02]  /*1c460*/  MOV R189, 0xffffffff ;  /* 0xffffffff00bd7802 */ /* 0x000fc40000000f00 */
[----:B------:R-:W-:Y:S02]  /*1c470*/  MOV R2, 0x1c490 ;  /* 0x0001c49000027802 */ /* 0x000fe40000000f00 */
        /* <DEDUP_REMOVED lines=10> */
.L_x_1308:
[----:B------:R-:W-:Y:S01]  /*1c520*/  IMAD.MOV.U32 R184, RZ, RZ, R15 ;  /* 0x000000ffffb87224 */ /* 0x000fe200078e000f */
[----:B--2---:R-:W-:Y:S01]  /*1c530*/  MOV R3, 0x181f ;  /* 0x0000181f00037802 */ /* 0x004fe20000000f00 */
[----:B------:R-:W-:Y:S01]  /*1c540*/  IMAD.MOV.U32 R187, RZ, RZ, 0x2 ;  /* 0x00000002ffbb7424 */ /* 0x000fe200078e00ff */
[----:B------:R-:W-:Y:S02]  /*1c550*/  MOV R189, 0xffffffff ;  /* 0xffffffff00bd7802 */ /* 0x000fe40000000f00 */
[----:B------:R-:W-:-:S02]  /*1c560*/  MOV R2, 0x1c580 ;  /* 0x0001c58000027802 */ /* 0x000fc40000000f00 */
[----:B-1--4-:R-:W-:Y:S05]  /*1c570*/  CALL.REL.NOINC `($__internal_6_$__cuda_sm70_shflsync_idx_p) ;  /* 0x0000b08000007944 */ /* 0x012fea0003c00000 */
[----:B------:R-:W-:Y:S01]  /*1c580*/  MOV R4, R188 ;  /* 0x000000bc00047202 */ /* 0x000fe20000000f00 */
[----:B------:R-:W-:Y:S05]  /*1c590*/  BRA `(.L_x_1360) ;  /* 0xffffde9000007947 */ /* 0x000fea000383ffff */
.L_x_1309:
[----:B------:R-:W-:Y:S01]  /*1c5a0*/  IMAD.MOV.U32 R184, RZ, RZ, R17 ;  /* 0x000000ffffb87224 */ /* 0x000fe200078e0011 */
[----:B------:R-:W-:Y:S01]  /*1c5b0*/  MOV R3, 0x181f ;  /* 0x0000181f00037802 */ /* 0x000fe20000000f00 */
[----:B------:R-:W-:Y:S01]  /*1c5c0*/  IMAD.MOV.U32 R187, RZ, RZ, 0x2 ;  /* 0x00000002ffbb7424 */ /* 0x000fe200078e00ff */
[----:B------:R-:W-:-:S02]  /*1c5d0*/  MOV R189, 0xffffffff ;  /* 0xffffffff00bd7802 */ /* 0x000fc40000000f00 */
[----:B------:R-:W-:Y:S02]  /*1c5e0*/  MOV R2, 0x1c600 ;  /* 0x0001c60000027802 */ /* 0x000fe40000000f00 */
[----:B-1234-:R-:W-:Y:S05]  /*1c5f0*/  CALL.REL.NOINC `($__internal_6_$__cuda_sm70_shflsync_idx_p) ;  /* 0x0000b00000007944 */ /* 0x01efea0003c00000 */
[----:B------:R-:W-:Y:S01]  /*1c600*/  MOV R2, R188 ;  /* 0x000000bc00027202 */ /* 0x000fe20000000f00 */
[----:B------:R-:W-:Y:S05]  /*1c610*/  BRA `(.L_x_1361) ;  /* 0xffffde3000007947 */ /* 0x000fea000383ffff */
.L_x_1312:
[----:B------:R-:W-:Y:S01]  /*1c620*/  IMAD.MOV.U32 R184, RZ, RZ, R15 ;  /* 0x000000ffffb87224 */ /* 0x000fe200078e000f */
[----:B--2---:R-:W-:Y:S01]  /*1c630*/  MOV R3, 0x181f ;  /* 0x0000181f00037802 */ /* 0x004fe20000000f00 */
[----:B------:R-:W-:Y:S01]  /*1c640*/  IMAD.MOV.U32 R187, RZ, RZ, 0x3 ;  /* 0x00000003ffbb7424 */ /* 0x000fe200078e00ff */
[----:B------:R-:W-:Y:S02]  /*1c650*/  MOV R189, 0xffffffff ;  /* 0xffffffff00bd7802 */ /* 0x000fe40000000f00 */
[----:B------:R-:W-:Y:S02]  /*1c660*/  MOV R2, 0x1c680 ;  /* 0x0001c68000027802 */ /* 0x000fe40000000f00 */
[----:B-1--4-:R-:W-:Y:S05]  /*1c670*/  CALL.REL.NOINC `($__internal_6_$__cuda_sm70_shflsync_idx_p) ;  /* 0x0000af8000007944 */ /* 0x012fea0003c00000 */
        /* <DEDUP_REMOVED lines=9> */
        .type           $_ZN7cutlass13device_kernelIN5flash19enable_sm80_to_sm89INS1_16FlashAttnFwdSm80INS1_25CollectiveMainloopFwdSm80ILi8ELi1ELb0EN4cute5tupleIJNS5_1CILi128EEENS7_ILi48EEENS7_ILi256EEEEEELi256ENS_10bfloat16_tEfNS_4arch4Sm80ELb0ELb1ELb0ELb1ELb1ELb1ELb1ELb0EEENS1_21CollectiveEpilogueFwdINS6_IJS8_SA_S9_EEENS6_IJNS7_ILi1EEESI_SI_EEESC_SE_Li256ELb1ELb1ELb0ELb0EEENS1_19SingleTileSchedulerILb1ELb0ELb1ELi128EEEEEEEEEvNT_6ParamsE$_ZZN5flash25CollectiveMainloopFwdSm80ILi8ELi1ELb0EN4cute5tupleIJNS1_1CILi128EEENS3_ILi48EEENS3_ILi256EEEEEELi256EN7cutlass10bfloat16_tEfNS8_4arch4Sm80ELb0ELb1ELb0ELb1ELb1ELb1ELb1ELb0EE3mmaINS_16FlashAttnFwdSm80ISC_NS_21CollectiveEpilogueFwdINS2_IJS4_S6_S5_EEENS2_IJNS3_ILi1EEESH_SH_EEES9_SB_Li256ELb1ELb1ELb0ELb0EEENS_19SingleTileSchedulerILb1ELb0ELb1ELi128EEEE13SharedStorageENS1_6TensorINS1_11ArrayEngineIfLm128EEENS1_6LayoutINS2_IJNS2_IJNS3_ILi2EEESS_EEESH_NS3_ILi32EEEEEENS2_IJNS2_IJSH_SS_EEENS3_ILi0EEENS3_ILi4EEEEEEEEEENS_7SoftmaxILi2ELi0EEEEEbRKNSC_6ParamsERT0_RT1_iRKNS_16SeqlenInfoQKNewKILb1ELb1EEENS2_IJiiiiEEERT_ENKUlvE_clEv,@function
        .size           $_ZN7cutlass13device_kernelIN5flash19enable_sm80_to_sm89INS1_16FlashAttnFwdSm80INS1_25CollectiveMainloopFwdSm80ILi8ELi1ELb0EN4cute5tupleIJNS5_1CILi128EEENS7_ILi48EEENS7_ILi256EEEEEELi256ENS_10bfloat16_tEfNS_4arch4Sm80ELb0ELb1ELb0ELb1ELb1ELb1ELb1ELb0EEENS1_21CollectiveEpilogueFwdINS6_IJS8_SA_S9_EEENS6_IJNS7_ILi1EEESI_SI_EEESC_SE_Li256ELb1ELb1ELb0ELb0EEENS1_19SingleTileSchedulerILb1ELb0ELb1ELi128EEEEEEEEEvNT_6ParamsE$_ZZN5flash25CollectiveMainloopFwdSm80ILi8ELi1ELb0EN4cute5tupleIJNS1_1CILi128EEENS3_ILi48EEENS3_ILi256EEEEEELi256EN7cutlass10bfloat16_tEfNS8_4arch4Sm80ELb0ELb1ELb0ELb1ELb1ELb1ELb1ELb0EE3mmaINS_16FlashAttnFwdSm80ISC_NS_21CollectiveEpilogueFwdINS2_IJS4_S6_S5_EEENS2_IJNS3_ILi1EEESH_SH_EEES9_SB_Li256ELb1ELb1ELb0ELb0EEENS_19SingleTileSchedulerILb1ELb0ELb1ELi128EEEE13SharedStorageENS1_6TensorINS1_11ArrayEngineIfLm128EEENS1_6LayoutINS2_IJNS2_IJNS3_ILi2EEESS_EEESH_NS3_ILi32EEEEEENS2_IJNS2_IJSH_SS_EEENS3_ILi0EEENS3_ILi4EEEEEEEEEENS_7SoftmaxILi2ELi0EEEEEbRKNSC_6ParamsERT0_RT1_iRKNS_16SeqlenInfoQKNewKILb1ELb1EEENS2_IJiiiiEEERT_ENKUlvE_clEv,($__internal_5_$__cuda_sm70_shflsync_bfly_p - $_ZN7cutlass13device_kernelIN5flash19enable_sm80_to_sm89INS1_16FlashAttnFwdSm80INS1_25CollectiveMainloopFwdSm80ILi8ELi1ELb0EN4cute5tupleIJNS5_1CILi128EEENS7_ILi48EEENS7_ILi256EEEEEELi256ENS_10bfloat16_tEfNS_4arch4Sm80ELb0ELb1ELb0ELb1ELb1ELb1ELb1ELb0EEENS1_21CollectiveEpilogueFwdINS6_IJS8_SA_S9_EEENS6_IJNS7_ILi1EEESI_SI_EEESC_SE_Li256ELb1ELb1ELb0ELb0EEENS1_19SingleTileSchedulerILb1ELb0ELb1ELi128EEEEEEEEEvNT_6ParamsE$_ZZN5flash25CollectiveMainloopFwdSm80ILi8ELi1ELb0EN4cute5tupleIJNS1_1CILi128EEENS3_ILi48EEENS3_ILi256EEEEEELi256EN7cutlass10bfloat16_tEfNS8_4arch4Sm80ELb0ELb1ELb0ELb1ELb1ELb1ELb1ELb0EE3mmaINS_16FlashAttnFwdSm80ISC_NS_21CollectiveEpilogueFwdINS2_IJS4_S6_S5_EEENS2_IJNS3_ILi1EEESH_SH_EEES9_SB_Li256ELb1ELb1ELb0ELb0EEENS_19SingleTileSchedulerILb1ELb0ELb1ELi128EEEE13SharedStorageENS1_6TensorINS1_11ArrayEngineIfLm128EEENS1_6LayoutINS2_IJNS2_IJNS3_ILi2EEESS_EEESH_NS3_ILi32EEEEEENS2_IJNS2_IJSH_SS_EEENS3_ILi0EEENS3_ILi4EEEEEEEEEENS_7SoftmaxILi2ELi0EEEEEbRKNSC_6ParamsERT0_RT1_iRKNS_16SeqlenInfoQKNewKILb1ELb1EEENS2_IJiiiiEEERT_ENKUlvE_clEv)
$_ZN7cutlass13device_kernelIN5flash19enable_sm80_to_sm89INS1_16FlashAttnFwdSm80INS1_25CollectiveMainloopFwdSm80ILi8ELi1ELb0EN4cute5tupleIJNS5_1CILi128EEENS7_ILi48EEENS7_ILi256EEEEEELi256ENS_10bfloat16_tEfNS_4arch4Sm80ELb0ELb1ELb0ELb1ELb1ELb1ELb1ELb0EEENS1_21CollectiveEpilogueFwdINS6_IJS8_SA_S9_EEENS6_IJNS7_ILi1EEESI_SI_EEESC_SE_Li256ELb1ELb1ELb0ELb0EEENS1_19SingleTileSchedulerILb1ELb0ELb1ELi128EEEEEEEEEvNT_6ParamsE$_ZZN5flash25CollectiveMainloopFwdSm80ILi8ELi1ELb0EN4cute5tupleIJNS1_1CILi128EEENS3_ILi48EEENS3_ILi256EEEEEELi256EN7cutlass10bfloat16_tEfNS8_4arch4Sm80ELb0ELb1ELb0ELb1ELb1ELb1ELb1ELb0EE3mmaINS_16FlashAttnFwdSm80ISC_NS_21CollectiveEpilogueFwdINS2_IJS4_S6_S5_EEENS2_IJNS3_ILi1EEESH_SH_EEES9_SB_Li256ELb1ELb1ELb0ELb0EEENS_19SingleTileSchedulerILb1ELb0ELb1ELi128EEEE13SharedStorageENS1_6TensorINS1_11ArrayEngineIfLm128EEENS1_6LayoutINS2_IJNS2_IJNS3_ILi2EEESS_EEESH_NS3_ILi32EEEEEENS2_IJNS2_IJSH_SS_EEENS3_ILi0EEENS3_ILi4EEEEEEEEEENS_7SoftmaxILi2ELi0EEEEEbRKNSC_6ParamsERT0_RT1_iRKNS_16SeqlenInfoQKNewKILb1ELb1EEENS2_IJiiiiEEERT_ENKUlvE_clEv:
[----:B------:R-:W-:-:S05]  /*1c710*/  IADD3 R18, R97, -c[0x0][0x20], RZ ;  /* 0x8000080061127a10 */ /* 0x000fca0007ffe0ff */
[----:B------:R-:W2:Y:S01]  /*1c720*/  LDL.64 R14, [R18] ;  /* 0x00000000120e7983 */ /* 0x000ea20000100a00 */
[----:B------:R-:W-:-:S03]  /*1c730*/  ULDC.64 UR4, c[0x0][0x118] ;  /* 0x0000460000047ab9 */ /* 0x000fc60000000a00 */
[----:B--2---:R-:W2:Y:S02]  /*1c740*/  LD.E R36, [R14.64+0x11c] ;  /* 0x00011c040e247980 */ /* 0x004ea4000c101900 */
[----:B--2---:R-:W-:-:S13]  /*1c750*/  ISETP.GT.AND P0, PT, R36, RZ, PT ;  /* 0x000000ff2400720c */ /* 0x004fda0003f04270 */
[----:B------:R-:W-:Y:S05]  /*1c760*/  @P0 BRA `(.L_x_1363) ;  /* 0x0000004000000947 */ /* 0x000fea0003800000 */
[----:B------:R-:W-:Y:S01]  /*1c770*/  MOV R2, R143 ;  /* 0x0000008f00027202 */ /* 0x000fe20000000f00 */
[----:B------:R-:W-:-:S04]  /*1c780*/  DEPBAR.LE SB0, 0x1 ;  /* 0x000080400000791a */ /* 0x000fc80000000000 */
[----:B------:R-:W-:-:S04]  /*1c790*/  MOV R3, 0x0 ;  /* 0x0000000000037802 */ /* 0x000fc80000000f00 */
[----:B------:R-:W-:Y:S05]  /*1c7a0*/  RET.REL.NODEC R2 `(_ZN7cutlass13device_kernelIN5flash19enable_sm80_to_sm89INS1_16FlashAttnFwdSm80INS1_25CollectiveMainloopFwdSm80ILi8ELi1ELb0EN4cute5tupleIJNS5_1CILi128EEENS7_ILi48EEENS7_ILi256EEEEEELi256ENS_10bfloat16_tEfNS_4arch4Sm80ELb0ELb1ELb0ELb1ELb1ELb1ELb1ELb0EEENS1_21CollectiveEpilogueFwdINS6_IJS8_SA_S9_EEENS6_IJNS7_ILi1EEESI_SI_EEESC_SE_Li256ELb1ELb1ELb0ELb0EEENS1_19SingleTileSchedulerILb1ELb0ELb1ELi128EEEEEEEEEvNT_6ParamsE) ;  /* 0xfffe385002007950 */ /* 0x000fea0003c3ffff */
.L_x_1363:
[----:B------:R1:W2:Y:S04]  /*1c7b0*/  LDL.64 R12, [R18+0x8] ;  /* 0x00000800120c7983 */ /* 0x0002a80000100a00 */
[----:B------:R1:W3:Y:S04]  /*1c7c0*/  LDL.64 R2, [R18+0x20] ;  /* 0x0000200012027983 */ /* 0x0002e80000100a00 */
[----:B------:R1:W4:Y:S04]  /*1c7d0*/  LDL.64 R16, [R18+0x18] ;  /* 0x0000180012107983 */ /* 0x0003280000100a00 */
[----:B------:R-:W4:Y:S04]  /*1c7e0*/  LD.E.U8 R24, [R14.64+0x138] ;  /* 0x000138040e187980 */ /* 0x000f28000c101100 */
[----:B------:R2:W5:Y:S04]  /*1c7f0*/  LD.E R25, [R14.64+0x164] ;  /* 0x000164040e197980 */ /* 0x000568000c101900 */
[----:B------:R2:W5:Y:S04]  /*1c800*/  LD.E.64 R22, [R14.64+0x110] ;  /* 0x000110040e167980 */ /* 0x000568000c101b00 */
[----:B------:R2:W5:Y:S04]  /*1c810*/  LD.E.64 R20, [R14.64+0x128] ;  /* 0x000128040e147980 */ /* 0x000568000c101b00 */
[----:B-1----:R-:W4:Y:S04]  /*1c820*/  LDL.64 R18, [R18+0x10] ;  /* 0x0000100012127983 */ /* 0x002f280000100a00 */
[----:B--2---:R1:W2:Y:S04]  /*1c830*/  LD.E R35, [R12.64] ;  /* 0x000000040c237980 */ /* 0x0042a8000c101900 */
[----:B---3--:R3:W2:Y:S04]  /*1c840*/  LD.E R76, [R2.64] ;  /* 0x00000004024c7980 */ /* 0x0086a8000c101900 */
[----:B----4-:R4:W4:Y:S04]  /*1c850*/  LD.E R16, [R16.64+0x20] ;  /* 0x0000200410107980 */ /* 0x010928000c101900 */
[----:B-1----:R1:W5:Y:S04]  /*1c860*/  LD.E.64 R12, [R14.64+0x120] ;  /* 0x000120040e0c7980 */ /* 0x002368000c101b00 */
[----:B---3--:R1:W5:Y:S04]  /*1c870*/  LD.E.64 R2, [R14.64+0x130] ;  /* 0x000130040e027980 */ /* 0x008368000c101b00 */
[----:B------:R1:W5:Y:S01]  /*1c880*/  LD.E R26, [R18.64] ;  /* 0x00000004121a7980 */ /* 0x000362000c101900 */
[----:B------:R-:W-:-:S02]  /*1c890*/  ISETP.NE.AND P0, PT, R24, RZ, PT ;  /* 0x000000ff1800720c */ /* 0x000fc40003f05270 */
[----:B--2---:R-:W-:-:S04]  /*1c8a0*/  SHF.R.S32.HI R11, RZ, 0x1f, R35 ;  /* 0x0000001fff0b7819 */ /* 0x004fc80000011423 */
[----:B------:R-:W-:-:S04]  /*1c8b0*/  LEA.HI R11, R11, R35, RZ, 0x3 ;  /* 0x000000230b0b7211 */ /* 0x000fc800078f18ff */
[----:B----4-:R-:W-:Y:S02]  /*1c8c0*/  LOP3.LUT R17, R11, 0xfffffff8, RZ, 0xc0, !PT ;  /* 0xfffffff80b117812 */ /* 0x010fe400078ec0ff */
[----:B------:R-:W-:-:S03]  /*1c8d0*/  SHF.R.S32.HI R96, RZ, 0x3, R11 ;  /* 0x00000003ff607819 */ /* 0x000fc6000001140b */
[----:B------:R-:W-:Y:S02]  /*1c8e0*/  IMAD.IADD R11, R35, 0x1, -R17 ;  /* 0x00000001230b7824 */ /* 0x000fe400078e0a11 */
[----:B------:R-:W-:Y:S01]  /*1c8f0*/  IMAD R66, R76, 0x80, R96 ;  /* 0x000000804c427824 */ /* 0x000fe200078e0260 */
[----:B------:R-:W-:-:S03]  /*1c900*/  SHF.R.S32.HI R27, RZ, 0x1f, R16 ;  /* 0x0000001fff1b7819 */ /* 0x000fc60000011410 */
[----:B------:R-:W-:Y:S01]  /*1c910*/  IMAD R11, R11, 0x20, R66 ;  /* 0x000000200b0b7824 */ /* 0x000fe200078e0242 */
[----:B------:R-:W-:Y:S05]  /*1c920*/  @!P0 BRA `(.L_x_1364) ;  /* 0x00004cb000008947 */ /* 0x000fea0003800000 */
[----:B-1---5:R-:W-:-:S13]  /*1c930*/  ISETP.NE.AND P0, PT, R25, 0x1, PT ;  /* 0x000000011900780c */ /* 0x022fda0003f05270 */
[----:B------:R1:W2:Y:S04]  /*1c940*/  @P0 LD.E R17, [R14.64+0x168] ;  /* 0x000168040e110980 */ /* 0x0002a8000c101900 */
[----:B-1----:R2:W3:Y:S02]  /*1c950*/  @P0 LD.E R14, [R14.64+0x16c] ;  /* 0x00016c040e0e0980 */ /* 0x0024e4000c101900 */
[----:B--2---:R-:W-:-:S05]  /*1c960*/  @P0 IMAD.HI.U32 R15, R11, R17, RZ ;  /* 0x000000110b0f0227 */ /* 0x004fca00078e00ff */
[----:B---3--:R-:W-:-:S04]  /*1c970*/  @P0 SHF.R.U32.HI R11, RZ, R14, R15 ;  /* 0x0000000eff0b0219 */ /* 0x008fc8000001160f */
[----:B------:R-:W-:Y:S01]  /*1c980*/  SHF.R.S32.HI R14, RZ, 0x1f, R11 ;  /* 0x0000001fff0e7819 */ /* 0x000fe2000001140b */
[-C--:B------:R-:W-:Y:S02]  /*1c990*/  IMAD R17, R13, R11.reuse, RZ ;  /* 0x0000000b0d117224 */ /* 0x080fe400078e02ff */
[-C--:B------:R-:W-:Y:S02]  /*1c9a0*/  IMAD R15, R3, R11.reuse, RZ ;  /* 0x0000000b030f7224 */ /* 0x080fe400078e02ff */
[-C--:B------:R-:W-:Y:S02]  /*1c9b0*/  IMAD R24, R12, R14.reuse, R17 ;  /* 0x0000000e0c187224 */ /* 0x080fe400078e0211 */
[C---:B------:R-:W-:Y:S02]  /*1c9c0*/  IMAD R17, R2.reuse, R14, R15 ;  /* 0x0000000e02117224 */ /* 0x040fe400078e020f */
[----:B------:R-:W-:-:S04]  /*1c9d0*/  IMAD.WIDE.U32 R14, R2, R11, RZ ;  /* 0x0000000b020e7225 */ /* 0x000fc800078e00ff */
[----:B------:R-:W-:Y:S01]  /*1c9e0*/  IMAD.WIDE.U32 R18, R12, R11, RZ ;  /* 0x0000000b0c127225 */ /* 0x000fe200078e00ff */
[----:B------:R-:W-:-:S03]  /*1c9f0*/  IADD3 R15, R15, R17, RZ ;  /* 0x000000110f0f7210 */ /* 0x000fc60007ffe0ff */
[----:B------:R-:W-:Y:S01]  /*1ca00*/  IMAD R13, R13, R16, RZ ;  /* 0x000000100d0d7224 */ /* 0x000fe200078e02ff */
[----:B------:R-:W-:Y:S01]  /*1ca10*/  IADD3 R19, R19, R24, RZ ;  /* 0x0000001813137210 */ /* 0x000fe20007ffe0ff */
[----:B------:R-:W-:Y:S02]  /*1ca20*/  IMAD R11, R3, R16, RZ ;  /* 0x00000010030b7224 */ /* 0x000fe400078e02ff */
[----:B------:R-:W-:-:S04]  /*1ca30*/  IMAD.WIDE.U32 R14, R16, R2, R14 ;  /* 0x00000002100e7225 */ /* 0x000fc800078e000e */
[----:B------:R-:W-:Y:S01]  /*1ca40*/  IMAD.WIDE.U32 R18, R16, R12, R18 ;  /* 0x0000000c10127225 */ /* 0x000fe200078e0012 */
[----:B------:R-:W-:-:S03]  /*1ca50*/  LEA R37, P0, R14, R20, 0x1 ;  /* 0x000000140e257211 */ /* 0x000fc600078008ff */
[-C--:B------:R-:W-:Y:S01]  /*1ca60*/  IMAD R3, R12, R27.reuse, R13 ;  /* 0x0000001b0c037224 */ /* 0x080fe200078e020d */
[----:B------:R-:W-:Y:S01]  /*1ca70*/  LEA R34, P1, R18, R22, 0x1 ;  /* 0x0000001612227211 */ /* 0x000fe200078208ff */
[----:B------:R-:W-:-:S03]  /*1ca80*/  IMAD R2, R2, R27, R11 ;  /* 0x0000001b02027224 */ /* 0x000fc600078e020b */
[----:B------:R-:W-:Y:S02]  /*1ca90*/  IADD3 R3, R19, R3, RZ ;  /* 0x0000000313037210 */ /* 0x000fe40007ffe0ff */
[----:B------:R-:W-:Y:S02]  /*1caa0*/  IADD3 R2, R15, R2, RZ ;  /* 0x000000020f027210 */ /* 0x000fe40007ffe0ff */
[----:B------:R-:W-:Y:S02]  /*1cab0*/  LEA.HI.X R22, R18, R23, R3, 0x1, P1 ;  /* 0x0000001712167211 */ /* 0x000fe400008f0c03 */
[----:B------:R-:W-:Y:S01]  /*1cac0*/  LEA.HI.X R24, R14, R21, R2, 0x1, P0 ;  /* 0x000000150e187211 */ /* 0x000fe200000f0c02 */
[----:B------:R-:W-:Y:S05]  /*1cad0*/  BRA.DIV ~URZ, `(.L_x_1365) ;  /* 0x00009b927f007947 */ /* 0x000fea000b800000 */
[----:B------:R1:W2:Y:S02]  /*1cae0*/  SHFL.IDX PT, R11, R22, RZ, 0x181f ;  /* 0x00181fff160b7589 */ /* 0x0002a400000e0000 */
.L_x_1439:
[----:B------:R-:W-:Y:S05]  /*1caf0*/  BRA.DIV ~URZ, `(.L_x_1366) ;  /* 0x00009bf27f007947 */ /* 0x000fea000b800000 */
[----:B------:R3:W4:Y:S01]  /*1cb00*/  SHFL.IDX PT, R12, R34, RZ, 0x181f ;  /* 0x00181fff220c7589 */ /* 0x00072200000e0000 */
[----:B--2---:R-:W-:-:S03]  /*1cb10*/  MOV R13, R11 ;  /* 0x0000000b000d7202 */ /* 0x004fc60000000f00 */
[----:B------:R3:W2:Y:S04]  /*1cb20*/  SHFL.IDX PT, R14, R24, RZ, 0x181f ;  /* 0x00181fff180e7589 */ /* 0x0006a800000e0000 */
[----:B------:R3:W1:Y:S02]  /*1cb30*/  SHFL.IDX PT, R3, R37, RZ, 0x181f ;  /* 0x00181fff25037589 */ /* 0x00066400000e0000 */
.L_x_1440:
[----:B------:R-:W-:Y:S01]  /*1cb40*/  IMAD R48, R26, R25, RZ ;  /* 0x000000191a307224 */ /* 0x000fe200078e02ff */
[----:B------:R-:W-:Y:S01]  /*1cb50*/  SHF.R.S32.HI R2, RZ, 0x1f, R35 ;  /* 0x0000001fff027819 */ /* 0x000fe20000011423 */
[----:B------:R-:W-:Y:S01]  /*1cb60*/  BSSY B0, `(.L_x_1367) ;  /* 0x000003a000007945 */ /* 0x000fe20003800000 */
[----:B------:R-:W-:Y:S01]  /*1cb70*/  CS2R R64, SRZ ;  /* 0x0000000000407805 */ /* 0x000fe2000001ff00 */
[----:B------:R-:W-:Y:S01]  /*1cb80*/  CS2R R40, SRZ ;  /* 0x0000000000287805 */ /* 0x000fe2000001ff00 */
[----:B------:R-:W-:Y:S01]  /*1cb90*/  LEA.HI R2, R2, R35, RZ, 0x3 ;  /* 0x0000002302027211 */ /* 0x000fe200078f18ff */
[----:B------:R-:W-:Y:S01]  /*1cba0*/  CS2R R38, SRZ ;  /* 0x0000000000267805 */ /* 0x000fe2000001ff00 */
[----:B------:R-:W-:Y:S01]  /*1cbb0*/  ISETP.GE.AND P0, PT, R66, R48, PT ;  /* 0x000000304200720c */ /* 0x000fe20003f06270 */
[----:B------:R-:W-:Y:S01]  /*1cbc0*/  CS2R R30, SRZ ;  /* 0x00000000001e7805 */ /* 0x000fe2000001ff00 */
[----:B------:R-:W-:Y:S01]  /*1cbd0*/  LOP3.LUT R2, R2, 0xfffffff8, RZ, 0xc0, !PT ;  /* 0xfffffff802027812 */ /* 0x000fe200078ec0ff */
[----:B------:R-:W-:Y:S01]  /*1cbe0*/  CS2R R26, SRZ ;  /* 0x00000000001a7805 */ /* 0x000fe2000001ff00 */
[----:B------:R-:W-:Y:S01]  /*1cbf0*/  CS2R R42, SRZ ;  /* 0x00000000002a7805 */ /* 0x000fe2000001ff00 */
[----:B------:R-:W-:Y:S01]  /*1cc00*/  CS2R R32, SRZ ;  /* 0x0000000000207805 */ /* 0x000fe2000001ff00 */
[----:B------:R-:W-:Y:S01]  /*1cc10*/  CS2R R28, SRZ ;  /* 0x00000000001c7805 */ /* 0x000fe2000001ff00 */
[----:B------:R-:W-:Y:S01]  /*1cc20*/  IMAD.IADD R2, R35, 0x1, -R2 ;  /* 0x0000000123027824 */ /* 0x000fe200078e0a02 */
[----:B------:R-:W-:-:S03]  /*1cc30*/  CS2R R20, SRZ ;  /* 0x0000000000147805 */ /* 0x000fc6000001ff00 */
[----:B------:R-:W-:Y:S01]  /*1cc40*/  IMAD.SHL.U32 R23, R2, 0x4, RZ ;  /* 0x0000000402177824 */ /* 0x000fe200078e00ff */
[----:B-1----:R-:W-:Y:S01]  /*1cc50*/  MOV R2, R3 ;  /* 0x0000000300027202 */ /* 0x002fe20000000f00 */
[----:B--2---:R-:W-:Y:S01]  /*1cc60*/  IMAD.MOV.U32 R3, RZ, RZ, R14 ;  /* 0x000000ffff037224 */ /* 0x004fe200078e000e */
[----:B------:R-:W-:Y:S05]  /*1cc70*/  @P0 BRA `(.L_x_1368) ;  /* 0x0000028000000947 */ /* 0x000fea0003800000 */
[C---:B------:R-:W-:Y:S01]  /*1cc80*/  IADD3 R16, R23.reuse, 0x20, RZ ;  /* 0x0000002017107810 */ /* 0x040fe20007ffe0ff */
[----:B------:R-:W-:Y:S01]  /*1cc90*/  CS2R R26, SRZ ;  /* 0x00000000001a7805 */ /* 0x000fe2000001ff00 */
[-C--:B------:R-:W-:Y:S01]  /*1cca0*/  ISETP.GE.AND P1, PT, R23, R36.reuse, PT ;  /* 0x000000241700720c */ /* 0x080fe20003f26270 */
[----:B------:R-:W-:Y:S01]  /*1ccb0*/  CS2R R20, SRZ ;  /* 0x0000000000147805 */ /* 0x000fe2000001ff00 */
[----:B------:R-:W-:Y:S01]  /*1ccc0*/  ISETP.GE.AND P0, PT, R16, R36, PT ;  /* 0x000000241000720c */ /* 0x000fe20003f06270 */
[----:B------:R-:W-:Y:S01]  /*1ccd0*/  CS2R R30, SRZ ;  /* 0x00000000001e7805 */ /* 0x000fe2000001ff00 */
[----:B------:R-:W-:-:S09]  /*1cce0*/  CS2R R28, SRZ ;  /* 0x00000000001c7805 */ /* 0x000fd2000001ff00 */
[C---:B----4-:R-:W-:Y:S02]  /*1ccf0*/  @!P1 IMAD.WIDE R14, R23.reuse, 0x2, R12 ;  /* 0x00000002170e9825 */ /* 0x050fe400078e020c */
[----:B------:R-:W-:Y:S02]  /*1cd00*/  @!P0 SHF.R.S32.HI R11, RZ, 0x1f, R16 ;  /* 0x0000001fff0b8819 */ /* 0x000fe40000011410 */
[----:B------:R-:W-:Y:S01]  /*1cd10*/  @!P1 IMAD.WIDE R18, R23, 0x2, R2 ;  /* 0x0000000217129825 */ /* 0x000fe200078e0202 */
[----:B------:R1:W5:Y:S01]  /*1cd20*/  @!P1 LD.E.64 R26, [R14.64] ;  /* 0x000000040e1a9980 */ /* 0x000362000c101b00 */
[----:B------:R-:W-:-:S03]  /*1cd30*/  @!P0 LEA.HI R11, R11, R16, RZ, 0x2 ;  /* 0x000000100b0b8211 */ /* 0x000fc600078f10ff */
[----:B------:R2:W5:Y:S01]  /*1cd40*/  @!P1 LD.E.64 R20, [R18.64] ;  /* 0x0000000412149980 */ /* 0x000562000c101b00 */
[----:B------:R-:W-:-:S05]  /*1cd50*/  @!P0 LOP3.LUT R11, R11, 0xfffffffc, RZ, 0xc0, !PT ;  /* 0xfffffffc0b0b8812 */ /* 0x000fca00078ec0ff */
[----:B------:R-:W-:-:S05]  /*1cd60*/  @!P0 IMAD.WIDE R16, R11, 0x2, R12 ;  /* 0x000000020b108825 */ /* 0x000fca00078e020c */
[----:B------:R4:W5:Y:S01]  /*1cd70*/  @!P0 LD.E.64 R30, [R16.64] ;  /* 0x00000004101e8980 */ /* 0x000962000c101b00 */
[----:B-1----:R-:W-:Y:S01]  /*1cd80*/  @!P0 IMAD.WIDE R14, R11, 0x2, R2 ;  /* 0x000000020b0e8825 */ /* 0x002fe200078e0202 */
[----:B--2---:R-:W-:-:S04]  /*1cd90*/  IADD3 R18, R23, 0x40, RZ ;  /* 0x0000004017127810 */ /* 0x004fc80007ffe0ff */
[----:B------:R1:W5:Y:S01]  /*1cda0*/  @!P0 LD.E.64 R28, [R14.64] ;  /* 0x000000040e1c8980 */ /* 0x000362000c101b00 */
[----:B------:R-:W-:Y:S02]  /*1cdb0*/  IADD3 R19, R23, 0x60, RZ ;  /* 0x0000006017137810 */ /* 0x000fe40007ffe0ff */
[-C--:B------:R-:W-:Y:S02]  /*1cdc0*/  ISETP.GE.AND P1, PT, R18, R36.reuse, PT ;  /* 0x000000241200720c */ /* 0x080fe40003f26270 */
[----:B------:R-:W-:Y:S01]  /*1cdd0*/  ISETP.GE.AND P0, PT, R19, R36, PT ;  /* 0x000000241300720c */ /* 0x000fe20003f06270 */
[----:B------:R-:W-:-:S12]  /*1cde0*/  CS2R R38, SRZ ;  /* 0x0000000000267805 */ /* 0x000fd8000001ff00 */
[----:B------:R-:W-:Y:S02]  /*1cdf0*/  @!P0 SHF.R.S32.HI R11, RZ, 0x1f, R19 ;  /* 0x0000001fff0b8819 */ /* 0x000fe40000011413 */
[----:B-1----:R-:W-:Y:S02]  /*1ce00*/  @!P1 SHF.R.S32.HI R14, RZ, 0x1f, R18 ;  /* 0x0000001fff0e9819 */ /* 0x002fe40000011412 */
[----:B------:R-:W-:Y:S02]  /*1ce10*/  @!P0 LEA.HI R11, R11, R19, RZ, 0x2 ;  /* 0x000000130b0b8211 */ /* 0x000fe400078f10ff */
[----:B------:R-:W-:Y:S02]  /*1ce20*/  @!P1 LEA.HI R14, R14, R18, RZ, 0x2 ;  /* 0x000000120e0e9211 */ /* 0x000fe400078f10ff */
[----:B------:R-:W-:Y:S02]  /*1ce30*/  @!P0 LOP3.LUT R11, R11, 0xfffffffc, RZ, 0xc0, !PT ;  /* 0xfffffffc0b0b8812 */ /* 0x000fe400078ec0ff */
[----:B------:R-:W-:Y:S01]  /*1ce40*/  @!P1 LOP3.LUT R14, R14, 0xfffffffc, RZ, 0xc0, !PT ;  /* 0xfffffffc0e0e9812 */ /* 0x000fe200078ec0ff */
[----:B------:R-:W-:Y:S01]  /*1ce50*/  CS2R R40, SRZ ;  /* 0x0000000000287805 */ /* 0x000fe2000001ff00 */
[----:B------:R-:W-:Y:S01]  /*1ce60*/  CS2R R32, SRZ ;  /* 0x0000000000207805 */ /* 0x000fe2000001ff00 */
[----:B------:R-:W-:-:S02]  /*1ce70*/  CS2R R42, SRZ ;  /* 0x00000000002a7805 */ /* 0x000fc4000001ff00 */
[----:B----4-:R-:W-:-:S04]  /*1ce80*/  @!P1 IMAD.WIDE R16, R14, 0x2, R12 ;  /* 0x000000020e109825 */ /* 0x010fc800078e020c */
[----:B------:R-:W-:Y:S01]  /*1ce90*/  @!P1 IMAD.WIDE R14, R14, 0x2, R2 ;  /* 0x000000020e0e9825 */ /* 0x000fe200078e0202 */
[----:B------:R1:W5:Y:S03]  /*1cea0*/  @!P1 LD.E.64 R38, [R16.64] ;  /* 0x0000000410269980 */ /* 0x000366000c101b00 */
[C---:B------:R-:W-:Y:S01]  /*1ceb0*/  @!P0 IMAD.WIDE R12, R11.reuse, 0x2, R12 ;  /* 0x000000020b0c8825 */ /* 0x040fe200078e020c */
[----:B------:R1:W5:Y:S03]  /*1cec0*/  @!P1 LD.E.64 R32, [R14.64] ;  /* 0x000000040e209980 */ /* 0x000366000c101b00 */
[----:B------:R-:W-:Y:S01]  /*1ced0*/  @!P0 IMAD.WIDE R2, R11, 0x2, R2 ;  /* 0x000000020b028825 */ /* 0x000fe200078e0202 */
[----:B------:R1:W5:Y:S04]  /*1cee0*/  @!P0 LD.E.64 R40, [R12.64] ;  /* 0x000000040c288980 */ /* 0x000368000c101b00 */
[----:B------:R1:W5:Y:S02]  /*1cef0*/  @!P0 LD.E.64 R42, [R2.64] ;  /* 0x00000004022a8980 */ /* 0x000364000c101b00 */
.L_x_1368:
[----:B------:R-:W-:Y:S05]  /*1cf00*/  BSYNC B0 ;  /* 0x0000000000007941 */ /* 0x000fea0003800000 */
.L_x_1367:
[----:B-1--45:R-:W-:Y:S01]  /*1cf10*/  IMAD.MOV.U32 R12, RZ, RZ, R40 ;  /* 0x000000ffff0c7224 */ /* 0x032fe200078e0028 */
[----:B------:R-:W-:Y:S01]  /*1cf20*/  MOV R2, R39 ;  /* 0x0000002700027202 */ /* 0x000fe20000000f00 */
[----:B------:R-:W-:-:S02]  /*1cf30*/  IMAD.MOV.U32 R11, RZ, RZ, R41 ;  /* 0x000000ffff0b7224 */ /* 0x000fc400078e0029 */
[----:B------:R-:W-:-:S03]  /*1cf40*/  IMAD.MOV.U32 R3, RZ, RZ, R38 ;  /* 0x000000ffff037224 */ /* 0x000fc600078e0026 */
[----:B------:R-:W-:Y:S01]  /*1cf50*/  PRMT R105, R11, 0x5410, R12 ;  /* 0x000054100b697816 */ /* 0x000fe2000000000c */
[----:B------:R-:W-:Y:S01]  /*1cf60*/  IMAD.MOV.U32 R12, RZ, RZ, R30 ;  /* 0x000000ffff0c7224 */ /* 0x000fe200078e001e */
[----:B------:R-:W-:Y:S01]  /*1cf70*/  PRMT R101, R2, 0x5410, R3 ;  /* 0x0000541002657816 */ /* 0x000fe20000000003 */
[----:B------:R-:W-:Y:S01]  /*1cf80*/  IMAD.MOV.U32 R11, RZ, RZ, R31 ;  /* 0x000000ffff0b7224 */ /* 0x000fe200078e001f */
[----:B------:R-:W-:Y:S01]  /*1cf90*/  MOV R3, R26 ;  /* 0x0000001a00037202 */ /* 0x000fe20000000f00 */
        /* <DEDUP_REMOVED lines=15> */
[----:B------:R-:W-:Y:S05]  /*1d090*/  BRA.DIV ~URZ, `(.L_x_1369) ;  /* 0x000097c27f007947 */ /* 0x000fea000b800000 */
[----:B------:R1:W2:Y:S04]  /*1d0a0*/  SHFL.IDX PT, R13, R22, 0x1, 0x181f ;  /* 0x00381f00160d7f89 */ /* 0x0002a800000e0000 */
[----:B------:R1:W4:Y:S04]  /*1d0b0*/  SHFL.IDX PT, R12, R34, 0x1, 0x181f ;  /* 0x00381f00220c7f89 */ /* 0x00032800000e0000 */
[----:B------:R1:W3:Y:S04]  /*1d0c0*/  SHFL.IDX PT, R11, R24, 0x1, 0x181f ;  /* 0x00381f00180b7f89 */ /* 0x0002e800000e0000 */
[----:B------:R1:W1:Y:S02]  /*1d0d0*/  SHFL.IDX PT, R2, R37, 0x1, 0x181f ;  /* 0x00381f0025027f89 */ /* 0x00026400000e0000 */
.L_x_1441:
[----:B------:R-:W-:Y:S01]  /*1d0e0*/  IADD3 R3, R66, 0x20, RZ ;  /* 0x0000002042037810 */ /* 0x000fe20007ffe0ff */
[----:B------:R-:W-:Y:S01]  /*1d0f0*/  BSSY B0, `(.L_x_1370) ;  /* 0x0000033000007945 */ /* 0x000fe20003800000 */
[----:B------:R-:W-:Y:S01]  /*1d100*/  CS2R R54, SRZ ;  /* 0x0000000000367805 */ /* 0x000fe2000001ff00 */
[----:B------:R-:W-:Y:S01]  /*1d110*/  CS2R R50, SRZ ;  /* 0x0000000000327805 */ /* 0x000fe2000001ff00 */
[----:B------:R-:W-:Y:S01]  /*1d120*/  ISETP.GE.AND P0, PT, R3, R48, PT ;  /* 0x000000300300720c */ /* 0x000fe20003f06270 */
[----:B------:R-:W-:Y:S01]  /*1d130*/  CS2R R46, SRZ ;  /* 0x00000000002e7805 */ /* 0x000fe2000001ff00 */
[----:B------:R-:W-:Y:S01]  /*1d140*/  CS2R R58, SRZ ;  /* 0x00000000003a7805 */ /* 0x000fe2000001ff00 */
[----:B------:R-:W-:Y:S01]  /*1d150*/  CS2R R56, SRZ ;  /* 0x0000000000387805 */ /* 0x000fe2000001ff00 */
[----:B------:R-:W-:Y:S01]  /*1d160*/  CS2R R52, SRZ ;  /* 0x0000000000347805 */ /* 0x000fe2000001ff00 */
[----:B------:R-:W-:Y:S01]  /*1d170*/  CS2R R44, SRZ ;  /* 0x00000000002c7805 */ /* 0x000fe2000001ff00 */
[----:B---3--:R-:W-:-:S07]  /*1d180*/  IMAD.MOV.U32 R3, RZ, RZ, R11 ;  /* 0x000000ffff037224 */ /* 0x008fce00078e000b */
        /* <DEDUP_REMOVED lines=8> */
[C---:B--2-4-:R-:W-:Y:S02]  /*1d210*/  @!P1 IMAD.WIDE R14, R23.reuse, 0x2, R12 ;  /* 0x00000002170e9825 */ /* 0x054fe400078e020c */
[----:B------:R-:W-:Y:S02]  /*1d220*/  @!P0 SHF.R.S32.HI R11, RZ, 0x1f, R16 ;  /* 0x0000001fff0b8819 */ /* 0x000fe40000011410 */
[----:B-1----:R-:W-:Y:S01]  /*1d230*/  @!P1 IMAD.WIDE R18, R23, 0x2, R2 ;  /* 0x0000000217129825 */ /* 0x002fe200078e0202 */
        /* <DEDUP_REMOVED lines=22> */
[----:B---3--:R-:W-:-:S04]  /*1d3a0*/  @!P1 IMAD.WIDE R16, R14, 0x2, R12 ;  /* 0x000000020e109825 */ /* 0x008fc800078e020c */
[----:B------:R-:W-:Y:S01]  /*1d3b0*/  @!P1 IMAD.WIDE R14, R14, 0x2, R2 ;  /* 0x000000020e0e9825 */ /* 0x000fe200078e0202 */
[----:B------:R1:W5:Y:S03]  /*1d3c0*/  @!P1 LD.E.64 R54, [R16.64] ;  /* 0x0000000410369980 */ /* 0x000366000c101b00 */
[C---:B------:R-:W-:Y:S01]  /*1d3d0*/  @!P0 IMAD.WIDE R12, R11.reuse, 0x2, R12 ;  /* 0x000000020b0c8825 */ /* 0x040fe200078e020c */
[----:B------:R1:W5:Y:S03]  /*1d3e0*/  @!P1 LD.E.64 R56, [R14.64] ;  /* 0x000000040e389980 */ /* 0x000366000c101b00 */
[----:B------:R-:W-:Y:S01]  /*1d3f0*/  @!P0 IMAD.WIDE R2, R11, 0x2, R2 ;  /* 0x000000020b028825 */ /* 0x000fe200078e0202 */
[----:B------:R1:W5:Y:S04]  /*1d400*/  @!P0 LD.E.64 R64, [R12.64] ;  /* 0x000000040c408980 */ /* 0x000368000c101b00 */
[----:B------:R1:W5:Y:S02]  /*1d410*/  @!P0 LD.E.64 R58, [R2.64] ;  /* 0x00000004023a8980 */ /* 0x000364000c101b00 */
.L_x_1371:
[----:B------:R-:W-:Y:S05]  /*1d420*/  BSYNC B0 ;  /* 0x0000000000007941 */ /* 0x000fea0003800000 */
.L_x_1370:
        /* <DEDUP_REMOVED lines=25> */
[----:B------:R1:W3:Y:S02]  /*1d5c0*/  SHFL.IDX PT, R11, R22, 0x2, 0x181f ;  /* 0x00581f00160b7f89 */ /* 0x0002e400000e0000 */
.L_x_1442:
[----:B------:R-:W-:Y:S05]  /*1d5d0*/  BRA.DIV ~URZ, `(.L_x_1373) ;  /* 0x000094e27f007947 */ /* 0x000fea000b800000 */
[----:B------:R4:W1:Y:S01]  /*1d5e0*/  SHFL.IDX PT, R12, R34, 0x2, 0x181f ;  /* 0x00581f00220c7f89 */ /* 0x00086200000e0000 */
[----:B--23--:R-:W-:-:S03]  /*1d5f0*/  MOV R13, R11 ;  /* 0x0000000b000d7202 */ /* 0x00cfc60000000f00 */
[----:B------:R4:W2:Y:S04]  /*1d600*/  SHFL.IDX PT, R14, R24, 0x2, 0x181f ;  /* 0x00581f00180e7f89 */ /* 0x0008a800000e0000 */
[----:B------:R4:W3:Y:S02]  /*1d610*/  SHFL.IDX PT, R2, R37, 0x2, 0x181f ;  /* 0x00581f0025027f89 */ /* 0x0008e400000e0000 */
.L_x_1443:
        /* <DEDUP_REMOVED lines=10> */
[----:B------:R-:W-:Y:S01]  /*1d6c0*/  CS2R R60, SRZ ;  /* 0x00000000003c7805 */ /* 0x000fe2000001ff00 */
[----:B--2---:R-:W-:-:S06]  /*1d6d0*/  IMAD.MOV.U32 R3, RZ, RZ, R14 ;  /* 0x000000ffff037224 */ /* 0x004fcc00078e000e */
        /* <DEDUP_REMOVED lines=8> */
[C---:B-1----:R-:W-:Y:S02]  /*1d760*/  @!P1 IMAD.WIDE R14, R23.reuse, 0x2, R12 ;  /* 0x00000002170e9825 */ /* 0x042fe400078e020c */
[----:B------:R-:W-:Y:S02]  /*1d770*/  @!P0 SHF.R.S32.HI R11, RZ, 0x1f, R16 ;  /* 0x0000001fff0b8819 */ /* 0x000fe40000011410 */
[----:B---3--:R-:W-:Y:S01]  /*1d780*/  @!P1 IMAD.WIDE R18, R23, 0x2, R2 ;  /* 0x0000000217129825 */ /* 0x008fe200078e0202 */
        /* <DEDUP_REMOVED lines=30> */
.L_x_1375:
[----:B------:R-:W-:Y:S05]  /*1d970*/  BSYNC B0 ;  /* 0x0000000000007941 */ /* 0x000fea0003800000 */
.L_x_1374:
[----:B-1---5:R-:W-:Y:S01]  /*1d980*/  IMAD.MOV.U32 R12, RZ, RZ, R74 ;  /* 0x000000ffff0c7224 */ /* 0x022fe200078e004a */
[----:B---3--:R-:W-:Y:S01]  /*1d990*/  MOV R2, R71 ;  /* 0x0000004700027202 */ /* 0x008fe20000000f00 */
[----:B------:R-:W-:Y:S01]  /*1d9a0*/  IMAD.MOV.U32 R11, RZ, RZ, R75 ;  /* 0x000000ffff0b7224 */ /* 0x000fe200078e004b */
[----:B------:R-:W-:Y:S01]  /*1d9b0*/  CS2R R92, SRZ ;  /* 0x00000000005c7805 */ /* 0x000fe2000001ff00 */
        /* <DEDUP_REMOVED lines=22> */
[----:B------:R1:W2:Y:S02]  /*1db20*/  SHFL.IDX PT, R13, R22, 0x3, 0x181f ;  /* 0x00781f00160d7f89 */ /* 0x0002a400000e0000 */
.L_x_1444:
[----:B------:R-:W-:Y:S01]  /*1db30*/  SHF.R.S32.HI R2, RZ, 0x1f, R35 ;  /* 0x0000001fff027819 */ /* 0x000fe20000011423 */
[----:B------:R-:W-:-:S03]  /*1db40*/  IMAD.SHL.U32 R11, R76, 0x80, RZ ;  /* 0x000000804c0b7824 */ /* 0x000fc600078e00ff */
[----:B------:R-:W-:-:S04]  /*1db50*/  LEA.HI R2, R2, R35, RZ, 0x3 ;  /* 0x0000002302027211 */ /* 0x000fc800078f18ff */
[----:B------:R-:W-:Y:S01]  /*1db60*/  LEA.HI.SX32 R11, R2, R11, 0x1d ;  /* 0x0000000b020b7211 */ /* 0x000fe200078feaff */
[----:B------:R-:W-:Y:S05]  /*1db70*/  BRA.DIV ~URZ, `(.L_x_1377) ;  /* 0x000091327f007947 */ /* 0x000fea000b800000 */
[----:B------:R3:W1:Y:S04]  /*1db80*/  SHFL.IDX PT, R12, R34, 0x3, 0x181f ;  /* 0x00781f00220c7f89 */ /* 0x00066800000e0000 */
[----:B------:R3:W4:Y:S04]  /*1db90*/  SHFL.IDX PT, R14, R24, 0x3, 0x181f ;  /* 0x00781f00180e7f89 */ /* 0x00072800000e0000 */
[----:B------:R3:W2:Y:S02]  /*1dba0*/  SHFL.IDX PT, R2, R37, 0x3, 0x181f ;  /* 0x00781f0025027f89 */ /* 0x0006a400000e0000 */
.L_x_1445:
        /* <DEDUP_REMOVED lines=10> */
[----:B----4-:R-:W-:-:S07]  /*1dc50*/  IMAD.MOV.U32 R3, RZ, RZ, R14 ;  /* 0x000000ffff037224 */ /* 0x010fce00078e000e */
        /* <DEDUP_REMOVED lines=8> */
[C---:B-12---:R-:W-:Y:S02]  /*1dce0*/  @!P1 IMAD.WIDE R14, R23.reuse, 0x2, R12 ;  /* 0x00000002170e9825 */ /* 0x046fe400078e020c */
        /* <DEDUP_REMOVED lines=32> */
.L_x_1379:
[----:B------:R-:W-:Y:S05]  /*1def0*/  BSYNC B0 ;  /* 0x0000000000007941 */ /* 0x000fea0003800000 */
.L_x_1378:
[----:B-1----:R-:W-:Y:S01]  /*1df00*/  IADD3 R12, R97, -c[0x0][0x20], RZ ;  /* 0x80000800610c7a10 */ /* 0x002fe20007ffe0ff */
[----:B------:R-:W-:-:S04]  /*1df10*/  DEPBAR.LE SB0, 0x1 ;  /* 0x000080400000791a */ /* 0x000fc80000000000 */
[----:B--2---:R1:W2:Y:S04]  /*1df20*/  LDL.64 R2, [R12+0x20] ;  /* 0x000020000c027983 */ /* 0x0042a80000100a00 */
[----:B-1----:R-:W4:Y:S01]  /*1df30*/  LDL.64 R12, [R12+0x28] ;  /* 0x000028000c0c7983 */ /* 0x002f220000100a00 */
[----:B------:R-:W-:Y:S03]  /*1df40*/  WARPSYNC 0xffffffff ;  /* 0xffffffff00007948 */ /* 0x000fe60003800000 */
[----:B------:R-:W-:Y:S06]  /*1df50*/  BAR.SYNC.DEFER_BLOCKING 0x0 ;  /* 0x0000000000007b1d */ /* 0x000fec0000010000 */
[----:B--2---:R1:W2:Y:S04]  /*1df60*/  LD.E R14, [R2.64] ;  /* 0x00000004020e7980 */ /* 0x0042a8000c101900 */
[----:B---34-:R3:W4:Y:S01]  /*1df70*/  LD.E.64 R24, [R12.64] ;  /* 0x000000040c187980 */ /* 0x018722000c101b00 */
[----:B-----5:R-:W-:Y:S01]  /*1df80*/  IMAD.MOV.U32 R11, RZ, RZ, R93 ;  /* 0x000000ffff0b7224 */ /* 0x020fe200078e005d */
[----:B------:R-:W-:Y:S01]  /*1df90*/  SHF.R.S32.HI R15, RZ, 0x1f, R35 ;  /* 0x0000001fff0f7819 */ /* 0x000fe20000011423 */
[----:B-1----:R-:W-:Y:S01]  /*1dfa0*/  IMAD.MOV.U32 R2, RZ, RZ, R92 ;  /* 0x000000ffff027224 */ /* 0x002fe200078e005c */
[----:B------:R-:W-:Y:S01]  /*1dfb0*/  BSSY B1, `(.L_x_1380) ;  /* 0x00000f3000017945 */ /* 0x000fe20003800000 */
[----:B------:R-:W-:-:S03]  /*1dfc0*/  IMAD.MOV.U32 R3, RZ, RZ, R86 ;  /* 0x000000ffff037224 */ /* 0x000fc600078e0056 */
[----:B------:R-:W-:Y:S01]  /*1dfd0*/  PRMT R123, R123, 0x5410, R2 ;  /* 0x000054107b7b7816 */ /* 0x000fe20000000002 */
[----:B------:R-:W-:-:S03]  /*1dfe0*/  IMAD.MOV.U32 R2, RZ, RZ, R87 ;  /* 0x000000ffff027224 */ /* 0x000fc600078e0057 */
[----:B------:R-:W-:Y:S02]  /*1dff0*/  PRMT R123, R11, 0x7610, R123 ;  /* 0x000076100b7b7816 */ /* 0x000fe4000000007b */
[-C--:B------:R-:W-:Y:S02]  /*1e000*/  LEA.HI R11, R15, R35.reuse, RZ, 0x3 ;  /* 0x000000230f0b7211 */ /* 0x080fe400078f18ff */
[----:B------:R-:W-:Y:S01]  /*1e010*/  PRMT R121, R2, 0x5410, R3 ;  /* 0x0000541002797816 */ /* 0x000fe20000000003 */
[----:B------:R-:W-:Y:S01]  /*1e020*/  IMAD.MOV.U32 R3, RZ, RZ, R82 ;  /* 0x000000ffff037224 */ /* 0x000fe200078e0052 */
[----:B------:R-:W-:Y:S01]  /*1e030*/  LOP3.LUT R11, R11, 0xfffffff8, RZ, 0xc0, !PT ;  /* 0xfffffff80b0b7812 */ /* 0x000fe200078ec0ff */
[----:B------:R-:W-:Y:S01]  /*1e040*/  IMAD.MOV.U32 R2, RZ, RZ, R83 ;  /* 0x000000ffff027224 */ /* 0x000fe200078e0053 */
[----:B------:R-:W-:-:S03]  /*1e050*/  LEA.HI R15, R15, R35, RZ, 0x6 ;  /* 0x000000230f0f7211 */ /* 0x000fc600078f30ff */
[----:B------:R-:W-:Y:S01]  /*1e060*/  IMAD.IADD R11, R35, 0x1, -R11 ;  /* 0x00000001230b7824 */ /* 0x000fe200078e0a0b */
[----:B------:R-:W-:Y:S01]  /*1e070*/  PRMT R97, R2, 0x5410, R3 ;  /* 0x0000541002617816 */ /* 0x000fe20000000003 */
[----:B---3--:R-:W-:Y:S02]  /*1e080*/  IMAD.SHL.U32 R12, R96, 0x40, RZ ;  /* 0x00000040600c7824 */ /* 0x008fe400078e00ff */
[----:B------:R-:W-:Y:S02]  /*1e090*/  IMAD.SHL.U32 R3, R11, 0x8, RZ ;  /* 0x000000080b037824 */ /* 0x000fe400078e00ff */
[----:B------:R-:W-:Y:S01]  /*1e0a0*/  IMAD.MOV.U32 R13, RZ, RZ, R80 ;  /* 0x000000ffff0d7224 */ /* 0x000fe200078e0050 */
[----:B------:R-:W-:Y:S01]  /*1e0b0*/  LOP3.LUT R2, R12, 0x1c0, RZ, 0xc0, !PT ;  /* 0x000001c00c027812 */ /* 0x000fe200078ec0ff */
[----:B------:R-:W-:Y:S02]  /*1e0c0*/  IMAD.MOV.U32 R12, RZ, RZ, R81 ;  /* 0x000000ffff0c7224 */ /* 0x000fe400078e0051 */
[----:B------:R-:W-:Y:S01]  /*1e0d0*/  IMAD.MOV.U32 R11, RZ, RZ, R90 ;  /* 0x000000ffff0b7224 */ /* 0x000fe200078e005a */
[----:B------:R-:W-:-:S02]  /*1e0e0*/  LOP3.LUT R3, R2, 0x38, R3, 0xf8, !PT ;  /* 0x0000003802037812 */ /* 0x000fc400078ef803 */
[----:B------:R-:W-:Y:S02]  /*1e0f0*/  SHF.R.U32.HI R2, RZ, 0x3, R2 ;  /* 0x00000003ff027819 */ /* 0x000fe40000011602 */
[----:B------:R-:W-:Y:S01]  /*1e100*/  PRMT R37, R12, 0x5410, R13 ;  /* 0x000054100c257816 */ /* 0x000fe2000000000d */
[----:B------:R-:W-:Y:S01]  /*1e110*/  IMAD.SHL.U32 R13, R15, 0x8, RZ ;  /* 0x000000080f0d7824 */ /* 0x000fe200078e00ff */
[----:B------:R-:W-:Y:S01]  /*1e120*/  PRMT R122, R122, 0x5410, R11 ;  /* 0x000054107a7a7816 */ /* 0x000fe2000000000b */
[----:B------:R-:W-:Y:S01]  /*1e130*/  IMAD.MOV.U32 R11, RZ, RZ, R91 ;  /* 0x000000ffff0b7224 */ /* 0x000fe200078e005b */
[----:B------:R-:W-:Y:S01]  /*1e140*/  LOP3.LUT R12, R3, R2, RZ, 0x3c, !PT ;  /* 0x00000002030c7212 */ /* 0x000fe200078e3cff */
[----:B------:R-:W-:Y:S02]  /*1e150*/  IMAD.MOV.U32 R3, RZ, RZ, R88 ;  /* 0x000000ffff037224 */ /* 0x000fe400078e0058 */
[----:B------:R-:W-:Y:S01]  /*1e160*/  IMAD.MOV.U32 R2, RZ, RZ, R89 ;  /* 0x000000ffff027224 */ /* 0x000fe200078e0059 */
[----:B------:R-:W-:Y:S01]  /*1e170*/  PRMT R122, R11, 0x7610, R122 ;  /* 0x000076100b7a7816 */ /* 0x000fe2000000007a */
[----:B------:R-:W-:Y:S01]  /*1e180*/  IMAD.MOV.U32 R11, RZ, RZ, R85 ;  /* 0x000000ffff0b7224 */ /* 0x000fe200078e0055 */
[----:B------:R-:W-:Y:S01]  /*1e190*/  LOP3.LUT R13, R12, 0xfffffe00, R13, 0xf8, !PT ;  /* 0xfffffe000c0d7812 */ /* 0x000fe200078ef80d */
[----:B------:R-:W-:Y:S01]  /*1e1a0*/  IMAD.MOV.U32 R12, RZ, RZ, R84 ;  /* 0x000000ffff0c7224 */ /* 0x000fe200078e0054 */
[----:B------:R-:W-:Y:S01]  /*1e1b0*/  PRMT R120, R2, 0x5410, R3 ;  /* 0x0000541002787816 */ /* 0x000fe20000000003 */
[----:B------:R-:W-:-:S02]  /*1e1c0*/  IMAD.MOV.U32 R3, RZ, RZ, R76 ;  /* 0x000000ffff037224 */ /* 0x000fc400078e004c */
[----:B------:R-:W-:-:S05]  /*1e1d0*/  IMAD.MOV.U32 R2, RZ, RZ, R77 ;  /* 0x000000ffff027224 */ /* 0x000fca00078e004d */
[----:B------:R-:W-:Y:S01]  /*1e1e0*/  PRMT R35, R2, 0x5410, R3 ;  /* 0x0000541002237816 */ /* 0x000fe20000000003 */
[----:B--2---:R-:W-:Y:S01]  /*1e1f0*/  IMAD R14, R14, -0x80, R48 ;  /* 0xffffff800e0e7824 */ /* 0x004fe200078e0230 */
[----:B------:R-:W-:-:S04]  /*1e200*/  PRMT R48, R11, 0x5410, R12 ;  /* 0x000054100b307816 */ /* 0x000fc8000000000c */
[----:B------:R-:W-:-:S04]  /*1e210*/  IMNMX R34, R14, 0x80, PT ;  /* 0x000000800e227817 */ /* 0x000fc80003800200 */
[----:B------:R-:W-:Y:S01]  /*1e220*/  ISETP.GE.AND P0, PT, R96, R34, PT ;  /* 0x000000226000720c */ /* 0x000fe20003f06270 */
[----:B----4-:R-:W-:-:S12]  /*1e230*/  IMAD.WIDE.U32 R24, R13, 0x2, R24 ;  /* 0x000000020d187825 */ /* 0x010fd800078e0018 */
[----:B------:R-:W-:Y:S05]  /*1e240*/  @P0 BRA `(.L_x_1381) ;  /* 0x00000c9000000947 */ /* 0x000fea0003800000 */
[----:B------:R-:W-:Y:S01]  /*1e250*/  ISETP.GE.AND P0, PT, R23, R36, PT ;  /* 0x000000241700720c */ /* 0x000fe20003f06270 */
[----:B------:R-:W-:-:S12]  /*1e260*/  BSSY B0, `(.L_x_1382) ;  /* 0x0000030000007945 */ /* 0x000fd80003800000 */
[----:B------:R-:W-:Y:S05]  /*1e270*/  @P0 BRA `(.L_x_1383) ;  /* 0x000002e000000947 */ /* 0x000fea0003800000 */
[----:B------:R-:W2:Y:S01]  /*1e280*/  LD.E.128 R12, [R24.64] ;  /* 0x00000004180c7980 */ /* 0x000ea2000c101d00 */
[----:B------:R-:W-:Y:S02]  /*1e290*/  SHF.R.U32.HI R16, RZ, 0x10, R21 ;  /* 0x00000010ff107819 */ /* 0x000fe40000011615 */
[----:B------:R-:W-:Y:S02]  /*1e2a0*/  SHF.R.U32.HI R17, RZ, 0x10, R27 ;  /* 0x00000010ff117819 */ /* 0x000fe4000001161b */
[----:B------:R-:W-:Y:S02]  /*1e2b0*/  PRMT R16, R49, 0x5410, R16 ;  /* 0x0000541031107816 */ /* 0x000fe40000000010 */
[----:B------:R-:W-:Y:S02]  /*1e2c0*/  PRMT R17, R94, 0x5410, R17 ;  /* 0x000054105e117816 */ /* 0x000fe40000000011 */
[----:B------:R-:W-:Y:S01]  /*1e2d0*/  SHF.R.U64 R2, R26, 0x10, R27 ;  /* 0x000000101a027819 */ /* 0x000fe2000000121b */
[----:B------:R-:W-:Y:S01]  /*1e2e0*/  IMAD.U32 R27, R16, 0x10000, RZ ;  /* 0x00010000101b7824 */ /* 0x000fe200078e00ff */
[----:B------:R-:W-:Y:S01]  /*1e2f0*/  SHF.R.U64 R19, R20, 0x10, R21 ;  /* 0x0000001014137819 */ /* 0x000fe20000001215 */
[C---:B------:R-:W-:Y:S01]  /*1e300*/  IMAD.U32 R26, R17.reuse, 0x10000, RZ ;  /* 0x00010000111a7824 */ /* 0x040fe200078e00ff */
[----:B------:R-:W-:-:S02]  /*1e310*/  LOP3.LUT R17, R17, 0xffff0000, RZ, 0xc0, !PT ;  /* 0xffff000011117812 */ /* 0x000fc400078ec0ff */
[----:B------:R-:W-:Y:S02]  /*1e320*/  PRMT R19, R49, 0x5432, R19 ;  /* 0x0000543231137816 */ /* 0x000fe40000000013 */
[----:B------:R-:W-:Y:S02]  /*1e330*/  PRMT R22, R94, 0x5432, R2 ;  /* 0x000054325e167816 */ /* 0x000fe40000000002 */
[----:B------:R-:W-:Y:S02]  /*1e340*/  LOP3.LUT R16, R16, 0xffff0000, RZ, 0xc0, !PT ;  /* 0xffff000010107812 */ /* 0x000fe400078ec0ff */
[C---:B--2---:R-:W-:Y:S01]  /*1e350*/  LOP3.LUT R18, R14.reuse, 0xffff0000, RZ, 0xc0, !PT ;  /* 0xffff00000e127812 */ /* 0x044fe200078ec0ff */
[----:B------:R-:W-:Y:S01]  /*1e360*/  IMAD.U32 R21, R14, 0x10000, RZ ;  /* 0x000100000e157824 */ /* 0x000fe200078e00ff */
[C---:B------:R-:W-:Y:S01]  /*1e370*/  LOP3.LUT R14, R15.reuse, 0xffff0000, RZ, 0xc0, !PT ;  /* 0xffff00000f0e7812 */ /* 0x040fe200078ec0ff */
[----:B------:R-:W-:Y:S01]  /*1e380*/  IMAD.U32 R20, R15, 0x10000, RZ ;  /* 0x000100000f147824 */ /* 0x000fe200078e00ff */
[----:B------:R-:W-:Y:S01]  /*1e390*/  SHF.L.U32 R11, R12, 0x10, RZ ;  /* 0x000000100c0b7819 */ /* 0x000fe200000006ff */
[-C--:B------:R-:W-:Y:S01]  /*1e3a0*/  FMUL.FTZ R15, R18, R27.reuse ;  /* 0x0000001b120f7220 */ /* 0x080fe20000410000 */
[----:B------:R-:W-:Y:S01]  /*1e3b0*/  LOP3.LUT R3, R12, 0xffff0000, RZ, 0xc0, !PT ;  /* 0xffff00000c037812 */ /* 0x000fe200078ec0ff */
[-C--:B------:R-:W-:Y:S01]  /*1e3c0*/  FMUL.FTZ R18, R18, R26.reuse ;  /* 0x0000001a12127220 */ /* 0x080fe20000410000 */
[----:B------:R-:W-:Y:S01]  /*1e3d0*/  SHF.L.U32 R2, R13, 0x10, RZ ;  /* 0x000000100d027819 */ /* 0x000fe200000006ff */
[----:B------:R-:W-:Y:S01]  /*1e3e0*/  FFMA.FTZ R26, R21, R26, -R15 ;  /* 0x0000001a151a7223 */ /* 0x000fe2000001080f */
[----:B------:R-:W-:Y:S01]  /*1e3f0*/  LOP3.LUT R12, R13, 0xffff0000, RZ, 0xc0, !PT ;  /* 0xffff00000d0c7812 */ /* 0x000fe200078ec0ff */
[----:B------:R-:W-:Y:S01]  /*1e400*/  FFMA.FTZ R18, R21, R27, R18 ;  /* 0x0000001b15127223 */ /* 0x000fe20000010012 */
[----:B------:R-:W-:Y:S01]  /*1e410*/  SHF.L.U32 R21, R22, 0x10, RZ ;  /* 0x0000001016157819 */ /* 0x000fe200000006ff */
[----:B------:R-:W-:Y:S01]  /*1e420*/  FMUL.FTZ R15, R14, R17 ;  /* 0x000000110e0f7220 */ /* 0x000fe20000410000 */
[----:B------:R-:W-:Y:S01]  /*1e430*/  LOP3.LUT R22, R22, 0xffff0000, RZ, 0xc0, !PT ;  /* 0xffff000016167812 */ /* 0x000fe200078ec0ff */
[C---:B------:R-:W-:Y:S01]  /*1e440*/  IMAD.U32 R27, R19.reuse, 0x10000, RZ ;  /* 0x00010000131b7824 */ /* 0x040fe200078e00ff */
[----:B------:R-:W-:Y:S01]  /*1e450*/  LOP3.LUT R19, R19, 0xffff0000, RZ, 0xc0, !PT ;  /* 0xffff000013137812 */ /* 0x000fe200078ec0ff */
[----:B------:R-:W-:-:S02]  /*1e460*/  FMUL.FTZ R13, R14, R16 ;  /* 0x000000100e0d7220 */ /* 0x000fc40000410000 */
[C---:B------:R-:W-:Y:S02]  /*1e470*/  FFMA.FTZ R15, R20.reuse, R16, R15 ;  /* 0x00000010140f7223 */ /* 0x040fe4000001000f */
[C---:B------:R-:W-:Y:S02]  /*1e480*/  FMUL.FTZ R16, R3.reuse, R27 ;  /* 0x0000001b03107220 */ /* 0x040fe40000410000 */
[----:B------:R-:W-:Y:S02]  /*1e490*/  FFMA.FTZ R17, R20, R17, -R13 ;  /* 0x0000001114117223 */ /* 0x000fe4000001080d */
[----:B------:R-:W-:Y:S02]  /*1e4a0*/  FMUL.FTZ R3, R3, R21 ;  /* 0x0000001503037220 */ /* 0x000fe40000410000 */
[C---:B------:R-:W-:Y:S01]  /*1e4b0*/  FMUL.FTZ R14, R12.reuse, R19 ;  /* 0x000000130c0e7220 */ /* 0x040fe20000410000 */
[----:B------:R-:W-:Y:S01]  /*1e4c0*/  F2FP.BF16.PACK_AB R15, R15, R17 ;  /* 0x000000110f0f723e */ /* 0x000fe200000010ff */
[----:B------:R-:W-:-:S02]  /*1e4d0*/  FMUL.FTZ R13, R12, R22 ;  /* 0x000000160c0d7220 */ /* 0x000fc40000410000 */
[C---:B------:R-:W-:Y:S02]  /*1e4e0*/  FFMA.FTZ R12, R11.reuse, R27, R3 ;  /* 0x0000001b0b0c7223 */ /* 0x040fe40000010003 */
[----:B------:R-:W-:Y:S02]  /*1e4f0*/  FFMA.FTZ R16, R11, R21, -R16 ;  /* 0x000000150b107223 */ /* 0x000fe40000010810 */
[----:B------:R-:W-:Y:S01]  /*1e500*/  FFMA.FTZ R3, R2, R22, -R14 ;  /* 0x0000001602037223 */ /* 0x000fe2000001080e */
[----:B------:R-:W-:Y:S01]  /*1e510*/  F2FP.BF16.PACK_AB R14, R18, R26 ;  /* 0x0000001a120e723e */ /* 0x000fe200000010ff */
[----:B------:R-:W-:Y:S01]  /*1e520*/  FFMA.FTZ R13, R2, R19, R13 ;  /* 0x00000013020d7223 */ /* 0x000fe2000001000d */
[----:B------:R-:W-:-:S04]  /*1e530*/  F2FP.BF16.PACK_AB R12, R12, R16 ;  /* 0x000000100c0c723e */ /* 0x000fc800000010ff */
[----:B------:R-:W-:-:S05]  /*1e540*/  F2FP.BF16.PACK_AB R13, R13, R3 ;  /* 0x000000030d0d723e */ /* 0x000fca00000010ff */
[----:B------:R1:W-:Y:S02]  /*1e550*/  ST.E.128 [R24.64], R12 ;  /* 0x0000000c18007985 */ /* 0x0003e4000c101d04 */
.L_x_1383:
[----:B------:R-:W-:Y:S05]  /*1e560*/  BSYNC B0 ;  /* 0x0000000000007941 */ /* 0x000fea0003800000 */
.L_x_1382:
[----:B------:R-:W-:Y:S01]  /*1e570*/  IADD3 R2, R23, 0x20, RZ ;  /* 0x0000002017027810 */ /* 0x000fe20007ffe0ff */
[----:B------:R-:W-:Y:S03]  /*1e580*/  BSSY B0, `(.L_x_1384) ;  /* 0x0000031000007945 */ /* 0x000fe60003800000 */
[----:B------:R-:W-:-:S13]  /*1e590*/  ISETP.GE.AND P0, PT, R2, R36, PT ;  /* 0x000000240200720c */ /* 0x000fda0003f06270 */
[----:B------:R-:W-:Y:S05]  /*1e5a0*/  @P0 BRA `(.L_x_1385) ;  /* 0x000002e000000947 */ /* 0x000fea0003800000 */
[----:B-1----:R-:W2:Y:S01]  /*1e5b0*/  LD.E.128 R12, [R24.64+0x4000] ;  /* 0x00400004180c7980 */ /* 0x002ea2000c101d00 */
        /* <DEDUP_REMOVED lines=44> */
[----:B------:R1:W-:Y:S02]  /*1e880*/  ST.E.128 [R24.64+0x4000], R12 ;  /* 0x0040000c18007985 */ /* 0x0003e4000c101d04 */
.L_x_1385:
[----:B------:R-:W-:Y:S05]  /*1e890*/  BSYNC B0 ;  /* 0x0000000000007941 */ /* 0x000fea0003800000 */
.L_x_1384:
        /* <DEDUP_REMOVED lines=50> */
.L_x_1387:
[----:B------:R-:W-:Y:S05]  /*1ebc0*/  BSYNC B0 ;  /* 0x0000000000007941 */ /* 0x000fea0003800000 */
.L_x_1386:
[----:B------:R-:W-:-:S04]  /*1ebd0*/  IADD3 R2, R23, 0x60, RZ ;  /* 0x0000006017027810 */ /* 0x000fc80007ffe0ff */
        /* <DEDUP_REMOVED lines=48> */
.L_x_1381:
[----:B------:R-:W-:Y:S05]  /*1eee0*/  BSYNC B1 ;  /* 0x0000000000017941 */ /* 0x000fea0003800000 */
.L_x_1380:
[----:B------:R-:W-:Y:S01]  /*1eef0*/  IADD3 R2, R96, 0x20, RZ ;  /* 0x0000002060027810 */ /* 0x000fe20007ffe0ff */
[----:B------:R-:W-:Y:S03]  /*1ef00*/  BSSY B1, `(.L_x_1388) ;  /* 0x00000cc000017945 */ /* 0x000fe60003800000 */
[----:B------:R-:W-:-:S13]  /*1ef10*/  ISETP.GE.AND P0, PT, R2, R34, PT ;  /* 0x000000220200720c */ /* 0x000fda0003f06270 */
[----:B------:R-:W-:Y:S05]  /*1ef20*/  @P0 BRA `(.L_x_1389) ;  /* 0x00000c9000000947 */ /* 0x000fea0003800000 */
[----:B------:R-:W-:Y:S01]  /*1ef30*/  ISETP.GE.AND P0, PT, R23, R36, PT ;  /* 0x000000241700720c */ /* 0x000fe20003f06270 */
[----:B------:R-:W-:-:S12]  /*1ef40*/  BSSY B0, `(.L_x_1390) ;  /* 0x0000030000007945 */ /* 0x000fd80003800000 */
        /* <DEDUP_REMOVED lines=47> */
.L_x_1391:
[----:B------:R-:W-:Y:S05]  /*1f240*/  BSYNC B0 ;  /* 0x0000000000007941 */ /* 0x000fea0003800000 */
.L_x_1390:
        /* <DEDUP_REMOVED lines=50> */
.L_x_1393:
[----:B------:R-:W-:Y:S05]  /*1f570*/  BSYNC B0 ;  /* 0x0000000000007941 */ /* 0x000fea0003800000 */
.L_x_1392:
        /* <DEDUP_REMOVED lines=50> */
.L_x_1395:
[----:B------:R-:W-:Y:S05]  /*1f8a0*/  BSYNC B0 ;  /* 0x0000000000007941 */ /* 0x000fea0003800000 */
.L_x_1394:
        /* <DEDUP_REMOVED lines=49> */
.L_x_1389:
[----:B------:R-:W-:Y:S05]  /*1fbc0*/  BSYNC B1 ;  /* 0x0000000000017941 */ /* 0x000fea0003800000 */
.L_x_1388:
        /* <DEDUP_REMOVED lines=53> */
.L_x_1399:
[----:B------:R-:W-:Y:S05]  /*1ff20*/  BSYNC B0 ;  /* 0x0000000000007941 */ /* 0x000fea0003800000 */
.L_x_1398:
        /* <DEDUP_REMOVED lines=50> */
.L_x_1401:
[----:B------:R-:W-:Y:S05]  /*20250*/  BSYNC B0 ;  /* 0x0000000000007941 */ /* 0x000fea0003800000 */
.L_x_1400:
        /* <DEDUP_REMOVED lines=50> */
.L_x_1403:
[----:B------:R-:W-:Y:S05]  /*20580*/  BSYNC B0 ;  /* 0x0000000000007941 */ /* 0x000fea0003800000 */
.L_x_1402:
        /* <DEDUP_REMOVED lines=49> */
.L_x_1397:
[----:B------:R-:W-:Y:S05]  /*208a0*/  BSYNC B1 ;  /* 0x0000000000017941 */ /* 0x000fea0003800000 */
.L_x_1396:
[----:B------:R-:W-:Y:S01]  /*208b0*/  IADD3 R2, R96, 0x60, RZ ;  /* 0x0000006060027810 */ /* 0x000fe20007ffe0ff */
[----:B------:R-:W-:-:S03]  /*208c0*/  IMAD.MOV.U32 R3, RZ, RZ, 0x0 ;  /* 0x00000000ff037424 */ /* 0x000fc600078e00ff */
[----:B------:R-:W-:Y:S01]  /*208d0*/  ISETP.GE.AND P0, PT, R2, R34, PT ;  /* 0x000000220200720c */ /* 0x000fe20003f06270 */
[----:B------:R-:W-:-:S12]  /*208e0*/  IMAD.MOV.U32 R2, RZ, RZ, R143 ;  /* 0x000000ffff027224 */ /* 0x000fd800078e008f */
[----:B------:R-:W-:Y:S05]  /*208f0*/  @P0 RET.REL.NODEC R2 `(_ZN7cutlass13device_kernelIN5flash19enable_sm80_to_sm89INS1_16FlashAttnFwdSm80INS1_25CollectiveMainloopFwdSm80ILi8ELi1ELb0EN4cute5tupleIJNS5_1CILi128EEENS7_ILi48EEENS7_ILi256EEEEEELi256ENS_10bfloat16_tEfNS_4arch4Sm80ELb0ELb1ELb0ELb1ELb1ELb1ELb1ELb0EEENS1_21CollectiveEpilogueFwdINS6_IJS8_SA_S9_EEENS6_IJNS7_ILi1EEESI_SI_EEESC_SE_Li256ELb1ELb1ELb0ELb0EEENS1_19SingleTileSchedulerILb1ELb0ELb1ELi128EEEEEEEEEvNT_6ParamsE) ;  /* 0xfffdf70002000950 */ /* 0x000fea0003c3ffff */
        /* <DEDUP_REMOVED lines=49> */
.L_x_1405:
[----:B------:R-:W-:Y:S05]  /*20c10*/  BSYNC B0 ;  /* 0x0000000000007941 */ /* 0x000fea0003800000 */
.L_x_1404:
        /* <DEDUP_REMOVED lines=50> */
.L_x_1407:
[----:B------:R-:W-:Y:S05]  /*20f40*/  BSYNC B0 ;  /* 0x0000000000007941 */ /* 0x000fea0003800000 */
.L_x_1406:
        /* <DEDUP_REMOVED lines=50> */
.L_x_1409:
[----:B------:R-:W-:Y:S05]  /*21270*/  BSYNC B0 ;  /* 0x0000000000007941 */ /* 0x000fea0003800000 */
.L_x_1408:
[----:B------:R-:W-:Y:S01]  /*21280*/  IADD3 R23, R23, 0x60, RZ ;  /* 0x0000006017177810 */ /* 0x000fe20007ffe0ff */
[----:B------:R-:W-:Y:S02]  /*21290*/  IMAD.MOV.U32 R2, RZ, RZ, R143 ;  /* 0x000000ffff027224 */ /* 0x000fe400078e008f */
[----:B------:R-:W-:Y:S01]  /*212a0*/  IMAD.MOV.U32 R3, RZ, RZ, 0x0 ;  /* 0x00000000ff037424 */ /* 0x000fe200078e00ff */
[----:B------:R-:W-:-:S13]  /*212b0*/  ISETP.GE.AND P0, PT, R23, R36, PT ;  /* 0x000000241700720c */ /* 0x000fda0003f06270 */
[----:B------:R-:W-:Y:S05]  /*212c0*/  @P0 RET.REL.NODEC R2 `(_ZN7cutlass13device_kernelIN5flash19enable_sm80_to_sm89INS1_16FlashAttnFwdSm80INS1_25CollectiveMainloopFwdSm80ILi8ELi1ELb0EN4cute5tupleIJNS5_1CILi128EEENS7_ILi48EEENS7_ILi256EEEEEELi256ENS_10bfloat16_tEfNS_4arch4Sm80ELb0ELb1ELb0ELb1ELb1ELb1ELb1ELb0EEENS1_21CollectiveEpilogueFwdINS6_IJS8_SA_S9_EEENS6_IJNS7_ILi1EEESI_SI_EEESC_SE_Li256ELb1ELb1ELb0ELb0EEENS1_19SingleTileSchedulerILb1ELb0ELb1ELi128EEEEEEEEEvNT_6ParamsE) ;  /* 0xfffded3002000950 */ /* 0x000fea0003c3ffff */
        /* <DEDUP_REMOVED lines=43> */
[----:B------:R-:W-:Y:S01]  /*21580*/  F2FP.BF16.PACK_AB R12, R12, R16 ;  /* 0x000000100c0c723e */ /* 0x000fe200000010ff */
[----:B------:R-:W-:-:S03]  /*21590*/  IMAD.MOV.U32 R2, RZ, RZ, R143 ;  /* 0x000000ffff027224 */ /* 0x000fc600078e008f */
[----:B------:R-:W-:Y:S02]  /*215a0*/  F2FP.BF16.PACK_AB R13, R13, R3 ;  /* 0x000000030d0d723e */ /* 0x000fe400000010ff */
[----:B------:R-:W-:-:S03]  /*215b0*/  MOV R3, 0x0 ;  /* 0x0000000000037802 */ /* 0x000fc60000000f00 */
[----:B------:R1:W-:Y:S01]  /*215c0*/  ST.E.128 [R24.64+0xf000], R12 ;  /* 0x00f0000c18007985 */ /* 0x0003e2000c101d04 */
[----:B------:R-:W-:Y:S05]  /*215d0*/  RET.REL.NODEC R2 `(_ZN7cutlass13device_kernelIN5flash19enable_sm80_to_sm89INS1_16FlashAttnFwdSm80INS1_25CollectiveMainloopFwdSm80ILi8ELi1ELb0EN4cute5tupleIJNS5_1CILi128EEENS7_ILi48EEENS7_ILi256EEEEEELi256ENS_10bfloat16_tEfNS_4arch4Sm80ELb0ELb1ELb0ELb1ELb1ELb1ELb1ELb0EEENS1_21CollectiveEpilogueFwdINS6_IJS8_SA_S9_EEENS6_IJNS7_ILi1EEESI_SI_EEESC_SE_Li256ELb1ELb1ELb0ELb0EEENS1_19SingleTileSchedulerILb1ELb0ELb1ELi128EEEEEEEEEvNT_6ParamsE) ;  /* 0xfffdea2002007950 */ /* 0x000fea0003c3ffff */
.L_x_1364:
        /* <DEDUP_REMOVED lines=28> */
.L_x_1446:
[----:B------:R-:W-:Y:S05]  /*217a0*/  BRA.DIV ~URZ, `(.L_x_1411) ;  /* 0x000056e27f007947 */ /* 0x000fea000b800000 */
[----:B------:R3:W4:Y:S01]  /*217b0*/  SHFL.IDX PT, R12, R28, RZ, 0x181f ;  /* 0x00181fff1c0c7589 */ /* 0x00072200000e0000 */
[----:B--2---:R-:W-:-:S03]  /*217c0*/  MOV R13, R11 ;  /* 0x0000000b000d7202 */ /* 0x004fc60000000f00 */
[----:B------:R3:W2:Y:S04]  /*217d0*/  SHFL.IDX PT, R14, R19, RZ, 0x181f ;  /* 0x00181fff130e7589 */ /* 0x0006a800000e0000 */
[----:B------:R3:W1:Y:S02]  /*217e0*/  SHFL.IDX PT, R3, R29, RZ, 0x181f ;  /* 0x00181fff1d037589 */ /* 0x00066400000e0000 */
.L_x_1447:
[----:B------:R-:W-:Y:S01]  /*217f0*/  IMAD R30, R26, R25, RZ ;  /* 0x000000191a1e7224 */ /* 0x000fe200078e02ff */
[----:B------:R-:W-:Y:S01]  /*21800*/  SHF.R.S32.HI R2, RZ, 0x1f, R35 ;  /* 0x0000001fff027819 */ /* 0x000fe20000011423 */
[----:B------:R-:W-:Y:S01]  /*21810*/  BSSY B0, `(.L_x_1412) ;  /* 0x0000028000007945 */ /* 0x000fe20003800000 */
[----:B------:R-:W-:Y:S01]  /*21820*/  CS2R R74, SRZ ;  /* 0x00000000004a7805 */ /* 0x000fe2000001ff00 */
[----:B------:R-:W-:Y:S01]  /*21830*/  CS2R R46, SRZ ;  /* 0x00000000002e7805 */ /* 0x000fe2000001ff00 */
[----:B------:R-:W-:Y:S01]  /*21840*/  ISETP.GE.AND P0, PT, R66, R30, PT ;  /* 0x0000001e4200720c */ /* 0x000fe20003f06270 */
[----:B------:R-:W-:Y:S01]  /*21850*/  CS2R R44, SRZ ;  /* 0x00000000002c7805 */ /* 0x000fe2000001ff00 */
[----:B------:R-:W-:Y:S01]  /*21860*/  LEA.HI R2, R2, R35, RZ, 0x3 ;  /* 0x0000002302027211 */ /* 0x000fe200078f18ff */
[----:B------:R-:W-:Y:S01]  /*21870*/  CS2R R22, SRZ ;  /* 0x0000000000167805 */ /* 0x000fe2000001ff00 */
[----:B------:R-:W-:Y:S01]  /*21880*/  CS2R R20, SRZ ;  /* 0x0000000000147805 */ /* 0x000fe2000001ff00 */
[----:B------:R-:W-:Y:S01]  /*21890*/  CS2R R50, SRZ ;  /* 0x0000000000327805 */ /* 0x000fe2000001ff00 */
[----:B------:R-:W-:Y:S01]  /*218a0*/  LOP3.LUT R2, R2, 0xfffffff8, RZ, 0xc0, !PT ;  /* 0xfffffff802027812 */ /* 0x000fe200078ec0ff */
[----:B------:R-:W-:Y:S01]  /*218b0*/  CS2R R48, SRZ ;  /* 0x0000000000307805 */ /* 0x000fe2000001ff00 */
[----:B------:R-:W-:Y:S01]  /*218c0*/  CS2R R26, SRZ ;  /* 0x00000000001a7805 */ /* 0x000fe2000001ff00 */
[----:B------:R-:W-:-:S02]  /*218d0*/  CS2R R24, SRZ ;  /* 0x0000000000187805 */ /* 0x000fc4000001ff00 */
[----:B------:R-:W-:Y:S01]  /*218e0*/  IMAD.IADD R54, R35, 0x1, -R2 ;  /* 0x0000000123367824 */ /* 0x000fe200078e0a02 */
[----:B-1----:R-:W-:Y:S01]  /*218f0*/  MOV R2, R3 ;  /* 0x0000000300027202 */ /* 0x002fe20000000f00 */
[----:B--2---:R-:W-:Y:S02]  /*21900*/  IMAD.MOV.U32 R3, RZ, RZ, R14 ;  /* 0x000000ffff037224 */ /* 0x004fe400078e000e */
[----:B------:R-:W-:Y:S01]  /*21910*/  IMAD.SHL.U32 R64, R54, 0x8, RZ ;  /* 0x0000000836407824 */ /* 0x000fe200078e00ff */
[----:B------:R-:W-:Y:S05]  /*21920*/  @P0 BRA `(.L_x_1413) ;  /* 0x0000016000000947 */ /* 0x000fea0003800000 */
[C---:B------:R-:W-:Y:S01]  /*21930*/  IADD3 R14, R64.reuse, 0x40, RZ ;  /* 0x00000040400e7810 */ /* 0x040fe20007ffe0ff */
[----:B------:R-:W-:Y:S01]  /*21940*/  CS2R R22, SRZ ;  /* 0x0000000000167805 */ /* 0x000fe2000001ff00 */
[-C--:B------:R-:W-:Y:S01]  /*21950*/  ISETP.GE.AND P1, PT, R64, R36.reuse, PT ;  /* 0x000000244000720c */ /* 0x080fe20003f26270 */
[----:B------:R-:W-:Y:S01]  /*21960*/  CS2R R20, SRZ ;  /* 0x0000000000147805 */ /* 0x000fe2000001ff00 */
[----:B------:R-:W-:Y:S01]  /*21970*/  ISETP.GE.AND P0, PT, R14, R36, PT ;  /* 0x000000240e00720c */ /* 0x000fe20003f06270 */
[----:B------:R-:W-:Y:S01]  /*21980*/  CS2R R26, SRZ ;  /* 0x00000000001a7805 */ /* 0x000fe2000001ff00 */
[----:B------:R-:W-:Y:S01]  /*21990*/  CS2R R24, SRZ ;  /* 0x0000000000187805 */ /* 0x000fe2000001ff00 */
[----:B------:R-:W-:Y:S01]  /*219a0*/  CS2R R46, SRZ ;  /* 0x00000000002e7805 */ /* 0x000fe2000001ff00 */
[----:B------:R-:W-:Y:S01]  /*219b0*/  CS2R R44, SRZ ;  /* 0x00000000002c7805 */ /* 0x000fe2000001ff00 */
[----:B------:R-:W-:Y:S01]  /*219c0*/  CS2R R50, SRZ ;  /* 0x0000000000327805 */ /* 0x000fe2000001ff00 */
[----:B------:R-:W-:-:S05]  /*219d0*/  CS2R R48, SRZ ;  /* 0x0000000000307805 */ /* 0x000fca000001ff00 */
[----:B----4-:R-:W-:Y:S02]  /*219e0*/  @!P1 IMAD.WIDE R16, R64, 0x2, R12 ;  /* 0x0000000240109825 */ /* 0x010fe400078e020c */
[----:B------:R-:W-:-:S03]  /*219f0*/  @!P0 SHF.R.S32.HI R11, RZ, 0x1f, R14 ;  /* 0x0000001fff0b8819 */ /* 0x000fc6000001140e */
[----:B------:R1:W5:Y:S01]  /*21a00*/  @!P1 LD.E.128 R20, [R16.64] ;  /* 0x0000000410149980 */ /* 0x000362000c101d00 */
[----:B------:R-:W-:-:S04]  /*21a10*/  @!P0 LEA.HI R11, R11, R14, RZ, 0x3 ;  /* 0x0000000e0b0b8211 */ /* 0x000fc800078f18ff */
[----:B------:R-:W-:-:S05]  /*21a20*/  @!P0 LOP3.LUT R11, R11, 0xfffffff8, RZ, 0xc0, !PT ;  /* 0xfffffff80b0b8812 */ /* 0x000fca00078ec0ff */
[----:B------:R-:W-:-:S04]  /*21a30*/  @!P0 IMAD.WIDE R14, R11, 0x2, R12 ;  /* 0x000000020b0e8825 */ /* 0x000fc800078e020c */
[--C-:B------:R-:W-:Y:S01]  /*21a40*/  @!P0 IMAD.WIDE R12, R11, 0x2, R2.reuse ;  /* 0x000000020b0c8825 */ /* 0x100fe200078e0202 */
[----:B------:R1:W5:Y:S03]  /*21a50*/  @!P0 LD.E.128 R44, [R14.64] ;  /* 0x000000040e2c8980 */ /* 0x000366000c101d00 */
[----:B------:R-:W-:Y:S01]  /*21a60*/  @!P1 IMAD.WIDE R2, R64, 0x2, R2 ;  /* 0x0000000240029825 */ /* 0x000fe200078e0202 */
[----:B------:R1:W5:Y:S04]  /*21a70*/  @!P0 LD.E.128 R48, [R12.64] ;  /* 0x000000040c308980 */ /* 0x000368000c101d00 */
[----:B------:R1:W5:Y:S02]  /*21a80*/  @!P1 LD.E.128 R24, [R2.64] ;  /* 0x0000000402189980 */ /* 0x000364000c101d00 */
.L_x_1413:
[----:B------:R-:W-:Y:S05]  /*21a90*/  BSYNC B0 ;  /* 0x0000000000007941 */ /* 0x000fea0003800000 */
.L_x_1412:
[----:B-1--45:R-:W-:Y:S02]  /*21aa0*/  IMAD.MOV.U32 R12, RZ, RZ, R46 ;  /* 0x000000ffff0c7224 */ /* 0x032fe400078e002e */
[----:B------:R-:W-:-:S02]  /*21ab0*/  IMAD.MOV.U32 R11, RZ, RZ, R47 ;  /* 0x000000ffff0b7224 */ /* 0x000fc400078e002f */
[----:B------:R-:W-:Y:S02]  /*21ac0*/  IMAD.MOV.U32 R3, RZ, RZ, R44 ;  /* 0x000000ffff037224 */ /* 0x000fe400078e002c */
[----:B------:R-:W-:Y:S01]  /*21ad0*/  IMAD.MOV.U32 R2, RZ, RZ, R45 ;  /* 0x000000ffff027224 */ /* 0x000fe200078e002d */
[----:B------:R-:W-:Y:S01]  /*21ae0*/  PRMT R113, R11, 0x5410, R12 ;  /* 0x000054100b717816 */ /* 0x000fe2000000000c */
[----:B------:R-:W-:Y:S01]  /*21af0*/  IMAD.MOV.U32 R11, RZ, RZ, R23 ;  /* 0x000000ffff0b7224 */ /* 0x000fe200078e0017 */
[----:B------:R-:W-:Y:S02]  /*21b00*/  MOV R12, R22 ;  /* 0x00000016000c7202 */ /* 0x000fe40000000f00 */
        /* <DEDUP_REMOVED lines=8> */
[----:B------:R-:W-:-:S02]  /*21b90*/  PRMT R33, R2, 0x7610, R33 ;  /* 0x0000761002217816 */ /* 0x000fc40000000021 */
[----:B------:R-:W-:Y:S02]  /*21ba0*/  MOV R12, R50 ;  /* 0x00000032000c7202 */ /* 0x000fe40000000f00 */
[----:B------:R-:W-:Y:S02]  /*21bb0*/  MOV R2, R49 ;  /* 0x0000003100027202 */ /* 0x000fe40000000f00 */
[----:B------:R-:W-:Y:S01]  /*21bc0*/  PRMT R98, R11, 0x5410, R12 ;  /* 0x000054100b627816 */ /* 0x000fe2000000000c */
[----:B------:R-:W-:Y:S01]  /*21bd0*/  IMAD.MOV.U32 R12, RZ, RZ, R26 ;  /* 0x000000ffff0c7224 */ /* 0x000fe200078e001a */
[----:B------:R-:W-:Y:S01]  /*21be0*/  PRMT R67, R2, 0x5410, R3 ;  /* 0x0000541002437816 */ /* 0x000fe20000000003 */
[----:B------:R-:W-:Y:S01]  /*21bf0*/  IMAD.MOV.U32 R11, RZ, RZ, R27 ;  /* 0x000000ffff0b7224 */ /* 0x000fe200078e001b */
[----:B------:R-:W-:Y:S01]  /*21c00*/  MOV R3, R24 ;  /* 0x0000001800037202 */ /* 0x000fe20000000f00 */
[----:B------:R-:W-:-:S03]  /*21c10*/  IMAD.MOV.U32 R2, RZ, RZ, R25 ;  /* 0x000000ffff027224 */ /* 0x000fc600078e0019 */
[----:B------:R-:W-:Y:S02]  /*21c20*/  PRMT R37, R11, 0x5410, R12 ;  /* 0x000054100b257816 */ /* 0x000fe4000000000c */
[----:B------:R-:W-:Y:S01]  /*21c30*/  PRMT R31, R2, 0x5410, R3 ;  /* 0x00005410021f7816 */ /* 0x000fe20000000003 */
[----:B------:R-:W-:Y:S05]  /*21c40*/  BRA.DIV ~URZ, `(.L_x_1414) ;  /* 0x000053b27f007947 */ /* 0x000fea000b800000 */
[----:B------:R1:W2:Y:S04]  /*21c50*/  SHFL.IDX PT, R13, R18, 0x1, 0x181f ;  /* 0x00381f00120d7f89 */ /* 0x0002a800000e0000 */
[----:B------:R1:W4:Y:S04]  /*21c60*/  SHFL.IDX PT, R12, R28, 0x1, 0x181f ;  /* 0x00381f001c0c7f89 */ /* 0x00032800000e0000 */
[----:B------:R1:W3:Y:S04]  /*21c70*/  SHFL.IDX PT, R11, R19, 0x1, 0x181f ;  /* 0x00381f00130b7f89 */ /* 0x0002e800000e0000 */
[----:B------:R1:W1:Y:S02]  /*21c80*/  SHFL.IDX PT, R2, R29, 0x1, 0x181f ;  /* 0x00381f001d027f89 */ /* 0x00026400000e0000 */
.L_x_1448:
        /* <DEDUP_REMOVED lines=23> */
[----:B--2-4-:R-:W-:Y:S02]  /*21e00*/  @!P1 IMAD.WIDE R16, R64, 0x2, R12 ;  /* 0x0000000240109825 */ /* 0x014fe400078e020c */
[----:B------:R-:W-:-:S03]  /*21e10*/  @!P0 SHF.R.S32.HI R11, RZ, 0x1f, R14 ;  /* 0x0000001fff0b8819 */ /* 0x000fc6000001140e */
[----:B------:R2:W5:Y:S01]  /*21e20*/  @!P1 LD.E.128 R56, [R16.64] ;  /* 0x0000000410389980 */ /* 0x000562000c101d00 */
[----:B------:R-:W-:-:S04]  /*21e30*/  @!P0 LEA.HI R11, R11, R14, RZ, 0x3 ;  /* 0x0000000e0b0b8211 */ /* 0x000fc800078f18ff */
[----:B------:R-:W-:-:S05]  /*21e40*/  @!P0 LOP3.LUT R11, R11, 0xfffffff8, RZ, 0xc0, !PT ;  /* 0xfffffff80b0b8812 */ /* 0x000fca00078ec0ff */
[----:B------:R-:W-:-:S04]  /*21e50*/  @!P0 IMAD.WIDE R14, R11, 0x2, R12 ;  /* 0x000000020b0e8825 */ /* 0x000fc800078e020c */
[--C-:B-1----:R-:W-:Y:S01]  /*21e60*/  @!P0 IMAD.WIDE R12, R11, 0x2, R2.reuse ;  /* 0x000000020b0c8825 */ /* 0x102fe200078e0202 */
[----:B------:R2:W5:Y:S03]  /*21e70*/  @!P0 LD.E.128 R72, [R14.64] ;  /* 0x000000040e488980 */ /* 0x000566000c101d00 */
[----:B------:R-:W-:Y:S01]  /*21e80*/  @!P1 IMAD.WIDE R2, R64, 0x2, R2 ;  /* 0x0000000240029825 */ /* 0x000fe200078e0202 */
[----:B------:R2:W5:Y:S04]  /*21e90*/  @!P0 LD.E.128 R68, [R12.64] ;  /* 0x000000040c448980 */ /* 0x000568000c101d00 */
[----:B------:R2:W5:Y:S02]  /*21ea0*/  @!P1 LD.E.128 R60, [R2.64] ;  /* 0x00000004023c9980 */ /* 0x000564000c101d00 */
.L_x_1416:
[----:B------:R-:W-:Y:S05]  /*21eb0*/  BSYNC B0 ;  /* 0x0000000000007941 */ /* 0x000fea0003800000 */
.L_x_1415:
[----:B--2-45:R-:W-:Y:S01]  /*21ec0*/  IMAD.MOV.U32 R12, RZ, RZ, R74 ;  /* 0x000000ffff0c7224 */ /* 0x034fe200078e004a */
[----:B-1----:R-:W-:Y:S01]  /*21ed0*/  MOV R2, R73 ;  /* 0x0000004900027202 */ /* 0x002fe20000000f00 */
        /* <DEDUP_REMOVED lines=24> */
.L_x_1449:
[----:B------:R-:W-:Y:S05]  /*22060*/  BRA.DIV ~URZ, `(.L_x_1418) ;  /* 0x000051e27f007947 */ /* 0x000fea000b800000 */
[----:B------:R3:W4:Y:S01]  /*22070*/  SHFL.IDX PT, R12, R28, 0x2, 0x181f ;  /* 0x00581f001c0c7f89 */ /* 0x00072200000e0000 */
[----:B--2---:R-:W-:-:S03]  /*22080*/  MOV R13, R11 ;  /* 0x0000000b000d7202 */ /* 0x004fc60000000f00 */
[----:B------:R3:W2:Y:S04]  /*22090*/  SHFL.IDX PT, R14, R19, 0x2, 0x181f ;  /* 0x00581f00130e7f89 */ /* 0x0006a800000e0000 */
[----:B------:R3:W1:Y:S02]  /*220a0*/  SHFL.IDX PT, R2, R29, 0x2, 0x181f ;  /* 0x00581f001d027f89 */ /* 0x00066400000e0000 */
.L_x_1450:
        /* <DEDUP_REMOVED lines=35> */
.L_x_1420:
[----:B------:R-:W-:Y:S05]  /*222e0*/  BSYNC B0 ;  /* 0x0000000000007941 */ /* 0x000fea0003800000 */
.L_x_1419:
[----:B--2-45:R-:W-:Y:S01]  /*222f0*/  IMAD.MOV.U32 R12, RZ, RZ, R90 ;  /* 0x000000ffff0c7224 */ /* 0x034fe200078e005a */
[----:B-1----:R-:W-:Y:S01]  /*22300*/  MOV R2, R89 ;  /* 0x0000005900027202 */ /* 0x002fe20000000f00 */
        /* <DEDUP_REMOVED lines=25> */
.L_x_1451:
[----:B------:R-:W-:Y:S01]  /*224a0*/  SHF.R.S32.HI R2, RZ, 0x1f, R35 ;  /* 0x0000001fff027819 */ /* 0x000fe20000011423 */
[----:B------:R-:W-:-:S03]  /*224b0*/  IMAD.SHL.U32 R3, R76, 0x80, RZ ;  /* 0x000000804c037824 */ /* 0x000fc600078e00ff */
[----:B------:R-:W-:-:S04]  /*224c0*/  LEA.HI R2, R2, R35, RZ, 0x3 ;  /* 0x0000002302027211 */ /* 0x000fc800078f18ff */
[----:B------:R-:W-:Y:S01]  /*224d0*/  LEA.HI.SX32 R11, R2, R3, 0x1d ;  /* 0x00000003020b7211 */ /* 0x000fe200078feaff */
[----:B------:R-:W-:Y:S05]  /*224e0*/  BRA.DIV ~URZ, `(.L_x_1422) ;  /* 0x00004f527f007947 */ /* 0x000fea000b800000 */
[----:B------:R4:W1:Y:S04]  /*224f0*/  SHFL.IDX PT, R12, R28, 0x3, 0x181f ;  /* 0x00781f001c0c7f89 */ /* 0x00086800000e0000 */
[----:B------:R4:W3:Y:S04]  /*22500*/  SHFL.IDX PT, R14, R19, 0x3, 0x181f ;  /* 0x00781f00130e7f89 */ /* 0x0008e800000e0000 */
[----:B------:R4:W2:Y:S02]  /*22510*/  SHFL.IDX PT, R2, R29, 0x3, 0x181f ;  /* 0x00781f001d027f89 */ /* 0x0008a400000e0000 */
.L_x_1452:
        /* <DEDUP_REMOVED lines=23> */
[----:B-12---:R-:W-:Y:S02]  /*22690*/  @!P1 IMAD.WIDE R16, R64, 0x2, R12 ;  /* 0x0000000240109825 */ /* 0x006fe400078e020c */
        /* <DEDUP_REMOVED lines=10> */
.L_x_1424:
[----:B------:R-:W-:Y:S05]  /*22740*/  BSYNC B0 ;  /* 0x0000000000007941 */ /* 0x000fea0003800000 */
.L_x_1423:
[----:B------:R-:W-:Y:S01]  /*22750*/  IADD3 R11, R97, -c[0x0][0x20], RZ ;  /* 0x80000800610b7a10 */ /* 0x000fe20007ffe0ff */
[----:B------:R-:W-:-:S04]  /*22760*/  DEPBAR.LE SB0, 0x1 ;  /* 0x000080400000791a */ /* 0x000fc80000000000 */
[----:B-12---:R-:W2:Y:S01]  /*22770*/  LDL.64 R2, [R11+0x20] ;  /* 0x000020000b027983 */ /* 0x006ea20000100a00 */
[----:B------:R-:W-:Y:S03]  /*22780*/  WARPSYNC 0xffffffff ;  /* 0xffffffff00007948 */ /* 0x000fe60003800000 */
[----:B------:R-:W-:Y:S06]  /*22790*/  BAR.SYNC.DEFER_BLOCKING 0x0 ;  /* 0x0000000000007b1d */ /* 0x000fec0000010000 */
[----:B------:R1:W3:Y:S04]  /*227a0*/  LDL.64 R12, [R11+0x28] ;  /* 0x000028000b0c7983 */ /* 0x0002e80000100a00 */
[----:B--2-4-:R2:W4:Y:S01]  /*227b0*/  LD.E R14, [R2.64] ;  /* 0x00000004020e7980 */ /* 0x014522000c101900 */
[----:B-1---5:R-:W-:-:S03]  /*227c0*/  IMAD.MOV.U32 R11, RZ, RZ, R111 ;  /* 0x000000ffff0b7224 */ /* 0x022fc600078e006f */
[----:B---3--:R1:W5:Y:S01]  /*227d0*/  LD.E.64 R52, [R12.64] ;  /* 0x000000040c347980 */ /* 0x008362000c101b00 */
[----:B------:R-:W-:Y:S01]  /*227e0*/  BSSY B1, `(.L_x_1425) ;  /* 0x000010a000017945 */ /* 0x000fe20003800000 */
[----:B--2---:R-:W-:Y:S02]  /*227f0*/  IMAD.MOV.U32 R3, RZ, RZ, R108 ;  /* 0x000000ffff037224 */ /* 0x004fe400078e006c */
[----:B------:R-:W-:-:S05]  /*22800*/  IMAD.MOV.U32 R2, RZ, RZ, R109 ;  /* 0x000000ffff027224 */ /* 0x000fca00078e006d */
[----:B------:R-:W-:Y:S01]  /*22810*/  PRMT R136, R2, 0x5410, R3 ;  /* 0x0000541002887816 */ /* 0x000fe20000000003 */
[----:B------:R-:W-:Y:S02]  /*22820*/  IMAD.MOV.U32 R3, RZ, RZ, R76 ;  /* 0x000000ffff037224 */ /* 0x000fe400078e004c */
[----:B-1----:R-:W-:Y:S02]  /*22830*/  IMAD.MOV.U32 R12, RZ, RZ, R110 ;  /* 0x000000ffff0c7224 */ /* 0x002fe400078e006e */
[----:B------:R-:W-:-:S03]  /*22840*/  IMAD.MOV.U32 R2, RZ, RZ, R77 ;  /* 0x000000ffff027224 */ /* 0x000fc600078e004d */
[----:B------:R-:W-:Y:S01]  /*22850*/  PRMT R137, R11, 0x5410, R12 ;  /* 0x000054100b897816 */ /* 0x000fe2000000000c */
[----:B------:R-:W-:Y:S01]  /*22860*/  IMAD.MOV.U32 R11, RZ, RZ, R79 ;  /* 0x000000ffff0b7224 */ /* 0x000fe200078e004f */
[----:B------:R-:W-:Y:S02]  /*22870*/  MOV R12, R78 ;  /* 0x0000004e000c7202 */ /* 0x000fe40000000f00 */
[----:B------:R-:W-:Y:S01]  /*22880*/  PRMT R132, R2, 0x5410, R3 ;  /* 0x0000541002847816 */ /* 0x000fe20000000003 */
[----:B------:R-:W-:Y:S01]  /*22890*/  IMAD.MOV.U32 R3, RZ, RZ, R104 ;  /* 0x000000ffff037224 */ /* 0x000fe200078e0068 */
[----:B------:R-:W-:Y:S01]  /*228a0*/  PRMT R133, R11, 0x5410, R12 ;  /* 0x000054100b857816 */ /* 0x000fe2000000000c */
[----:B------:R-:W-:Y:S01]  /*228b0*/  IMAD.MOV.U32 R11, RZ, RZ, R107 ;  /* 0x000000ffff0b7224 */ /* 0x000fe200078e006b */
[----:B------:R-:W-:-:S04]  /*228c0*/  MOV R2, R106 ;  /* 0x0000006a00027202 */ /* 0x000fc80000000f00 */
[----:B------:R-:W-:Y:S01]  /*228d0*/  PRMT R135, R11, 0x5410, R2 ;  /* 0x000054100b877816 */ /* 0x000fe20000000002 */
[----:B------:R-:W-:Y:S01]  /*228e0*/  IMAD.MOV.U32 R11, RZ, RZ, R103 ;  /* 0x000000ffff0b7224 */ /* 0x000fe200078e0067 */
[----:B------:R-:W-:-:S04]  /*228f0*/  MOV R2, R105 ;  /* 0x0000006900027202 */ /* 0x000fc80000000f00 */
[----:B------:R-:W-:Y:S01]  /*22900*/  PRMT R134, R2, 0x5410, R3 ;  /* 0x0000541002867816 */ /* 0x000fe20000000003 */
[----:B------:R-:W-:Y:S01]  /*22910*/  IMAD.MOV.U32 R2, RZ, RZ, R101 ;  /* 0x000000ffff027224 */ /* 0x000fe200078e0065 */
[----:B------:R-:W-:-:S04]  /*22920*/  MOV R3, R100 ;  /* 0x0000006400037202 */ /* 0x000fc80000000f00 */
[----:B------:R-:W-:Y:S01]  /*22930*/  PRMT R97, R2, 0x5410, R3 ;  /* 0x0000541002617816 */ /* 0x000fe20000000003 */
[----:B----4-:R-:W-:-:S05]  /*22940*/  IMAD R12, R14, -0x80, R30 ;  /* 0xffffff800e0c7824 */ /* 0x010fca00078e021e */
[----:B------:R-:W-:Y:S01]  /*22950*/  IMNMX R66, R12, 0x80, PT ;  /* 0x000000800c427817 */ /* 0x000fe20003800200 */
[----:B------:R-:W-:-:S03]  /*22960*/  IMAD.MOV.U32 R12, RZ, RZ, R102 ;  /* 0x000000ffff0c7224 */ /* 0x000fc600078e0066 */
[----:B------:R-:W-:Y:S02]  /*22970*/  ISETP.GE.AND P0, PT, R96, R66, PT ;  /* 0x000000426000720c */ /* 0x000fe40003f06270 */
[----:B------:R-:W-:-:S11]  /*22980*/  PRMT R131, R11, 0x5410, R12 ;  /* 0x000054100b837816 */ /* 0x000fd6000000000c */
[----:B------:R-:W-:Y:S05]  /*22990*/  @P0 BRA `(.L_x_1426) ;  /* 0x00000ee000000947 */ /* 0x000fea0003800000 */
[----:B------:R-:W-:Y:S01]  /*229a0*/  ISETP.GE.AND P0, PT, R64, R36, PT ;  /* 0x000000244000720c */ /* 0x000fe20003f06270 */
[----:B------:R-:W-:-:S12]  /*229b0*/  BSSY B0, `(.L_x_1427) ;  /* 0x0000072000007945 */ /* 0x000fd80003800000 */
[----:B------:R-:W-:Y:S05]  /*229c0*/  @P0 BRA `(.L_x_1428) ;  /* 0x0000070000000947 */ /* 0x000fea0003800000 */
[----:B------:R-:W-:Y:S01]  /*229d0*/  SHF.R.S32.HI R3, RZ, 0x1f, R35 ;  /* 0x0000001fff037819 */ /* 0x000fe20000011423 */
[----:B------:R-:W-:Y:S01]  /*229e0*/  IMAD.SHL.U32 R2, R96, 0x40, RZ ;  /* 0x0000004060027824 */ /* 0x000fe200078e00ff */
[----:B------:R-:W-:Y:S02]  /*229f0*/  LEA.HI R12, R36, R54, RZ, 0x1d ;  /* 0x00000036240c7211 */ /* 0x000fe400078fe8ff */
[----:B------:R-:W-:Y:S02]  /*22a00*/  LEA.HI R3, R3, R35, RZ, 0x6 ;  /* 0x0000002303037211 */ /* 0x000fe400078f30ff */
[----:B------:R-:W-:Y:S02]  /*22a10*/  SHF.R.S32.HI R13, RZ, 0x1f, R12 ;  /* 0x0000001fff0d7819 */ /* 0x000fe4000001140c */
[----:B------:R-:W-:Y:S01]  /*22a20*/  LOP3.LUT R2, R2, 0x1c0, RZ, 0xc0, !PT ;  /* 0x000001c002027812 */ /* 0x000fe200078ec0ff */
[----:B------:R-:W-:Y:S01]  /*22a30*/  IMAD.SHL.U32 R11, R3, 0x8, RZ ;  /* 0x00000008030b7824 */ /* 0x000fe200078e00ff */
[----:B------:R-:W-:Y:S01]  /*22a40*/  LEA.HI R13, R13, R12, RZ, 0x3 ;  /* 0x0000000c0d0d7211 */ /* 0x000fe200078f18ff */
[----:B------:R-:W-:Y:S01]  /*22a50*/  IMAD.SHL.U32 R12, R12, 0x8, RZ ;  /* 0x000000080c0c7824 */ /* 0x000fe200078e00ff */
[----:B------:R-:W-:-:S02]  /*22a60*/  LOP3.LUT R14, R2, 0x38, R64, 0xf8, !PT ;  /* 0x00000038020e7812 */ /* 0x000fc400078ef840 */
[----:B------:R-:W-:Y:S02]  /*22a70*/  SHF.R.U32.HI R3, RZ, 0x3, R2 ;  /* 0x00000003ff037819 */ /* 0x000fe40000011602 */
[----:B------:R-:W-:Y:S02]  /*22a80*/  LOP3.LUT R11, R11, 0xfffffe00, RZ, 0xc0, !PT ;  /* 0xfffffe000b0b7812 */ /* 0x000fe400078ec0ff */
[----:B------:R-:W-:Y:S01]  /*22a90*/  LOP3.LUT R2, R2, 0x38, R12, 0xf8, !PT ;  /* 0x0000003802027812 */ /* 0x000fe200078ef80c */
[----:B------:R-:W-:Y:S01]  /*22aa0*/  IMAD.SHL.U32 R12, R13, 0x400, RZ ;  /* 0x000004000d0c7824 */ /* 0x000fe200078e00ff */
[----:B------:R-:W-:Y:S02]  /*22ab0*/  LOP3.LUT R13, R11, R14, R3, 0xf6, !PT ;  /* 0x0000000e0b0d7212 */ /* 0x000fe400078ef603 */
[----:B------:R-:W-:Y:S02]  /*22ac0*/  LOP3.LUT R3, R2, R3, RZ, 0x3c, !PT ;  /* 0x0000000302037212 */ /* 0x000fe400078e3cff */
[----:B------:R-:W-:Y:S01]  /*22ad0*/  LOP3.LUT R2, R12, 0xffffe000, RZ, 0xc0, !PT ;  /* 0xffffe0000c027812 */ /* 0x000fe200078ec0ff */
[----:B-----5:R-:W-:-:S03]  /*22ae0*/  IMAD.WIDE.U32 R40, R13, 0x2, R52 ;  /* 0x000000020d287825 */ /* 0x020fc600078e0034 */
[----:B------:R-:W-:Y:S02]  /*22af0*/  IADD3 R2, R3, R2, R11 ;  /* 0x0000000203027210 */ /* 0x000fe40007ffe00b */
[----:B------:R-:W2:Y:S03]  /*22b00*/  LD.E.128 R16, [R40.64] ;  /* 0x0000000428107980 */ /* 0x000ea6000c101d00 */
[----:B------:R-:W-:-:S05]  /*22b10*/  IMAD.WIDE.U32 R38, R2, 0x2, R52 ;  /* 0x0000000202267825 */ /* 0x000fca00078e0034 */
[----:B------:R-:W3:Y:S01]  /*22b20*/  LD.E.128 R12, [R38.64] ;  /* 0x00000004260c7980 */ /* 0x000ee2000c101d00 */
[--C-:B------:R-:W-:Y:S02]  /*22b30*/  SHF.R.U64 R2, R20, 0x10, R21.reuse ;  /* 0x0000001014027819 */ /* 0x100fe40000001215 */
[----:B------:R-:W-:Y:S02]  /*22b40*/  SHF.R.U32.HI R3, RZ, 0x10, R21 ;  /* 0x00000010ff037819 */ /* 0x000fe40000011615 */
[----:B------:R-:W-:Y:S02]  /*22b50*/  SHF.R.U64 R21, R24, 0x10, R25 ;  /* 0x0000001018157819 */ /* 0x000fe40000001219 */
[--C-:B------:R-:W-:Y:S02]  /*22b60*/  SHF.R.U64 R11, R22, 0x10, R23.reuse ;  /* 0x00000010160b7819 */ /* 0x100fe40000001217 */
[----:B------:R-:W-:Y:S02]  /*22b70*/  SHF.R.U32.HI R20, RZ, 0x10, R23 ;  /* 0x00000010ff147819 */ /* 0x000fe40000011617 */
[----:B------:R-:W-:-:S02]  /*22b80*/  SHF.R.U32.HI R23, RZ, 0x10, R25 ;  /* 0x00000010ff177819 */ /* 0x000fc40000011619 */
[C---:B------:R-:W-:Y:S02]  /*22b90*/  PRMT R29, R31.reuse, 0x5432, R21 ;  /* 0x000054321f1d7816 */ /* 0x040fe40000000015 */
[----:B------:R-:W-:Y:S02]  /*22ba0*/  SHF.R.U64 R22, R26, 0x10, R27 ;  /* 0x000000101a167819 */ /* 0x000fe4000000121b */
[----:B------:R-:W-:Y:S02]  /*22bb0*/  PRMT R23, R31, 0x5410, R23 ;  /* 0x000054101f177816 */ /* 0x000fe40000000017 */
[----:B------:R-:W-:Y:S02]  /*22bc0*/  SHF.R.U32.HI R27, RZ, 0x10, R27 ;  /* 0x00000010ff1b7819 */ /* 0x000fe4000001161b */
[----:B------:R-:W-:Y:S01]  /*22bd0*/  PRMT R34, R34, 0x5410, R2 ;  /* 0x0000541022227816 */ /* 0x000fe20000000002 */
[----:B------:R-:W-:Y:S01]  /*22be0*/  IMAD.U32 R43, R23, 0x10000, RZ ;  /* 0x00010000172b7824 */ /* 0x000fe200078e00ff */
[----:B------:R-:W-:Y:S01]  /*22bf0*/  PRMT R30, R42, 0x5410, R20 ;  /* 0x000054102a1e7816 */ /* 0x000fe20000000014 */
[----:B------:R-:W-:Y:S01]  /*22c00*/  IMAD.U32 R42, R29, 0x10000, RZ ;  /* 0x000100001d2a7824 */ /* 0x000fe200078e00ff */
[----:B------:R-:W-:-:S02]  /*22c10*/  PRMT R28, R37, 0x5432, R22 ;  /* 0x00005432251c7816 */ /* 0x000fc40000000016 */
[----:B------:R-:W-:Y:S02]  /*22c20*/  PRMT R32, R32, 0x5410, R11 ;  /* 0x0000541020207816 */ /* 0x000fe4000000000b */
[----:B------:R-:W-:Y:S01]  /*22c30*/  PRMT R27, R37, 0x5410, R27 ;  /* 0x00005410251b7816 */ /* 0x000fe2000000001b */
[C---:B------:R-:W-:Y:S01]  /*22c40*/  IMAD.U32 R37, R34.reuse, 0x10000, RZ ;  /* 0x0001000022257824 */ /* 0x040fe200078e00ff */
[----:B------:R-:W-:Y:S02]  /*22c50*/  LOP3.LUT R55, R29, 0xffff0000, RZ, 0xc0, !PT ;  /* 0xffff00001d377812 */ /* 0x000fe400078ec0ff */
[----:B------:R-:W-:Y:S02]  /*22c60*/  PRMT R33, R33, 0x5410, R3 ;  /* 0x0000541021217816 */ /* 0x000fe40000000003 */
[----:B------:R-:W-:Y:S02]  /*22c70*/  LOP3.LUT R29, R34, 0xffff0000, RZ, 0xc0, !PT ;  /* 0xffff0000221d7812 */ /* 0x000fe400078ec0ff */
[----:B------:R-:W-:Y:S01]  /*22c80*/  LOP3.LUT R23, R23, 0xffff0000, RZ, 0xc0, !PT ;  /* 0xffff000017177812 */ /* 0x000fe200078ec0ff */
[C---:B--2---:R-:W-:Y:S01]  /*22c90*/  IMAD.U32 R21, R18.reuse, 0x10000, RZ ;  /* 0x0001000012157824 */ /* 0x044fe200078e00ff */
[----:B------:R-:W-:Y:S01]  /*22ca0*/  LOP3.LUT R31, R18, 0xffff0000, RZ, 0xc0, !PT ;  /* 0xffff0000121f7812 */ /* 0x000fe200078ec0ff */
[C---:B------:R-:W-:Y:S01]  /*22cb0*/  IMAD.U32 R24, R17.reuse, 0x10000, RZ ;  /* 0x0001000011187824 */ /* 0x040fe200078e00ff */
[----:B------:R-:W-:Y:S01]  /*22cc0*/  LOP3.LUT R22, R17, 0xffff0000, RZ, 0xc0, !PT ;  /* 0xffff000011167812 */ /* 0x000fe200078ec0ff */
[C---:B------:R-:W-:Y:S01]  /*22cd0*/  IMAD.U32 R26, R16.reuse, 0x10000, RZ ;  /* 0x00010000101a7824 */ /* 0x040fe200078e00ff */
[----:B------:R-:W-:Y:S01]  /*22ce0*/  LOP3.LUT R25, R16, 0xffff0000, RZ, 0xc0, !PT ;  /* 0xffff000010197812 */ /* 0x000fe200078ec0ff */
[C---:B------:R-:W-:Y:S01]  /*22cf0*/  IMAD.U32 R20, R19.reuse, 0x10000, RZ ;  /* 0x0001000013147824 */ /* 0x040fe200078e00ff */
[----:B------:R-:W-:Y:S01]  /*22d00*/  LOP3.LUT R19, R19, 0xffff0000, RZ, 0xc0, !PT ;  /* 0xffff000013137812 */ /* 0x000fe200078ec0ff */
[C---:B---3--:R-:W-:Y:S01]  /*22d10*/  IMAD.U32 R18, R12.reuse, 0x10000, RZ ;  /* 0x000100000c127824 */ /* 0x048fe200078e00ff */
[----:B------:R-:W-:Y:S01]  /*22d20*/  LOP3.LUT R17, R12, 0xffff0000, RZ, 0xc0, !PT ;  /* 0xffff00000c117812 */ /* 0x000fe200078ec0ff */
[C---:B------:R-:W-:Y:S01]  /*22d30*/  IMAD.U32 R12, R14.reuse, 0x10000, RZ ;  /* 0x000100000e0c7824 */ /* 0x040fe200078e00ff */
[----:B------:R-:W-:Y:S01]  /*22d40*/  LOP3.LUT R11, R14, 0xffff0000, RZ, 0xc0, !PT ;  /* 0xffff00000e0b7812 */ /* 0x000fe200078ec0ff */
[----:B------:R-:W-:Y:S01]  /*22d50*/  FMUL.FTZ R14, R18, R42 ;  /* 0x0000002a120e7220 */ /* 0x000fe20000410000 */
[C---:B------:R-:W-:Y:S01]  /*22d60*/  LOP3.LUT R2, R15.reuse, 0xffff0000, RZ, 0xc0, !PT ;  /* 0xffff00000f027812 */ /* 0x040fe200078ec0ff */
[----:B------:R-:W-:-:S02]  /*22d70*/  IMAD.U32 R3, R15, 0x10000, RZ ;  /* 0x000100000f037824 */ /* 0x000fc400078e00ff */
[-C--:B------:R-:W-:Y:S02]  /*22d80*/  FFMA.FTZ R65, R26, R37.reuse, -R14 ;  /* 0x000000251a417223 */ /* 0x080fe4000001080e */
[----:B------:R-:W-:Y:S02]  /*22d90*/  FMUL.FTZ R15, R18, R37 ;  /* 0x00000025120f7220 */ /* 0x000fe40000410000 */
[----:B------:R-:W-:Y:S02]  /*22da0*/  FMUL.FTZ R14, R17, R55 ;  /* 0x00000037110e7220 */ /* 0x000fe40000410000 */
[C---:B------:R-:W-:Y:S01]  /*22db0*/  IMAD.U32 R16, R13.reuse, 0x10000, RZ ;  /* 0x000100000d107824 */ /* 0x040fe200078e00ff */
[----:B------:R-:W-:Y:S01]  /*22dc0*/  LOP3.LUT R13, R13, 0xffff0000, RZ, 0xc0, !PT ;  /* 0xffff00000d0d7812 */ /* 0x000fe200078ec0ff */
[----:B------:R-:W-:Y:S02]  /*22dd0*/  IMAD.U32 R18, R33, 0x10000, RZ ;  /* 0x0001000021127824 */ /* 0x000fe400078e00ff */
[----:B------:R-:W-:-:S02]  /*22de0*/  FFMA.FTZ R37, R25, R29, -R14 ;  /* 0x0000001d19257223 */ /* 0x000fc4000001080e */
[----:B------:R-:W-:Y:S02]  /*22df0*/  FFMA.FTZ R42, R26, R42, R15 ;  /* 0x0000002a1a2a7223 */ /* 0x000fe4000001000f */
[C---:B------:R-:W-:Y:S02]  /*22e00*/  FMUL.FTZ R14, R16.reuse, R18 ;  /* 0x00000012100e7220 */ /* 0x040fe40000410000 */
[----:B------:R-:W-:Y:S02]  /*22e10*/  FMUL.FTZ R17, R17, R29 ;  /* 0x0000001d11117220 */ /* 0x000fe40000410000 */
[-C--:B------:R-:W-:Y:S01]  /*22e20*/  FMUL.FTZ R15, R16, R43.reuse ;  /* 0x0000002b100f7220 */ /* 0x080fe20000410000 */
[----:B------:R-:W-:Y:S01]  /*22e30*/  LOP3.LUT R16, R33, 0xffff0000, RZ, 0xc0, !PT ;  /* 0xffff000021107812 */ /* 0x000fe200078ec0ff */
[----:B------:R-:W-:Y:S02]  /*22e40*/  FFMA.FTZ R26, R24, R43, R14 ;  /* 0x0000002b181a7223 */ /* 0x000fe4000001000e */
[----:B------:R-:W-:-:S02]  /*22e50*/  FFMA.FTZ R34, R25, R55, R17 ;  /* 0x0000003719227223 */ /* 0x000fc40000010011 */
[----:B------:R-:W-:Y:S02]  /*22e60*/  FFMA.FTZ R29, R24, R18, -R15 ;  /* 0x00000012181d7223 */ /* 0x000fe4000001080f */
[----:B------:R-:W-:Y:S02]  /*22e70*/  FMUL.FTZ R14, R13, R23 ;  /* 0x000000170d0e7220 */ /* 0x000fe40000410000 */
[----:B------:R-:W-:Y:S02]  /*22e80*/  IMAD.U32 R17, R32, 0x10000, RZ ;  /* 0x0001000020117824 */ /* 0x000fe400078e00ff */
[----:B------:R-:W-:Y:S02]  /*22e90*/  IMAD.U32 R24, R28, 0x10000, RZ ;  /* 0x000100001c187824 */ /* 0x000fe400078e00ff */
[----:B------:R-:W-:Y:S02]  /*22ea0*/  IMAD.U32 R33, R27, 0x10000, RZ ;  /* 0x000100001b217824 */ /* 0x000fe400078e00ff */
[----:B------:R-:W-:-:S02]  /*22eb0*/  FMUL.FTZ R15, R13, R16 ;  /* 0x000000100d0f7220 */ /* 0x000fc40000410000 */
[----:B------:R-:W-:Y:S02]  /*22ec0*/  FFMA.FTZ R25, R22, R16, -R14 ;  /* 0x0000001016197223 */ /* 0x000fe4000001080e */
[C---:B------:R-:W-:Y:S02]  /*22ed0*/  FMUL.FTZ R14, R12.reuse, R24 ;  /* 0x000000180c0e7220 */ /* 0x040fe40000410000 */
[----:B------:R-:W-:Y:S02]  /*22ee0*/  FMUL.FTZ R13, R12, R17 ;  /* 0x000000110c0d7220 */ /* 0x000fe40000410000 */
[----:B------:R-:W-:Y:S02]  /*22ef0*/  IMAD.U32 R16, R30, 0x10000, RZ ;  /* 0x000100001e107824 */ /* 0x000fe400078e00ff */
[----:B------:R-:W-:Y:S02]  /*22f00*/  FMUL.FTZ R12, R3, R33 ;  /* 0x00000021030c7220 */ /* 0x000fe40000410000 */
[----:B------:R-:W-:-:S02]  /*22f10*/  FFMA.FTZ R23, R22, R23, R15 ;  /* 0x0000001716177223 */ /* 0x000fc4000001000f */
[C---:B------:R-:W-:Y:S01]  /*22f20*/  FFMA.FTZ R18, R21.reuse, R17, -R14 ;  /* 0x0000001115127223 */ /* 0x040fe2000001080e */
[----:B------:R-:W-:Y:S01]  /*22f30*/  LOP3.LUT R17, R28, 0xffff0000, RZ, 0xc0, !PT ;  /* 0xffff00001c117812 */ /* 0x000fe200078ec0ff */
[----:B------:R-:W-:Y:S01]  /*22f40*/  FFMA.FTZ R22, R21, R24, R13 ;  /* 0x0000001815167223 */ /* 0x000fe2000001000d */
[----:B------:R-:W-:Y:S01]  /*22f50*/  LOP3.LUT R14, R32, 0xffff0000, RZ, 0xc0, !PT ;  /* 0xffff0000200e7812 */ /* 0x000fe200078ec0ff */
[-C--:B------:R-:W-:Y:S01]  /*22f60*/  FMUL.FTZ R3, R3, R16.reuse ;  /* 0x0000001003037220 */ /* 0x080fe20000410000 */
[----:B------:R-:W-:Y:S01]  /*22f70*/  LOP3.LUT R13, R30, 0xffff0000, RZ, 0xc0, !PT ;  /* 0xffff00001e0d7812 */ /* 0x000fe200078ec0ff */
[C---:B------:R-:W-:Y:S01]  /*22f80*/  FFMA.FTZ R21, R20.reuse, R16, -R12 ;  /* 0x0000001014157223 */ /* 0x040fe2000001080c */
[----:B------:R-:W-:Y:S01]  /*22f90*/  LOP3.LUT R16, R27, 0xffff0000, RZ, 0xc0, !PT ;  /* 0xffff00001b107812 */ /* 0x000fe200078ec0ff */
[----:B------:R-:W-:Y:S02]  /*22fa0*/  FFMA.FTZ R15, R20, R33, R3 ;  /* 0x00000021140f7223 */ /* 0x000fe40000010003 */
[----:B------:R-:W-:-:S02]  /*22fb0*/  FMUL.FTZ R12, R11, R17 ;  /* 0x000000110b0c7220 */ /* 0x000fc40000410000 */
[C---:B------:R-:W-:Y:S02]  /*22fc0*/  FMUL.FTZ R3, R2.reuse, R16 ;  /* 0x0000001002037220 */ /* 0x040fe40000410000 */
[-C--:B------:R-:W-:Y:S02]  /*22fd0*/  FMUL.FTZ R11, R11, R14.reuse ;  /* 0x0000000e0b0b7220 */ /* 0x080fe40000410000 */
[-C--:B------:R-:W-:Y:S02]  /*22fe0*/  FMUL.FTZ R2, R2, R13.reuse ;  /* 0x0000000d02027220 */ /* 0x080fe40000410000 */
        /* <DEDUP_REMOVED lines=12> */
[----:B------:R1:W-:Y:S04]  /*230b0*/  ST.E.128 [R40.64], R16 ;  /* 0x0000001028007985 */ /* 0x0003e8000c101d04 */
[----:B------:R1:W-:Y:S02]  /*230c0*/  ST.E.128 [R38.64], R12 ;  /* 0x0000000c26007985 */ /* 0x0003e4000c101d04 */
.L_x_1428:
[----:B------:R-:W-:Y:S05]  /*230d0*/  BSYNC B0 ;  /* 0x0000000000007941 */ /* 0x000fea0003800000 */
.L_x_1427:
[----:B------:R-:W-:-:S04]  /*230e0*/  IADD3 R3, R64, 0x40, RZ ;  /* 0x0000004040037810 */ /* 0x000fc80007ffe0ff */
[----:B------:R-:W-:-:S13]  /*230f0*/  ISETP.GE.AND P0, PT, R3, R36, PT ;  /* 0x000000240300720c */ /* 0x000fda0003f06270 */
[----:B------:R-:W-:Y:S05]  /*23100*/  @P0 BRA `(.L_x_1426) ;  /* 0x0000077000000947 */ /* 0x000fea0003800000 */
[----:B-1----:R-:W-:Y:S01]  /*23110*/  SHF.R.S32.HI R12, RZ, 0x1f, R3 ;  /* 0x0000001fff0c7819 */ /* 0x002fe20000011403 */
[----:B------:R-:W-:Y:S01]  /*23120*/  IMAD.SHL.U32 R14, R96, 0x40, RZ ;  /* 0x00000040600e7824 */ /* 0x000fe200078e00ff */
[----:B------:R-:W-:Y:S02]  /*23130*/  SHF.R.S32.HI R2, RZ, 0x1f, R35 ;  /* 0x0000001fff027819 */ /* 0x000fe40000011423 */
[CC--:B------:R-:W-:Y:S02]  /*23140*/  LEA.HI R11, R12.reuse, R3.reuse, RZ, 0x3 ;  /* 0x000000030c0b7211 */ /* 0x0c0fe400078f18ff */
[----:B------:R-:W-:Y:S02]  /*23150*/  LEA.HI R3, R12, R3, RZ, 0x6 ;  /* 0x000000030c037211 */ /* 0x000fe400078f30ff */
[----:B------:R-:W-:Y:S02]  /*23160*/  LEA.HI R13, R2, R35, RZ, 0x6 ;  /* 0x00000023020d7211 */ /* 0x000fe400078f30ff */
[----:B------:R-:W-:Y:S01]  /*23170*/  SHF.R.S32.HI R12, RZ, 0x3, R11 ;  /* 0x00000003ff0c7819 */ /* 0x000fe2000001140b */
[----:B------:R-:W-:Y:S01]  /*23180*/  IMAD.SHL.U32 R15, R3, 0x80, RZ ;  /* 0x00000080030f7824 */ /* 0x000fe200078e00ff */
[----:B------:R-:W-:Y:S01]  /*23190*/  LOP3.LUT R2, R14, 0x1c0, RZ, 0xc0, !PT ;  /* 0x000001c00e027812 */ /* 0x000fe200078ec0ff */
[----:B------:R-:W-:Y:S01]  /*231a0*/  IMAD.SHL.U32 R14, R13, 0x8, RZ ;  /* 0x000000080d0e7824 */ /* 0x000fe200078e00ff */
[----:B------:R-:W-:-:S02]  /*231b0*/  LEA.HI R3, R36, R12, RZ, 0x1d ;  /* 0x0000000c24037211 */ /* 0x000fc400078fe8ff */
[----:B------:R-:W-:Y:S02]  /*231c0*/  LOP3.LUT R13, R2, 0x38, R11, 0xf8, !PT ;  /* 0x00000038020d7812 */ /* 0x000fe400078ef80b */
[----:B------:R-:W-:Y:S02]  /*231d0*/  SHF.R.U32.HI R16, RZ, 0x3, R2 ;  /* 0x00000003ff107819 */ /* 0x000fe40000011602 */
[----:B------:R-:W-:Y:S02]  /*231e0*/  SHF.R.S32.HI R12, RZ, 0x1f, R3 ;  /* 0x0000001fff0c7819 */ /* 0x000fe40000011403 */
[----:B------:R-:W-:Y:S02]  /*231f0*/  LOP3.LUT R11, R14, 0xfffffe00, RZ, 0xc0, !PT ;  /* 0xfffffe000e0b7812 */ /* 0x000fe400078ec0ff */
[----:B------:R-:W-:Y:S01]  /*23200*/  LOP3.LUT R14, R13, R16, RZ, 0x3c, !PT ;  /* 0x000000100d0e7212 */ /* 0x000fe200078e3cff */
[----:B------:R-:W-:Y:S01]  /*23210*/  IMAD.SHL.U32 R13, R3, 0x8, RZ ;  /* 0x00000008030d7824 */ /* 0x000fe200078e00ff */
[----:B------:R-:W-:-:S02]  /*23220*/  LEA.HI R3, R12, R3, RZ, 0x3 ;  /* 0x000000030c037211 */ /* 0x000fc400078f18ff */
[----:B------:R-:W-:Y:S02]  /*23230*/  LOP3.LUT R15, R15, 0xffffe000, RZ, 0xc0, !PT ;  /* 0xffffe0000f0f7812 */ /* 0x000fe400078ec0ff */
[----:B------:R-:W-:Y:S01]  /*23240*/  LOP3.LUT R12, R2, 0x38, R13, 0xf8, !PT ;  /* 0x00000038020c7812 */ /* 0x000fe200078ef80d */
[----:B------:R-:W-:Y:S01]  /*23250*/  IMAD.SHL.U32 R2, R3, 0x400, RZ ;  /* 0x0000040003027824 */ /* 0x000fe200078e00ff */
[----:B------:R-:W-:Y:S02]  /*23260*/  IADD3 R14, R14, R15, R11 ;  /* 0x0000000f0e0e7210 */ /* 0x000fe40007ffe00b */
[----:B------:R-:W-:Y:S02]  /*23270*/  LOP3.LUT R3, R12, R16, RZ, 0x3c, !PT ;  /* 0x000000100c037212 */ /* 0x000fe400078e3cff */
[----:B------:R-:W-:Y:S01]  /*23280*/  LOP3.LUT R2, R2, 0xffffe000, RZ, 0xc0, !PT ;  /* 0xffffe00002027812 */ /* 0x000fe200078ec0ff */
[----:B-----5:R-:W-:-:S03]  /*23290*/  IMAD.WIDE.U32 R40, R14, 0x2, R52 ;  /* 0x000000020e287825 */ /* 0x020fc600078e0034 */
[----:B------:R-:W-:Y:S02]  /*232a0*/  IADD3 R2, R3, R2, R11 ;  /* 0x0000000203027210 */ /* 0x000fe40007ffe00b */
[----:B------:R-:W2:Y:S03]  /*232b0*/  LD.E.128 R16, [R40.64] ;  /* 0x0000000428107980 */ /* 0x000ea6000c101d00 */
[----:B------:R-:W-:-:S05]  /*232c0*/  IMAD.WIDE.U32 R38, R2, 0x2, R52 ;  /* 0x0000000202267825 */ /* 0x000fca00078e0034 */
[----:B------:R-:W3:Y:S01]  /*232d0*/  LD.E.128 R12, [R38.64] ;  /* 0x00000004260c7980 */ /* 0x000ee2000c101d00 */
[----:B------:R-:W-:Y:S02]  /*232e0*/  SHF.R.U64 R21, R48, 0x10, R49 ;  /* 0x0000001030157819 */ /* 0x000fe40000001231 */
[----:B------:R-:W-:Y:S02]  /*232f0*/  SHF.R.U64 R2, R44, 0x10, R45 ;  /* 0x000000102c027819 */ /* 0x000fe4000000122d */
[----:B------:R-:W-:Y:S02]  /*23300*/  PRMT R29, R67, 0x5432, R21 ;  /* 0x00005432431d7816 */ /* 0x000fe40000000015 */
[----:B------:R-:W-:Y:S02]  /*23310*/  SHF.R.U64 R22, R50, 0x10, R51 ;  /* 0x0000001032167819 */ /* 0x000fe40000001233 */
[----:B------:R-:W-:Y:S01]  /*23320*/  SHF.R.U64 R11, R46, 0x10, R47 ;  /* 0x000000102e0b7819 */ /* 0x000fe2000000122f */
[----:B------:R-:W-:Y:S01]  /*23330*/  IMAD.U32 R37, R29, 0x10000, RZ ;  /* 0x000100001d257824 */ /* 0x000fe200078e00ff */
[----:B------:R-:W-:-:S02]  /*23340*/  PRMT R34, R112, 0x5432, R2 ;  /* 0x0000543270227816 */ /* 0x000fc40000000002 */
[----:B------:R-:W-:Y:S02]  /*23350*/  PRMT R28, R98, 0x5432, R22 ;  /* 0x00005432621c7816 */ /* 0x000fe40000000016 */
[----:B------:R-:W-:Y:S01]  /*23360*/  SHF.R.U32.HI R3, RZ, 0x10, R45 ;  /* 0x00000010ff037819 */ /* 0x000fe2000001162d */
[----:B------:R-:W-:Y:S01]  /*23370*/  IMAD.U32 R35, R34, 0x10000, RZ ;  /* 0x0001000022237824 */ /* 0x000fe200078e00ff */
[----:B------:R-:W-:Y:S02]  /*23380*/  SHF.R.U32.HI R23, RZ, 0x10, R49 ;  /* 0x00000010ff177819 */ /* 0x000fe40000011631 */
[----:B------:R-:W-:Y:S02]  /*23390*/  PRMT R32, R113, 0x5432, R11 ;  /* 0x0000543271207816 */ /* 0x000fe4000000000b */
[----:B------:R-:W-:Y:S02]  /*233a0*/  LOP3.LUT R42, R29, 0xffff0000, RZ, 0xc0, !PT ;  /* 0xffff00001d2a7812 */ /* 0x000fe400078ec0ff */
[----:B------:R-:W-:-:S02]  /*233b0*/  PRMT R33, R112, 0x5410, R3 ;  /* 0x0000541070217816 */ /* 0x000fc40000000003 */
[----:B------:R-:W-:Y:S02]  /*233c0*/  PRMT R23, R67, 0x5410, R23 ;  /* 0x0000541043177816 */ /* 0x000fe40000000017 */
[----:B------:R-:W-:Y:S02]  /*233d0*/  LOP3.LUT R29, R34, 0xffff0000, RZ, 0xc0, !PT ;  /* 0xffff0000221d7812 */ /* 0x000fe400078ec0ff */
[----:B------:R-:W-:Y:S01]  /*233e0*/  SHF.R.U32.HI R27, RZ, 0x10, R51 ;  /* 0x00000010ff1b7819 */ /* 0x000fe20000011633 */
[C---:B------:R-:W-:Y:S01]  /*233f0*/  IMAD.U32 R34, R23.reuse, 0x10000, RZ ;  /* 0x0001000017227824 */ /* 0x040fe200078e00ff */
[----:B------:R-:W-:Y:S02]  /*23400*/  LOP3.LUT R23, R23, 0xffff0000, RZ, 0xc0, !PT ;  /* 0xffff000017177812 */ /* 0x000fe400078ec0ff */
[----:B------:R-:W-:Y:S02]  /*23410*/  SHF.R.U32.HI R20, RZ, 0x10, R47 ;  /* 0x00000010ff147819 */ /* 0x000fe4000001162f */
[----:B------:R-:W-:-:S02]  /*23420*/  PRMT R27, R98, 0x5410, R27 ;  /* 0x00005410621b7816 */ /* 0x000fc4000000001b */
[----:B------:R-:W-:Y:S01]  /*23430*/  PRMT R30, R113, 0x5410, R20 ;  /* 0x00005410711e7816 */ /* 0x000fe20000000014 */
        /* <DEDUP_REMOVED lines=68> */
.L_x_1426:
[----:B------:R-:W-:Y:S05]  /*23880*/  BSYNC B1 ;  /* 0x0000000000017941 */ /* 0x000fea0003800000 */
.L_x_1425:
[----:B------:R-:W-:Y:S01]  /*23890*/  IADD3 R46, R96, 0x20, RZ ;  /* 0x00000020602e7810 */ /* 0x000fe20007ffe0ff */
[----:B------:R-:W-:Y:S03]  /*238a0*/  BSSY B1, `(.L_x_1429) ;  /* 0x00000f1000017945 */ /* 0x000fe60003800000 */
[----:B------:R-:W-:-:S13]  /*238b0*/  ISETP.GE.AND P0, PT, R46, R66, PT ;  /* 0x000000422e00720c */ /* 0x000fda0003f06270 */
[----:B------:R-:W-:Y:S05]  /*238c0*/  @P0 BRA `(.L_x_1430) ;  /* 0x00000ee000000947 */ /* 0x000fea0003800000 */
[----:B------:R-:W-:Y:S01]  /*238d0*/  ISETP.GE.AND P0, PT, R64, R36, PT ;  /* 0x000000244000720c */ /* 0x000fe20003f06270 */
[----:B------:R-:W-:-:S12]  /*238e0*/  BSSY B0, `(.L_x_1431) ;  /* 0x0000072000007945 */ /* 0x000fd80003800000 */
[----:B------:R-:W-:Y:S05]  /*238f0*/  @P0 BRA `(.L_x_1432) ;  /* 0x0000070000000947 */ /* 0x000fea0003800000 */
[----:B------:R-:W-:Y:S01]  /*23900*/  SHF.R.S32.HI R3, RZ, 0x1f, R46 ;  /* 0x0000001fff037819 */ /* 0x000fe2000001142e */
[----:B------:R-:W-:Y:S01]  /*23910*/  IMAD.SHL.U32 R2, R46, 0x40, RZ ;  /* 0x000000402e027824 */ /* 0x000fe200078e00ff */
[----:B-1----:R-:W-:Y:S02]  /*23920*/  LEA.HI R12, R36, R54, RZ, 0x1d ;  /* 0x00000036240c7211 */ /* 0x002fe400078fe8ff */
        /* <DEDUP_REMOVED lines=109> */
.L_x_1432:
[----:B------:R-:W-:Y:S05]  /*24000*/  BSYNC B0 ;  /* 0x0000000000007941 */ /* 0x000fea0003800000 */
.L_x_1431:
[----:B------:R-:W-:-:S04]  /*24010*/  IADD3 R3, R64, 0x40, RZ ;  /* 0x0000004040037810 */ /* 0x000fc80007ffe0ff */
[----:B------:R-:W-:-:S13]  /*24020*/  ISETP.GE.AND P0, PT, R3, R36, PT ;  /* 0x000000240300720c */ /* 0x000fda0003f06270 */
[----:B------:R-:W-:Y:S05]  /*24030*/  @P0 BRA `(.L_x_1430) ;  /* 0x0000077000000947 */ /* 0x000fea0003800000 */
[----:B------:R-:W-:Y:S01]  /*24040*/  SHF.R.S32.HI R2, RZ, 0x1f, R3 ;  /* 0x0000001fff027819 */ /* 0x000fe20000011403 */
[----:B-1----:R-:W-:Y:S01]  /*24050*/  IMAD.SHL.U32 R14, R46, 0x40, RZ ;  /* 0x000000402e0e7824 */ /* 0x002fe200078e00ff */
[----:B------:R-:W-:Y:S02]  /*24060*/  SHF.R.S32.HI R12, RZ, 0x1f, R46 ;  /* 0x0000001fff0c7819 */ /* 0x000fe4000001142e */
[CC--:B------:R-:W-:Y:S02]  /*24070*/  LEA.HI R11, R2.reuse, R3.reuse, RZ, 0x3 ;  /* 0x00000003020b7211 */ /* 0x0c0fe400078f18ff */
[----:B------:R-:W-:Y:S02]  /*24080*/  LEA.HI R3, R2, R3, RZ, 0x6 ;  /* 0x0000000302037211 */ /* 0x000fe400078f30ff */
[----:B------:R-:W-:Y:S02]  /*24090*/  SHF.R.S32.HI R13, RZ, 0x3, R11 ;  /* 0x00000003ff0d7819 */ /* 0x000fe4000001140b */
[----:B------:R-:W-:-:S02]  /*240a0*/  LEA.HI R12, R12, R46, RZ, 0x3 ;  /* 0x0000002e0c0c7211 */ /* 0x000fc400078f18ff */
[----:B------:R-:W-:Y:S01]  /*240b0*/  LOP3.LUT R2, R14, 0x1c0, RZ, 0xc0, !PT ;  /* 0x000001c00e027812 */ /* 0x000fe200078ec0ff */
[----:B------:R-:W-:Y:S01]  /*240c0*/  IMAD.SHL.U32 R14, R3, 0x80, RZ ;  /* 0x00000080030e7824 */ /* 0x000fe200078e00ff */
[----:B------:R-:W-:Y:S01]  /*240d0*/  LEA.HI R3, R36, R13, RZ, 0x1d ;  /* 0x0000000d24037211 */ /* 0x000fe200078fe8ff */
[----:B------:R-:W-:Y:S01]  /*240e0*/  IMAD.SHL.U32 R15, R12, 0x40, RZ ;  /* 0x000000400c0f7824 */ /* 0x000fe200078e00ff */
[----:B------:R-:W-:Y:S02]  /*240f0*/  LOP3.LUT R13, R2, 0x38, R11, 0xf8, !PT ;  /* 0x00000038020d7812 */ /* 0x000fe400078ef80b */
[----:B------:R-:W-:Y:S02]  /*24100*/  SHF.R.U32.HI R17, RZ, 0x3, R2 ;  /* 0x00000003ff117819 */ /* 0x000fe40000011602 */
[----:B------:R-:W-:Y:S02]  /*24110*/  SHF.R.S32.HI R12, RZ, 0x1f, R3 ;  /* 0x0000001fff0c7819 */ /* 0x000fe40000011403 */
[----:B------:R-:W-:-:S02]  /*24120*/  LOP3.LUT R16, R14, 0xffffe000, RZ, 0xc0, !PT ;  /* 0xffffe0000e107812 */ /* 0x000fc400078ec0ff */
[----:B------:R-:W-:Y:S01]  /*24130*/  LOP3.LUT R14, R13, R17, RZ, 0x3c, !PT ;  /* 0x000000110d0e7212 */ /* 0x000fe200078e3cff */
[----:B------:R-:W-:Y:S01]  /*24140*/  IMAD.SHL.U32 R13, R3, 0x8, RZ ;  /* 0x00000008030d7824 */ /* 0x000fe200078e00ff */
[----:B------:R-:W-:Y:S02]  /*24150*/  LEA.HI R3, R12, R3, RZ, 0x3 ;  /* 0x000000030c037211 */ /* 0x000fe400078f18ff */
[----:B------:R-:W-:Y:S02]  /*24160*/  LOP3.LUT R11, R15, 0xfffffe00, RZ, 0xc0, !PT ;  /* 0xfffffe000f0b7812 */ /* 0x000fe400078ec0ff */
[----:B------:R-:W-:Y:S01]  /*24170*/  LOP3.LUT R12, R2, 0x38, R13, 0xf8, !PT ;  /* 0x00000038020c7812 */ /* 0x000fe200078ef80d */
[----:B------:R-:W-:Y:S01]  /*24180*/  IMAD.SHL.U32 R2, R3, 0x400, RZ ;  /* 0x0000040003027824 */ /* 0x000fe200078e00ff */
[----:B------:R-:W-:Y:S02]  /*24190*/  IADD3 R14, R14, R16, R11 ;  /* 0x000000100e0e7210 */ /* 0x000fe40007ffe00b */
[----:B------:R-:W-:-:S02]  /*241a0*/  LOP3.LUT R3, R12, R17, RZ, 0x3c, !PT ;  /* 0x000000110c037212 */ /* 0x000fc400078e3cff */
        /* <DEDUP_REMOVED lines=96> */
.L_x_1430:
[----:B------:R-:W-:Y:S05]  /*247b0*/  BSYNC B1 ;  /* 0x0000000000017941 */ /* 0x000fea0003800000 */
.L_x_1429:
        /* <DEDUP_REMOVED lines=119> */
.L_x_1436:
[----:B------:R-:W-:Y:S05]  /*24f30*/  BSYNC B0 ;  /* 0x0000000000007941 */ /* 0x000fea0003800000 */
.L_x_1435:
        /* <DEDUP_REMOVED lines=122> */
.L_x_1434:
[----:B------:R-:W-:Y:S05]  /*256e0*/  BSYNC B1 ;  /* 0x0000000000017941 */ /* 0x000fea0003800000 */
.L_x_1433:
[----:B------:R-:W-:Y:S01]  /*256f0*/  IADD3 R2, R96, 0x60, RZ ;  /* 0x0000006060027810 */ /* 0x000fe20007ffe0ff */
[----:B-1----:R-:W-:-:S02]  /*25700*/  IMAD.MOV.U32 R12, RZ, RZ, R143 ;  /* 0x000000ffff0c7224 */ /* 0x002fc400078e008f */
[----:B------:R-:W-:Y:S01]  /*25710*/  IMAD.MOV.U32 R13, RZ, RZ, 0x0 ;  /* 0x00000000ff0d7424 */ /* 0x000fe200078e00ff */
[----:B------:R-:W-:-:S13]  /*25720*/  ISETP.GE.AND P0, PT, R2, R66, PT ;  /* 0x000000420200720c */ /* 0x000fda0003f06270 */
[----:B------:R-:W-:Y:S05]  /*25730*/  @P0 RET.REL.NODEC R12 `(_ZN7cutlass13device_kernelIN5flash19enable_sm80_to_sm89INS1_16FlashAttnFwdSm80INS1_25CollectiveMainloopFwdSm80ILi8ELi1ELb0EN4cute5tupleIJNS5_1CILi128EEENS7_ILi48EEENS7_ILi256EEEEEELi256ENS_10bfloat16_tEfNS_4arch4Sm80ELb0ELb1ELb0ELb1ELb1ELb1ELb1ELb0EEENS1_21CollectiveEpilogueFwdINS6_IJS8_SA_S9_EEENS6_IJNS7_ILi1EEESI_SI_EEESC_SE_Li256ELb1ELb1ELb0ELb0EEENS1_19SingleTileSchedulerILb1ELb0ELb1ELi128EEEEEEEEEvNT_6ParamsE) ;  /* 0xfffda8c00c000950 */ /* 0x000fea0003c3ffff */
        /* <DEDUP_REMOVED lines=27> */
[----:B------:R-:W-:Y:S02]  /*258f0*/  SHF.R.U64 R3, R76, 0x10, R77 ;  /* 0x000000104c037819 */ /* 0x000fe4000000124d */
[----:B------:R-:W-:Y:S02]  /*25900*/  SHF.R.U32.HI R23, RZ, 0x10, R101 ;  /* 0x00000010ff177819 */ /* 0x000fe40000011665 */
[----:B------:R-:W-:Y:S02]  /*25910*/  PRMT R26, R97, 0x5432, R22 ;  /* 0x00005432611a7816 */ /* 0x000fe40000000016 */
[----:B------:R-:W-:-:S02]  /*25920*/  SHF.R.U32.HI R21, RZ, 0x10, R79 ;  /* 0x00000010ff157819 */ /* 0x000fc4000001164f */
[----:B------:R-:W-:Y:S01]  /*25930*/  SHF.R.U32.HI R27, RZ, 0x10, R103 ;  /* 0x00000010ff1b7819 */ /* 0x000fe20000011667 */
[----:B------:R-:W-:Y:S01]  /*25940*/  IMAD.U32 R42, R26, 0x10000, RZ ;  /* 0x000100001a2a7824 */ /* 0x000fe200078e00ff */
[----:B------:R-:W-:Y:S02]  /*25950*/  PRMT R33, R133, 0x5432, R20 ;  /* 0x0000543285217816 */ /* 0x000fe40000000014 */
[----:B------:R-:W-:Y:S02]  /*25960*/  PRMT R35, R132, 0x5432, R3 ;  /* 0x0000543284237816 */ /* 0x000fe40000000003 */
[----:B------:R-:W-:Y:S02]  /*25970*/  PRMT R25, R97, 0x5410, R23 ;  /* 0x0000541061197816 */ /* 0x000fe40000000017 */
[----:B------:R-:W-:Y:S01]  /*25980*/  PRMT R32, R133, 0x5410, R21 ;  /* 0x0000541085207816 */ /* 0x000fe20000000015 */
[----:B------:R-:W-:Y:S01]  /*25990*/  IMAD.U32 R37, R35, 0x10000, RZ ;  /* 0x0001000023257824 */ /* 0x000fe200078e00ff */
[----:B------:R-:W-:-:S02]  /*259a0*/  PRMT R23, R131, 0x5410, R27 ;  /* 0x0000541083177816 */ /* 0x000fc4000000001b */
[----:B------:R-:W-:Y:S02]  /*259b0*/  SHF.R.U32.HI R11, RZ, 0x10, R77 ;  /* 0x00000010ff0b7819 */ /* 0x000fe4000001164d */
[----:B------:R-:W-:Y:S02]  /*259c0*/  LOP3.LUT R43, R26, 0xffff0000, RZ, 0xc0, !PT ;  /* 0xffff00001a2b7812 */ /* 0x000fe400078ec0ff */
[----:B------:R-:W-:Y:S02]  /*259d0*/  PRMT R34, R132, 0x5410, R11 ;  /* 0x0000541084227816 */ /* 0x000fe4000000000b */
[----:B------:R-:W-:Y:S01]  /*259e0*/  LOP3.LUT R26, R35, 0xffff0000, RZ, 0xc0, !PT ;  /* 0xffff0000231a7812 */ /* 0x000fe200078ec0ff */
[C---:B------:R-:W-:Y:S01]  /*259f0*/  IMAD.U32 R35, R25.reuse, 0x10000, RZ ;  /* 0x0001000019237824 */ /* 0x040fe200078e00ff */
[----:B------:R-:W-:Y:S02]  /*25a00*/  SHF.R.U64 R24, R102, 0x10, R103 ;  /* 0x0000001066187819 */ /* 0x000fe40000001267 */
[----:B------:R-:W-:-:S02]  /*25a10*/  LOP3.LUT R25, R25, 0xffff0000, RZ, 0xc0, !PT ;  /* 0xffff000019197812 */ /* 0x000fc400078ec0ff */
        /* <DEDUP_REMOVED lines=13> */
[C---:B------:R-:W-:Y:S01]  /*25af0*/  IMAD.U32 R13, R14.reuse, 0x10000, RZ ;  /* 0x000100000e0d7824 */ /* 0x040fe200078e00ff */
[----:B------:R-:W-:Y:S01]  /*25b00*/  LOP3.LUT R12, R14, 0xffff0000, RZ, 0xc0, !PT ;  /* 0xffff00000e0c7812 */ /* 0x000fe200078ec0ff */
[----:B------:R-:W-:Y:S01]  /*25b10*/  FMUL.FTZ R14, R19, R42 ;  /* 0x0000002a130e7220 */ /* 0x000fe20000410000 */
[C---:B------:R-:W-:Y:S01]  /*25b20*/  LOP3.LUT R3, R15.reuse, 0xffff0000, RZ, 0xc0, !PT ;  /* 0xffff00000f037812 */ /* 0x040fe200078ec0ff */
[----:B------:R-:W-:-:S02]  /*25b30*/  IMAD.U32 R11, R15, 0x10000, RZ ;  /* 0x000100000f0b7824 */ /* 0x000fc400078e00ff */
[-C--:B------:R-:W-:Y:S02]  /*25b40*/  FMUL.FTZ R15, R19, R37.reuse ;  /* 0x00000025130f7220 */ /* 0x080fe40000410000 */
[C---:B------:R-:W-:Y:S02]  /*25b50*/  FFMA.FTZ R45, R29.reuse, R37, -R14 ;  /* 0x000000251d2d7223 */ /* 0x040fe4000001080e */
[----:B------:R-:W-:Y:S02]  /*25b60*/  FMUL.FTZ R14, R18, R43 ;  /* 0x0000002b120e7220 */ /* 0x000fe40000410000 */
[----:B------:R-:W-:Y:S02]  /*25b70*/  IMAD.U32 R19, R34, 0x10000, RZ ;  /* 0x0001000022137824 */ /* 0x000fe400078e00ff */
[----:B------:R-:W-:Y:S02]  /*25b80*/  FFMA.FTZ R44, R29, R42, R15 ;  /* 0x0000002a1d2c7223 */ /* 0x000fe4000001000f */
[----:B------:R-:W-:-:S02]  /*25b90*/  FFMA.FTZ R42, R28, R26, -R14 ;  /* 0x0000001a1c2a7223 */ /* 0x000fc4000001080e */
[C---:B------:R-:W-:Y:S02]  /*25ba0*/  FMUL.FTZ R15, R17.reuse, R35 ;  /* 0x00000023110f7220 */ /* 0x040fe40000410000 */
[-C--:B------:R-:W-:Y:S02]  /*25bb0*/  FMUL.FTZ R14, R17, R19.reuse ;  /* 0x00000013110e7220 */ /* 0x080fe40000410000 */
[----:B------:R-:W-:Y:S02]  /*25bc0*/  FMUL.FTZ R18, R18, R26 ;  /* 0x0000001a12127220 */ /* 0x000fe40000410000 */
[C---:B------:R-:W-:Y:S01]  /*25bd0*/  FFMA.FTZ R29, R27.reuse, R19, -R15 ;  /* 0x000000131b1d7223 */ /* 0x040fe2000001080f */
[----:B------:R-:W-:Y:S01]  /*25be0*/  LOP3.LUT R15, R34, 0xffff0000, RZ, 0xc0, !PT ;  /* 0xffff0000220f7812 */ /* 0x000fe200078ec0ff */
[----:B------:R-:W-:Y:S02]  /*25bf0*/  FFMA.FTZ R27, R27, R35, R14 ;  /* 0x000000231b1b7223 */ /* 0x000fe4000001000e */
[----:B------:R-:W-:-:S02]  /*25c00*/  FFMA.FTZ R37, R28, R43, R18 ;  /* 0x0000002b1c257223 */ /* 0x000fc40000010012 */
[----:B------:R-:W-:Y:S02]  /*25c10*/  FMUL.FTZ R14, R16, R25 ;  /* 0x00000019100e7220 */ /* 0x000fe40000410000 */
[----:B------:R-:W-:Y:S02]  /*25c20*/  IMAD.U32 R18, R24, 0x10000, RZ ;  /* 0x0001000018127824 */ /* 0x000fe400078e00ff */
[----:B------:R-:W-:Y:S02]  /*25c30*/  IMAD.U32 R17, R33, 0x10000, RZ ;  /* 0x0001000021117824 */ /* 0x000fe400078e00ff */
[-C--:B------:R-:W-:Y:S02]  /*25c40*/  FMUL.FTZ R16, R16, R15.reuse ;  /* 0x0000000f10107220 */ /* 0x080fe40000410000 */
[----:B------:R-:W-:Y:S02]  /*25c50*/  FFMA.FTZ R26, R22, R15, -R14 ;  /* 0x0000000f161a7223 */ /* 0x000fe4000001080e */
[----:B------:R-:W-:-:S02]  /*25c60*/  IMAD.U32 R28, R23, 0x10000, RZ ;  /* 0x00010000171c7824 */ /* 0x000fc400078e00ff */
[C---:B------:R-:W-:Y:S02]  /*25c70*/  FMUL.FTZ R15, R13.reuse, R18 ;  /* 0x000000120d0f7220 */ /* 0x040fe40000410000 */
[----:B------:R-:W-:Y:S02]  /*25c80*/  FMUL.FTZ R14, R13, R17 ;  /* 0x000000110d0e7220 */ /* 0x000fe40000410000 */
[----:B------:R-:W-:Y:S02]  /*25c90*/  IMAD.U32 R19, R32, 0x10000, RZ ;  /* 0x0001000020137824 */ /* 0x000fe400078e00ff */
[----:B------:R-:W-:Y:S01]  /*25ca0*/  FFMA.FTZ R25, R22, R25, R16 ;  /* 0x0000001916197223 */ /* 0x000fe20000010010 */
[----:B------:R-:W-:Y:S01]  /*25cb0*/  LOP3.LUT R16, R33, 0xffff0000, RZ, 0xc0, !PT ;  /* 0xffff000021107812 */ /* 0x000fe200078ec0ff */
[----:B------:R-:W-:Y:S02]  /*25cc0*/  FMUL.FTZ R13, R11, R28 ;  /* 0x0000001c0b0d7220 */ /* 0x000fe40000410000 */
[----:B------:R-:W-:Y:S01]  /*25cd0*/  FFMA.FTZ R22, R21, R17, -R15 ;  /* 0x0000001115167223 */ /* 0x000fe2000001080f */
[----:B------:R-:W-:Y:S01]  /*25ce0*/  LOP3.LUT R17, R23, 0xffff0000, RZ, 0xc0, !PT ;  /* 0xffff000017117812 */ /* 0x000fe200078ec0ff */
[----:B------:R-:W-:Y:S01]  /*25cf0*/  FFMA.FTZ R21, R21, R18, R14 ;  /* 0x0000001215157223 */ /* 0x000fe2000001000e */
[----:B------:R-:W-:Y:S01]  /*25d00*/  LOP3.LUT R18, R24, 0xffff0000, RZ, 0xc0, !PT ;  /* 0xffff000018127812 */ /* 0x000fe200078ec0ff */
[----:B------:R-:W-:-:S02]  /*25d10*/  FMUL.FTZ R11, R11, R19 ;  /* 0x000000130b0b7220 */ /* 0x000fc40000410000 */
[----:B------:R-:W-:Y:S01]  /*25d20*/  FFMA.FTZ R19, R20, R19, -R13 ;  /* 0x0000001314137223 */ /* 0x000fe2000001080d */
[----:B------:R-:W-:Y:S01]  /*25d30*/  LOP3.LUT R13, R32, 0xffff0000, RZ, 0xc0, !PT ;  /* 0xffff0000200d7812 */ /* 0x000fe200078ec0ff */
[----:B------:R-:W-:Y:S02]  /*25d40*/  FFMA.FTZ R20, R20, R28, R11 ;  /* 0x0000001c14147223 */ /* 0x000fe4000001000b */
[C---:B------:R-:W-:Y:S02]  /*25d50*/  FMUL.FTZ R14, R12.reuse, R18 ;  /* 0x000000120c0e7220 */ /* 0x040fe40000410000 */
[----:B------:R-:W-:Y:S02]  /*25d60*/  FMUL.FTZ R11, R12, R16 ;  /* 0x000000100c0b7220 */ /* 0x000fe40000410000 */
[C---:B------:R-:W-:Y:S02]  /*25d70*/  FMUL.FTZ R12, R3.reuse, R17 ;  /* 0x00000011030c7220 */ /* 0x040fe40000410000 */
[----:B------:R-:W-:-:S02]  /*25d80*/  FMUL.FTZ R15, R3, R13 ;  /* 0x0000000d030f7220 */ /* 0x000fc40000410000 */
[C---:B------:R-:W-:Y:S02]  /*25d90*/  FFMA.FTZ R3, R31.reuse, R18, R11 ;  /* 0x000000121f037223 */ /* 0x040fe4000001000b */
[----:B------:R-:W-:Y:S01]  /*25da0*/  FFMA.FTZ R14, R31, R16, -R14 ;  /* 0x000000101f0e7223 */ /* 0x000fe2000001080e */
[----:B------:R-:W-:Y:S01]  /*25db0*/  F2FP.BF16.PACK_AB R16, R42, R45 ;  /* 0x0000002d2a10723e */ /* 0x000fe200000010ff */
[C---:B------:R-:W-:Y:S01]  /*25dc0*/  FFMA.FTZ R11, R30.reuse, R13, -R12 ;  /* 0x0000000d1e0b7223 */ /* 0x040fe2000001080c */
[----:B------:R-:W-:Y:S01]  /*25dd0*/  F2FP.BF16.PACK_AB R12, R37, R44 ;  /* 0x0000002c250c723e */ /* 0x000fe200000010ff */
[----:B------:R-:W-:Y:S01]  /*25de0*/  FFMA.FTZ R15, R30, R17, R15 ;  /* 0x000000111e0f7223 */ /* 0x000fe2000001000f */
[----:B------:R-:W-:Y:S02]  /*25df0*/  F2FP.BF16.PACK_AB R17, R26, R29 ;  /* 0x0000001d1a11723e */ /* 0x000fe400000010ff */
[----:B------:R-:W-:Y:S02]  /*25e00*/  F2FP.BF16.PACK_AB R18, R14, R22 ;  /* 0x000000160e12723e */ /* 0x000fe400000010ff */
[----:B------:R-:W-:-:S02]  /*25e10*/  F2FP.BF16.PACK_AB R19, R11, R19 ;  /* 0x000000130b13723e */ /* 0x000fc400000010ff */
[----:B------:R-:W-:Y:S02]  /*25e20*/  F2FP.BF16.PACK_AB R13, R25, R27 ;  /* 0x0000001b190d723e */ /* 0x000fe400000010ff */
[----:B------:R-:W-:Y:S01]  /*25e30*/  F2FP.BF16.PACK_AB R14, R3, R21 ;  /* 0x00000015030e723e */ /* 0x000fe200000010ff */
[----:B------:R1:W-:Y:S01]  /*25e40*/  ST.E.128 [R40.64], R16 ;  /* 0x0000001028007985 */ /* 0x0003e2000c101d04 */
[----:B------:R-:W-:-:S05]  /*25e50*/  F2FP.BF16.PACK_AB R15, R15, R20 ;  /* 0x000000140f0f723e */ /* 0x000fca00000010ff */
[----:B------:R1:W-:Y:S02]  /*25e60*/  ST.E.128 [R38.64], R12 ;  /* 0x0000000c26007985 */ /* 0x0003e4000c101d04 */
.L_x_1438:
[----:B------:R-:W-:Y:S05]  /*25e70*/  BSYNC B0 ;  /* 0x0000000000007941 */ /* 0x000fea0003800000 */
.L_x_1437:
[----:B------:R-:W-:Y:S01]  /*25e80*/  IADD3 R3, R64, 0x40, RZ ;  /* 0x0000004040037810 */ /* 0x000fe20007ffe0ff */
[----:B-1----:R-:W-:Y:S02]  /*25e90*/  IMAD.MOV.U32 R12, RZ, RZ, R143 ;  /* 0x000000ffff0c7224 */ /* 0x002fe400078e008f */
[----:B------:R-:W-:Y:S01]  /*25ea0*/  IMAD.MOV.U32 R13, RZ, RZ, 0x0 ;  /* 0x00000000ff0d7424 */ /* 0x000fe200078e00ff */
[----:B------:R-:W-:-:S13]  /*25eb0*/  ISETP.GE.AND P0, PT, R3, R36, PT ;  /* 0x000000240300720c */ /* 0x000fda0003f06270 */
[----:B------:R-:W-:Y:S05]  /*25ec0*/  @P0 RET.REL.NODEC R12 `(_ZN7cutlass13device_kernelIN5flash19enable_sm80_to_sm89INS1_16FlashAttnFwdSm80INS1_25CollectiveMainloopFwdSm80ILi8ELi1ELb0EN4cute5tupleIJNS5_1CILi128EEENS7_ILi48EEENS7_ILi256EEEEEELi256ENS_10bfloat16_tEfNS_4arch4Sm80ELb0ELb1ELb0ELb1ELb1ELb1ELb1ELb0EEENS1_21CollectiveEpilogueFwdINS6_IJS8_SA_S9_EEENS6_IJNS7_ILi1EEESI_SI_EEESC_SE_Li256ELb1ELb1ELb0ELb0EEENS1_19SingleTileSchedulerILb1ELb0ELb1ELi128EEEEEEEEEvNT_6ParamsE) ;  /* 0xfffda1300c000950 */ /* 0x000fea0003c3ffff */
[----:B------:R-:W-:Y:S01]  /*25ed0*/  SHF.R.S32.HI R12, RZ, 0x1f, R3 ;  /* 0x0000001fff0c7819 */ /* 0x000fe20000011403 */
[----:B------:R-:W-:Y:S01]  /*25ee0*/  IMAD.SHL.U32 R13, R2, 0x40, RZ ;  /* 0x00000040020d7824 */ /* 0x000fe200078e00ff */
[----:B------:R-:W-:Y:S02]  /*25ef0*/  SHF.R.S32.HI R15, RZ, 0x1f, R2 ;  /* 0x0000001fff0f7819 */ /* 0x000fe40000011402 */
[CC--:B------:R-:W-:Y:S02]  /*25f00*/  LEA.HI R11, R12.reuse, R3.reuse, RZ, 0x3 ;  /* 0x000000030c0b7211 */ /* 0x0c0fe400078f18ff */
[----:B------:R-:W-:Y:S02]  /*25f10*/  LEA.HI R12, R12, R3, RZ, 0x6 ;  /* 0x000000030c0c7211 */ /* 0x000fe400078f30ff */
[----:B------:R-:W-:Y:S02]  /*25f20*/  SHF.R.S32.HI R14, RZ, 0x3, R11 ;  /* 0x00000003ff0e7819 */ /* 0x000fe4000001140b */
[----:B------:R-:W-:Y:S01]  /*25f30*/  LOP3.LUT R3, R13, 0x1c0, RZ, 0xc0, !PT ;  /* 0x000001c00d037812 */ /* 0x000fe200078ec0ff */
[----:B------:R-:W-:Y:S01]  /*25f40*/  IMAD.SHL.U32 R12, R12, 0x80, RZ ;  /* 0x000000800c0c7824 */ /* 0x000fe200078e00ff */
[----:B------:R-:W-:-:S02]  /*25f50*/  LEA.HI R13, R15, R2, RZ, 0x3 ;  /* 0x000000020f0d7211 */ /* 0x000fc400078f18ff */
[----:B------:R-:W-:Y:S02]  /*25f60*/  LEA.HI R2, R36, R14, RZ, 0x1d ;  /* 0x0000000e24027211 */ /* 0x000fe400078fe8ff */
[----:B------:R-:W-:Y:S02]  /*25f70*/  LOP3.LUT R15, R12, 0xffffe000, RZ, 0xc0, !PT ;  /* 0xffffe0000c0f7812 */ /* 0x000fe400078ec0ff */
[----:B------:R-:W-:Y:S02]  /*25f80*/  SHF.R.S32.HI R12, RZ, 0x1f, R2 ;  /* 0x0000001fff0c7819 */ /* 0x000fe40000011402 */
[----:B------:R-:W-:Y:S01]  /*25f90*/  LOP3.LUT R14, R3, 0x38, R11, 0xf8, !PT ;  /* 0x00000038030e7812 */ /* 0x000fe200078ef80b */
[----:B------:R-:W-:Y:S01]  /*25fa0*/  IMAD.SHL.U32 R11, R13, 0x40, RZ ;  /* 0x000000400d0b7824 */ /* 0x000fe200078e00ff */
[----:B------:R-:W-:Y:S01]  /*25fb0*/  SHF.R.U32.HI R16, RZ, 0x3, R3 ;  /* 0x00000003ff107819 */ /* 0x000fe20000011603 */
[----:B------:R-:W-:Y:S01]  /*25fc0*/  IMAD.SHL.U32 R13, R2, 0x8, RZ ;  /* 0x00000008020d7824 */ /* 0x000fe200078e00ff */
[----:B------:R-:W-:-:S02]  /*25fd0*/  LEA.HI R2, R12, R2, RZ, 0x3 ;  /* 0x000000020c027211 */ /* 0x000fc400078f18ff */
[----:B------:R-:W-:Y:S02]  /*25fe0*/  LOP3.LUT R11, R11, 0xfffffe00, RZ, 0xc0, !PT ;  /* 0xfffffe000b0b7812 */ /* 0x000fe400078ec0ff */
[----:B------:R-:W-:Y:S01]  /*25ff0*/  LOP3.LUT R3, R3, 0x38, R13, 0xf8, !PT ;  /* 0x0000003803037812 */ /* 0x000fe200078ef80d */
[----:B------:R-:W-:Y:S01]  /*26000*/  IMAD.SHL.U32 R2, R2, 0x400, RZ ;  /* 0x0000040002027824 */ /* 0x000fe200078e00ff */
[-C--:B------:R-:W-:Y:S02]  /*26010*/  LOP3.LUT R14, R14, R16.reuse, RZ, 0x3c, !PT ;  /* 0x000000100e0e7212 */ /* 0x080fe400078e3cff */
[----:B------:R-:W-:Y:S02]  /*26020*/  LOP3.LUT R3, R3, R16, RZ, 0x3c, !PT ;  /* 0x0000001003037212 */ /* 0x000fe400078e3cff */
[----:B------:R-:W-:Y:S02]  /*26030*/  LOP3.LUT R2, R2, 0xffffe000, RZ, 0xc0, !PT ;  /* 0xffffe00002027812 */ /* 0x000fe400078ec0ff */
[----:B------:R-:W-:-:S02]  /*26040*/  IADD3 R14, R14, R15, R11 ;  /* 0x0000000f0e0e7210 */ /* 0x000fc40007ffe00b */
[----:B------:R-:W-:-:S03]  /*26050*/  IADD3 R2, R3, R2, R11 ;  /* 0x0000000203027210 */ /* 0x000fc60007ffe00b */
[----:B-----5:R-:W-:-:S04]  /*26060*/  IMAD.WIDE.U32 R38, R14, 0x2, R52 ;  /* 0x000000020e267825 */ /* 0x020fc800078e0034 */
[----:B------:R-:W-:Y:S01]  /*26070*/  IMAD.WIDE.U32 R36, R2, 0x2, R52 ;  /* 0x0000000202247825 */ /* 0x000fe200078e0034 */
[----:B------:R-:W2:Y:S04]  /*26080*/  LD.E.128 R16, [R38.64] ;  /* 0x0000000426107980 */ /* 0x000ea8000c101d00 */
[----:B------:R-:W3:Y:S01]  /*26090*/  LD.E.128 R12, [R36.64] ;  /* 0x00000004240c7980 */ /* 0x000ee2000c101d00 */
[----:B------:R-:W-:Y:S02]  /*260a0*/  SHF.R.U64 R21, R104, 0x10, R105 ;  /* 0x0000001068157819 */ /* 0x000fe40000001269 */
[----:B------:R-:W-:Y:S02]  /*260b0*/  SHF.R.U64 R2, R108, 0x10, R109 ;  /* 0x000000106c027819 */ /* 0x000fe4000000126d */
[----:B------:R-:W-:-:S02]  /*260c0*/  PRMT R29, R134, 0x5432, R21 ;  /* 0x00005432861d7816 */ /* 0x000fc40000000015 */
[----:B------:R-:W-:Y:S02]  /*260d0*/  PRMT R34, R136, 0x5432, R2 ;  /* 0x0000543288227816 */ /* 0x000fe40000000002 */
[----:B------:R-:W-:Y:S01]  /*260e0*/  SHF.R.U32.HI R23, RZ, 0x10, R105 ;  /* 0x00000010ff177819 */ /* 0x000fe20000011669 */
[C---:B------:R-:W-:Y:S01]  /*260f0*/  IMAD.U32 R40, R29.reuse, 0x10000, RZ ;  /* 0x000100001d287824 */ /* 0x040fe200078e00ff */
[----:B------:R-:W-:Y:S01]  /*26100*/  SHF.R.U32.HI R3, RZ, 0x10, R109 ;  /* 0x00000010ff037819 */ /* 0x000fe2000001166d */
[----:B------:R-:W-:Y:S01]  /*26110*/  IMAD.U32 R35, R34, 0x10000, RZ ;  /* 0x0001000022237824 */ /* 0x000fe200078e00ff */
[----:B------:R-:W-:Y:S02]  /*26120*/  LOP3.LUT R41, R29, 0xffff0000, RZ, 0xc0, !PT ;  /* 0xffff00001d297812 */ /* 0x000fe400078ec0ff */
[----:B------:R-:W-:Y:S02]  /*26130*/  PRMT R23, R134, 0x5410, R23 ;  /* 0x0000541086177816 */ /* 0x000fe40000000017 */
[----:B------:R-:W-:-:S02]  /*26140*/  SHF.R.U64 R11, R110, 0x10, R111 ;  /* 0x000000106e0b7819 */ /* 0x000fc4000000126f */
[----:B------:R-:W-:Y:S01]  /*26150*/  LOP3.LUT R34, R34, 0xffff0000, RZ, 0xc0, !PT ;  /* 0xffff000022227812 */ /* 0x000fe200078ec0ff */
[----:B------:R-:W-:Y:S01]  /*26160*/  IMAD.U32 R29, R23, 0x10000, RZ ;  /* 0x00010000171d7824 */ /* 0x000fe200078e00ff */
[----:B------:R-:W-:Y:S02]  /*26170*/  PRMT R33, R136, 0x5410, R3 ;  /* 0x0000541088217816 */ /* 0x000fe40000000003 */
[----:B------:R-:W-:Y:S02]  /*26180*/  PRMT R32, R137, 0x5432, R11 ;  /* 0x0000543289207816 */ /* 0x000fe4000000000b */
[--C-:B------:R-:W-:Y:S02]  /*26190*/  SHF.R.U64 R28, R106, 0x10, R107.reuse ;  /* 0x000000106a1c7819 */ /* 0x100fe4000000126b */
[----:B------:R-:W-:Y:S02]  /*261a0*/  SHF.R.U32.HI R27, RZ, 0x10, R107 ;  /* 0x00000010ff1b7819 */ /* 0x000fe4000001166b */
[----:B------:R-:W-:-:S02]  /*261b0*/  SHF.R.U32.HI R20, RZ, 0x10, R111 ;  /* 0x00000010ff147819 */ /* 0x000fc4000001166f */
[C---:B------:R-:W-:Y:S02]  /*261c0*/  PRMT R28, R135.reuse, 0x5432, R28 ;  /* 0x00005432871c7816 */ /* 0x040fe4000000001c */
[----:B------:R-:W-:Y:S02]  /*261d0*/  PRMT R27, R135, 0x5410, R27 ;  /* 0x00005410871b7816 */ /* 0x000fe4000000001b */
[----:B------:R-:W-:Y:S01]  /*261e0*/  PRMT R30, R137, 0x5410, R20 ;  /* 0x00005410891e7816 */ /* 0x000fe20000000014 */
[C---:B--2---:R-:W-:Y:S01]  /*261f0*/  IMAD.U32 R21, R18.reuse, 0x10000, RZ ;  /* 0x0001000012157824 */ /* 0x044fe200078e00ff */
[----:B------:R-:W-:Y:S01]  /*26200*/  LOP3.LUT R31, R18, 0xffff0000, RZ, 0xc0, !PT ;  /* 0xffff0000121f7812 */ /* 0x000fe200078ec0ff */
[C---:B------:R-:W-:Y:S01]  /*26210*/  IMAD.U32 R24, R17.reuse, 0x10000, RZ ;  /* 0x0001000011187824 */ /* 0x040fe200078e00ff */
[----:B------:R-:W-:Y:S01]  /*26220*/  LOP3.LUT R22, R17, 0xffff0000, RZ, 0xc0, !PT ;  /* 0xffff000011167812 */ /* 0x000fe200078ec0ff */
[----:B---3--:R-:W-:Y:S01]  /*26230*/  IMAD.U32 R18, R12, 0x10000, RZ ;  /* 0x000100000c127824 */ /* 0x008fe200078e00ff */
[C---:B------:R-:W-:Y:S01]  /*26240*/  LOP3.LUT R25, R16.reuse, 0xffff0000, RZ, 0xc0, !PT ;  /* 0xffff000010197812 */ /* 0x040fe200078ec0ff */
[----:B------:R-:W-:Y:S01]  /*26250*/  IMAD.U32 R26, R16, 0x10000, RZ ;  /* 0x00010000101a7824 */ /* 0x000fe200078e00ff */
[----:B------:R-:W-:Y:S01]  /*26260*/  LOP3.LUT R17, R12, 0xffff0000, RZ, 0xc0, !PT ;  /* 0xffff00000c117812 */ /* 0x000fe200078ec0ff */
[C---:B------:R-:W-:Y:S01]  /*26270*/  IMAD.U32 R16, R13.reuse, 0x10000, RZ ;  /* 0x000100000d107824 */ /* 0x040fe200078e00ff */
[----:B------:R-:W-:Y:S01]  /*26280*/  LOP3.LUT R12, R13, 0xffff0000, RZ, 0xc0, !PT ;  /* 0xffff00000d0c7812 */ /* 0x000fe200078ec0ff */
[----:B------:R-:W-:Y:S01]  /*26290*/  FMUL.FTZ R13, R18, R40 ;  /* 0x00000028120d7220 */ /* 0x000fe20000410000 */
[----:B------:R-:W-:Y:S01]  /*262a0*/  LOP3.LUT R3, R14, 0xffff0000, RZ, 0xc0, !PT ;  /* 0xffff00000e037812 */ /* 0x000fe200078ec0ff */
[----:B------:R-:W-:-:S02]  /*262b0*/  FMUL.FTZ R18, R18, R35 ;  /* 0x0000002312127220 */ /* 0x000fc40000410000 */
[----:B------:R-:W-:Y:S02]  /*262c0*/  FFMA.FTZ R35, R26, R35, -R13 ;  /* 0x000000231a237223 */ /* 0x000fe4000001080d */
[----:B------:R-:W-:Y:S02]  /*262d0*/  FMUL.FTZ R13, R17, R41 ;  /* 0x00000029110d7220 */ /* 0x000fe40000410000 */
[----:B------:R-:W-:Y:S01]  /*262e0*/  IMAD.U32 R11, R14, 0x10000, RZ ;  /* 0x000100000e0b7824 */ /* 0x000fe200078e00ff */
[C---:B------:R-:W-:Y:S01]  /*262f0*/  LOP3.LUT R14, R15.reuse, 0xffff0000, RZ, 0xc0, !PT ;  /* 0xffff00000f0e7812 */ /* 0x040fe200078ec0ff */
[----:B------:R-:W-:Y:S02]  /*26300*/  IMAD.U32 R2, R15, 0x10000, RZ ;  /* 0x000100000f027824 */ /* 0x000fe400078e00ff */
[----:B------:R-:W-:Y:S02]  /*26310*/  FMUL.FTZ R17, R17, R34 ;  /* 0x0000002211117220 */ /* 0x000fe40000410000 */
[----:B------:R-:W-:Y:S01]  /*26320*/  FFMA.FTZ R40, R26, R40, R18 ;  /* 0x000000281a287223 */ /* 0x000fe20000010012 */
[----:B------:R-:W-:Y:S01]  /*26330*/  LOP3.LUT R18, R23, 0xffff0000, RZ, 0xc0, !PT ;  /* 0xffff000017127812 */ /* 0x000fe200078ec0ff */
[C---:B------:R-:W-:Y:S01]  /*26340*/  IMAD.U32 R15, R33.reuse, 0x10000, RZ ;  /* 0x00010000210f7824 */ /* 0x040fe200078e00ff */
[----:B------:R-:W-:Y:S01]  /*26350*/  LOP3.LUT R33, R33, 0xffff0000, RZ, 0xc0, !PT ;  /* 0xffff000021217812 */ /* 0x000fe200078ec0ff */
[----:B------:R-:W-:-:S02]  /*26360*/  FFMA.FTZ R34, R25, R34, -R13 ;  /* 0x0000002219227223 */ /* 0x000fc4000001080d */
[C---:B------:R-:W-:Y:S02]  /*26370*/  FMUL.FTZ R13, R16.reuse, R29 ;  /* 0x0000001d100d7220 */ /* 0x040fe40000410000 */
[-C--:B------:R-:W-:Y:S02]  /*26380*/  FMUL.FTZ R16, R16, R15.reuse ;  /* 0x0000000f10107220 */ /* 0x080fe40000410000 */
[----:B------:R-:W-:Y:S02]  /*26390*/  FFMA.FTZ R26, R24, R15, -R13 ;  /* 0x0000000f181a7223 */ /* 0x000fe4000001080d */
[----:B------:R-:W-:Y:S02]  /*263a0*/  FFMA.FTZ R41, R25, R41, R17 ;  /* 0x0000002919297223 */ /* 0x000fe40000010011 */
[----:B------:R-:W-:Y:S02]  /*263b0*/  FMUL.FTZ R13, R12, R18 ;  /* 0x000000120c0d7220 */ /* 0x000fe40000410000 */
[C---:B------:R-:W-:Y:S01]  /*263c0*/  IMAD.U32 R17, R32.reuse, 0x10000, RZ ;  /* 0x0001000020117824 */ /* 0x040fe200078e00ff */
[----:B------:R-:W-:Y:S01]  /*263d0*/  LOP3.LUT R32, R32, 0xffff0000, RZ, 0xc0, !PT ;  /* 0xffff000020207812 */ /* 0x000fe200078ec0ff */
[C---:B------:R-:W-:Y:S01]  /*263e0*/  IMAD.U32 R23, R28.reuse, 0x10000, RZ ;  /* 0x000100001c177824 */ /* 0x040fe200078e00ff */
[----:B------:R-:W-:Y:S01]  /*263f0*/  LOP3.LUT R28, R28, 0xffff0000, RZ, 0xc0, !PT ;  /* 0xffff00001c1c7812 */ /* 0x000fe200078ec0ff */
[----:B------:R-:W-:-:S02]  /*26400*/  FFMA.FTZ R29, R24, R29, R16 ;  /* 0x0000001d181d7223 */ /* 0x000fc40000010010 */
[-C--:B------:R-:W-:Y:S02]  /*26410*/  FMUL.FTZ R15, R12, R33.reuse ;  /* 0x000000210c0f7220 */ /* 0x080fe40000410000 */
[----:B------:R-:W-:Y:S02]  /*26420*/  IMAD.U32 R25, R27, 0x10000, RZ ;  /* 0x000100001b197824 */ /* 0x000fe400078e00ff */
[C---:B------:R-:W-:Y:S01]  /*26430*/  IMAD.U32 R16, R30.reuse, 0x10000, RZ ;  /* 0x000100001e107824 */ /* 0x040fe200078e00ff */
[----:B------:R-:W-:Y:S01]  /*26440*/  LOP3.LUT R30, R30, 0xffff0000, RZ, 0xc0, !PT ;  /* 0xffff00001e1e7812 */ /* 0x000fe200078ec0ff */
[----:B------:R-:W-:Y:S02]  /*26450*/  FFMA.FTZ R33, R22, R33, -R13 ;  /* 0x0000002116217223 */ /* 0x000fe4000001080d */
[C---:B------:R-:W-:Y:S02]  /*26460*/  FMUL.FTZ R13, R11.reuse, R23 ;  /* 0x000000170b0d7220 */ /* 0x040fe40000410000 */
[----:B------:R-:W-:-:S02]  /*26470*/  FMUL.FTZ R12, R11, R17 ;  /* 0x000000110b0c7220 */ /* 0x000fc40000410000 */
[C---:B------:R-:W-:Y:S01]  /*26480*/  IMAD.U32 R20, R19.reuse, 0x10000, RZ ;  /* 0x0001000013147824 */ /* 0x040fe200078e00ff */
[----:B------:R-:W-:Y:S01]  /*26490*/  LOP3.LUT R19, R19, 0xffff0000, RZ, 0xc0, !PT ;  /* 0xffff000013137812 */ /* 0x000fe200078ec0ff */
[----:B------:R-:W-:Y:S01]  /*264a0*/  FFMA.FTZ R24, R22, R18, R15 ;  /* 0x0000001216187223 */ /* 0x000fe2000001000f */
[----:B------:R-:W-:Y:S01]  /*264b0*/  LOP3.LUT R15, R27, 0xffff0000, RZ, 0xc0, !PT ;  /* 0xffff00001b0f7812 */ /* 0x000fe200078ec0ff */
[C---:B------:R-:W-:Y:S02]  /*264c0*/  FMUL.FTZ R11, R2.reuse, R25 ;  /* 0x00000019020b7220 */ /* 0x040fe40000410000 */
[----:B------:R-:W-:Y:S02]  /*264d0*/  FMUL.FTZ R2, R2, R16 ;  /* 0x0000001002027220 */ /* 0x000fe40000410000 */
[----:B------:R-:W-:Y:S01]  /*264e0*/  FFMA.FTZ R18, R21, R17, -R13 ;  /* 0x0000001115127223 */ /* 0x000fe2000001080d */
[----:B------:R-:W-:Y:S01]  /*264f0*/  F2FP.BF16.PACK_AB R17, R33, R26 ;  /* 0x0000001a2111723e */ /* 0x000fe200000010ff */
[----:B------:R-:W-:Y:S01]  /*26500*/  FFMA.FTZ R22, R21, R23, R12 ;  /* 0x0000001715167223 */ /* 0x000fe2000001000c */
[----:B------:R-:W-:Y:S01]  /*26510*/  F2FP.BF16.PACK_AB R12, R41, R40 ;  /* 0x00000028290c723e */ /* 0x000fe200000010ff */
[----:B------:R-:W-:Y:S01]  /*26520*/  FFMA.FTZ R21, R20, R16, -R11 ;  /* 0x0000001014157223 */ /* 0x000fe2000001080b */
[----:B------:R-:W-:Y:S01]  /*26530*/  F2FP.BF16.PACK_AB R16, R34, R35 ;  /* 0x000000232210723e */ /* 0x000fe200000010ff */
[----:B------:R-:W-:Y:S01]  /*26540*/  FFMA.FTZ R20, R20, R25, R2 ;  /* 0x0000001914147223 */ /* 0x000fe20000010002 */
[----:B------:R-:W-:Y:S01]  /*26550*/  F2FP.BF16.PACK_AB R13, R24, R29 ;  /* 0x0000001d180d723e */ /* 0x000fe200000010ff */
[----:B------:R-:W-:-:S02]  /*26560*/  FMUL.FTZ R11, R3, R28 ;  /* 0x0000001c030b7220 */ /* 0x000fc40000410000 */
[CC--:B------:R-:W-:Y:S02]  /*26570*/  FMUL.FTZ R2, R14.reuse, R15.reuse ;  /* 0x0000000f0e027220 */ /* 0x0c0fe40000410000 */
[----:B------:R-:W-:Y:S02]  /*26580*/  FMUL.FTZ R3, R3, R32 ;  /* 0x0000002003037220 */ /* 0x000fe40000410000 */
[----:B------:R-:W-:Y:S02]  /*26590*/  FMUL.FTZ R14, R14, R30 ;  /* 0x0000001e0e0e7220 */ /* 0x000fe40000410000 */
[----:B------:R-:W-:Y:S02]  /*265a0*/  FFMA.FTZ R11, R31, R32, -R11 ;  /* 0x000000201f0b7223 */ /* 0x000fe4000001080b */
[----:B------:R-:W-:Y:S02]  /*265b0*/  FFMA.FTZ R2, R19, R30, -R2 ;  /* 0x0000001e13027223 */ /* 0x000fe40000010802 */
[----:B------:R-:W-:Y:S01]  /*265c0*/  FFMA.FTZ R3, R31, R28, R3 ;  /* 0x0000001c1f037223 */ /* 0x000fe20000010003 */
[----:B------:R-:W-:Y:S01]  /*265d0*/  F2FP.BF16.PACK_AB R18, R11, R18 ;  /* 0x000000120b12723e */ /* 0x000fe200000010ff */
[----:B------:R-:W-:Y:S01]  /*265e0*/  FFMA.FTZ R15, R19, R15, R14 ;  /* 0x0000000f130f7223 */ /* 0x000fe2000001000e */
[----:B------:R-:W-:Y:S01]  /*265f0*/  F2FP.BF16.PACK_AB R19, R2, R21 ;  /* 0x000000150213723e */ /* 0x000fe200000010ff */
[----:B------:R-:W-:Y:S01]  /*26600*/  IMAD.MOV.U32 R2, RZ, RZ, R143 ;  /* 0x000000ffff027224 */ /* 0x000fe200078e008f */
[----:B------:R-:W-:Y:S01]  /*26610*/  F2FP.BF16.PACK_AB R14, R3, R22 ;  /* 0x00000016030e723e */ /* 0x000fe200000010ff */
[----:B------:R-:W-:Y:S01]  /*26620*/  IMAD.MOV.U32 R3, RZ, RZ, 0x0 ;  /* 0x00000000ff037424 */ /* 0x000fe200078e00ff */
[----:B------:R-:W-:Y:S01]  /*26630*/  F2FP.BF16.PACK_AB R15, R15, R20 ;  /* 0x000000140f0f723e */ /* 0x000fe200000010ff */
[----:B------:R1:W-:Y:S04]  /*26640*/  ST.E.128 [R38.64], R16 ;  /* 0x0000001026007985 */ /* 0x0003e8000c101d04 */
[----:B------:R1:W-:Y:S01]  /*26650*/  ST.E.128 [R36.64], R12 ;  /* 0x0000000c24007985 */ /* 0x0003e2000c101d04 */
[----:B------:R-:W-:Y:S05]  /*26660*/  RET.REL.NODEC R2 `(_ZN7cutlass13device_kernelIN5flash19enable_sm80_to_sm89INS1_16FlashAttnFwdSm80INS1_25CollectiveMainloopFwdSm80ILi8ELi1ELb0EN4cute5tupleIJNS5_1CILi128EEENS7_ILi48EEENS7_ILi256EEEEEELi256ENS_10bfloat16_tEfNS_4arch4Sm80ELb0ELb1ELb0ELb1ELb1ELb1ELb1ELb0EEENS1_21CollectiveEpilogueFwdINS6_IJS8_SA_S9_EEENS6_IJNS7_ILi1EEESI_SI_EEESC_SE_Li256ELb1ELb1ELb0ELb0EEENS1_19SingleTileSchedulerILb1ELb0ELb1ELi128EEEEEEEEEvNT_6ParamsE) ;  /* 0xfffd999002007950 */ /* 0x000fea0003c3ffff */
.L_x_1365:
        /* <DEDUP_REMOVED lines=8> */
.L_x_1366:
[----:B------:R-:W-:Y:S01]  /*266f0*/  IMAD.MOV.U32 R184, RZ, RZ, R34 ;  /* 0x000000ffffb87224 */ /* 0x000fe200078e0022 */
[----:B------:R-:W-:Y:S01]  /*26700*/  MOV R3, 0x181f ;  /* 0x0000181f00037802 */ /* 0x000fe20000000f00 */
[----:B------:R-:W-:Y:S01]  /*26710*/  IMAD.MOV.U32 R187, RZ, RZ, RZ ;  /* 0x000000ffffbb7224 */ /* 0x000fe200078e00ff */
[----:B------:R-:W-:Y:S02]  /*26720*/  MOV R189, 0xffffffff ;  /* 0xffffffff00bd7802 */ /* 0x000fe40000000f00 */
[----:B------:R-:W-:Y:S02]  /*26730*/  MOV R2, 0x26750 ;  /* 0x0002675000027802 */ /* 0x000fe40000000f00 */
[----:B-12---:R-:W-:Y:S05]  /*26740*/  CALL.REL.NOINC `($__internal_6_$__cuda_sm70_shflsync_idx_p) ;  /* 0x00000eb000007944 */ /* 0x006fea0003c00000 */
[----:B------:R-:W-:Y:S01]  /*26750*/  IMAD.MOV.U32 R184, RZ, RZ, R24 ;  /* 0x000000ffffb87224 */ /* 0x000fe200078e0018 */
[----:B------:R-:W-:Y:S01]  /*26760*/  MOV R3, 0x181f ;  /* 0x0000181f00037802 */ /* 0x000fe20000000f00 */
[----:B------:R-:W-:Y:S01]  /*26770*/  IMAD.MOV.U32 R187, RZ, RZ, RZ ;  /* 0x000000ffffbb7224 */ /* 0x000fe200078e00ff */
[----:B------:R-:W-:Y:S01]  /*26780*/  MOV R12, R188 ;  /* 0x000000bc000c7202 */ /* 0x000fe20000000f00 */
[----:B------:R-:W-:Y:S01]  /*26790*/  IMAD.MOV.U32 R189, RZ, RZ, -0x1 ;  /* 0xffffffffffbd7424 */ /* 0x000fe200078e00ff */
[----:B------:R-:W-:-:S02]  /*267a0*/  MOV R13, R11 ;  /* 0x0000000b000d7202 */ /* 0x000fc40000000f00 */
[----:B------:R-:W-:Y:S02]  /*267b0*/  MOV R2, 0x267d0 ;  /* 0x000267d000027802 */ /* 0x000fe40000000f00 */
[----:B------:R-:W-:Y:S05]  /*267c0*/  CALL.REL.NOINC `($__internal_6_$__cuda_sm70_shflsync_idx_p) ;  /* 0x00000e3000007944 */ /* 0x000fea0003c00000 */
[----:B------:R-:W-:Y:S01]  /*267d0*/  IMAD.MOV.U32 R14, RZ, RZ, R188 ;  /* 0x000000ffff0e7224 */ /* 0x000fe200078e00bc */
[----:B------:R-:W-:Y:S01]  /*267e0*/  MOV R184, R37 ;  /* 0x0000002500b87202 */ /* 0x000fe20000000f00 */
[----:B------:R-:W-:Y:S01]  /*267f0*/  IMAD.MOV.U32 R187, RZ, RZ, RZ ;  /* 0x000000ffffbb7224 */ /* 0x000fe200078e00ff */
[----:B------:R-:W-:Y:S01]  /*26800*/  MOV R3, 0x181f ;  /* 0x0000181f00037802 */ /* 0x000fe20000000f00 */
[----:B------:R-:W-:Y:S01]  /*26810*/  IMAD.MOV.U32 R189, RZ, RZ, -0x1 ;  /* 0xffffffffffbd7424 */ /* 0x000fe200078e00ff */
[----:B------:R-:W-:Y:S02]  /*26820*/  MOV R2, 0x26840 ;  /* 0x0002684000027802 */ /* 0x000fe40000000f00 */
[----:B------:R-:W-:Y:S05]  /*26830*/  CALL.REL.NOINC `($__internal_6_$__cuda_sm70_shflsync_idx_p) ;  /* 0x00000dc000007944 */ /* 0x000fea0003c00000 */
[----:B------:R-:W-:Y:S01]  /*26840*/  MOV R3, R188 ;  /* 0x000000bc00037202 */ /* 0x000fe20000000f00 */
[----:B------:R-:W-:Y:S05]  /*26850*/  BRA `(.L_x_1440) ;  /* 0xffff62e000007947 */ /* 0x000fea000383ffff */
.L_x_1369:
[----:B------:R-:W-:Y:S01]  /*26860*/  IMAD.MOV.U32 R184, RZ, RZ, R22 ;  /* 0x000000ffffb87224 */ /* 0x000fe200078e0016 */
[----:B------:R-:W-:Y:S01]  /*26870*/  MOV R3, 0x181f ;  /* 0x0000181f00037802 */ /* 0x000fe20000000f00 */
[----:B------:R-:W-:Y:S01]  /*26880*/  IMAD.MOV.U32 R187, RZ, RZ, 0x1 ;  /* 0x00000001ffbb7424 */ /* 0x000fe200078e00ff */
[----:B------:R-:W-:Y:S02]  /*26890*/  MOV R189, 0xffffffff ;  /* 0xffffffff00bd7802 */ /* 0x000fe40000000f00 */
[----:B------:R-:W-:-:S02]  /*268a0*/  MOV R2, 0x268c0 ;  /* 0x000268c000027802 */ /* 0x000fc40000000f00 */
[----:B---3--:R-:W-:Y:S05]  /*268b0*/  CALL.REL.NOINC `($__internal_6_$__cuda_sm70_shflsync_idx_p) ;  /* 0x00000d4000007944 */ /* 0x008fea0003c00000 */
[----:B------:R-:W-:Y:S01]  /*268c0*/  IMAD.MOV.U32 R11, RZ, RZ, R188 ;  /* 0x000000ffff0b7224 */ /* 0x000fe200078e00bc */
[----:B------:R-:W-:Y:S01]  /*268d0*/  MOV R184, R34 ;  /* 0x0000002200b87202 */ /* 0x000fe20000000f00 */
[----:B------:R-:W-:Y:S01]  /*268e0*/  IMAD.MOV.U32 R187, RZ, RZ, 0x1 ;  /* 0x00000001ffbb7424 */ /* 0x000fe200078e00ff */
[----:B------:R-:W-:Y:S01]  /*268f0*/  MOV R3, 0x181f ;  /* 0x0000181f00037802 */ /* 0x000fe20000000f00 */
[----:B------:R-:W-:Y:S01]  /*26900*/  IMAD.MOV.U32 R189, RZ, RZ, -0x1 ;  /* 0xffffffffffbd7424 */ /* 0x000fe200078e00ff */
[----:B------:R-:W-:-:S02]  /*26910*/  MOV R2, 0x26930 ;  /* 0x0002693000027802 */ /* 0x000fc40000000f00 */
[----:B------:R-:W-:Y:S05]  /*26920*/  CALL.REL.NOINC `($__internal_6_$__cuda_sm70_shflsync_idx_p) ;  /* 0x00000cd000007944 */ /* 0x000fea0003c00000 */
[----:B------:R-:W-:Y:S01]  /*26930*/  IMAD.MOV.U32 R184, RZ, RZ, R24 ;  /* 0x000000ffffb87224 */ /* 0x000fe200078e0018 */
[----:B------:R-:W-:Y:S01]  /*26940*/  MOV R3, 0x181f ;  /* 0x0000181f00037802 */ /* 0x000fe20000000f00 */
[----:B------:R-:W-:Y:S01]  /*26950*/  IMAD.MOV.U32 R187, RZ, RZ, 0x1 ;  /* 0x00000001ffbb7424 */ /* 0x000fe200078e00ff */
[----:B------:R-:W-:Y:S01]  /*26960*/  MOV R12, R188 ;  /* 0x000000bc000c7202 */ /* 0x000fe20000000f00 */
[----:B------:R-:W-:Y:S01]  /*26970*/  IMAD.MOV.U32 R189, RZ, RZ, -0x1 ;  /* 0xffffffffffbd7424 */ /* 0x000fe200078e00ff */
[----:B------:R-:W-:-:S02]  /*26980*/  MOV R13, R11 ;  /* 0x0000000b000d7202 */ /* 0x000fc40000000f00 */
[----:B------:R-:W-:Y:S02]  /*26990*/  MOV R2, 0x269b0 ;  /* 0x000269b000027802 */ /* 0x000fe40000000f00 */
[----:B------:R-:W-:Y:S05]  /*269a0*/  CALL.REL.NOINC `($__internal_6_$__cuda_sm70_shflsync_idx_p) ;  /* 0x00000c5000007944 */ /* 0x000fea0003c00000 */
        /* <DEDUP_REMOVED lines=9> */
.L_x_1372:
[----:B------:R-:W-:Y:S01]  /*26a40*/  IMAD.MOV.U32 R184, RZ, RZ, R22 ;  /* 0x000000ffffb87224 */ /* 0x000fe200078e0016 */
[----:B------:R-:W-:Y:S01]  /*26a50*/  MOV R3, 0x181f ;  /* 0x0000181f00037802 */ /* 0x000fe20000000f00 */
[----:B------:R-:W-:Y:S01]  /*26a60*/  IMAD.MOV.U32 R187, RZ, RZ, 0x2 ;  /* 0x00000002ffbb7424 */ /* 0x000fe200078e00ff */
[----:B------:R-:W-:Y:S02]  /*26a70*/  MOV R189, 0xffffffff ;  /* 0xffffffff00bd7802 */ /* 0x000fe40000000f00 */
[----:B------:R-:W-:-:S02]  /*26a80*/  MOV R2, 0x26aa0 ;  /* 0x00026aa000027802 */ /* 0x000fc40000000f00 */
[----:B--2---:R-:W-:Y:S05]  /*26a90*/  CALL.REL.NOINC `($__internal_6_$__cuda_sm70_shflsync_idx_p) ;  /* 0x00000b6000007944 */ /* 0x004fea0003c00000 */
[----:B------:R-:W-:Y:S01]  /*26aa0*/  MOV R11, R188 ;  /* 0x000000bc000b7202 */ /* 0x000fe20000000f00 */
[----:B------:R-:W-:Y:S05]  /*26ab0*/  BRA `(.L_x_1442) ;  /* 0xffff6b1000007947 */ /* 0x000fea000383ffff */
.L_x_1373:
[----:B------:R-:W-:Y:S01]  /*26ac0*/  IMAD.MOV.U32 R184, RZ, RZ, R34 ;  /* 0x000000ffffb87224 */ /* 0x000fe200078e0022 */
[----:B------:R-:W-:Y:S01]  /*26ad0*/  MOV R3, 0x181f ;  /* 0x0000181f00037802 */ /* 0x000fe20000000f00 */
[----:B------:R-:W-:Y:S01]  /*26ae0*/  IMAD.MOV.U32 R187, RZ, RZ, 0x2 ;  /* 0x00000002ffbb7424 */ /* 0x000fe200078e00ff */
[----:B------:R-:W-:-:S02]  /*26af0*/  MOV R189, 0xffffffff ;  /* 0xffffffff00bd7802 */ /* 0x000fc40000000f00 */
[----:B------:R-:W-:Y:S02]  /*26b00*/  MOV R2, 0x26b20 ;  /* 0x00026b2000027802 */ /* 0x000fe40000000f00 */
[----:B-123--:R-:W-:Y:S05]  /*26b10*/  CALL.REL.NOINC `($__internal_6_$__cuda_sm70_shflsync_idx_p) ;  /* 0x00000ae000007944 */ /* 0x00efea0003c00000 */
[----:B------:R-:W-:Y:S01]  /*26b20*/  IMAD.MOV.U32 R184, RZ, RZ, R24 ;  /* 0x000000ffffb87224 */ /* 0x000fe200078e0018 */
[----:B------:R-:W-:Y:S01]  /*26b30*/  MOV R3, 0x181f ;  /* 0x0000181f00037802 */ /* 0x000fe20000000f00 */
[----:B------:R-:W-:Y:S01]  /*26b40*/  IMAD.MOV.U32 R187, RZ, RZ, 0x2 ;  /* 0x00000002ffbb7424 */ /* 0x000fe200078e00ff */
[----:B------:R-:W-:Y:S01]  /*26b50*/  MOV R12, R188 ;  /* 0x000000bc000c7202 */ /* 0x000fe20000000f00 */
[----:B------:R-:W-:Y:S01]  /*26b60*/  IMAD.MOV.U32 R189, RZ, RZ, -0x1 ;  /* 0xffffffffffbd7424 */ /* 0x000fe200078e00ff */
[----:B------:R-:W-:Y:S02]  /*26b70*/  MOV R13, R11 ;  /* 0x0000000b000d7202 */ /* 0x000fe40000000f00 */
[----:B------:R-:W-:Y:S02]  /*26b80*/  MOV R2, 0x26ba0 ;  /* 0x00026ba000027802 */ /* 0x000fe40000000f00 */
[----:B------:R-:W-:Y:S05]  /*26b90*/  CALL.REL.NOINC `($__internal_6_$__cuda_sm70_shflsync_idx_p) ;  /* 0x00000a6000007944 */ /* 0x000fea0003c00000 */
        /* <DEDUP_REMOVED lines=9> */
.L_x_1376:
[----:B------:R-:W-:Y:S01]  /*26c30*/  IMAD.MOV.U32 R184, RZ, RZ, R22 ;  /* 0x000000ffffb87224 */ /* 0x000fe200078e0016 */
[----:B------:R-:W-:Y:S01]  /*26c40*/  MOV R3, 0x181f ;  /* 0x0000181f00037802 */ /* 0x000fe20000000f00 */
[----:B------:R-:W-:Y:S01]  /*26c50*/  IMAD.MOV.U32 R187, RZ, RZ, 0x3 ;  /* 0x00000003ffbb7424 */ /* 0x000fe200078e00ff */
[----:B------:R-:W-:-:S02]  /*26c60*/  MOV R189, 0xffffffff ;  /* 0xffffffff00bd7802 */ /* 0x000fc40000000f00 */
[----:B------:R-:W-:Y:S02]  /*26c70*/  MOV R2, 0x26c90 ;  /* 0x00026c9000027802 */ /* 0x000fe40000000f00 */
[----:B----4-:R-:W-:Y:S05]  /*26c80*/  CALL.REL.NOINC `($__internal_6_$__cuda_sm70_shflsync_idx_p) ;  /* 0x0000097000007944 */ /* 0x010fea0003c00000 */
[----:B------:R-:W-:Y:S01]  /*26c90*/  MOV R13, R188 ;  /* 0x000000bc000d7202 */ /* 0x000fe20000000f00 */
[----:B------:R-:W-:Y:S05]  /*26ca0*/  BRA `(.L_x_1444) ;  /* 0xffff6e8000007947 */ /* 0x000fea000383ffff */
.L_x_1377:
[----:B------:R-:W-:Y:S01]  /*26cb0*/  IMAD.MOV.U32 R184, RZ, RZ, R34 ;  /* 0x000000ffffb87224 */ /* 0x000fe200078e0022 */
[----:B------:R-:W-:Y:S01]  /*26cc0*/  MOV R3, 0x181f ;  /* 0x0000181f00037802 */ /* 0x000fe20000000f00 */
[----:B------:R-:W-:Y:S01]  /*26cd0*/  IMAD.MOV.U32 R187, RZ, RZ, 0x3 ;  /* 0x00000003ffbb7424 */ /* 0x000fe200078e00ff */
[----:B------:R-:W-:Y:S02]  /*26ce0*/  MOV R189, 0xffffffff ;  /* 0xffffffff00bd7802 */ /* 0x000fe40000000f00 */
[----:B------:R-:W-:Y:S02]  /*26cf0*/  MOV R2, 0x26d10 ;  /* 0x00026d1000027802 */ /* 0x000fe40000000f00 */
[----:B-12-4-:R-:W-:Y:S05]  /*26d00*/  CALL.REL.NOINC `($__internal_6_$__cuda_sm70_shflsync_idx_p) ;  /* 0x000008f000007944 */ /* 0x016fea0003c00000 */
[----:B------:R-:W-:Y:S01]  /*26d10*/  IMAD.MOV.U32 R184, RZ, RZ, R24 ;  /* 0x000000ffffb87224 */ /* 0x000fe200078e0018 */
[----:B------:R-:W-:Y:S01]  /*26d20*/  MOV R187, 0x3 ;  /* 0x0000000300bb7802 */ /* 0x000fe20000000f00 */
[----:B------:R-:W-:Y:S01]  /*26d30*/  IMAD.MOV.U32 R3, RZ, RZ, 0x181f ;  /* 0x0000181fff037424 */ /* 0x000fe200078e00ff */
[----:B------:R-:W-:Y:S01]  /*26d40*/  MOV R189, 0xffffffff ;  /* 0xffffffff00bd7802 */ /* 0x000fe20000000f00 */
[----:B------:R-:W-:Y:S01]  /*26d50*/  IMAD.MOV.U32 R12, RZ, RZ, R188 ;  /* 0x000000ffff0c7224 */ /* 0x000fe200078e00bc */
[----:B------:R-:W-:-:S02]  /*26d60*/  MOV R2, 0x26d80 ;  /* 0x00026d8000027802 */ /* 0x000fc40000000f00 */
        /* <DEDUP_REMOVED lines=10> */
.L_x_1410:
        /* <DEDUP_REMOVED lines=8> */
.L_x_1411:
        /* <DEDUP_REMOVED lines=23> */
.L_x_1414:
        /* <DEDUP_REMOVED lines=29> */
.L_x_1417:
[----:B------:R-:W-:Y:S01]  /*271d0*/  IMAD.MOV.U32 R184, RZ, RZ, R18 ;  /* 0x000000ffffb87224 */ /* 0x000fe200078e0012 */
[----:B------:R-:W-:Y:S01]  /*271e0*/  MOV R3, 0x181f ;  /* 0x0000181f00037802 */ /* 0x000fe20000000f00 */
[----:B------:R-:W-:Y:S01]  /*271f0*/  IMAD.MOV.U32 R187, RZ, RZ, 0x2 ;  /* 0x00000002ffbb7424 */ /* 0x000fe200078e00ff */
[----:B------:R-:W-:-:S02]  /*27200*/  MOV R189, 0xffffffff ;  /* 0xffffffff00bd7802 */ /* 0x000fc40000000f00 */
[----:B------:R-:W-:Y:S02]  /*27210*/  MOV R2, 0x27230 ;  /* 0x0002723000027802 */ /* 0x000fe40000000f00 */
[----:B------:R-:W-:Y:S05]  /*27220*/  CALL.REL.NOINC `($__internal_6_$__cuda_sm70_shflsync_idx_p) ;  /* 0x000003d000007944 */ /* 0x000fea0003c00000 */
[----:B------:R-:W-:Y:S01]  /*27230*/  MOV R11, R188 ;  /* 0x000000bc000b7202 */ /* 0x000fe20000000f00 */
[----:B------:R-:W-:Y:S05]  /*27240*/  BRA `(.L_x_1449) ;  /* 0xffffae1000007947 */ /* 0x000fea000383ffff */
.L_x_1418:
[----:B------:R-:W-:Y:S01]  /*27250*/  IMAD.MOV.U32 R184, RZ, RZ, R28 ;  /* 0x000000ffffb87224 */ /* 0x000fe200078e001c */
[----:B------:R-:W-:Y:S01]  /*27260*/  MOV R3, 0x181f ;  /* 0x0000181f00037802 */ /* 0x000fe20000000f00 */
[----:B------:R-:W-:Y:S01]  /*27270*/  IMAD.MOV.U32 R187, RZ, RZ, 0x2 ;  /* 0x00000002ffbb7424 */ /* 0x000fe200078e00ff */
[----:B------:R-:W-:Y:S02]  /*27280*/  MOV R189, 0xffffffff ;  /* 0xffffffff00bd7802 */ /* 0x000fe40000000f00 */
[----:B------:R-:W-:Y:S02]  /*27290*/  MOV R2, 0x272b0 ;  /* 0x000272b000027802 */ /* 0x000fe40000000f00 */
[----:B-12---:R-:W-:Y:S05]  /*272a0*/  CALL.REL.NOINC `($__internal_6_$__cuda_sm70_shflsync_idx_p) ;  /* 0x0000035000007944 */ /* 0x006fea0003c00000 */
        /* <DEDUP_REMOVED lines=17> */
.L_x_1421:
[----:B------:R-:W-:Y:S01]  /*273c0*/  IMAD.MOV.U32 R184, RZ, RZ, R18 ;  /* 0x000000ffffb87224 */ /* 0x000fe200078e0012 */
[----:B------:R-:W-:Y:S01]  /*273d0*/  MOV R3, 0x181f ;  /* 0x0000181f00037802 */ /* 0x000fe20000000f00 */
[----:B------:R-:W-:Y:S01]  /*273e0*/  IMAD.MOV.U32 R187, RZ, RZ, 0x3 ;  /* 0x00000003ffbb7424 */ /* 0x000fe200078e00ff */
[----:B------:R-:W-:Y:S02]  /*273f0*/  MOV R189, 0xffffffff ;  /* 0xffffffff00bd7802 */ /* 0x000fe40000000f00 */
[----:B------:R-:W-:-:S02]  /*27400*/  MOV R2, 0x27420 ;  /* 0x0002742000027802 */ /* 0x000fc40000000f00 */
[----:B---3--:R-:W-:Y:S05]  /*27410*/  CALL.REL.NOINC `($__internal_6_$__cuda_sm70_shflsync_idx_p) ;  /* 0x000001e000007944 */ /* 0x008fea0003c00000 */
[----:B------:R-:W-:Y:S01]  /*27420*/  MOV R13, R188 ;  /* 0x000000bc000d7202 */ /* 0x000fe20000000f00 */
[----:B------:R-:W-:Y:S05]  /*27430*/  BRA `(.L_x_1451) ;  /* 0xffffb06000007947 */ /* 0x000fea000383ffff */
.L_x_1422:
        /* <DEDUP_REMOVED lines=9> */
[----:B------:R-:W-:Y:S01]  /*274d0*/  MOV R189, 0xffffffff ;  /* 0xffffffff00bd7802 */ /* 0x000fe20000000f00 */
[----:B------:R-:W-:Y:S01]  /*274e0*/  IMAD.MOV.U32 R12, RZ, RZ, R188 ;  /* 0x000000ffff0c7224 */ /* 0x000fe200078e00bc */
        /* <DEDUP_REMOVED lines=11> */
        .weak           $__internal_5_$__cuda_sm70_shflsync_bfly_p
        .type           $__internal_5_$__cuda_sm70_shflsync_bfly_p,@function
        .size           $__internal_5_$__cuda_sm70_shflsync_bfly_p,($__internal_6_$__cuda_sm70_shflsync_idx_p - $__internal_5_$__cuda_sm70_shflsync_bfly_p)
$__internal_5_$__cuda_sm70_shflsync_bfly_p:
[----:B------:R-:W-:Y:S02]  /*275a0*/  MOV R154, 0xffffffff ;  /* 0xffffffff009a7802 */ /* 0x000fe40000000f00 */
[----:B------:R-:W-:-:S02]  /*275b0*/  MOV R3, 0x1f ;  /* 0x0000001f00037802 */ /* 0x000fc40000000f00 */
[----:B------:R-:W-:Y:S04]  /*275c0*/  WARPSYNC R154 ;  /* 0x0000009a00007348 */ /* 0x000fe80003800000 */
[----:B------:R1:W2:Y:S02]  /*275d0*/  SHFL.BFLY PT, R0, R4, R0, R3 ;  /* 0x0c00000004007389 */ /* 0x0002a400000e0003 */
[----:B-1----:R-:W-:-:S04]  /*275e0*/  MOV R3, 0x0 ;  /* 0x0000000000037802 */ /* 0x002fc80000000f00 */
[----:B--2---:R-:W-:Y:S05]  /*275f0*/  RET.REL.NODEC R2 `(_ZN7cutlass13device_kernelIN5flash19enable_sm80_to_sm89INS1_16FlashAttnFwdSm80INS1_25CollectiveMainloopFwdSm80ILi8ELi1ELb0EN4cute5tupleIJNS5_1CILi128EEENS7_ILi48EEENS7_ILi256EEEEEELi256ENS_10bfloat16_tEfNS_4arch4Sm80ELb0ELb1ELb0ELb1ELb1ELb1ELb1ELb0EEENS1_21CollectiveEpilogueFwdINS6_IJS8_SA_S9_EEENS6_IJNS7_ILi1EEESI_SI_EEESC_SE_Li256ELb1ELb1ELb0ELb0EEENS1_19SingleTileSchedulerILb1ELb0ELb1ELi128EEEEEEEEEvNT_6ParamsE) ;  /* 0xfffd8a0002007950 */ /* 0x004fea0003c3ffff */
        .weak           $__internal_6_$__cuda_sm70_shflsync_idx_p
        .type           $__internal_6_$__cuda_sm70_shflsync_idx_p,@function
        .size           $__internal_6_$__cuda_sm70_shflsync_idx_p,(.L_x_1785 - $__internal_6_$__cuda_sm70_shflsync_idx_p)
$__internal_6_$__cuda_sm70_shflsync_idx_p:
[----:B------:R-:W-:Y:S04]  /*27600*/  WARPSYNC R189 ;  /* 0x000000bd00007348 */ /* 0x000fe80003800000 */
[----:B------:R1:W2:Y:S02]  /*27610*/  SHFL.IDX PT, R188, R184, R187, R3 ;  /* 0x000000bbb8bc7389 */ /* 0x0002a400000e0003 */
[----:B-1----:R-:W-:-:S04]  /*27620*/  MOV R3, 0x0 ;  /* 0x0000000000037802 */ /* 0x002fc80000000f00 */
[----:B--2---:R-:W-:Y:S05]  /*27630*/  RET.REL.NODEC R2 `(_ZN7cutlass13device_kernelIN5flash19enable_sm80_to_sm89INS1_16FlashAttnFwdSm80INS1_25CollectiveMainloopFwdSm80ILi8ELi1ELb0EN4cute5tupleIJNS5_1CILi128EEENS7_ILi48EEENS7_ILi256EEEEEELi256ENS_10bfloat16_tEfNS_4arch4Sm80ELb0ELb1ELb0ELb1ELb1ELb1ELb1ELb0EEENS1_21CollectiveEpilogueFwdINS6_IJS8_SA_S9_EEENS6_IJNS7_ILi1EEESI_SI_EEESC_SE_Li256ELb1ELb1ELb0ELb0EEENS1_19SingleTileSchedulerILb1ELb0ELb1ELi128EEEEEEEEEvNT_6ParamsE) ;  /* 0xfffd89c002007950 */ /* 0x004fea0003c3ffff */
.L_x_1453:
        /* <DEDUP_REMOVED lines=12> */
.L_x_1785:


//--------------------- .text._ZN7cutlass13device_kernelIN5flash19enable_sm80_to_sm89INS1_16FlashAttnFwdSm80INS1_25CollectiveMainloopFwdSm80ILi8ELi1ELb0EN4cute5tupleIJNS5_1CILi128EEENS7_ILi96EEENS7_ILi256EEEEEELi256ENS_10bfloat16_tEfNS_4arch4Sm80ELb1ELb0ELb0ELb0ELb1ELb0ELb1ELb0EEENS1_21CollectiveEpilogueFwdINS6_IJS8_SA_S9_EEENS6_IJNS7_ILi1EEESI_SI_EEESC_SE_Li256ELb0ELb1ELb0ELb0EEENS1_30DynamicPersistentTileSchedulerILi256ELi256ELb0ELb1ELb0EEEEEEEEEvNT_6ParamsE --------------------------
	.section	.text._ZN7cutlass13device_kernelIN5flash19enable_sm80_to_sm89INS1_16FlashAttnFwdSm80INS1_25CollectiveMainloopFwdSm80ILi8ELi1ELb0EN4cute5tupleIJNS5_1CILi128EEENS7_ILi96EEENS7_ILi256EEEEEELi256ENS_10bfloat16_tEfNS_4arch4Sm80ELb1ELb0ELb0ELb0ELb1ELb0ELb1ELb0EEENS1_21CollectiveEpilogueFwdINS6_IJS8_SA_S9_EEENS6_IJNS7_ILi1EEESI_SI_EEESC_SE_Li256ELb0ELb1ELb0ELb0EEENS1_30DynamicPersistentTileSchedulerILi256ELi256ELb0ELb1ELb0EEEEEEEEEvNT_6ParamsE,"ax",@progbits
	.sectioninfo	@"SHI_REGISTERS=255"
	.align	128
.text._ZN7cutlass13device_kernelIN5flash19enable_sm80_to_sm89INS1_16FlashAttnFwdSm80INS1_25CollectiveMainloopFwdSm80ILi8ELi1ELb0EN4cute5tupleIJNS5_1CILi128EEENS7_ILi96EEENS7_ILi256EEEEEELi256ENS_10bfloat16_tEfNS_4arch4Sm80ELb1ELb0ELb0ELb0ELb1ELb0ELb1ELb0EEENS1_21CollectiveEpilogueFwdINS6_IJS8_SA_S9_EEENS6_IJNS7_ILi1EEESI_SI_EEESC_SE_Li256ELb0ELb1ELb0ELb0EEENS1_30DynamicPersistentTileSchedulerILi256ELi256ELb0ELb1ELb0EEEEEEEEEvNT_6ParamsE:
        .type           _ZN7cutlass13device_kernelIN5flash19enable_sm80_to_sm89INS1_16FlashAttnFwdSm80INS1_25CollectiveMainloopFwdSm80ILi8ELi1ELb0EN4cute5tupleIJNS5_1CILi128EEENS7_ILi96EEENS7_ILi256EEEEEELi256ENS_10bfloat16_tEfNS_4arch4Sm80ELb1ELb0ELb0ELb0ELb1ELb0ELb1ELb0EEENS1_21CollectiveEpilogueFwdINS6_IJS8_SA_S9_EEENS6_IJNS7_ILi1EEESI_SI_EEESC_SE_Li256ELb0ELb1ELb0ELb0EEENS1_30DynamicPersistentTileSchedulerILi256ELi256ELb0ELb1ELb0EEEEEEEEEvNT_6ParamsE,@function
        .size           _ZN7cutlass13device_kernelIN5flash19enable_sm80_to_sm89INS1_16FlashAttnFwdSm80INS1_25CollectiveMainloopFwdSm80ILi8ELi1ELb0EN4cute5tupleIJNS5_1CILi128EEENS7_ILi96EEENS7_ILi256EEEEEELi256ENS_10bfloat16_tEfNS_4arch4Sm80ELb1ELb0ELb0ELb0ELb1ELb0ELb1ELb0EEENS1_21CollectiveEpilogueFwdINS6_IJS8_SA_S9_EEENS6_IJNS7_ILi1EEESI_SI_EEESC_SE_Li256ELb0ELb1ELb0ELb0EEENS1_30DynamicPersistentTileSchedulerILi256ELi256ELb0ELb1ELb0EEEEEEEEEvNT_6ParamsE,(.L_x_1789 - _ZN7cutlass13device_kernelIN5flash19enable_sm80_to_sm89INS1_16FlashAttnFwdSm80INS1_25CollectiveMainloopFwdSm80ILi8ELi1ELb0EN4cute5tupleIJNS5_1CILi128EEENS7_ILi96EEENS7_ILi256EEEEEELi256ENS_10bfloat16_tEfNS_4arch4Sm80ELb1ELb0ELb0ELb0ELb1ELb0ELb1ELb0EEENS1_21CollectiveEpilogueFwdINS6_IJS8_SA_S9_EEENS6_IJNS7_ILi1EEESI_SI_EEESC_SE_Li256ELb0ELb1ELb0ELb0EEENS1_30DynamicPersistentTileSchedulerILi256ELi256ELb0ELb1ELb0EEEEEEEEEvNT_6ParamsE)
        .other          _ZN7cutlass13device_kernelIN5flash19enable_sm80_to_sm89INS1_16FlashAttnFwdSm80INS1_25CollectiveMainloopFwdSm80ILi8ELi1ELb0EN4cute5tupleIJNS5_1CILi128EEENS7_ILi96EEENS7_ILi256EEEEEELi256ENS_10bfloat16_tEfNS_4arch4Sm80ELb1ELb0ELb0ELb0ELb1ELb0ELb1ELb0EEENS1_21CollectiveEpilogueFwdINS6_IJS8_SA_S9_EEENS6_IJNS7_ILi1EEESI_SI_EEESC_SE_Li256ELb0ELb1ELb0ELb0EEENS1_30DynamicPersistentTileSchedulerILi256ELi256ELb0ELb1ELb0EEEEEEEEEvNT_6ParamsE,@"STO_CUDA_ENTRY STV_DEFAULT"
_ZN7cutlass13device_kernelIN5flash19enable_sm80_to_sm89INS1_16FlashAttnFwdSm80INS1_25CollectiveMainloopFwdSm80ILi8ELi1ELb0EN4cute5tupleIJNS5_1CILi128EEENS7_ILi96EEENS7_ILi256EEEEEELi256ENS_10bfloat16_tEfNS_4arch4Sm80ELb1ELb0ELb0ELb0ELb1ELb0ELb1ELb0EEENS1_21CollectiveEpilogueFwdINS6_IJS8_SA_S9_EEENS6_IJNS7_ILi1EEESI_SI_EEESC_SE_Li256ELb0ELb1ELb0ELb0EEENS1_30DynamicPersistentTileSchedulerILi256ELi256ELb0ELb1ELb0EEEEEEEEEvNT_6ParamsE:
        /* <DEDUP_REMOVED lines=20> */
[----:B------:R-:W-:Y:S01]  /*0140*/  LOP3.LUT R4, R8, 0xfffffff8, RZ, 0xc0, !PT ;  /* 0xfffffff808047812 */ /* 0x000fe200078ec0ff */
[----:B------:R-:W-:Y:S01]  /*0150*/  IMAD.SHL.U32 R5, R18, 0x40, RZ ;  /* 0x0000004012057824 */ /* 0x000fe200078e00ff */
[----:B------:R-:W-:Y:S02]  /*0160*/  LOP3.LUT R0, R0, 0xfffffffe, RZ, 0xc0, !PT ;  /* 0xfffffffe00007812 */ /* 0x000fe400078ec0ff */
[-C--:B------:R-:W-:Y:S01]  /*0170*/  LEA.HI R10, R13, R19.reuse, RZ, 0x2 ;  /* 0x000000130d0a7211 */ /* 0x080fe200078f10ff */
[----:B------:R-:W-:Y:S01]  /*0180*/  IMAD.IADD R17, R19, 0x1, -R4 ;  /* 0x0000000113117824 */ /* 0x000fe200078e0a04 */
[----:B------:R-:W-:Y:S01]  /*0190*/  LEA.HI R9, R13, R19, RZ, 0x5 ;  /* 0x000000130d097211 */ /* 0x000fe200078f28ff */
[----:B------:R-:W-:Y:S01]  /*01a0*/  IMAD.IADD R12, R3, 0x1, -R0 ;  /* 0x00000001030c7824 */ /* 0x000fe200078e0a00 */
[----:B------:R-:W-:Y:S01]  /*01b0*/  LOP3.LUT R0, R2, 0xfffffff0, RZ, 0xc0, !PT ;  /* 0xfffffff002007812 */ /* 0x000fe200078ec0ff */
[----:B------:R-:W-:Y:S01]  /*01c0*/  IMAD.SHL.U32 R245, R17, 0x8, RZ ;  /* 0x0000000811f57824 */ /* 0x000fe200078e00ff */
[----:B------:R-:W-:-:S02]  /*01d0*/  SHF.R.S32.HI R7, RZ, 0x2, R10 ;  /* 0x00000002ff077819 */ /* 0x000fc4000001140a */
[----:B------:R-:W-:Y:S01]  /*01e0*/  SHF.R.S32.HI R3, RZ, 0x1f, R10 ;  /* 0x0000001fff037819 */ /* 0x000fe2000001140a */
[----:B------:R-:W-:Y:S01]  /*01f0*/  IMAD.IADD R2, R19, 0x1, -R0 ;  /* 0x0000000113027824 */ /* 0x000fe200078e0a00 */
[----:B------:R-:W-:Y:S01]  /*0200*/  LOP3.LUT R0, R5, 0x1c0, RZ, 0xc0, !PT ;  /* 0x000001c005007812 */ /* 0x000fe200078ec0ff */
[----:B------:R-:W-:Y:S01]  /*0210*/  IMAD.SHL.U32 R5, R17, 0x40, RZ ;  /* 0x0000004011057824 */ /* 0x000fe200078e00ff */
[----:B------:R-:W-:Y:S02]  /*0220*/  LEA.HI R3, R3, R7, RZ, 0x3 ;  /* 0x0000000703037211 */ /* 0x000fe400078f18ff */
[----:B------:R-:W-:Y:S02]  /*0230*/  SHF.R.U32.HI R4, RZ, 0x3, R0 ;  /* 0x00000003ff047819 */ /* 0x000fe40000011600 */
[----:B------:R-:W-:Y:S02]  /*0240*/  LOP3.LUT R0, R0, 0x38, R245, 0xf8, !PT ;  /* 0x0000003800007812 */ /* 0x000fe400078ef8f5 */
[----:B------:R-:W-:-:S02]  /*0250*/  SHF.R.S32.HI R6, RZ, 0x1f, R2 ;  /* 0x0000001fff067819 */ /* 0x000fc40000011402 */
[----:B------:R-:W-:Y:S02]  /*0260*/  LOP3.LUT R3, R3, 0xfffffff8, RZ, 0xc0, !PT ;  /* 0xfffffff803037812 */ /* 0x000fe400078ec0ff */
[----:B------:R-:W-:Y:S02]  /*0270*/  LOP3.LUT R11, R0, R4, RZ, 0x3c, !PT ;  /* 0x00000004000b7212 */ /* 0x000fe400078e3cff */
[----:B------:R-:W-:Y:S01]  /*0280*/  LOP3.LUT R0, R5, 0x1c0, RZ, 0xc0, !PT ;  /* 0x000001c005007812 */ /* 0x000fe200078ec0ff */
[----:B------:R-:W-:Y:S01]  /*0290*/  IMAD.IADD R7, R7, 0x1, -R3 ;  /* 0x0000000107077824 */ /* 0x000fe200078e0a03 */
[----:B------:R-:W-:Y:S02]  /*02a0*/  LEA.HI R232, R6, R2, RZ, 0x3 ;  /* 0x0000000206e87211 */ /* 0x000fe400078f18ff */
[----:B------:R-:W-:Y:S02]  /*02b0*/  LOP3.LUT R6, R0, 0x8, R8, 0xf8, !PT ;  /* 0x0000000800067812 */ /* 0x000fe400078ef808 */
[----:B------:R-:W-:-:S02]  /*02c0*/  SHF.R.U32.HI R4, RZ, 0x3, R0 ;  /* 0x00000003ff047819 */ /* 0x000fc40000011600 */
[C---:B------:R-:W-:Y:S01]  /*02d0*/  LOP3.LUT R5, R232.reuse, 0xfffffff8, RZ, 0xc0, !PT ;  /* 0xfffffff8e8057812 */ /* 0x040fe200078ec0ff */
[----:B------:R-:W-:Y:S01]  /*02e0*/  IMAD.SHL.U32 R232, R232, 0x40, RZ ;  /* 0x00000040e8e87824 */ /* 0x000fe200078e00ff */
[----:B------:R-:W-:Y:S02]  /*02f0*/  LOP3.LUT R0, R9, 0xffffffe0, RZ, 0xc0, !PT ;  /* 0xffffffe009007812 */ /* 0x000fe400078ec0ff */
[----:B------:R-:W-:Y:S01]  /*0300*/  LOP3.LUT R3, R7, 0x1, RZ, 0xc0, !PT ;  /* 0x0000000107037812 */ /* 0x000fe200078ec0ff */
[----:B------:R-:W-:Y:S01]  /*0310*/  IMAD.IADD R8, R2, 0x1, -R5 ;  /* 0x0000000102087824 */ /* 0x000fe200078e0a05 */
[--C-:B------:R-:W-:Y:S01]  /*0320*/  SHF.R.S32.HI R239, RZ, 0x5, R9.reuse ;  /* 0x00000005ffef7819 */ /* 0x100fe20000011409 */
[----:B------:R-:W-:Y:S01]  /*0330*/  IMAD.IADD R16, R19, 0x1, -R0 ;  /* 0x0000000113107824 */ /* 0x000fe200078e0a00 */
[----:B------:R-:W-:Y:S02]  /*0340*/  SHF.R.S32.HI R2, RZ, 0x1f, R9 ;  /* 0x0000001fff027819 */ /* 0x000fe40000011409 */
[----:B------:R-:W-:-:S02]  /*0350*/  ISETP.NE.U32.AND P0, PT, R3, 0x1, PT ;  /* 0x000000010300780c */ /* 0x000fc40003f05070 */
[----:B------:R-:W-:Y:S02]  /*0360*/  LOP3.LUT R3, R10, 0xfffffffc, RZ, 0xc0, !PT ;  /* 0xfffffffc0a037812 */ /* 0x000fe400078ec0ff */
[----:B------:R-:W-:Y:S01]  /*0370*/  LEA.HI R0, R2, R239, RZ, 0x3 ;  /* 0x000000ef02007211 */ /* 0x000fe200078f18ff */
[----:B------:R-:W-:Y:S01]  /*0380*/  IMAD.SHL.U32 R2, R8, 0x40, RZ ;  /* 0x0000004008027824 */ /* 0x000fe200078e00ff */
[----:B------:R-:W-:Y:S02]  /*0390*/  SHF.R.S32.HI R10, RZ, 0x1f, R16 ;  /* 0x0000001fff0a7819 */ /* 0x000fe40000011410 */
[----:B------:R-:W-:Y:S01]  /*03a0*/  LOP3.LUT R229, R6, R4, RZ, 0x3c, !PT ;  /* 0x0000000406e57212 */ /* 0x000fe200078e3cff */
[----:B------:R-:W-:Y:S01]  /*03b0*/  IMAD.SHL.U32 R6, R12, 0x8, RZ ;  /* 0x000000080c067824 */ /* 0x000fe200078e00ff */
[----:B------:R-:W-:Y:S01]  /*03c0*/  LOP3.LUT R4, R0, 0xffffff8, RZ, 0xc0, !PT ;  /* 0x0ffffff800047812 */ /* 0x000fe200078ec0ff */
[----:B------:R-:W-:Y:S01]  /*03d0*/  IMAD.IADD R0, R19, 0x1, -R3 ;  /* 0x0000000113007824 */ /* 0x000fe200078e0a03 */
[----:B------:R-:W-:Y:S01]  /*03e0*/  LEA.HI R10, R10, R16, RZ, 0x2 ;  /* 0x000000100a0a7211 */ /* 0x000fe200078f10ff */
[----:B------:R-:W-:Y:S01]  /*03f0*/  IMAD R229, R12, 0x200, R229 ;  /* 0x000002000ce57824 */ /* 0x000fe200078e02e5 */
[----:B------:R-:W-:Y:S01]  /*0400*/  LOP3.LUT R2, R2, 0x1c0, RZ, 0xc0, !PT ;  /* 0x000001c002027812 */ /* 0x000fe200078ec0ff */
[C---:B------:R-:W-:Y:S01]  /*0410*/  IMAD.IADD R4, R239.reuse, 0x1, -R4 ;  /* 0x00000001ef047824 */ /* 0x040fe200078e0a04 */
[----:B------:R-:W-:Y:S01]  /*0420*/  SHF.R.S32.HI R3, RZ, 0x2, R10 ;  /* 0x00000002ff037819 */ /* 0x000fe2000001140a */
[----:B------:R-:W-:Y:S01]  /*0430*/  IMAD.SHL.U32 R239, R239, 0x400, RZ ;  /* 0x00000400efef7824 */ /* 0x000fe200078e00ff */
[----:B------:R-:W-:-:S02]  /*0440*/  LOP3.LUT R6, R2, 0x8, R6, 0xf8, !PT ;  /* 0x0000000802067812 */ /* 0x000fc400078ef806 */
[----:B------:R-:W-:Y:S01]  /*0450*/  SHF.R.U32.HI R5, RZ, 0x3, R2 ;  /* 0x00000003ff057819 */ /* 0x000fe20000011602 */
[----:B------:R-:W-:Y:S01]  /*0460*/  IMAD R15, R4, 0x10, R3 ;  /* 0x00000010040f7824 */ /* 0x000fe200078e0203 */
[----:B------:R-:W-:Y:S01]  /*0470*/  LEA.HI R2, R0, R0, RZ, 0x1 ;  /* 0x0000000000027211 */ /* 0x000fe200078f08ff */
[----:B------:R-:W-:Y:S01]  /*0480*/  IMAD.SHL.U32 R3, R7, 0x40, RZ ;  /* 0x0000004007037824 */ /* 0x000fe200078e00ff */
[----:B------:R-:W-:Y:S02]  /*0490*/  LOP3.LUT R5, R6, R5, RZ, 0x3c, !PT ;  /* 0x0000000506057212 */ /* 0x000fe400078e3cff */
[----:B------:R-:W-:Y:S01]  /*04a0*/  LOP3.LUT R2, R2, 0x1ffffffe, RZ, 0xc0, !PT ;  /* 0x1ffffffe02027812 */ /* 0x000fe200078ec0ff */
[----:B------:R-:W-:Y:S01]  /*04b0*/  STL [R1+0x7c], R15 ;  /* 0x00007c0f01007387 */ /* 0x000fe20000100800 */
[----:B------:R-:W-:Y:S02]  /*04c0*/  LOP3.LUT R3, R3, 0x1c0, RZ, 0xc0, !PT ;  /* 0x000001c003037812 */ /* 0x000fe400078ec0ff */
[----:B------:R-:W-:Y:S01]  /*04d0*/  LOP3.LUT R232, R232, 0xfffffe00, RZ, 0xc0, !PT ;  /* 0xfffffe00e8e87812 */ /* 0x000fe200078ec0ff */
[C---:B------:R-:W-:Y:S01]  /*04e0*/  IMAD.IADD R6, R0.reuse, 0x1, -R2 ;  /* 0x0000000100067824 */ /* 0x040fe200078e0a02 */
[----:B------:R-:W-:Y:S01]  /*04f0*/  STL [R1+0x54], R14 ;  /* 0x0000540e01007387 */ /* 0x000fe20000100800 */
[----:B------:R-:W-:Y:S01]  /*0500*/  IMAD R2, R0, 0x2, R239 ;  /* 0x0000000200027824 */ /* 0x000fe200078e02ef */
[----:B------:R-:W-:-:S02]  /*0510*/  LEA.HI R0, R3, R3, RZ, 0x1d ;  /* 0x0000000303007211 */ /* 0x000fc400078fe8ff */
[----:B------:R-:W-:Y:S02]  /*0520*/  IADD3 R252, R245, 0x40, RZ ;  /* 0x00000040f5fc7810 */ /* 0x000fe40007ffe0ff */
[----:B------:R-:W-:Y:S01]  /*0530*/  R2P PR, R7, 0x6 ;  /* 0x0000000607007804 */ /* 0x000fe20000000000 */
[----:B------:R-:W-:Y:S01]  /*0540*/  IMAD.IADD R4, R2, 0x1, R0 ;  /* 0x0000000102047824 */ /* 0x000fe200078e0200 */
[----:B------:R-:W-:Y:S02]  /*0550*/  LEA.HI R0, R13, R19, RZ, 0x7 ;  /* 0x000000130d007211 */ /* 0x000fe400078f38ff */
[----:B------:R-:W-:Y:S02]  /*0560*/  IADD3 R251, R245, 0x80, RZ ;  /* 0x00000080f5fb7810 */ /* 0x000fe40007ffe0ff */
[----:B------:R-:W-:Y:S01]  /*0570*/  SHF.R.S32.HI R2, RZ, 0x7, R0 ;  /* 0x00000007ff027819 */ /* 0x000fe20000011400 */
[----:B------:R-:W-:Y:S01]  /*0580*/  IMAD R0, R17, 0x20, R18 ;  /* 0x0000002011007824 */ /* 0x000fe200078e0212 */
[----:B------:R-:W-:-:S02]  /*0590*/  IADD3 R2, R245, 0xc0, RZ ;  /* 0x000000c0f5027810 */ /* 0x000fc40007ffe0ff */
[CC--:B------:R-:W-:Y:S02]  /*05a0*/  IADD3 R239, R5.reuse, R232.reuse, R239 ;  /* 0x000000e805ef7210 */ /* 0x0c0fe40007ffe0ef */
[----:B------:R1:W-:Y:S01]  /*05b0*/  STL [R1+0x10], R0 ;  /* 0x0000100001007387 */ /* 0x0003e20000100800 */
[----:B------:R-:W-:Y:S02]  /*05c0*/  LOP3.LUT R232, R5, R232, RZ, 0xfc, !PT ;  /* 0x000000e805e87212 */ /* 0x000fe400078efcff */
[----:B------:R-:W-:Y:S02]  /*05d0*/  SHF.R.S32.HI R5, RZ, 0x1f, R245 ;  /* 0x0000001fff057819 */ /* 0x000fe400000114f5 */
[----:B------:R-:W-:Y:S02]  /*05e0*/  SHF.R.S32.HI R3, RZ, 0x1f, R252 ;  /* 0x0000001fff037819 */ /* 0x000fe400000114fc */
[----:B------:R-:W-:Y:S02]  /*05f0*/  SHF.R.S32.HI R5, RZ, 0x1f, R251 ;  /* 0x0000001fff057819 */ /* 0x000fe400000114fb */
[----:B------:R-:W-:-:S02]  /*0600*/  SHF.R.S32.HI R3, RZ, 0x1f, R2 ;  /* 0x0000001fff037819 */ /* 0x000fc40000011402 */
[----:B------:R-:W-:Y:S02]  /*0610*/  SEL R2, R233, 0xffffffe0, !P1 ;  /* 0xffffffe0e9027807 */ /* 0x000fe40004800000 */
[----:B------:R-:W-:Y:S02]  /*0620*/  LEA R5, R4, 0x80, 0x1 ;  /* 0x0000008004057811 */ /* 0x000fe400078e08ff */
[----:B------:R-:W-:Y:S02]  /*0630*/  SEL R3, R234, 0xffffffc0, !P2 ;  /* 0xffffffc0ea037807 */ /* 0x000fe40005000000 */
[C---:B------:R-:W-:Y:S02]  /*0640*/  IADD3 R4, R5.reuse, -0x10, RZ ;  /* 0xfffffff005047810 */ /* 0x040fe40007ffe0ff */
[----:B------:R-:W-:Y:S02]  /*0650*/  @P0 IADD3 R4, R5, 0x10, RZ ;  /* 0x0000001005040810 */ /* 0x000fe40007ffe0ff */
[----:B------:R-:W-:-:S02]  /*0660*/  LEA.HI R9, R13, R19, RZ, 0x6 ;  /* 0x000000130d097211 */ /* 0x000fc400078f30ff */
[----:B------:R-:W-:Y:S02]  /*0670*/  LOP3.LUT P4, RZ, R8, 0x2, RZ, 0xc0, !PT ;  /* 0x0000000208ff7812 */ /* 0x000fe4000788c0ff */
[----:B-1----:R-:W-:Y:S01]  /*0680*/  LOP3.LUT R0, R10, 0x7ffffffc, RZ, 0xc0, !PT ;  /* 0x7ffffffc0a007812 */ /* 0x002fe200078ec0ff */
[----:B------:R-:W-:Y:S01]  /*0690*/  IMAD.SHL.U32 R9, R9, 0x8, RZ ;  /* 0x0000000809097824 */ /* 0x000fe200078e00ff */
[----:B------:R-:W-:Y:S02]  /*06a0*/  LOP3.LUT P3, RZ, R8, 0x4, RZ, 0xc0, !PT ;  /* 0x0000000408ff7812 */ /* 0x000fe4000786c0ff */
[----:B------:R-:W-:Y:S01]  /*06b0*/  SEL R233, R233, 0xffffffe0, !P4 ;  /* 0xffffffe0e9e97807 */ /* 0x000fe20006000000 */
[----:B------:R-:W-:Y:S01]  /*06c0*/  IMAD.IADD R0, R16, 0x1, -R0 ;  /* 0x0000000110007824 */ /* 0x000fe200078e0a00 */
[----:B------:R-:W-:Y:S02]  /*06d0*/  LEA R239, R239, 0x18100, 0x1 ;  /* 0x00018100efef7811 */ /* 0x000fe400078e08ff */
[----:B------:R-:W-:Y:S01]  /*06e0*/  LEA R232, R232, 0x100, 0x1 ;  /* 0x00000100e8e87811 */ /* 0x000fe200078e08ff */
[----:B------:R-:W-:Y:S01]  /*06f0*/  IMAD.SHL.U32 R7, R0, 0x2, RZ ;  /* 0x0000000200077824 */ /* 0x000fe200078e00ff */
[----:B------:R-:W-:Y:S01]  /*0700*/  SEL R234, R234, 0xffffffc0, !P3 ;  /* 0xffffffc0eaea7807 */ /* 0x000fe20005800000 */
[----:B------:R-:W-:Y:S01]  /*0710*/  IMAD R0, R6, 0x8, R15 ;  /* 0x0000000806007824 */ /* 0x000fe200078e020f */
[----:B------:R-:W-:Y:S01]  /*0720*/  LOP3.LUT R9, R11, 0x7ffffe00, R9, 0xf8, !PT ;  /* 0x7ffffe000b097812 */ /* 0x000fe200078ef809 */
[----:B------:R-:W-:Y:S01]  /*0730*/  IMAD.IADD R6, R5, 0x1, R3 ;  /* 0x0000000105067824 */ /* 0x000fe200078e0203 */
[----:B------:R-:W-:Y:S01]  /*0740*/  STL [R1+0x50], R7 ;  /* 0x0000500701007387 */ /* 0x000fe20000100800 */
[----:B------:R-:W-:Y:S01]  /*0750*/  IMAD.IADD R240, R239, 0x1, R233 ;  /* 0x00000001eff07824 */ /* 0x000fe200078e02e9 */
[----:B------:R-:W-:Y:S01]  /*0760*/  LEA R229, R229, 0xc100, 0x1 ;  /* 0x0000c100e5e57811 */ /* 0x000fe200078e08ff */
[----:B------:R-:W-:Y:S01]  /*0770*/  IMAD.IADD R233, R233, 0x1, R232 ;  /* 0x00000001e9e97824 */ /* 0x000fe200078e02e8 */
[----:B------:R1:W-:Y:S01]  /*0780*/  STL [R1+0x4c], R0 ;  /* 0x00004c0001007387 */ /* 0x0003e20000100800 */
[----:B------:R-:W-:-:S02]  /*0790*/  IMAD.IADD R242, R239, 0x1, R234 ;  /* 0x00000001eff27824 */ /* 0x000fc400078e02ea */
[----:B------:R-:W-:Y:S01]  /*07a0*/  IMAD.IADD R235, R234, 0x1, R232 ;  /* 0x00000001eaeb7824 */ /* 0x000fe200078e02e8 */
[----:B------:R-:W-:Y:S01]  /*07b0*/  STL [R1+0x58], R5 ;  /* 0x0000580501007387 */ /* 0x000fe20000100800 */
[----:B------:R-:W-:Y:S02]  /*07c0*/  IMAD.IADD R241, R240, 0x1, R234 ;  /* 0x00000001f0f17824 */ /* 0x000fe400078e02ea */
[----:B------:R-:W-:Y:S02]  /*07d0*/  IMAD.SHL.U32 R243, R9, 0x2, RZ ;  /* 0x0000000209f37824 */ /* 0x000fe400078e00ff */
[----:B------:R-:W-:Y:S02]  /*07e0*/  IMAD.IADD R234, R234, 0x1, R233 ;  /* 0x00000001eaea7824 */ /* 0x000fe400078e02e9 */
[----:B-1----:R-:W-:-:S05]  /*07f0*/  IMAD.IADD R0, R5, 0x1, R2 ;  /* 0x0000000105007824 */ /* 0x002fca00078e0202 */
[----:B------:R1:W-:Y:S04]  /*0800*/  STL [R1+0x64], R0 ;  /* 0x0000640001007387 */ /* 0x0003e80000100800 */
[----:B------:R-:W-:Y:S01]  /*0810*/  STL [R1+0x74], R6 ;  /* 0x0000740601007387 */ /* 0x000fe20000100800 */
[----:B-1----:R-:W-:-:S05]  /*0820*/  IMAD.IADD R0, R0, 0x1, R3 ;  /* 0x0000000100007824 */ /* 0x002fca00078e0203 */
[----:B------:R1:W-:Y:S04]  /*0830*/  STL [R1+0x70], R0 ;  /* 0x0000700001007387 */ /* 0x0003e80000100800 */
[----:B------:R-:W-:Y:S01]  /*0840*/  STL [R1+0x5c], R4 ;  /* 0x00005c0401007387 */ /* 0x000fe20000100800 */
[--C-:B-1----:R-:W-:Y:S02]  /*0850*/  IMAD.IADD R0, R2, 0x1, R4.reuse ;  /* 0x0000000102007824 */ /* 0x102fe400078e0204 */
[----:B------:R-:W-:-:S05]  /*0860*/  IMAD.IADD R2, R3, 0x1, R4 ;  /* 0x0000000103027824 */ /* 0x000fca00078e0204 */
[----:B------:R-:W-:Y:S04]  /*0870*/  STL [R1+0x6c], R2 ;  /* 0x00006c0201007387 */ /* 0x000fe80000100800 */
[----:B------:R1:W-:Y:S02]  /*0880*/  STL [R1+0x60], R0 ;  /* 0x0000600001007387 */ /* 0x0003e40000100800 */
[----:B-1----:R-:W-:-:S05]  /*0890*/  IMAD.IADD R0, R0, 0x1, R3 ;  /* 0x0000000100007824 */ /* 0x002fca00078e0203 */
[----:B------:R1:W-:Y:S02]  /*08a0*/  STL [R1+0x68], R0 ;  /* 0x0000680001007387 */ /* 0x0003e40000100800 */
.L_x_1527:
[----:B------:R-:W2:Y:S01]  /*08b0*/  LDL R4, [R1+0x54] ;  /* 0x0000540001047983 */ /* 0x000ea20000100800 */
[----:B-1----:R-:W-:Y:S01]  /*08c0*/  IMAD.MOV.U32 R0, RZ, RZ, c[0x0][0x560] ;  /* 0x00015800ff007624 */ /* 0x002fe200078e00ff */
        /* <DEDUP_REMOVED lines=17> */
.L_x_1455:
[----:B------:R-:W-:-:S04]  /*09e0*/  MOV R0, c[0x0][0x554] ;  /* 0x0001550000007a02 */ /* 0x000fc80000000f00 */
[----:B------:R-:W-:Y:S02]  /*09f0*/  ISETP.NE.AND P0, PT, R0, 0x1, PT ;  /* 0x000000010000780c */ /* 0x000fe40003f05270 */
[----:B------:R-:W-:-:S11]  /*0a00*/  MOV R0, R2 ;  /* 0x0000000200007202 */ /* 0x000fd60000000f00 */
[----:B------:R-:W-:-:S05]  /*0a10*/  @P0 IMAD.HI.U32 R4, R2, c[0x0][0x558], RZ ;  /* 0x0001560002040a27 */ /* 0x000fca00078e00ff */
[----:B------:R-:W-:-:S05]  /*0a20*/  @P0 SHF.R.U32.HI R0, RZ, c[0x0][0x55c], R4 ;  /* 0x00015700ff000a19 */ /* 0x000fca0000011604 */
[----:B------:R-:W-:Y:S02]  /*0a30*/  IMAD R4, R0, c[0x0][0x554], RZ ;  /* 0x0001550000047a24 */ /* 0x000fe400078e02ff */
.L_x_1456:
[----:B------:R-:W-:Y:S05]  /*0a40*/  BSYNC B0 ;  /* 0x0000000000007941 */ /* 0x000fea0003800000 */
.L_x_1454:
        /* <DEDUP_REMOVED lines=13> */
[----:B------:R-:W-:Y:S04]  /*0b20*/  STL [R1+0x44], R12 ;  /* 0x0000440c01007387 */ /* 0x000fe80000100800 */
[----:B------:R1:W2:Y:S01]  /*0b30*/  @P0 LDG.E R6, [R2.64] ;  /* 0x0000000602060981 */ /* 0x0002a2000c1e1900 */
[----:B------:R-:W-:Y:S01]  /*0b40*/  IMAD.MOV.U32 R4, RZ, RZ, c[0x0][0x2c4] ;  /* 0x0000b100ff047624 */ /* 0x000fe200078e00ff */
[----:B------:R-:W-:Y:S01]  /*0b50*/  IADD3 R0, R0, c[0x0][0x53c], RZ ;  /* 0x00014f0000007a10 */ /* 0x000fe20007ffe0ff */
[----:B------:R-:W-:Y:S01]  /*0b60*/  CS2R R130, SRZ ;  /* 0x0000000000827805 */ /* 0x000fe2000001ff00 */
[----:B------:R-:W-:Y:S01]  /*0b70*/  CS2R R128, SRZ ;  /* 0x0000000000807805 */ /* 0x000fe2000001ff00 */
[----:B------:R-:W-:Y:S01]  /*0b80*/  CS2R R126, SRZ ;  /* 0x00000000007e7805 */ /* 0x000fe2000001ff00 */
[----:B------:R-:W-:Y:S01]  /*0b90*/  ISETP.NE.AND P2, PT, R4, 0x1, PT ;  /* 0x000000010400780c */ /* 0x000fe20003f45270 */
[----:B------:R-:W-:Y:S01]  /*0ba0*/  IMAD.MOV.U32 R4, RZ, RZ, c[0x0][0x168] ;  /* 0x00005a00ff047624 */ /* 0x000fe200078e00ff */
[----:B------:R-:W-:Y:S01]  /*0bb0*/  SHF.L.U32 R55, R0, 0x7, RZ ;  /* 0x0000000700377819 */ /* 0x000fe200000006ff */
[----:B------:R-:W-:Y:S01]  /*0bc0*/  CS2R R124, SRZ ;  /* 0x00000000007c7805 */ /* 0x000fe2000001ff00 */
[----:B------:R-:W-:Y:S01]  /*0bd0*/  IMAD.MOV.U32 R122, RZ, RZ, RZ ;  /* 0x000000ffff7a7224 */ /* 0x000fe200078e00ff */
[----:B------:R-:W-:Y:S01]  /*0be0*/  CS2R R120, SRZ ;  /* 0x0000000000787805 */ /* 0x000fe2000001ff00 */
[----:B------:R-:W-:Y:S01]  /*0bf0*/  IADD3 R0, R55, 0x7f, RZ ;  /* 0x0000007f37007810 */ /* 0x000fe20007ffe0ff */
[----:B------:R-:W-:Y:S01]  /*0c00*/  STL [R1+0x40], R55 ;  /* 0x0000403701007387 */ /* 0x000fe20000100800 */
[----:B------:R-:W-:Y:S01]  /*0c10*/  IADD3 R4, -R4, 0x60, RZ ;  /* 0x0000006004047810 */ /* 0x000fe20007ffe1ff */
[----:B------:R-:W-:Y:S01]  /*0c20*/  CS2R R116, SRZ ;  /* 0x0000000000747805 */ /* 0x000fe2000001ff00 */
[----:B------:R-:W-:Y:S01]  /*0c30*/  MOV R118, RZ ;  /* 0x000000ff00767202 */ /* 0x000fe20000000f00 */
[----:B------:R-:W-:Y:S01]  /*0c40*/  CS2R R8, SRZ ;  /* 0x0000000000087805 */ /* 0x000fe2000001ff00 */
[----:B------:R-:W-:Y:S01]  /*0c50*/  IMAD.MOV.U32 R114, RZ, RZ, RZ ;  /* 0x000000ffff727224 */ /* 0x000fe200078e00ff */
[----:B------:R-:W-:Y:S01]  /*0c60*/  CS2R R10, SRZ ;  /* 0x00000000000a7805 */ /* 0x000fe2000001ff00 */
[----:B------:R-:W-:Y:S01]  /*0c70*/  IMAD.MOV.U32 R112, RZ, RZ, RZ ;  /* 0x000000ffff707224 */ /* 0x000fe200078e00ff */
[----:B------:R-:W-:Y:S01]  /*0c80*/  MOV R110, RZ ;  /* 0x000000ff006e7202 */ /* 0x000fe20000000f00 */
[----:B------:R-:W-:Y:S01]  /*0c90*/  CS2R R108, SRZ ;  /* 0x00000000006c7805 */ /* 0x000fe2000001ff00 */
[----:B------:R-:W-:Y:S01]  /*0ca0*/  IMAD.MOV.U32 R13, RZ, RZ, RZ ;  /* 0x000000ffff0d7224 */ /* 0x000fe200078e00ff */
[----:B------:R-:W-:Y:S01]  /*0cb0*/  CS2R R14, SRZ ;  /* 0x00000000000e7805 */ /* 0x000fe2000001ff00 */
[----:B-1----:R-:W-:Y:S01]  /*0cc0*/  IMAD.MOV.U32 R2, RZ, RZ, c[0x0][0x2ac] ;  /* 0x0000ab00ff027624 */ /* 0x002fe200078e00ff */
[----:B------:R-:W-:Y:S01]  /*0cd0*/  MOV R104, RZ ;  /* 0x000000ff00687202 */ /* 0x000fe20000000f00 */
[----:B------:R-:W-:Y:S01]  /*0ce0*/  @P2 IMAD.HI.U32 R3, R0, c[0x0][0x2c8], RZ ;  /* 0x0000b20000032a27 */ /* 0x000fe200078e00ff */
[----:B------:R-:W-:Y:S01]  /*0cf0*/  CS2R R16, SRZ ;  /* 0x0000000000107805 */ /* 0x000fe2000001ff00 */
[----:B------:R-:W-:Y:S01]  /*0d00*/  MOV R98, RZ ;  /* 0x000000ff00627202 */ /* 0x000fe20000000f00 */
[----:B------:R-:W-:Y:S01]  /*0d10*/  CS2R R18, SRZ ;  /* 0x0000000000127805 */ /* 0x000fe2000001ff00 */
[----:B------:R-:W-:Y:S01]  /*0d20*/  IMAD.MOV.U32 R106, RZ, RZ, RZ ;  /* 0x000000ffff6a7224 */ /* 0x000fe200078e00ff */
[----:B------:R-:W-:Y:S01]  /*0d30*/  @P2 SHF.R.U32.HI R0, RZ, c[0x0][0x2cc], R3 ;  /* 0x0000b300ff002a19 */ /* 0x000fe20000011603 */
[----:B------:R-:W-:Y:S01]  /*0d40*/  IMAD.MOV.U32 R102, RZ, RZ, RZ ;  /* 0x000000ffff667224 */ /* 0x000fe200078e00ff */
[----:B------:R-:W-:Y:S01]  /*0d50*/  MOV R94, RZ ;  /* 0x000000ff005e7202 */ /* 0x000fe20000000f00 */
        /* <DEDUP_REMOVED lines=36> */
[----:B------:R-:W-:Y:S01]  /*0fa0*/  IMAD.MOV.U32 R162, RZ, RZ, RZ ;  /* 0x000000ffffa27224 */ /* 0x000fe200078e00ff */
[----:B------:R-:W-:Y:S01]  /*0fb0*/  CS2R R46, SRZ ;  /* 0x00000000002e7805 */ /* 0x000fe2000001ff00 */
[----:B------:R-:W-:Y:S01]  /*0fc0*/  MOV R158, RZ ;  /* 0x000000ff009e7202 */ /* 0x000fe20000000f00 */
[----:B------:R-:W-:Y:S01]  /*0fd0*/  CS2R R48, SRZ ;  /* 0x0000000000307805 */ /* 0x000fe2000001ff00 */
[----:B------:R-:W-:Y:S01]  /*0fe0*/  IMAD.MOV.U32 R154, RZ, RZ, RZ ;  /* 0x000000ffff9a7224 */ /* 0x000fe200078e00ff */
        /* <DEDUP_REMOVED lines=20> */
[----:B--2---:R1:W-:Y:S02]  /*1130*/  STL [R1+0x18], R6 ;  /* 0x0000180601007387 */ /* 0x0043e40000100800 */
[----:B-1----:R-:W-:-:S02]  /*1140*/  IMAD R6, R2, c[0x0][0x1d0], RZ ;  /* 0x0000740002067a24 */ /* 0x002fc400078e02ff */
[----:B------:R-:W-:-:S03]  /*1150*/  IMAD R2, R2, c[0x0][0x1d0], R4 ;  /* 0x0000740002027a24 */ /* 0x000fc600078e0204 */
[----:B------:R-:W-:Y:S02]  /*1160*/  IADD3 R3, R6, 0x5f, RZ ;  /* 0x0000005f06037810 */ /* 0x000fe40007ffe0ff */
[----:B------:R-:W-:-:S03]  /*1170*/  IADD3 R2, R2, R0, RZ ;  /* 0x0000000002027210 */ /* 0x000fc60007ffe0ff */
[----:B------:R-:W-:-:S04]  /*1180*/  IMAD.HI R0, R3, 0x2aaaaaab, RZ ;  /* 0x2aaaaaab03007827 */ /* 0x000fc800078e02ff */
[----:B------:R-:W-:Y:S01]  /*1190*/  IMAD.HI R4, R2, 0x2aaaaaab, RZ ;  /* 0x2aaaaaab02047827 */ /* 0x000fe200078e02ff */
[----:B------:R-:W-:-:S03]  /*11a0*/  SHF.R.U32.HI R2, RZ, 0x1f, R0 ;  /* 0x0000001fff027819 */ /* 0x000fc60000011600 */
[----:B------:R-:W-:Y:S01]  /*11b0*/  IMAD.MOV R3, RZ, RZ, -R12 ;  /* 0x000000ffff037224 */ /* 0x000fe200078e0a0c */
[----:B------:R-:W-:Y:S02]  /*11c0*/  SHF.R.U32.HI R6, RZ, 0x1f, R4 ;  /* 0x0000001fff067819 */ /* 0x000fe40000011604 */
[----:B------:R-:W-:Y:S01]  /*11d0*/  LEA.HI.SX32 R0, R0, R2, 0x1c ;  /* 0x0000000200007211 */ /* 0x000fe200078fe2ff */
[----:B------:R-:W-:Y:S01]  /*11e0*/  IMAD R52, R3, c[0x0][0x548], R5 ;  /* 0x0001520003347a24 */ /* 0x000fe200078e0205 */
[----:B------:R-:W-:Y:S01]  /*11f0*/  LEA.HI.SX32 R2, R4, R6, 0x1c ;  /* 0x0000000604027211 */ /* 0x000fe200078fe2ff */
[----:B------:R-:W-:Y:S01]  /*1200*/  IMAD.MOV.U32 R6, RZ, RZ, RZ ;  /* 0x000000ffff067224 */ /* 0x000fe200078e00ff */
[----:B------:R-:W-:Y:S02]  /*1210*/  CS2R R4, SRZ ;  /* 0x0000000000047805 */ /* 0x000fe4000001ff00 */
[----:B------:R-:W-:Y:S01]  /*1220*/  IMNMX R54, R0, R2, PT ;  /* 0x0000000200367217 */ /* 0x000fe20003800200 */
[----:B------:R1:W-:Y:S01]  /*1230*/  STL [R1+0x48], R52 ;  /* 0x0000483401007387 */ /* 0x0003e20000100800 */
[----:B------:R-:W-:-:S02]  /*1240*/  PRMT R0, RZ, 0x7610, R0 ;  /* 0x00007610ff007816 */ /* 0x000fc40000000000 */
[----:B------:R-:W-:Y:S01]  /*1250*/  ISETP.GE.AND P0, PT, R54, 0x1, PT ;  /* 0x000000013600780c */ /* 0x000fe20003f06270 */
[----:B------:R1:W-:-:S12]  /*1260*/  STL [R1+0xc], R54 ;  /* 0x00000c3601007387 */ /* 0x0003d80000100800 */
[----:B------:R-:W-:Y:S05]  /*1270*/  @!P0 BRA `(.L_x_1457) ;  /* 0x00010cd000008947 */ /* 0x000fea0003800000 */
[----:B-1----:R-:W2:Y:S01]  /*1280*/  LDL R54, [R1+0x10] ;  /* 0x0000100001367983 */ /* 0x002ea20000100800 */
[----:B------:R-:W-:-:S04]  /*1290*/  ISETP.NE.U32.AND P0, PT, RZ, c[0x0][0x340], PT ;  /* 0x0000d000ff007a0c */ /* 0x000fc80003f05070 */
[----:B------:R-:W-:-:S13]  /*12a0*/  ISETP.NE.AND.EX P0, PT, RZ, c[0x0][0x344], PT, P0 ;  /* 0x0000d100ff007a0c */ /* 0x000fda0003f05300 */
[----:B------:R-:W-:-:S05]  /*12b0*/  @P0 MOV R2, 0x4 ;  /* 0x0000000400020802 */ /* 0x000fca0000000f00 */
[----:B------:R-:W-:-:S05]  /*12c0*/  @P0 IMAD.WIDE R2, R12, R2, c[0x0][0x340] ;  /* 0x0000d0000c020625 */ /* 0x000fca00078e0202 */
[----:B------:R1:W5:Y:S01]  /*12d0*/  @P0 LDG.E R14, [R2.64] ;  /* 0x00000006020e0981 */ /* 0x000362000c1e1900 */
[----:B------:R-:W-:Y:S02]  /*12e0*/  SHF.R.S32.HI R15, RZ, 0x1f, R52 ;  /* 0x0000001fff0f7819 */ /* 0x000fe40000011434 */
[----:B------:R-:W-:Y:S02]  /*12f0*/  SHF.R.S32.HI R6, RZ, 0x1f, R12 ;  /* 0x0000001fff067819 */ /* 0x000fe4000001140c */
[----:B------:R-:W-:Y:S01]  /*1300*/  ISETP.GE.AND P6, PT, R245, c[0x0][0x198], PT ;  /* 0x00006600f5007a0c */ /* 0x000fe20003fc6270 */
[----:B------:R-:W-:Y:S01]  /*1310*/  IMAD R0, R15, c[0x0][0x1b8], RZ ;  /* 0x00006e000f007a24 */ /* 0x000fe200078e02ff */
[----:B------:R-:W-:Y:S02]  /*1320*/  ISETP.GE.AND P5, PT, R252, c[0x0][0x198], PT ;  /* 0x00006600fc007a0c */ /* 0x000fe40003fa6270 */
[----:B------:R-:W-:Y:S01]  /*1330*/  ISETP.GE.AND P4, PT, R251, c[0x0][0x198], PT ;  /* 0x00006600fb007a0c */ /* 0x000fe20003f86270 */
[----:B------:R-:W-:-:S02]  /*1340*/  IMAD R5, R52, c[0x0][0x1bc], R0 ;  /* 0x00006f0034057a24 */ /* 0x000fc400078e0200 */
[----:B-1----:R-:W-:Y:S01]  /*1350*/  IMAD.WIDE.U32 R2, R52, c[0x0][0x1b8], RZ ;  /* 0x00006e0034027a25 */ /* 0x002fe200078e00ff */
[----:B------:R-:W-:-:S04]  /*1360*/  IADD3 R52, R245, 0xc0, RZ ;  /* 0x000000c0f5347810 */ /* 0x000fc80007ffe0ff */
[----:B------:R-:W-:Y:S01]  /*1370*/  IADD3 R3, R3, R5, RZ ;  /* 0x0000000503037210 */ /* 0x000fe20007ffe0ff */
[----:B------:R-:W-:Y:S01]  /*1380*/  IMAD R5, R6, c[0x0][0x1c0], RZ ;  /* 0x0000700006057a24 */ /* 0x000fe200078e02ff */
[----:B------:R-:W-:-:S03]  /*1390*/  ISETP.GE.AND P3, PT, R52, c[0x0][0x198], PT ;  /* 0x0000660034007a0c */ /* 0x000fc60003f66270 */
[C---:B------:R-:W-:Y:S02]  /*13a0*/  IMAD R6, R12.reuse, c[0x0][0x1c4], R5 ;  /* 0x000071000c067a24 */ /* 0x040fe400078e0205 */
[----:B------:R-:W-:-:S05]  /*13b0*/  IMAD.WIDE.U32 R2, R12, c[0x0][0x1c0], R2 ;  /* 0x000070000c027a25 */ /* 0x000fca00078e0002 */
[----:B------:R-:W-:Y:S02]  /*13c0*/  IADD3 R3, R3, R6, RZ ;  /* 0x0000000603037210 */ /* 0x000fe40007ffe0ff */
[----:B--2---:R-:W-:-:S05]  /*13d0*/  IADD3 R4, R54, R55, RZ ;  /* 0x0000003736047210 */ /* 0x004fca0007ffe0ff */
[----:B------:R-:W-:-:S04]  /*13e0*/  @P2 IMAD.HI.U32 R7, R4, c[0x0][0x2c8], RZ ;  /* 0x0000b20004072a27 */ /* 0x000fc800078e00ff */
[----:B------:R-:W-:Y:S01]  /*13f0*/  IMAD.MOV.U32 R0, RZ, RZ, R4 ;  /* 0x000000ffff007224 */ /* 0x000fe200078e0004 */
[----:B------:R-:W-:-:S04]  /*1400*/  @P2 SHF.R.U32.HI R0, RZ, c[0x0][0x2cc], R7 ;  /* 0x0000b300ff002a19 */ /* 0x000fc80000011607 */
[--C-:B------:R-:W-:Y:S01]  /*1410*/  SHF.R.S32.HI R7, RZ, 0x1f, R0.reuse ;  /* 0x0000001fff077819 */ /* 0x100fe20000011400 */
[----:B------:R-:W-:Y:S02]  /*1420*/  IMAD.MOV R5, RZ, RZ, -R0 ;  /* 0x000000ffff057224 */ /* 0x000fe400078e0a00 */
[----:B------:R-:W-:-:S04]  /*1430*/  IMAD.WIDE.U32 R2, R0, c[0x0][0x1b0], R2 ;  /* 0x00006c0000027a25 */ /* 0x000fc800078e0002 */
[----:B------:R-:W-:Y:S02]  /*1440*/  IMAD R4, R5, c[0x0][0x2c4], R4 ;  /* 0x0000b10005047a24 */ /* 0x000fe400078e0204 */
[----:B------:R-:W-:-:S04]  /*1450*/  IMAD R5, R7, c[0x0][0x1b0], RZ ;  /* 0x00006c0007057a24 */ /* 0x000fc800078e02ff */
[----:B------:R-:W-:Y:S01]  /*1460*/  IMAD R6, R0, c[0x0][0x1b4], R5 ;  /* 0x00006d0000067a24 */ /* 0x000fe200078e0205 */
[----:B------:R-:W-:Y:S01]  /*1470*/  SHF.R.S32.HI R5, RZ, 0x1f, R4 ;  /* 0x0000001fff057819 */ /* 0x000fe20000011404 */
[----:B------:R-:W-:Y:S02]  /*1480*/  @!P0 IMAD.MOV.U32 R14, RZ, RZ, R12 ;  /* 0x000000ffff0e8224 */ /* 0x000fe400078e000c */
[----:B------:R-:W-:Y:S02]  /*1490*/  IMAD.IADD R3, R3, 0x1, R6 ;  /* 0x0000000103037824 */ /* 0x000fe400078e0206 */
[----:B------:R-:W-:Y:S02]  /*14a0*/  IMAD R0, R5, c[0x0][0x1a8], RZ ;  /* 0x00006a0005007a24 */ /* 0x000fe400078e02ff */
[----:B------:R-:W-:-:S04]  /*14b0*/  IMAD.WIDE.U32 R2, R4, c[0x0][0x1a8], R2 ;  /* 0x00006a0004027a25 */ /* 0x000fc800078e0002 */
[----:B------:R-:W-:Y:S01]  /*14c0*/  IMAD R0, R4, c[0x0][0x1ac], R0 ;  /* 0x00006b0004007a24 */ /* 0x000fe200078e0200 */
[----:B------:R-:W-:-:S04]  /*14d0*/  LEA R13, P1, R2, c[0x0][0x160], 0x1 ;  /* 0x00005800020d7a11 */ /* 0x000fc800078208ff */
[----:B------:R-:W-:-:S04]  /*14e0*/  IADD3 R0, R3, R0, RZ ;  /* 0x0000000003007210 */ /* 0x000fc80007ffe0ff */
[----:B------:R-:W-:Y:S01]  /*14f0*/  LEA.HI.X R5, R2, c[0x0][0x164], R0, 0x1, P1 ;  /* 0x0000590002057a11 */ /* 0x000fe200008f0c00 */
[----:B------:R-:W-:Y:S05]  /*1500*/  BRA.DIV ~URZ, `(.L_x_1458) ;  /* 0x00012f327f007947 */ /* 0x000fea000b800000 */
[----:B------:R1:W2:Y:S02]  /*1510*/  SHFL.IDX PT, R4, R5, RZ, 0x181f ;  /* 0x00181fff05047589 */ /* 0x0002a400000e0000 */
.L_x_1528:
[----:B------:R-:W-:Y:S05]  /*1520*/  BRA.DIV ~URZ, `(.L_x_1459) ;  /* 0x00012f827f007947 */ /* 0x000fea000b800000 */
[----:B------:R3:W4:Y:S02]  /*1530*/  SHFL.IDX PT, R0, R13, RZ, 0x181f ;  /* 0x00181fff0d007589 */ /* 0x00072400000e0000 */
.L_x_1529:
[----:B---3--:R-:W3:Y:S04]  /*1540*/  LDL R3, [R1+0x40] ;  /* 0x0000400001037983 */ /* 0x008ee80000100800 */
[----:B------:R-:W1:Y:S01]  /*1550*/  S2R R6, SR_TID.X ;  /* 0x0000000000067919 */ /* 0x000e620000002100 */
[----:B------:R-:W-:-:S04]  /*1560*/  IMAD.MOV.U32 R16, RZ, RZ, c[0x0][0x2c4] ;  /* 0x0000b100ff107624 */ /* 0x000fc800078e00ff */
[----:B------:R-:W-:Y:S01]  /*1570*/  IMAD R16, R16, c[0x0][0x168], RZ ;  /* 0x00005a0010107a24 */ /* 0x000fe200078e02ff */
[----:B-1----:R-:W-:-:S04]  /*1580*/  SHF.R.S32.HI R2, RZ, 0x1f, R6 ;  /* 0x0000001fff027819 */ /* 0x002fc80000011406 */
[----:B------:R-:W-:-:S04]  /*1590*/  LEA.HI R2, R2, R6, RZ, 0x3 ;  /* 0x0000000602027211 */ /* 0x000fc800078f18ff */
[----:B------:R-:W-:Y:S01]  /*15a0*/  SHF.R.S32.HI R2, RZ, 0x3, R2 ;  /* 0x00000003ff027819 */ /* 0x000fe20000011402 */
[----:B------:R-:W-:Y:S04]  /*15b0*/  BSSY B0, `(.L_x_1460) ;  /* 0x0000019000007945 */ /* 0x000fe80003800000 */
[----:B---3--:R-:W-:-:S05]  /*15c0*/  IMAD.IADD R12, R2, 0x1, R3 ;  /* 0x00000001020c7824 */ /* 0x008fca00078e0203 */
[----:B------:R-:W-:-:S13]  /*15d0*/  ISETP.GE.AND P0, PT, R12, R16, PT ;  /* 0x000000100c00720c */ /* 0x000fda0003f06270 */
[----:B------:R-:W-:Y:S05]  /*15e0*/  @P0 BRA `(.L_x_1461) ;  /* 0x0000015000000947 */ /* 0x000fea0003800000 */
[----:B------:R-:W-:Y:S02]  /*15f0*/  SHF.R.S32.HI R2, RZ, 0x1f, R245 ;  /* 0x0000001fff027819 */ /* 0x000fe400000114f5 */
[CC--:B----4-:R-:W-:Y:S02]  /*1600*/  LEA R10, P0, R245.reuse, R0.reuse, 0x1 ;  /* 0x00000000f50a7211 */ /* 0x0d0fe400078008ff */
[----:B------:R-:W-:Y:S02]  /*1610*/  LEA R8, P2, R252, R0, 0x1 ;  /* 0x00000000fc087211 */ /* 0x000fe400078408ff */
[C---:B--2---:R-:W-:Y:S02]  /*1620*/  LEA.HI.X R11, R245.reuse, R4, R2, 0x1, P0 ;  /* 0x00000004f50b7211 */ /* 0x044fe400000f0c02 */
[----:B------:R-:W-:Y:S02]  /*1630*/  SHF.R.S32.HI R2, RZ, 0x1f, R252 ;  /* 0x0000001fff027819 */ /* 0x000fe400000114fc */
[C---:B------:R-:W-:Y:S01]  /*1640*/  IADD3 R17, R245.reuse, 0xc0, RZ ;  /* 0x000000c0f5117810 */ /* 0x040fe20007ffe0ff */
[----:B------:R-:W-:Y:S01]  /*1650*/  @!PT LDS RZ, [RZ] ;  /* 0x00000000fffff984 */ /* 0x000fe20000000800 */
[----:B------:R-:W-:Y:S01]  /*1660*/  @!PT LDS RZ, [RZ] ;  /* 0x00000000fffff984 */ /* 0x000fe20000000800 */
[----:B------:R-:W-:Y:S01]  /*1670*/  @!PT LDS RZ, [RZ] ;  /* 0x00000000fffff984 */ /* 0x000fe20000000800 */
[----:B------:R1:W-:Y:S01]  /*1680*/  LDGSTS.E.BYPASS.LTC128B.128 [R243+0x18100], [R10.64], !P6 ;  /* 0x181000000af37fae */ /* 0x0003e2000f101d46 */
[----:B------:R-:W-:-:S02]  /*1690*/  IADD3 R18, R245, 0xc0, RZ ;  /* 0x000000c0f5127810 */ /* 0x000fc40007ffe0ff */
[----:B------:R-:W-:Y:S02]  /*16a0*/  LEA R6, P1, R251, R0, 0x1 ;  /* 0x00000000fb067211 */ /* 0x000fe400078208ff */
[----:B------:R-:W-:Y:S02]  /*16b0*/  SHF.R.S32.HI R19, RZ, 0x1f, R251 ;  /* 0x0000001fff137819 */ /* 0x000fe400000114fb */
[----:B------:R-:W-:Y:S02]  /*16c0*/  LEA.HI.X R9, R252, R4, R2, 0x1, P2 ;  /* 0x00000004fc097211 */ /* 0x000fe400010f0c02 */
[----:B------:R-:W-:Y:S02]  /*16d0*/  SHF.R.S32.HI R18, RZ, 0x1f, R18 ;  /* 0x0000001fff127819 */ /* 0x000fe40000011412 */
[----:B------:R-:W-:Y:S01]  /*16e0*/  LEA R2, P0, R17, R0, 0x1 ;  /* 0x0000000011027211 */ /* 0x000fe200078008ff */
[----:B------:R1:W-:Y:S01]  /*16f0*/  LDGSTS.E.BYPASS.LTC128B.128 [R243+0x1c100], [R8.64], !P5 ;  /* 0x1c10000008f37fae */ /* 0x0003e2000e901d46 */
[----:B------:R-:W-:-:S02]  /*1700*/  LEA.HI.X R7, R251, R4, R19, 0x1, P1 ;  /* 0x00000004fb077211 */ /* 0x000fc400008f0c13 */
[----:B------:R-:W-:-:S03]  /*1710*/  LEA.HI.X R3, R17, R4, R18, 0x1, P0 ;  /* 0x0000000411037211 */ /* 0x000fc600000f0c12 */
[----:B------:R1:W-:Y:S04]  /*1720*/  LDGSTS.E.BYPASS.LTC128B.128 [R243+0x20100], [R6.64], !P4 ;  /* 0x2010000006f37fae */ /* 0x0003e8000e101d46 */
[----:B------:R1:W-:Y:S02]  /*1730*/  LDGSTS.E.BYPASS.LTC128B.128 [R243+0x24100], [R2.64], !P3 ;  /* 0x2410000002f37fae */ /* 0x0003e4000d901d46 */
.L_x_1461:
[----:B------:R-:W-:Y:S05]  /*1740*/  BSYNC B0 ;  /* 0x0000000000007941 */ /* 0x000fea0003800000 */
.L_x_1460:
[----:B------:R-:W-:Y:S05]  /*1750*/  BRA.DIV ~URZ, `(.L_x_1462) ;  /* 0x00012dc27f007947 */ /* 0x000fea000b800000 */
[----:B--2---:R2:W3:Y:S04]  /*1760*/  SHFL.IDX PT, R4, R5, 0x1, 0x181f ;  /* 0x00381f0005047f89 */ /* 0x0044e800000e0000 */
[----:B----4-:R2:W4:Y:S02]  /*1770*/  SHFL.IDX PT, R0, R13, 0x1, 0x181f ;  /* 0x00381f000d007f89 */ /* 0x01052400000e0000 */
.L_x_1530:
[----:B-1----:R-:W-:Y:S01]  /*1780*/  IADD3 R2, R12, 0x20, RZ ;  /* 0x000000200c027810 */ /* 0x002fe20007ffe0ff */
[----:B------:R-:W-:Y:S03]  /*1790*/  BSSY B0, `(.L_x_1463) ;  /* 0x0000018000007945 */ /* 0x000fe60003800000 */
[----:B------:R-:W-:-:S13]  /*17a0*/  ISETP.GE.AND P0, PT, R2, R16, PT ;  /* 0x000000100200720c */ /* 0x000fda0003f06270 */
[----:B------:R-:W-:Y:S05]  /*17b0*/  @P0 BRA `(.L_x_1464) ;  /* 0x0000015000000947 */ /* 0x000fea0003800000 */
[----:B------:R-:W-:Y:S02]  /*17c0*/  SHF.R.S32.HI R3, RZ, 0x1f, R245 ;  /* 0x0000001fff037819 */ /* 0x000fe400000114f5 */
[C---:B----4-:R-:W-:Y:S02]  /*17d0*/  LEA R10, P0, R245.reuse, R0, 0x1 ;  /* 0x00000000f50a7211 */ /* 0x050fe400078008ff */
[C---:B------:R-:W-:Y:S02]  /*17e0*/  IADD3 R17, R245.reuse, 0xc0, RZ ;  /* 0x000000c0f5117810 */ /* 0x040fe40007ffe0ff */
[C---:B------:R-:W-:Y:S02]  /*17f0*/  IADD3 R18, R245.reuse, 0xc0, RZ ;  /* 0x000000c0f5127810 */ /* 0x040fe40007ffe0ff */
[----:B---3--:R-:W-:Y:S02]  /*1800*/  LEA.HI.X R11, R245, R4, R3, 0x1, P0 ;  /* 0x00000004f50b7211 */ /* 0x008fe400000f0c03 */
[----:B------:R-:W-:-:S02]  /*1810*/  LEA R8, P2, R252, R0, 0x1 ;  /* 0x00000000fc087211 */ /* 0x000fc400078408ff */
[----:B------:R-:W-:Y:S01]  /*1820*/  SHF.R.S32.HI R3, RZ, 0x1f, R252 ;  /* 0x0000001fff037819 */ /* 0x000fe200000114fc */
[----:B------:R-:W-:Y:S01]  /*1830*/  @!PT LDS RZ, [RZ] ;  /* 0x00000000fffff984 */ /* 0x000fe20000000800 */
[----:B------:R-:W-:Y:S01]  /*1840*/  @!PT LDS RZ, [RZ] ;  /* 0x00000000fffff984 */ /* 0x000fe20000000800 */
[----:B------:R-:W-:Y:S01]  /*1850*/  @!PT LDS RZ, [RZ] ;  /* 0x00000000fffff984 */ /* 0x000fe20000000800 */
[----:B------:R1:W-:Y:S01]  /*1860*/  LDGSTS.E.BYPASS.LTC128B.128 [R243+0x19100], [R10.64], !P6 ;  /* 0x191000000af37fae */ /* 0x0003e2000f101d46 */
[-C--:B------:R-:W-:Y:S02]  /*1870*/  LEA R6, P1, R251, R0.reuse, 0x1 ;  /* 0x00000000fb067211 */ /* 0x080fe400078208ff */
[----:B------:R-:W-:Y:S02]  /*1880*/  SHF.R.S32.HI R19, RZ, 0x1f, R251 ;  /* 0x0000001fff137819 */ /* 0x000fe400000114fb */
[----:B------:R-:W-:Y:S02]  /*1890*/  SHF.R.S32.HI R18, RZ, 0x1f, R18 ;  /* 0x0000001fff127819 */ /* 0x000fe40000011412 */
[----:B------:R-:W-:Y:S02]  /*18a0*/  LEA R2, P0, R17, R0, 0x1 ;  /* 0x0000000011027211 */ /* 0x000fe400078008ff */
[----:B------:R-:W-:-:S02]  /*18b0*/  LEA.HI.X R9, R252, R4, R3, 0x1, P2 ;  /* 0x00000004fc097211 */ /* 0x000fc400010f0c03 */
[-C--:B------:R-:W-:Y:S02]  /*18c0*/  LEA.HI.X R7, R251, R4.reuse, R19, 0x1, P1 ;  /* 0x00000004fb077211 */ /* 0x080fe400008f0c13 */
[----:B------:R-:W-:Y:S01]  /*18d0*/  LEA.HI.X R3, R17, R4, R18, 0x1, P0 ;  /* 0x0000000411037211 */ /* 0x000fe200000f0c12 */
[----:B------:R1:W-:Y:S04]  /*18e0*/  LDGSTS.E.BYPASS.LTC128B.128 [R243+0x1d100], [R8.64], !P5 ;  /* 0x1d10000008f37fae */ /* 0x0003e8000e901d46 */
[----:B------:R1:W-:Y:S04]  /*18f0*/  LDGSTS.E.BYPASS.LTC128B.128 [R243+0x21100], [R6.64], !P4 ;  /* 0x2110000006f37fae */ /* 0x0003e8000e101d46 */
[----:B------:R1:W-:Y:S02]  /*1900*/  LDGSTS.E.BYPASS.LTC128B.128 [R243+0x25100], [R2.64], !P3 ;  /* 0x2510000002f37fae */ /* 0x0003e4000d901d46 */
.L_x_1464:
[----:B------:R-:W-:Y:S05]  /*1910*/  BSYNC B0 ;  /* 0x0000000000007941 */ /* 0x000fea0003800000 */
.L_x_1463:
[----:B------:R-:W-:Y:S05]  /*1920*/  BRA.DIV ~URZ, `(.L_x_1465) ;  /* 0x00012cc27f007947 */ /* 0x000fea000b800000 */
[----:B---3--:R3:W1:Y:S02]  /*1930*/  SHFL.IDX PT, R4, R5, 0x2, 0x181f ;  /* 0x00581f0005047f89 */ /* 0x00866400000e0000 */
.L_x_1531:
[----:B------:R-:W-:Y:S05]  /*1940*/  BRA.DIV ~URZ, `(.L_x_1466) ;  /* 0x00012d127f007947 */ /* 0x000fea000b800000 */
[----:B----4-:R4:W2:Y:S02]  /*1950*/  SHFL.IDX PT, R0, R13, 0x2, 0x181f ;  /* 0x00581f000d007f89 */ /* 0x0108a400000e0000 */
.L_x_1532:
[----:B-1----:R-:W-:Y:S01]  /*1960*/  IADD3 R2, R12, 0x40, RZ ;  /* 0x000000400c027810 */ /* 0x002fe20007ffe0ff */
[----:B------:R-:W-:Y:S03]  /*1970*/  BSSY B0, `(.L_x_1467) ;  /* 0x0000018000007945 */ /* 0x000fe60003800000 */
[----:B------:R-:W-:-:S13]  /*1980*/  ISETP.GE.AND P0, PT, R2, R16, PT ;  /* 0x000000100200720c */ /* 0x000fda0003f06270 */
[----:B------:R-:W-:Y:S05]  /*1990*/  @P0 BRA `(.L_x_1468) ;  /* 0x0000015000000947 */ /* 0x000fea0003800000 */
[----:B------:R-:W-:Y:S02]  /*19a0*/  SHF.R.S32.HI R3, RZ, 0x1f, R245 ;  /* 0x0000001fff037819 */ /* 0x000fe400000114f5 */
[C---:B--2---:R-:W-:Y:S02]  /*19b0*/  LEA R10, P0, R245.reuse, R0, 0x1 ;  /* 0x00000000f50a7211 */ /* 0x044fe400078008ff */
[C---:B------:R-:W-:Y:S02]  /*19c0*/  IADD3 R17, R245.reuse, 0xc0, RZ ;  /* 0x000000c0f5117810 */ /* 0x040fe40007ffe0ff */
[C---:B------:R-:W-:Y:S02]  /*19d0*/  IADD3 R18, R245.reuse, 0xc0, RZ ;  /* 0x000000c0f5127810 */ /* 0x040fe40007ffe0ff */
[----:B------:R-:W-:Y:S02]  /*19e0*/  LEA.HI.X R11, R245, R4, R3, 0x1, P0 ;  /* 0x00000004f50b7211 */ /* 0x000fe400000f0c03 */
        /* <DEDUP_REMOVED lines=16> */
.L_x_1468:
[----:B------:R-:W-:Y:S05]  /*1af0*/  BSYNC B0 ;  /* 0x0000000000007941 */ /* 0x000fea0003800000 */
.L_x_1467:
[----:B------:R-:W-:Y:S05]  /*1b00*/  BRA.DIV ~URZ, `(.L_x_1469) ;  /* 0x00012bc27f007947 */ /* 0x000fea000b800000 */
[----:B------:R1:W3:Y:S04]  /*1b10*/  SHFL.IDX PT, R4, R5, 0x3, 0x181f ;  /* 0x00781f0005047f89 */ /* 0x0002e800000e0000 */
[----:B--2---:R1:W2:Y:S02]  /*1b20*/  SHFL.IDX PT, R0, R13, 0x3, 0x181f ;  /* 0x00781f000d007f89 */ /* 0x0042a400000e0000 */
.L_x_1533:
[----:B-1----:R-:W-:Y:S01]  /*1b30*/  IADD3 R2, R12, 0x60, RZ ;  /* 0x000000600c027810 */ /* 0x002fe20007ffe0ff */
[----:B-----5:R-:W-:Y:S01]  /*1b40*/  IMAD.WIDE.U32 R158, R14, c[0x0][0x2b0], RZ ;  /* 0x0000ac000e9e7a25 */ /* 0x020fe200078e00ff */
[----:B------:R-:W-:-:S02]  /*1b50*/  SHF.R.S32.HI R20, RZ, 0x1f, R245 ;  /* 0x0000001fff147819 */ /* 0x000fc400000114f5 */
[----:B------:R-:W-:Y:S02]  /*1b60*/  ISETP.GE.AND P0, PT, R2, R16, PT ;  /* 0x000000100200720c */ /* 0x000fe40003f06270 */
[----:B------:R-:W-:Y:S01]  /*1b70*/  SHF.R.S32.HI R19, RZ, 0x1f, R252 ;  /* 0x0000001fff137819 */ /* 0x000fe200000114fc */
[----:B------:R1:W-:Y:S01]  /*1b80*/  STL.64 [R1+0x28], R158 ;  /* 0x0000289e01007387 */ /* 0x0003e20000100a00 */
[----:B------:R-:W-:Y:S02]  /*1b90*/  SHF.R.S32.HI R18, RZ, 0x1f, R251 ;  /* 0x0000001fff127819 */ /* 0x000fe400000114fb */
[C---:B------:R-:W-:Y:S02]  /*1ba0*/  IADD3 R28, R245.reuse, 0xc0, RZ ;  /* 0x000000c0f51c7810 */ /* 0x040fe40007ffe0ff */
[----:B------:R-:W-:-:S04]  /*1bb0*/  IADD3 R17, R245, 0xc0, RZ ;  /* 0x000000c0f5117810 */ /* 0x000fc80007ffe0ff */
[----:B------:R-:W-:Y:S02]  /*1bc0*/  SHF.R.S32.HI R17, RZ, 0x1f, R17 ;  /* 0x0000001fff117819 */ /* 0x000fe40000011411 */
[----:B--2---:R-:W-:-:S04]  /*1bd0*/  @!P0 LEA R10, P1, R245, R0, 0x1 ;  /* 0x00000000f50a8211 */ /* 0x004fc800078208ff */
[----:B---3--:R-:W-:Y:S02]  /*1be0*/  @!P0 LEA.HI.X R11, R245, R4, R20, 0x1, P1 ;  /* 0x00000004f50b8211 */ /* 0x008fe400008f0c14 */
[----:B------:R-:W-:-:S03]  /*1bf0*/  @!P0 LEA R8, P1, R252, R0, 0x1 ;  /* 0x00000000fc088211 */ /* 0x000fc600078208ff */
[----:B------:R-:W-:Y:S01]  /*1c00*/  @!PT LDS RZ, [RZ] ;  /* 0x00000000fffff984 */ /* 0x000fe20000000800 */
[----:B------:R-:W-:Y:S01]  /*1c10*/  @!PT LDS RZ, [RZ] ;  /* 0x00000000fffff984 */ /* 0x000fe20000000800 */
[----:B------:R-:W-:Y:S01]  /*1c20*/  @!PT LDS RZ, [RZ] ;  /* 0x00000000fffff984 */ /* 0x000fe20000000800 */
[----:B------:R1:W-:Y:S01]  /*1c30*/  @!P0 LDGSTS.E.BYPASS.LTC128B.128 [R243+0x1b100], [R10.64], !P6 ;  /* 0x1b1000000af38fae */ /* 0x0003e2000f101d46 */
[----:B------:R-:W-:Y:S02]  /*1c40*/  @!P0 LEA.HI.X R9, R252, R4, R19, 0x1, P1 ;  /* 0x00000004fc098211 */ /* 0x000fe400008f0c13 */
[----:B------:R-:W-:-:S03]  /*1c50*/  @!P0 LEA R6, P1, R251, R0, 0x1 ;  /* 0x00000000fb068211 */ /* 0x000fc600078208ff */
[----:B------:R1:W-:Y:S01]  /*1c60*/  @!P0 LDGSTS.E.BYPASS.LTC128B.128 [R243+0x1f100], [R8.64], !P5 ;  /* 0x1f10000008f38fae */ /* 0x0003e2000e901d46 */
[----:B------:R-:W-:Y:S02]  /*1c70*/  @!P0 LEA.HI.X R7, R251, R4, R18, 0x1, P1 ;  /* 0x00000004fb078211 */ /* 0x000fe400008f0c12 */
[C---:B------:R-:W-:Y:S02]  /*1c80*/  @!P0 LEA R2, P1, R28.reuse, R0, 0x1 ;  /* 0x000000001c028211 */ /* 0x040fe400078208ff */
[----:B------:R-:W-:Y:S01]  /*1c90*/  SHF.R.S32.HI R0, RZ, 0x1f, R14 ;  /* 0x0000001fff007819 */ /* 0x000fe2000001140e */
[----:B------:R1:W-:Y:S01]  /*1ca0*/  @!P0 LDGSTS.E.BYPASS.LTC128B.128 [R243+0x23100], [R6.64], !P4 ;  /* 0x2310000006f38fae */ /* 0x0003e2000e101d46 */
[----:B------:R-:W-:-:S03]  /*1cb0*/  @!P0 LEA.HI.X R3, R28, R4, R17, 0x1, P1 ;  /* 0x000000041c038211 */ /* 0x000fc600008f0c11 */
[----:B------:R-:W-:Y:S02]  /*1cc0*/  IMAD R0, R0, c[0x0][0x2b0], RZ ;  /* 0x0000ac0000007a24 */ /* 0x000fe400078e02ff */
[----:B------:R1:W-:Y:S02]  /*1cd0*/  @!P0 LDGSTS.E.BYPASS.LTC128B.128 [R243+0x27100], [R2.64], !P3 ;  /* 0x2710000002f38fae */ /* 0x0003e4000d901d46 */
[----:B------:R-:W-:Y:S02]  /*1ce0*/  IMAD R0, R14, c[0x0][0x2b4], R0 ;  /* 0x0000ad000e007a24 */ /* 0x000fe400078e0200 */
[----:B------:R-:W0:Y:S01]  /*1cf0*/  LDGDEPBAR ;  /* 0x00000000000079af */ /* 0x000e220000000000 */
[----:B------:R-:W-:Y:S01]  /*1d00*/  WARPSYNC 0xffffffff ;  /* 0xffffffff00007948 */ /* 0x000fe20003800000 */
[----:B------:R-:W-:-:S05]  /*1d10*/  IMAD.IADD R155, R159, 0x1, R0 ;  /* 0x000000019f9b7824 */ /* 0x000fca00078e0200 */
[----:B------:R1:W-:Y:S02]  /*1d20*/  STL [R1+0x38], R155 ;  /* 0x0000389b01007387 */ /* 0x0003e40000100800 */
[----:B------:R-:W2:Y:S04]  /*1d30*/  LDL R163, [R1+0xc] ;  /* 0x00000c0001a37983 */ /* 0x000ea80000100800 */
[----:B------:R-:W3:Y:S04]  /*1d40*/  LDL R160, [R1+0x10] ;  /* 0x0000100001a07983 */ /* 0x000ee80000100800 */
[----:B------:R-:W5:Y:S01]  /*1d50*/  LDL R161, [R1+0x18] ;  /* 0x0000180001a17983 */ /* 0x000f620000100800 */
[----:B-1----:R-:W-:Y:S02]  /*1d60*/  IMAD.MOV.U32 R6, RZ, RZ, 0x60 ;  /* 0x00000060ff067424 */ /* 0x002fe400078e00ff */
[----:B------:R-:W-:Y:S01]  /*1d70*/  IMAD.MOV.U32 R162, RZ, RZ, c[0x0][0x2b8] ;  /* 0x0000ae00ffa27624 */ /* 0x000fe200078e00ff */
[----:B----4-:R-:W4:Y:S01]  /*1d80*/  LDL R21, [R1+0x48] ;  /* 0x0000480001157983 */ /* 0x010f220000100800 */
[----:B------:R-:W-:-:S03]  /*1d90*/  IMAD.MOV.U32 R5, RZ, RZ, c[0x0][0x2ac] ;  /* 0x0000ab00ff057624 */ /* 0x000fc600078e00ff */
[----:B------:R-:W-:Y:S01]  /*1da0*/  ISETP.NE.AND P1, PT, R162, 0x1, PT ;  /* 0x00000001a200780c */ /* 0x000fe20003f25270 */
[----:B------:R-:W-:Y:S02]  /*1db0*/  IMAD R5, R5, c[0x0][0x1d0], RZ ;  /* 0x0000740005057a24 */ /* 0x000fe400078e02ff */
[----:B------:R-:W-:Y:S01]  /*1dc0*/  IMAD.MOV.U32 R246, RZ, RZ, RZ ;  /* 0x000000fffff67224 */ /* 0x000fe200078e00ff */
[----:B------:R-:W-:Y:S01]  /*1dd0*/  BAR.SYNC.DEFER_BLOCKING 0x0 ;  /* 0x0000000000007b1d */ /* 0x000fe20000010000 */
[----:B--2---:R-:W-:-:S04]  /*1de0*/  IMAD R149, R163, R6, -0x60 ;  /* 0xffffffa0a3957424 */ /* 0x004fc800078e0206 */
[----:B---3--:R-:W-:-:S05]  /*1df0*/  IMAD.IADD R2, R160, 0x1, R149 ;  /* 0x00000001a0027824 */ /* 0x008fca00078e0295 */
[C---:B------:R-:W-:Y:S01]  /*1e00*/  ISETP.GE.AND P0, PT, R2.reuse, R5, PT ;  /* 0x000000050200720c */ /* 0x040fe20003f06270 */
[----:B-----5:R-:W-:-:S03]  /*1e10*/  IMAD.IADD R2, R2, 0x1, R161 ;  /* 0x0000000102027824 */ /* 0x020fc600078e02a1 */
        /* <DEDUP_REMOVED lines=9> */
[----:B------:R-:W-:-:S04]  /*1eb0*/  IMAD.MOV R0, RZ, RZ, -R0 ;  /* 0x000000ffff007224 */ /* 0x000fc800078e0a00 */
[----:B------:R-:W-:Y:S01]  /*1ec0*/  IMAD R248, R0, c[0x0][0x2b8], R2 ;  /* 0x0000ae0000f87a24 */ /* 0x000fe200078e0202 */
[----:B------:R-:W3:Y:S04]  /*1ed0*/  S2R R13, SR_TID.X ;  /* 0x00000000000d7919 */ /* 0x000ee80000002100 */
[----:B------:R-:W-:Y:S01]  /*1ee0*/  SHF.R.S32.HI R10, RZ, 0x1f, R248 ;  /* 0x0000001fff0a7819 */ /* 0x000fe200000114f8 */
[----:B------:R-:W-:-:S04]  /*1ef0*/  IMAD.WIDE.U32 R2, R248, c[0x0][0x1e0], RZ ;  /* 0x00007800f8027a25 */ /* 0x000fc800078e00ff */
[----:B------:R-:W-:-:S04]  /*1f00*/  IMAD R0, R10, c[0x0][0x1e0], RZ ;  /* 0x000078000a007a24 */ /* 0x000fc800078e02ff */
[----:B------:R-:W-:-:S04]  /*1f10*/  IMAD R0, R248, c[0x0][0x1e4], R0 ;  /* 0x00007900f8007a24 */ /* 0x000fc800078e0200 */
[----:B------:R-:W-:Y:S02]  /*1f20*/  IMAD.IADD R3, R3, 0x1, R0 ;  /* 0x0000000103037824 */ /* 0x000fe400078e0200 */
[----:B------:R-:W-:Y:S02]  /*1f30*/  IMAD R0, R15, c[0x0][0x1e8], RZ ;  /* 0x00007a000f007a24 */ /* 0x000fe400078e02ff */
[----:B----4-:R-:W-:-:S04]  /*1f40*/  IMAD.WIDE.U32 R156, R21, c[0x0][0x1e8], RZ ;  /* 0x00007a00159c7a25 */ /* 0x010fc800078e00ff */
[----:B------:R-:W-:Y:S01]  /*1f50*/  IMAD R0, R21, c[0x0][0x1ec], R0 ;  /* 0x00007b0015007a24 */ /* 0x000fe200078e0200 */
[----:B---3--:R-:W-:-:S03]  /*1f60*/  SHF.R.S32.HI R7, RZ, 0x1f, R13 ;  /* 0x0000001fff077819 */ /* 0x008fc6000001140d */
[----:B------:R-:W-:Y:S01]  /*1f70*/  IMAD.IADD R154, R157, 0x1, R0 ;  /* 0x000000019d9a7824 */ /* 0x000fe200078e0200 */
[----:B------:R-:W-:Y:S01]  /*1f80*/  LEA.HI R7, R7, R13, RZ, 0x3 ;  /* 0x0000000d07077211 */ /* 0x000fe200078f18ff */
[----:B------:R-:W-:Y:S02]  /*1f90*/  IMAD.MOV.U32 R148, RZ, RZ, c[0x0][0x2ac] ;  /* 0x0000ab00ff947624 */ /* 0x000fe400078e00ff */
[----:B-1----:R-:W-:Y:S01]  /*1fa0*/  IMAD R5, R163, -0x60, R6 ;  /* 0xffffffa0a3057824 */ /* 0x002fe200078e0206 */
[----:B------:R-:W-:-:S03]  /*1fb0*/  SHF.R.S32.HI R7, RZ, 0x3, R7 ;  /* 0x00000003ff077819 */ /* 0x000fc60000011407 */
[----:B------:R-:W-:-:S04]  /*1fc0*/  IMAD R148, R148, c[0x0][0x1d0], R5 ;  /* 0x0000740094947a24 */ /* 0x000fc800078e0205 */
[----:B------:R-:W-:Y:S02]  /*1fd0*/  IMAD.IADD R26, R148, 0x1, -R7 ;  /* 0x00000001941a7824 */ /* 0x000fe400078e0a07 */
[----:B------:R-:W-:Y:S01]  /*1fe0*/  IMAD.WIDE.U32 R22, R21, c[0x0][0x210], RZ ;  /* 0x0000840015167a25 */ /* 0x000fe200078e00ff */
[----:B------:R-:W-:Y:S04]  /*1ff0*/  STL.64 [R1+0x20], R156 ;  /* 0x0000209c01007387 */ /* 0x000fe80000100a00 */
[----:B------:R-:W-:Y:S04]  /*2000*/  STL [R1+0x1c], R154 ;  /* 0x00001c9a01007387 */ /* 0x000fe80000100800 */
[----:B------:R-:W-:Y:S01]  /*2010*/  STL.64 [R1+0x30], R22 ;  /* 0x0000301601007387 */ /* 0x000fe20000100a00 */
[----:B------:R-:W-:-:S02]  /*2020*/  IMAD.SHL.U32 R151, R252, 0x2, RZ ;  /* 0x00000002fc977824 */ /* 0x000fc400078e00ff */
[----:B------:R-:W-:Y:S01]  /*2030*/  IMAD.SHL.U32 R152, R251, 0x2, RZ ;  /* 0x00000002fb987824 */ /* 0x000fe200078e00ff */
[C---:B------:R-:W-:Y:S01]  /*2040*/  SHF.L.U64.HI R144, R245.reuse, 0x1, R20 ;  /* 0x00000001f5907819 */ /* 0x040fe20000010214 */
[----:B------:R-:W-:Y:S01]  /*2050*/  IMAD.SHL.U32 R150, R245, 0x2, RZ ;  /* 0x00000002f5967824 */ /* 0x000fe200078e00ff */
[----:B------:R-:W-:Y:S02]  /*2060*/  SHF.L.U64.HI R145, R252, 0x1, R19 ;  /* 0x00000001fc917819 */ /* 0x000fe40000010213 */
[----:B------:R-:W-:Y:S02]  /*2070*/  SHF.L.U64.HI R146, R251, 0x1, R18 ;  /* 0x00000001fb927819 */ /* 0x000fe40000010212 */
[----:B------:R-:W-:Y:S01]  /*2080*/  IADD3 R228, R229, 0x20, RZ ;  /* 0x00000020e5e47810 */ /* 0x000fe20007ffe0ff */
[C---:B------:R-:W-:Y:S01]  /*2090*/  IMAD.SHL.U32 R153, R28.reuse, 0x2, RZ ;  /* 0x000000021c997824 */ /* 0x040fe200078e00ff */
[----:B------:R-:W-:Y:S02]  /*20a0*/  SHF.L.U64.HI R147, R28, 0x1, R17 ;  /* 0x000000011c937819 */ /* 0x000fe40000010211 */
[----:B--2---:R-:W-:Y:S01]  /*20b0*/  SHF.R.S32.HI R12, RZ, 0x1f, R246 ;  /* 0x0000001fff0c7819 */ /* 0x004fe200000114f6 */
[----:B------:R-:W-:-:S04]  /*20c0*/  IMAD.WIDE.U32 R2, R246, c[0x0][0x1f0], R2 ;  /* 0x00007c00f6027a25 */ /* 0x000fc800078e0002 */
[----:B------:R-:W-:Y:S01]  /*20d0*/  IMAD R4, R12, c[0x0][0x1f0], RZ ;  /* 0x00007c000c047a24 */ /* 0x000fe200078e02ff */
[----:B------:R-:W-:-:S03]  /*20e0*/  IADD3 R0, P0, R2, R156, RZ ;  /* 0x0000009c02007210 */ /* 0x000fc60007f1e0ff */
[----:B------:R-:W-:-:S05]  /*20f0*/  IMAD R4, R246, c[0x0][0x1f4], R4 ;  /* 0x00007d00f6047a24 */ /* 0x000fca00078e0204 */
[----:B------:R-:W-:Y:S02]  /*2100*/  IADD3.X R2, R154, R3, R4, P0, !PT ;  /* 0x000000039a027210 */ /* 0x000fe400007fe404 */
[----:B------:R-:W-:-:S04]  /*2110*/  LEA R9, P0, R0, c[0x0][0x1c8], 0x1 ;  /* 0x0000720000097a11 */ /* 0x000fc800078008ff */
[----:B------:R-:W-:Y:S02]  /*2120*/  LEA.HI.X R13, R0, c[0x0][0x1cc], R2, 0x1, P0 ;  /* 0x00007300000d7a11 */ /* 0x000fe400000f0c02 */
[----:B------:R-:W1:Y:S01]  /*2130*/  SHFL.IDX PT, R0, R9, RZ, 0x181f ;  /* 0x00181fff09007589 */ /* 0x000e6200000e0000 */
[----:B------:R-:W-:-:S03]  /*2140*/  ISETP.GE.AND P0, PT, R26, 0x1, PT ;  /* 0x000000011a00780c */ /* 0x000fc60003f06270 */
[----:B------:R-:W2:Y:S04]  /*2150*/  SHFL.IDX PT, R2, R13, RZ, 0x181f ;  /* 0x00181fff0d027589 */ /* 0x000ea800000e0000 */
[----:B------:R-:W3:Y:S06]  /*2160*/  SHFL.IDX PT, R8, R9, 0x1, 0x181f ;  /* 0x00381f0009087f89 */ /* 0x000eec00000e0000 */
[----:B------:R-:W-:-:S02]  /*2170*/  @P0 ISETP.GE.AND P3, PT, R245, c[0x0][0x1d4], PT ;  /* 0x00007500f5000a0c */ /* 0x000fc40003f66270 */
[C---:B------:R-:W-:Y:S01]  /*2180*/  @P0 ISETP.GE.AND P4, PT, R252.reuse, c[0x0][0x1d4], PT ;  /* 0x00007500fc000a0c */ /* 0x040fe20003f86270 */
[----:B------:R-:W4:Y:S01]  /*2190*/  SHFL.IDX PT, R11, R13, 0x1, 0x181f ;  /* 0x00381f000d0b7f89 */ /* 0x000f2200000e0000 */
[CC--:B-1----:R-:W-:Y:S02]  /*21a0*/  @P0 LEA R4, P2, R245.reuse, R0.reuse, 0x1 ;  /* 0x00000000f5040211 */ /* 0x0c2fe400078408ff */
[C---:B------:R-:W-:Y:S02]  /*21b0*/  @P0 LEA R6, P1, R252.reuse, R0, 0x1 ;  /* 0x00000000fc060211 */ /* 0x040fe400078208ff */
[-C--:B--2---:R-:W-:Y:S02]  /*21c0*/  @P0 LEA.HI.X R5, R245, R2.reuse, R20, 0x1, P2 ;  /* 0x00000002f5050211 */ /* 0x084fe400010f0c14 */
[----:B------:R-:W-:Y:S02]  /*21d0*/  @P0 LEA.HI.X R7, R252, R2, R19, 0x1, P1 ;  /* 0x00000002fc070211 */ /* 0x000fe400008f0c13 */
[----:B------:R-:W-:Y:S01]  /*21e0*/  ISETP.GE.AND P1, PT, R26, 0x21, PT ;  /* 0x000000211a00780c */ /* 0x000fe20003f26270 */
[----:B------:R1:W-:Y:S01]  /*21f0*/  @P0 LDGSTS.E.BYPASS.LTC128B.128 [R243+0xc100], [R4.64], !P3 ;  /* 0x0c10000004f30fae */ /* 0x0003e2000d901d46 */
[----:B------:R-:W-:-:S03]  /*2200*/  @P0 ISETP.GE.AND P5, PT, R251, c[0x0][0x1d4], PT ;  /* 0x00007500fb000a0c */ /* 0x000fc60003fa6270 */
[----:B------:R2:W-:Y:S01]  /*2210*/  @P0 LDGSTS.E.BYPASS.LTC128B.128 [R243+0xf100], [R6.64], !P4 ;  /* 0x0f10000006f30fae */ /* 0x0005e2000e101d46 */
[----:B------:R-:W-:Y:S02]  /*2220*/  @P0 ISETP.GE.AND P4, PT, R28, c[0x0][0x1d4], PT ;  /* 0x000075001c000a0c */ /* 0x000fe40003f86270 */
[----:B-1----:R-:W-:-:S04]  /*2230*/  @P0 LEA R4, P2, R251, R0, 0x1 ;  /* 0x00000000fb040211 */ /* 0x002fc800078408ff */
[----:B------:R-:W-:Y:S02]  /*2240*/  @P0 LEA.HI.X R5, R251, R2, R18, 0x1, P2 ;  /* 0x00000002fb050211 */ /* 0x000fe400010f0c12 */
[----:B--2---:R-:W-:-:S03]  /*2250*/  @P0 LEA R6, P2, R28, R0, 0x1 ;  /* 0x000000001c060211 */ /* 0x004fc600078408ff */
[----:B------:R3:W-:Y:S01]  /*2260*/  @P0 LDGSTS.E.BYPASS.LTC128B.128 [R243+0x12100], [R4.64], !P5 ;  /* 0x1210000004f30fae */ /* 0x0007e2000e901d46 */
[----:B------:R-:W-:Y:S02]  /*2270*/  @P0 LEA.HI.X R7, R28, R2, R17, 0x1, P2 ;  /* 0x000000021c070211 */ /* 0x000fe400010f0c11 */
[C---:B------:R-:W-:Y:S01]  /*2280*/  @P1 ISETP.GE.AND P2, PT, R245.reuse, c[0x0][0x1d4], PT ;  /* 0x00007500f5001a0c */ /* 0x040fe20003f46270 */
[----:B------:R-:W-:Y:S02]  /*2290*/  IMAD R0, R10, c[0x0][0x208], RZ ;  /* 0x000082000a007a24 */ /* 0x000fe400078e02ff */
[----:B------:R1:W-:Y:S01]  /*22a0*/  @P0 LDGSTS.E.BYPASS.LTC128B.128 [R243+0x15100], [R6.64], !P4 ;  /* 0x1510000006f30fae */ /* 0x0003e2000e101d46 */
[----:B------:R-:W-:Y:S01]  /*22b0*/  @P1 ISETP.GE.AND P4, PT, R252, c[0x0][0x1d4], PT ;  /* 0x00007500fc001a0c */ /* 0x000fe20003f86270 */
[----:B------:R-:W-:Y:S02]  /*22c0*/  IMAD.WIDE.U32 R2, R248, c[0x0][0x208], RZ ;  /* 0x00008200f8027a25 */ /* 0x000fe400078e00ff */
[----:B------:R-:W-:Y:S01]  /*22d0*/  SHFL.IDX PT, R10, R13, 0x2, 0x181f ;  /* 0x00581f000d0a7f89 */ /* 0x000fe200000e0000 */
[----:B---3--:R-:W-:-:S04]  /*22e0*/  @P1 LEA R4, P3, R245, R8, 0x1 ;  /* 0x00000008f5041211 */ /* 0x008fc800078608ff */
[----:B----4-:R-:W-:Y:S01]  /*22f0*/  @P1 LEA.HI.X R5, R245, R11, R20, 0x1, P3 ;  /* 0x0000000bf5051211 */ /* 0x010fe200018f0c14 */
[----:B-1----:R-:W-:Y:S02]  /*2300*/  IMAD R7, R248, c[0x0][0x20c], R0 ;  /* 0x00008300f8077a24 */ /* 0x002fe400078e0200 */
[----:B------:R-:W1:Y:S01]  /*2310*/  SHFL.IDX PT, R0, R9, 0x2, 0x181f ;  /* 0x00581f0009007f89 */ /* 0x000e6200000e0000 */
[----:B------:R-:W-:-:S03]  /*2320*/  @P1 LEA R6, P0, R252, R8, 0x1 ;  /* 0x00000008fc061211 */ /* 0x000fc600078008ff */
[----:B------:R2:W-:Y:S01]  /*2330*/  @P1 LDGSTS.E.BYPASS.LTC128B.128 [R243+0xd100], [R4.64], !P2 ;  /* 0x0d10000004f31fae */ /* 0x0005e2000d101d46 */
[----:B------:R-:W-:Y:S01]  /*2340*/  @P1 ISETP.GE.AND P2, PT, R251, c[0x0][0x1d4], PT ;  /* 0x00007500fb001a0c */ /* 0x000fe20003f46270 */
[----:B------:R-:W-:Y:S01]  /*2350*/  IMAD.IADD R3, R3, 0x1, R7 ;  /* 0x0000000103037824 */ /* 0x000fe200078e0207 */
[----:B------:R-:W-:Y:S02]  /*2360*/  @P1 LEA.HI.X R7, R252, R11, R19, 0x1, P0 ;  /* 0x0000000bfc071211 */ /* 0x000fe400000f0c13 */
[----:B------:R-:W-:-:S03]  /*2370*/  ISETP.GE.AND P0, PT, R26, 0x41, PT ;  /* 0x000000411a00780c */ /* 0x000fc60003f06270 */
[----:B------:R3:W-:Y:S01]  /*2380*/  @P1 LDGSTS.E.BYPASS.LTC128B.128 [R243+0x10100], [R6.64], !P4 ;  /* 0x1010000006f31fae */ /* 0x0007e2000e101d46 */
[----:B------:R-:W-:Y:S01]  /*2390*/  @P1 ISETP.GE.AND P4, PT, R28, c[0x0][0x1d4], PT ;  /* 0x000075001c001a0c */ /* 0x000fe20003f86270 */
[----:B------:R-:W-:Y:S01]  /*23a0*/  IMAD.WIDE.U32 R2, R246, c[0x0][0x218], R2 ;  /* 0x00008600f6027a25 */ /* 0x000fe200078e0002 */
[----:B--2---:R-:W-:-:S04]  /*23b0*/  @P1 LEA R4, P3, R251, R8, 0x1 ;  /* 0x00000008fb041211 */ /* 0x004fc800078608ff */
[----:B------:R-:W-:Y:S01]  /*23c0*/  @P1 LEA.HI.X R5, R251, R11, R18, 0x1, P3 ;  /* 0x0000000bfb051211 */ /* 0x000fe200018f0c12 */
[----:B---3--:R-:W-:-:S04]  /*23d0*/  IMAD R6, R15, c[0x0][0x210], RZ ;  /* 0x000084000f067a24 */ /* 0x008fc800078e02ff */
[----:B------:R2:W-:Y:S02]  /*23e0*/  @P1 LDGSTS.E.BYPASS.LTC128B.128 [R243+0x13100], [R4.64], !P2 ;  /* 0x1310000004f31fae */ /* 0x0005e4000d101d46 */
[----:B--2---:R-:W-:Y:S01]  /*23f0*/  IMAD R5, R21, c[0x0][0x214], R6 ;  /* 0x0000850015057a24 */ /* 0x004fe200078e0206 */
[----:B------:R-:W-:Y:S01]  /*2400*/  @P1 LEA R6, P3, R28, R8, 0x1 ;  /* 0x000000081c061211 */ /* 0x000fe200078608ff */
[----:B------:R-:W-:Y:S01]  /*2410*/  IMAD R8, R12, c[0x0][0x218], RZ ;  /* 0x000086000c087a24 */ /* 0x000fe200078e02ff */
[C---:B-1----:R-:W-:Y:S02]  /*2420*/  @P0 LEA R4, P2, R245.reuse, R0, 0x1 ;  /* 0x00000000f5040211 */ /* 0x042fe400078408ff */
[----:B------:R-:W-:Y:S02]  /*2430*/  @P1 LEA.HI.X R7, R28, R11, R17, 0x1, P3 ;  /* 0x0000000b1c071211 */ /* 0x000fe400018f0c11 */
[----:B------:R-:W-:Y:S01]  /*2440*/  @P0 ISETP.GE.AND P3, PT, R245, c[0x0][0x1d4], PT ;  /* 0x00007500f5000a0c */ /* 0x000fe20003f66270 */
[----:B------:R-:W-:Y:S01]  /*2450*/  IMAD.IADD R9, R23, 0x1, R5 ;  /* 0x0000000117097824 */ /* 0x000fe200078e0205 */
[----:B------:R-:W-:Y:S01]  /*2460*/  @P0 LEA.HI.X R5, R245, R10, R20, 0x1, P2 ;  /* 0x0000000af5050211 */ /* 0x000fe200010f0c14 */
[----:B------:R-:W-:Y:S01]  /*2470*/  IMAD R8, R246, c[0x0][0x21c], R8 ;  /* 0x00008700f6087a24 */ /* 0x000fe200078e0208 */
[----:B------:R-:W-:Y:S01]  /*2480*/  IADD3 R2, P2, R2, R22, RZ ;  /* 0x0000001602027210 */ /* 0x000fe20007f5e0ff */
[----:B------:R-:W1:Y:S03]  /*2490*/  S2R R21, SR_TID.X ;  /* 0x0000000000157919 */ /* 0x000e660000002100 */
[----:B------:R-:W-:Y:S01]  /*24a0*/  IADD3.X R3, R9, R3, R8, P2, !PT ;  /* 0x0000000309037210 */ /* 0x000fe200017fe408 */
[----:B------:R2:W-:Y:S01]  /*24b0*/  @P1 LDGSTS.E.BYPASS.LTC128B.128 [R243+0x16100], [R6.64], !P4 ;  /* 0x1610000006f31fae */ /* 0x0005e2000e101d46 */
[----:B------:R-:W-:-:S02]  /*24c0*/  @P0 LEA R8, P2, R252, R0, 0x1 ;  /* 0x00000000fc080211 */ /* 0x000fc400078408ff */
[----:B------:R-:W-:Y:S01]  /*24d0*/  LEA R13, P1, R2, c[0x0][0x1f8], 0x1 ;  /* 0x00007e00020d7a11 */ /* 0x000fe200078208ff */
[----:B------:R3:W-:Y:S01]  /*24e0*/  STL [R1+0x3c], R9 ;  /* 0x00003c0901007387 */ /* 0x0007e20000100800 */
[----:B------:R-:W-:Y:S02]  /*24f0*/  @P0 ISETP.GE.AND P4, PT, R252, c[0x0][0x1d4], PT ;  /* 0x00007500fc000a0c */ /* 0x000fe40003f86270 */
[----:B------:R-:W-:Y:S01]  /*2500*/  LEA.HI.X R27, R2, c[0x0][0x1fc], R3, 0x1, P1 ;  /* 0x00007f00021b7a11 */ /* 0x000fe200008f0c03 */
[----:B------:R4:W-:Y:S01]  /*2510*/  @P0 LDGSTS.E.BYPASS.LTC128B.128 [R243+0xe100], [R4.64], !P3 ;  /* 0x0e10000004f30fae */ /* 0x0009e2000d901d46 */
[----:B------:R-:W-:Y:S02]  /*2520*/  @P0 ISETP.GE.AND P1, PT, R28, c[0x0][0x1d4], PT ;  /* 0x000075001c000a0c */ /* 0x000fe40003f26270 */
[----:B--2---:R-:W-:Y:S02]  /*2530*/  @P0 LEA R6, P3, R251, R0, 0x1 ;  /* 0x00000000fb060211 */ /* 0x004fe400078608ff */
[----:B---3--:R-:W-:-:S02]  /*2540*/  @P0 LEA.HI.X R9, R252, R10, R19, 0x1, P2 ;  /* 0x0000000afc090211 */ /* 0x008fc400010f0c13 */
[C---:B------:R-:W-:Y:S02]  /*2550*/  @P0 ISETP.GE.AND P2, PT, R251.reuse, c[0x0][0x1d4], PT ;  /* 0x00007500fb000a0c */ /* 0x040fe40003f46270 */
[----:B------:R-:W-:Y:S01]  /*2560*/  @P0 LEA.HI.X R7, R251, R10, R18, 0x1, P3 ;  /* 0x0000000afb070211 */ /* 0x000fe200018f0c12 */
[----:B------:R2:W-:Y:S01]  /*2570*/  @P0 LDGSTS.E.BYPASS.LTC128B.128 [R243+0x11100], [R8.64], !P4 ;  /* 0x1110000008f30fae */ /* 0x0005e2000e101d46 */
[----:B----4-:R-:W-:-:S04]  /*2580*/  @P0 LEA R4, P3, R28, R0, 0x1 ;  /* 0x000000001c040211 */ /* 0x010fc800078608ff */
[----:B------:R-:W-:Y:S02]  /*2590*/  @P0 LEA.HI.X R5, R28, R10, R17, 0x1, P3 ;  /* 0x0000000a1c050211 */ /* 0x000fe400018f0c11 */
[----:B-1----:R-:W-:-:S03]  /*25a0*/  SHF.R.S32.HI R14, RZ, 0x1f, R21 ;  /* 0x0000001fff0e7819 */ /* 0x002fc60000011415 */
[----:B------:R1:W-:Y:S04]  /*25b0*/  @P0 LDGSTS.E.BYPASS.LTC128B.128 [R243+0x14100], [R6.64], !P2 ;  /* 0x1410000006f30fae */ /* 0x0003e8000d101d46 */
[----:B------:R1:W-:Y:S04]  /*25c0*/  @P0 LDGSTS.E.BYPASS.LTC128B.128 [R243+0x17100], [R4.64], !P1 ;  /* 0x1710000004f30fae */ /* 0x0003e8000c901d46 */
[----:B------:R-:W0:Y:S01]  /*25d0*/  LDGDEPBAR ;  /* 0x00000000000079af */ /* 0x000e220000000000 */
[----:B------:R-:W-:-:S03]  /*25e0*/  LEA.HI R14, R14, R21, RZ, 0x3 ;  /* 0x000000150e0e7211 */ /* 0x000fc600078f18ff */
[----:B------:R-:W3:Y:S01]  /*25f0*/  SHFL.IDX PT, R0, R13, RZ, 0x181f ;  /* 0x00181fff0d007589 */ /* 0x000ee200000e0000 */
[----:B------:R-:W-:-:S03]  /*2600*/  LOP3.LUT R14, R14, 0xfffffff8, RZ, 0xc0, !PT ;  /* 0xfffffff80e0e7812 */ /* 0x000fc600078ec0ff */
[----:B------:R-:W4:Y:S04]  /*2610*/  SHFL.IDX PT, R2, R27, RZ, 0x181f ;  /* 0x00181fff1b027589 */ /* 0x000f2800000e0000 */
[----:B------:R-:W5:Y:S01]  /*2620*/  SHFL.IDX PT, R12, R13, 0x1, 0x181f ;  /* 0x00381f000d0c7f89 */ /* 0x000f6200000e0000 */
[----:B------:R-:W-:-:S03]  /*2630*/  IMAD.IADD R14, R21, 0x1, -R14 ;  /* 0x00000001150e7824 */ /* 0x000fc600078e0a0e */
[----:B------:R-:W1:Y:S02]  /*2640*/  SHFL.IDX PT, R3, R27, 0x1, 0x181f ;  /* 0x00381f001b037f89 */ /* 0x000e6400000e0000 */
[----:B------:R-:W-:Y:S01]  /*2650*/  R2P PR, R14, 0x6 ;  /* 0x000000060e007804 */ /* 0x000fe20000000000 */
[----:B------:R-:W-:-:S04]  /*2660*/  DEPBAR.LE SB0, 0x1 ;  /* 0x000080400000791a */ /* 0x000fc80000000000 */
[----:B------:R-:W-:-:S04]  /*2670*/  DEPBAR.LE SB0, 0x0 ;  /* 0x000080000000791a */ /* 0x000fc80000000000 */
[----:B------:R-:W-:Y:S01]  /*2680*/  BAR.SYNC.DEFER_BLOCKING 0x0 ;  /* 0x0000000000007b1d */ /* 0x000fe20000010000 */
[CC--:B---3--:R-:W-:Y:S02]  /*2690*/  IADD3 R20, P0, R0.reuse, R151.reuse, RZ ;  /* 0x0000009700147210 */ /* 0x0c8fe40007f1e0ff */
[----:B------:R-:W-:Y:S02]  /*26a0*/  IADD3 R18, P4, R0, R152, RZ ;  /* 0x0000009800127210 */ /* 0x000fe40007f9e0ff */
[----:B------:R-:W-:Y:S01]  /*26b0*/  @P1 IADD3 R228, R229, -0x20, RZ ;  /* 0xffffffe0e5e41810 */ /* 0x000fe20007ffe0ff */
[----:B----4-:R-:W-:Y:S01]  /*26c0*/  IMAD.X R21, R2, 0x1, R145, P0 ;  /* 0x0000000102157824 */ /* 0x010fe200000e0691 */
[----:B-----5:R-:W-:Y:S01]  /*26d0*/  IADD3 R14, P1, R12, R150, RZ ;  /* 0x000000960c0e7210 */ /* 0x020fe20007f3e0ff */
[----:B------:R-:W-:Y:S01]  /*26e0*/  IMAD.X R19, R2, 0x1, R146, P4 ;  /* 0x0000000102137824 */ /* 0x000fe200020e0692 */
[----:B------:R-:W-:Y:S02]  /*26f0*/  IADD3 R24, P0, R12, R151, RZ ;  /* 0x000000970c187210 */ /* 0x000fe40007f1e0ff */
[----:B------:R-:W-:-:S02]  /*2700*/  ISETP.GE.AND P5, PT, R245, c[0x0][0x1d4], PT ;  /* 0x00007500f5007a0c */ /* 0x000fc40003fa6270 */
[----:B------:R-:W-:Y:S01]  /*2710*/  ISETP.GE.AND P4, PT, R252, c[0x0][0x1d4], PT ;  /* 0x00007500fc007a0c */ /* 0x000fe20003f86270 */
[C-C-:B-1----:R-:W-:Y:S01]  /*2720*/  IMAD.X R15, R3.reuse, 0x1, R144.reuse, P1 ;  /* 0x00000001030f7824 */ /* 0x142fe200008e0690 */
[----:B------:R-:W-:Y:S01]  /*2730*/  IADD3 R22, P3, R0, R150, RZ ;  /* 0x0000009600167210 */ /* 0x000fe20007f7e0ff */
[----:B------:R-:W-:Y:S01]  /*2740*/  IMAD.X R25, R3, 0x1, R145, P0 ;  /* 0x0000000103197824 */ /* 0x000fe200000e0691 */
[C---:B------:R-:W-:Y:S02]  /*2750*/  ISETP.LT.OR P1, PT, R26.reuse, 0x1, P5 ;  /* 0x000000011a00780c */ /* 0x040fe40002f21670 */
[----:B------:R-:W-:Y:S01]  /*2760*/  ISETP.LT.OR P0, PT, R26, 0x1, P4 ;  /* 0x000000011a00780c */ /* 0x000fe20002701670 */
[----:B------:R-:W-:Y:S01]  /*2770*/  IMAD.X R23, R2, 0x1, R144, P3 ;  /* 0x0000000102177824 */ /* 0x000fe200018e0690 */
[----:B------:R-:W-:Y:S01]  /*2780*/  IADD3 R16, P3, R0, R153, RZ ;  /* 0x0000009900107210 */ /* 0x000fe20007f7e0ff */
[----:B------:R-:W-:Y:S04]  /*2790*/  LDSM.16.M88.4 R4, [R239] ;  /* 0x00000000ef04783b */ /* 0x000fe80000000200 */
[----:B------:R-:W-:Y:S01]  /*27a0*/  IMAD.X R17, R2, 0x1, R147, P3 ;  /* 0x0000000102117824 */ /* 0x000fe200018e0693 */
[----:B------:R-:W-:Y:S01]  /*27b0*/  ISETP.GE.AND P3, PT, R251, c[0x0][0x1d4], PT ;  /* 0x00007500fb007a0c */ /* 0x000fe20003f66270 */
[----:B------:R-:W-:Y:S04]  /*27c0*/  LDSM.16.M88.4 R32, [R229] ;  /* 0x00000000e520783b */ /* 0x000fe80000000200 */
[----:B------:R-:W-:Y:S04]  /*27d0*/  LDSM.16.M88.4 R40, [R229+0x800] ;  /* 0x00080000e528783b */ /* 0x000fe80000000200 */
[----:B------:R-:W-:Y:S04]  /*27e0*/  LDSM.16.M88.4 R56, [R229+0x1000] ;  /* 0x00100000e538783b */ /* 0x000fe80000000200 */
[----:B------:R-:W-:Y:S04]  /*27f0*/  LDSM.16.M88.4 R48, [R229+0x1800] ;  /* 0x00180000e530783b */ /* 0x000fe80000000200 */
[----:B------:R-:W-:Y:S04]  /*2800*/  LDSM.16.M88.4 R68, [R229+0x2000] ;  /* 0x00200000e544783b */ /* 0x000fe80000000200 */
[----:B------:R-:W-:Y:S04]  /*2810*/  LDSM.16.M88.4 R72, [R229+0x2800] ;  /* 0x00280000e548783b */ /* 0x000fe80000000200 */
[----:B--2---:R-:W-:Y:S04]  /*2820*/  LDSM.16.M88.4 R8, [R240] ;  /* 0x00000000f008783b */ /* 0x004fe80000000200 */
[----:B------:R-:W-:Y:S04]  /*2830*/  LDSM.16.M88.4 R64, [R228] ;  /* 0x00000000e440783b */ /* 0x000fe80000000200 */
[----:B------:R-:W-:Y:S04]  /*2840*/  LDSM.16.M88.4 R60, [R228+0x800] ;  /* 0x00080000e43c783b */ /* 0x000fe80000000200 */
[----:B------:R-:W-:Y:S04]  /*2850*/  LDSM.16.M88.4 R80, [R228+0x1000] ;  /* 0x00100000e450783b */ /* 0x000fe80000000200 */
[----:B------:R-:W-:Y:S04]  /*2860*/  LDSM.16.M88.4 R112, [R228+0x1800] ;  /* 0x00180000e470783b */ /* 0x000fe80000000200 */
[----:B------:R-:W-:Y:S04]  /*2870*/  LDSM.16.M88.4 R116, [R228+0x2000] ;  /* 0x00200000e474783b */ /* 0x000fe80000000200 */
[----:B------:R-:W-:Y:S04]  /*2880*/  LDSM.16.M88.4 R120, [R228+0x2800] ;  /* 0x00280000e478783b */ /* 0x000fe80000000200 */
[----:B------:R-:W-:Y:S01]  /*2890*/  @!PT LDS RZ, [RZ] ;  /* 0x00000000fffff984 */ /* 0x000fe20000000800 */
[----:B------:R-:W-:Y:S01]  /*28a0*/  @!PT LDS RZ, [RZ] ;  /* 0x00000000fffff984 */ /* 0x000fe20000000800 */
[----:B------:R-:W-:Y:S01]  /*28b0*/  @!PT LDS RZ, [RZ] ;  /* 0x00000000fffff984 */ /* 0x000fe20000000800 */
[----:B------:R1:W-:Y:S04]  /*28c0*/  LDGSTS.E.BYPASS.LTC128B.128 [R243+0x100], [R22.64], !P1 ;  /* 0x0010000016f37fae */ /* 0x0003e8000c901d46 */
[----:B------:R1:W-:Y:S01]  /*28d0*/  LDGSTS.E.BYPASS.LTC128B.128 [R243+0x3100], [R20.64], !P0 ;  /* 0x0310000014f37fae */ /* 0x0003e2000c101d46 */
[----:B------:R-:W-:-:S02]  /*28e0*/  ISETP.LT.OR P0, PT, R26, 0x1, P3 ;  /* 0x000000011a00780c */ /* 0x000fc40001f01670 */
[----:B------:R-:W-:-:S11]  /*28f0*/  ISETP.GE.AND P1, PT, R28, c[0x0][0x1d4], PT ;  /* 0x000075001c007a0c */ /* 0x000fd60003f26270 */
[----:B------:R2:W-:Y:S01]  /*2900*/  LDGSTS.E.BYPASS.LTC128B.128 [R243+0x6100], [R18.64], !P0 ;  /* 0x0610000012f37fae */ /* 0x0005e2000c101d46 */
[----:B------:R-:W-:-:S13]  /*2910*/  ISETP.LT.OR P0, PT, R26, 0x1, P1 ;  /* 0x000000011a00780c */ /* 0x000fda0000f01670 */
[----:B------:R3:W-:Y:S04]  /*2920*/  LDGSTS.E.BYPASS.LTC128B.128 [R243+0x9100], [R16.64], !P0 ;  /* 0x0910000010f37fae */ /* 0x0007e8000c101d46 */
[----:B------:R-:W4:Y:S01]  /*2930*/  SHFL.IDX PT, R0, R13, 0x2, 0x181f ;  /* 0x00581f000d007f89 */ /* 0x000f2200000e0000 */
[----:B---3--:R-:W-:-:S05]  /*2940*/  IADD3 R16, P0, R12, R152, RZ ;  /* 0x000000980c107210 */ /* 0x008fca0007f1e0ff */
[----:B------:R-:W-:Y:S01]  /*2950*/  IMAD.X R17, R3, 0x1, R146, P0 ;  /* 0x0000000103117824 */ /* 0x000fe200000e0692 */
[----:B------:R-:W-:Y:S01]  /*2960*/  ISETP.LT.OR P0, PT, R26, 0x21, P5 ;  /* 0x000000211a00780c */ /* 0x000fe20002f01670 */
[----:B------:R-:W3:-:S12]  /*2970*/  SHFL.IDX PT, R2, R27, 0x2, 0x181f ;  /* 0x00581f001b027f89 */ /* 0x000ed800000e0000 */
[----:B------:R5:W-:Y:S02]  /*2980*/  LDGSTS.E.BYPASS.LTC128B.128 [R243+0x1100], [R14.64], !P0 ;  /* 0x011000000ef37fae */ /* 0x000be4000c101d46 */
[----:B-----5:R-:W-:-:S05]  /*2990*/  IADD3 R14, P0, R12, R153, RZ ;  /* 0x000000990c0e7210 */ /* 0x020fca0007f1e0ff */
[----:B------:R-:W-:Y:S01]  /*29a0*/  IMAD.X R15, R3, 0x1, R147, P0 ;  /* 0x00000001030f7824 */ /* 0x000fe200000e0693 */
[----:B------:R-:W-:-:S13]  /*29b0*/  ISETP.LT.OR P0, PT, R26, 0x21, P4 ;  /* 0x000000211a00780c */ /* 0x000fda0002701670 */
[----:B------:R5:W-:Y:S01]  /*29c0*/  LDGSTS.E.BYPASS.LTC128B.128 [R243+0x4100], [R24.64], !P0 ;  /* 0x0410000018f37fae */ /* 0x000be2000c101d46 */
[----:B----4-:R-:W-:-:S05]  /*29d0*/  IADD3 R12, P0, R0, R150, RZ ;  /* 0x00000096000c7210 */ /* 0x010fca0007f1e0ff */
[----:B---3--:R-:W-:Y:S01]  /*29e0*/  IMAD.X R13, R2, 0x1, R144, P0 ;  /* 0x00000001020d7824 */ /* 0x008fe200000e0690 */
[----:B------:R-:W-:-:S13]  /*29f0*/  ISETP.LT.OR P0, PT, R26, 0x21, P3 ;  /* 0x000000211a00780c */ /* 0x000fda0001f01670 */
[----:B------:R3:W-:Y:S01]  /*2a00*/  LDGSTS.E.BYPASS.LTC128B.128 [R243+0x7100], [R16.64], !P0 ;  /* 0x0710000010f37fae */ /* 0x0007e2000c101d46 */
[----:B------:R-:W-:Y:S01]  /*2a10*/  HMMA.16816.F32.BF16 R36, R4, R32, RZ ;  /* 0x000000200424723c */ /* 0x000fe200000418ff */
[----:B---3--:R-:W-:-:S05]  /*2a20*/  IADD3 R16, P0, R0, R151, RZ ;  /* 0x0000009700107210 */ /* 0x008fca0007f1e0ff */
[----:B------:R-:W-:Y:S01]  /*2a30*/  IMAD.X R17, R2, 0x1, R145, P0 ;  /* 0x0000000102117824 */ /* 0x000fe200000e0691 */
[C---:B------:R-:W-:Y:S01]  /*2a40*/  ISETP.LT.OR P0, PT, R26.reuse, 0x21, P1 ;  /* 0x000000211a00780c */ /* 0x040fe20000f01670 */
[C---:B------:R-:W-:Y:S11]  /*2a50*/  HMMA.16816.F32.BF16 R32, R4.reuse, R34, RZ ;  /* 0x000000220420723c */ /* 0x040ff600000418ff */
[----:B------:R-:W-:Y:S01]  /*2a60*/  @!UPT UIADD3 URZ, URZ, URZ, URZ ;  /* 0x0000003f3f3ff290 */ /* 0x000fe2000fffe03f */
[----:B------:R3:W-:Y:S01]  /*2a70*/  LDGSTS.E.BYPASS.LTC128B.128 [R243+0xa100], [R14.64], !P0 ;  /* 0x0a1000000ef37fae */ /* 0x0007e2000c101d46 */
[C---:B------:R-:W-:Y:S01]  /*2a80*/  ISETP.LT.OR P4, PT, R26.reuse, 0x41, P4 ;  /* 0x000000411a00780c */ /* 0x040fe20002781670 */
[----:B------:R-:W-:Y:S01]  /*2a90*/  IMAD.MOV.U32 R3, RZ, RZ, 0x40 ;  /* 0x00000040ff037424 */ /* 0x000fe200078e00ff */
[C---:B------:R-:W-:Y:S01]  /*2aa0*/  ISETP.LT.OR P3, PT, R26.reuse, 0x41, P3 ;  /* 0x000000411a00780c */ /* 0x040fe20001f61670 */
[----:B------:R-:W-:Y:S01]  /*2ab0*/  HMMA.16816.F32.BF16 R28, R4, R40, RZ ;  /* 0x00000028041c723c */ /* 0x000fe200000418ff */
[----:B------:R-:W-:Y:S02]  /*2ac0*/  ISETP.LT.OR P1, PT, R26, 0x41, P1 ;  /* 0x000000411a00780c */ /* 0x000fe40000f21670 */
[----:B---3--:R-:W-:-:S05]  /*2ad0*/  IADD3 R14, P0, R0, R152, RZ ;  /* 0x00000098000e7210 */ /* 0x008fca0007f1e0ff */
[----:B------:R-:W-:Y:S01]  /*2ae0*/  IMAD.X R15, R2, 0x1, R146, P0 ;  /* 0x00000001020f7824 */ /* 0x000fe200000e0692 */
[----:B------:R-:W-:Y:S01]  /*2af0*/  ISETP.LT.OR P0, PT, R26, 0x41, P5 ;  /* 0x000000411a00780c */ /* 0x000fe20002f01670 */
[C---:B-1----:R-:W-:Y:S08]  /*2b00*/  HMMA.16816.F32.BF16 R20, R4.reuse, R42, RZ ;  /* 0x0000002a0414723c */ /* 0x042ff000000418ff */
[C---:B------:R-:W-:Y:S04]  /*2b10*/  HMMA.16816.F32.BF16 R40, R4.reuse, R56, RZ ;  /* 0x000000380428723c */ /* 0x040fe800000418ff */
[----:B------:R1:W-:Y:S04]  /*2b20*/  LDGSTS.E.BYPASS.LTC128B.128 [R243+0x2100], [R12.64], !P0 ;  /* 0x021000000cf37fae */ /* 0x0003e8000c101d46 */
[C---:B------:R-:W-:Y:S01]  /*2b30*/  HMMA.16816.F32.BF16 R52, R4.reuse, R48, RZ ;  /* 0x000000300434723c */ /* 0x040fe200000418ff */
[----:B------:R2:W-:Y:S04]  /*2b40*/  LDGSTS.E.BYPASS.LTC128B.128 [R243+0x5100], [R16.64], !P4 ;  /* 0x0510000010f37fae */ /* 0x0005e8000e101d46 */
[----:B------:R1:W-:Y:S03]  /*2b50*/  LDGSTS.E.BYPASS.LTC128B.128 [R243+0x8100], [R14.64], !P3 ;  /* 0x081000000ef37fae */ /* 0x0003e6000d901d46 */
[C---:B------:R-:W-:Y:S08]  /*2b60*/  HMMA.16816.F32.BF16 R44, R4.reuse, R68, RZ ;  /* 0x00000044042c723c */ /* 0x040ff000000418ff */
[C---:B------:R-:W-:Y:S08]  /*2b70*/  HMMA.16816.F32.BF16 R56, R4.reuse, R58, RZ ;  /* 0x0000003a0438723c */ /* 0x040ff000000418ff */
[C---:B------:R-:W-:Y:S08]  /*2b80*/  HMMA.16816.F32.BF16 R48, R4.reuse, R50, RZ ;  /* 0x000000320430723c */ /* 0x040ff000000418ff */
[C---:B------:R-:W-:Y:S08]  /*2b90*/  HMMA.16816.F32.BF16 R68, R4.reuse, R70, RZ ;  /* 0x000000460444723c */ /* 0x040ff000000418ff */
[C---:B------:R-:W-:Y:S08]  /*2ba0*/  HMMA.16816.F32.BF16 R108, R4.reuse, R72, RZ ;  /* 0x00000048046c723c */ /* 0x040ff000000418ff */
[----:B------:R-:W-:Y:S07]  /*2bb0*/  HMMA.16816.F32.BF16 R104, R4, R74, RZ ;  /* 0x0000004a0468723c */ /* 0x000fee00000418ff */
[----:B------:R-:W-:-:S02]  /*2bc0*/  IADD3 R4, P0, R0, R153, RZ ;  /* 0x0000009900047210 */ /* 0x000fc40007f1e0ff */
[----:B------:R-:W-:-:S03]  /*2bd0*/  SEL R0, R3, 0xffffffc0, !P2 ;  /* 0xffffffc003007807 */ /* 0x000fc60005000000 */
[----:B------:R-:W-:Y:S02]  /*2be0*/  IMAD.X R5, R2, 0x1, R147, P0 ;  /* 0x0000000102057824 */ /* 0x000fe400000e0693 */
[----:B------:R-:W-:Y:S01]  /*2bf0*/  IMAD.IADD R231, R229, 0x1, R0 ;  /* 0x00000001e5e77824 */ /* 0x000fe200078e0200 */
[C---:B------:R-:W-:Y:S02]  /*2c00*/  HMMA.16816.F32.BF16 R100, R8.reuse, R64, R36 ;  /* 0x000000400864723c */ /* 0x040fe40000041824 */
[----:B------:R3:W-:Y:S06]  /*2c10*/  LDGSTS.E.BYPASS.LTC128B.128 [R243+0xb100], [R4.64], !P1 ;  /* 0x0b10000004f37fae */ /* 0x0007ec000c901d46 */
[----:B------:R-:W-:Y:S01]  /*2c20*/  HMMA.16816.F32.BF16 R96, R8, R66, R32 ;  /* 0x000000420860723c */ /* 0x000fe20000041820 */
[----:B------:R-:W-:Y:S01]  /*2c30*/  LDSM.16.M88.4 R64, [R231] ;  /* 0x00000000e740783b */ /* 0x000fe20000000200 */
[----:B------:R-:W-:-:S03]  /*2c40*/  IADD3 R2, R228, 0x9000, RZ ;  /* 0x00009000e4027810 */ /* 0x000fc60007ffe0ff */
[----:B------:R-:W-:Y:S03]  /*2c50*/  LDSM.16.M88.4 R76, [R231+0x800] ;  /* 0x00080000e74c783b */ /* 0x000fe60000000200 */
[C---:B------:R-:W-:Y:S01]  /*2c60*/  HMMA.16816.F32.BF16 R84, R8.reuse, R80, R40 ;  /* 0x000000500854723c */ /* 0x040fe20000041828 */
[----:B--2---:R-:W-:Y:S04]  /*2c70*/  LDSM.16.M88.4 R16, [R241] ;  /* 0x00000000f110783b */ /* 0x004fe80000000200 */
[----:B------:R-:W-:Y:S03]  /*2c80*/  LDSM.16.M88.4 R128, [R228+0xb800] ;  /* 0x00b80000e480783b */ /* 0x000fe60000000200 */
[----:B------:R-:W-:Y:S01]  /*2c90*/  HMMA.16816.F32.BF16 R92, R8, R60, R28 ;  /* 0x0000003c085c723c */ /* 0x000fe2000004181c */
[----:B------:R-:W-:Y:S04]  /*2ca0*/  LDSM.16.M88.4 R124, [R231+0xa800] ;  /* 0x00a80000e77c783b */ /* 0x000fe80000000200 */
[----:B---3--:R-:W2:Y:S01]  /*2cb0*/  LDSM.16.M88.4 R4, [R242] ;  /* 0x00000000f204783b */ /* 0x008ea20000000200 */
[----:B------:R-:W-:-:S02]  /*2cc0*/  IMAD.IADD R230, R2, 0x1, R0 ;  /* 0x0000000102e67824 */ /* 0x000fc400078e0200 */
[C---:B------:R-:W-:Y:S01]  /*2cd0*/  HMMA.16816.F32.BF16 R80, R8.reuse, R82, R56 ;  /* 0x000000520850723c */ /* 0x040fe20000041838 */
[----:B------:R-:W-:Y:S04]  /*2ce0*/  LDSM.16.M88.4 R32, [R231+0x2000] ;  /* 0x00200000e720783b */ /* 0x000fe80000000200 */
[----:B------:R-:W-:Y:S03]  /*2cf0*/  LDSM.16.M88.4 R36, [R230+-0x9000] ;  /* 0xff700000e624783b */ /* 0x000fe60000000200 */
[C---:B------:R-:W-:Y:S01]  /*2d00*/  HMMA.16816.F32.BF16 R56, R8.reuse, R114, R48 ;  /* 0x000000720838723c */ /* 0x040fe20000041830 */
[----:B------:R-:W3:Y:S04]  /*2d10*/  LDSM.16.M88.4 R48, [R231+0x1800] ;  /* 0x00180000e730783b */ /* 0x000ee80000000200 */
[----:B------:R-:W4:Y:S03]  /*2d20*/  LDSM.16.M88.4 R28, [R231+0x2800] ;  /* 0x00280000e71c783b */ /* 0x000f260000000200 */
[C---:B------:R-:W-:Y:S01]  /*2d30*/  HMMA.16816.F32.BF16 R88, R8.reuse, R62, R20 ;  /* 0x0000003e0858723c */ /* 0x040fe20000041814 */
[----:B------:R-:W1:Y:S04]  /*2d40*/  LDSM.16.M88.4 R60, [R231+0x1000] ;  /* 0x00100000e73c783b */ /* 0x000e680000000200 */
[----:B------:R-:W-:Y:S03]  /*2d50*/  LDSM.16.M88.4 R140, [R231+0x9000] ;  /* 0x00900000e78c783b */ /* 0x000fe60000000200 */
[C---:B------:R-:W-:Y:S01]  /*2d60*/  HMMA.16816.F32.BF16 R72, R8.reuse, R112, R52 ;  /* 0x000000700848723c */ /* 0x040fe20000041834 */
[----:B------:R-:W-:Y:S04]  /*2d70*/  LDSM.16.M88.4 R132, [R231+0xb000] ;  /* 0x00b00000e784783b */ /* 0x000fe80000000200 */
[----:B------:R-:W-:Y:S03]  /*2d80*/  LDSM.16.M88.4 R136, [R231+0xb800] ;  /* 0x00b80000e788783b */ /* 0x000fe60000000200 */
[C---:B------:R-:W-:Y:S01]  /*2d90*/  HMMA.16816.F32.BF16 R44, R8.reuse, R116, R44 ;  /* 0x00000074082c723c */ /* 0x040fe2000004182c */
[----:B------:R-:W0:Y:S07]  /*2da0*/  LDGDEPBAR ;  /* 0x00000000000079af */ /* 0x000e2e0000000000 */
[C---:B------:R-:W-:Y:S01]  /*2db0*/  HMMA.16816.F32.BF16 R40, R8.reuse, R118, R68 ;  /* 0x000000760828723c */ /* 0x040fe20000041844 */
[----:B------:R-:W4:Y:S07]  /*2dc0*/  LDSM.16.M88.4 R68, [R230+-0x7800] ;  /* 0xff880000e644783b */ /* 0x000f2e0000000200 */
[C---:B-----5:R-:W-:Y:S01]  /*2dd0*/  HMMA.16816.F32.BF16 R24, R8.reuse, R120, R108 ;  /* 0x000000780818723c */ /* 0x060fe2000004186c */
[----:B------:R-:W5:Y:S07]  /*2de0*/  LDSM.16.M88.4 R108, [R230+-0x8800] ;  /* 0xff780000e66c783b */ /* 0x000f6e0000000200 */
[----:B------:R-:W-:Y:S01]  /*2df0*/  HMMA.16816.F32.BF16 R20, R8, R122, R104 ;  /* 0x0000007a0814723c */ /* 0x000fe20000041868 */
[----:B------:R-:W-:Y:S07]  /*2e00*/  LDSM.16.M88.4 R104, [R228+0x3000] ;  /* 0x00300000e468783b */ /* 0x000fee0000000200 */
[C---:B--2---:R-:W-:Y:S01]  /*2e10*/  HMMA.16816.F32.BF16 R8, R4.reuse, R66, R96 ;  /* 0x000000420408723c */ /* 0x044fe20000041860 */
[----:B------:R-:W-:Y:S07]  /*2e20*/  LDSM.16.M88.4 R96, [R230+-0x8000] ;  /* 0xff800000e660783b */ /* 0x000fee0000000200 */
[C---:B-1----:R-:W-:Y:S01]  /*2e30*/  HMMA.16816.F32.BF16 R12, R4.reuse, R64, R100 ;  /* 0x00000040040c723c */ /* 0x042fe20000041864 */
[----:B------:R-:W1:Y:S07]  /*2e40*/  LDSM.16.M88.4 R100, [R230+-0x7000] ;  /* 0xff900000e664783b */ /* 0x000e6e0000000200 */
[C---:B---3--:R-:W-:Y:S08]  /*2e50*/  HMMA.16816.F32.BF16 R72, R4.reuse, R48, R72 ;  /* 0x000000300448723c */ /* 0x048ff00000041848 */
[C---:B------:R-:W-:Y:S08]  /*2e60*/  HMMA.16816.F32.BF16 R52, R4.reuse, R76, R92 ;  /* 0x0000004c0434723c */ /* 0x040ff0000004185c */
[C---:B------:R-:W-:Y:S08]  /*2e70*/  HMMA.16816.F32.BF16 R64, R4.reuse, R78, R88 ;  /* 0x0000004e0440723c */ /* 0x040ff00000041858 */
[C---:B------:R-:W-:Y:S08]  /*2e80*/  HMMA.16816.F32.BF16 R56, R4.reuse, R50, R56 ;  /* 0x000000320438723c */ /* 0x040ff00000041838 */
[C---:B------:R-:W-:Y:S01]  /*2e90*/  HMMA.16816.F32.BF16 R48, R4.reuse, R32, R44 ;  /* 0x000000200430723c */ /* 0x040fe2000004182c */
[----:B------:R-:W-:Y:S07]  /*2ea0*/  LDSM.16.M88.4 R44, [R229+0x3800] ;  /* 0x00380000e52c783b */ /* 0x000fee0000000200 */
[----:B------:R-:W-:Y:S08]  /*2eb0*/  HMMA.16816.F32.BF16 R88, R4, R34, R40 ;  /* 0x000000220458723c */ /* 0x000ff00000041828 */
[----:B------:R-:W-:Y:S01]  /*2ec0*/  HMMA.16816.F32.BF16 R32, R16, R38, R8 ;  /* 0x000000261020723c */ /* 0x000fe20000041808 */
[----:B------:R-:W2:Y:S07]  /*2ed0*/  LDSM.16.M88.4 R8, [R230+-0x6800] ;  /* 0xff980000e608783b */ /* 0x000eae0000000200 */
[C---:B----4-:R-:W-:Y:S01]  /*2ee0*/  HMMA.16816.F32.BF16 R92, R4.reuse, R28, R24 ;  /* 0x0000001c045c723c */ /* 0x050fe20000041818 */
[----:B------:R-:W-:Y:S07]  /*2ef0*/  LDSM.16.M88.4 R24, [R229+0x3000] ;  /* 0x00300000e518783b */ /* 0x000fee0000000200 */
[C---:B------:R-:W-:Y:S08]  /*2f00*/  HMMA.16816.F32.BF16 R84, R4.reuse, R60, R84 ;  /* 0x0000003c0454723c */ /* 0x040ff00000041854 */
[C---:B------:R-:W-:Y:S01]  /*2f10*/  HMMA.16816.F32.BF16 R76, R4.reuse, R62, R80 ;  /* 0x0000003e044c723c */ /* 0x040fe20000041850 */
[----:B------:R-:W-:Y:S07]  /*2f20*/  LDSM.16.M88.4 R60, [R229+0x4800] ;  /* 0x00480000e53c783b */ /* 0x000fee0000000200 */
[----:B------:R-:W-:Y:S01]  /*2f30*/  HMMA.16816.F32.BF16 R28, R4, R30, R20 ;  /* 0x0000001e041c723c */ /* 0x000fe20000041814 */
[----:B------:R-:W3:Y:S07]  /*2f40*/  LDSM.16.M88.4 R4, [R239+0x4000] ;  /* 0x00400000ef04783b */ /* 0x000eee0000000200 */
[C---:B------:R-:W-:Y:S08]  /*2f50*/  HMMA.16816.F32.BF16 R72, R16.reuse, R68, R72 ;  /* 0x000000441048723c */ /* 0x040ff00000041848 */
[C---:B-----5:R-:W-:Y:S08]  /*2f60*/  HMMA.16816.F32.BF16 R40, R16.reuse, R108, R52 ;  /* 0x0000006c1028723c */ /* 0x060ff00000041834 */
[C---:B------:R-:W-:Y:S01]  /*2f70*/  HMMA.16816.F32.BF16 R68, R16.reuse, R70, R56 ;  /* 0x000000461044723c */ /* 0x040fe20000041838 */
[----:B------:R-:W4:Y:S07]  /*2f80*/  LDSM.16.M88.4 R56, [R229+0x5000] ;  /* 0x00500000e538783b */ /* 0x000f2e0000000200 */
[C---:B-1----:R-:W-:Y:S08]  /*2f90*/  HMMA.16816.F32.BF16 R52, R16.reuse, R100, R48 ;  /* 0x000000641034723c */ /* 0x042ff00000041830 */
[C---:B------:R-:W-:Y:S01]  /*2fa0*/  HMMA.16816.F32.BF16 R20, R16.reuse, R36, R12 ;  /* 0x000000241014723c */ /* 0x040fe2000004180c */
[----:B------:R-:W-:Y:S07]  /*2fb0*/  LDSM.16.M88.4 R12, [R240+0x4000] ;  /* 0x00400000f00c783b */ /* 0x000fee0000000200 */
[C---:B------:R-:W-:Y:S01]  /*2fc0*/  HMMA.16816.F32.BF16 R48, R16.reuse, R102, R88 ;  /* 0x000000661030723c */ /* 0x040fe20000041858 */
[----:B------:R-:W1:Y:S04]  /*2fd0*/  LDSM.16.M88.4 R88, [R229+0x5800] ;  /* 0x00580000e558783b */ /* 0x000e680000000200 */
[----:B------:R-:W-:Y:S03]  /*2fe0*/  LDSM.16.M88.4 R100, [R228+0x4000] ;  /* 0x00400000e464783b */ /* 0x000fe60000000200 */
[C---:B------:R-:W-:Y:S01]  /*2ff0*/  HMMA.16816.F32.BF16 R36, R16.reuse, R110, R64 ;  /* 0x0000006e1024723c */ /* 0x040fe20000041840 */
[----:B------:R-:W5:Y:S04]  /*3000*/  LDSM.16.M88.4 R64, [R229+0x4000] ;  /* 0x00400000e540783b */ /* 0x000f680000000200 */
[----:B------:R-:W-:Y:S03]  /*3010*/  LDSM.16.M88.4 R108, [R228+0x4800] ;  /* 0x00480000e46c783b */ /* 0x000fe60000000200 */
[C---:B--2---:R-:W-:Y:S08]  /*3020*/  HMMA.16816.F32.BF16 R28, R16.reuse, R10, R28 ;  /* 0x0000000a101c723c */ /* 0x044ff0000004181c */
[C---:B------:R-:W-:Y:S08]  /*3030*/  HMMA.16816.F32.BF16 R80, R16.reuse, R96, R84 ;  /* 0x000000601050723c */ /* 0x040ff00000041854 */
[C---:B------:R-:W-:Y:S01]  /*3040*/  HMMA.16816.F32.BF16 R76, R16.reuse, R98, R76 ;  /* 0x00000062104c723c */ /* 0x040fe2000004184c */
[----:B------:R-:W2:Y:S07]  /*3050*/  LDSM.16.M88.4 R96, [R228+0x3800] ;  /* 0x00380000e460783b */ /* 0x000eae0000000200 */
[----:B------:R-:W-:Y:S08]  /*3060*/  HMMA.16816.F32.BF16 R84, R16, R8, R92 ;  /* 0x000000081054723c */ /* 0x000ff0000004185c */
[C---:B---3--:R-:W-:Y:S08]  /*3070*/  HMMA.16816.F32.BF16 R20, R4.reuse, R24, R20 ;  /* 0x000000180414723c */ /* 0x048ff00000041814 */
[C---:B------:R-:W-:Y:S01]  /*3080*/  HMMA.16816.F32.BF16 R16, R4.reuse, R26, R32 ;  /* 0x0000001a0410723c */ /* 0x040fe20000041820 */
[----:B------:R-:W-:Y:S07]  /*3090*/  LDSM.16.M88.4 R24, [R231+0x3000] ;  /* 0x00300000e718783b */ /* 0x000fee0000000200 */
[C---:B------:R-:W-:Y:S08]  /*30a0*/  HMMA.16816.F32.BF16 R92, R4.reuse, R62, R68 ;  /* 0x0000003e045c723c */ /* 0x040ff00000041844 */
[C---:B------:R-:W-:Y:S01]  /*30b0*/  HMMA.16816.F32.BF16 R32, R4.reuse, R44, R40 ;  /* 0x0000002c0420723c */ /* 0x040fe20000041828 */
[----:B------:R-:W3:Y:S07]  /*30c0*/  LDSM.16.M88.4 R40, [R228+0x5000] ;  /* 0x00500000e428783b */ /* 0x000eee0000000200 */
[C---:B----4-:R-:W-:Y:S08]  /*30d0*/  HMMA.16816.F32.BF16 R68, R4.reuse, R56, R52 ;  /* 0x000000380444723c */ /* 0x050ff00000041834 */
[C---:B------:R-:W-:Y:S08]  /*30e0*/  HMMA.16816.F32.BF16 R56, R4.reuse, R58, R48 ;  /* 0x0000003a0438723c */ /* 0x040ff00000041830 */
[C---:B------:R-:W-:Y:S08]  /*30f0*/  HMMA.16816.F32.BF16 R8, R4.reuse, R46, R36 ;  /* 0x0000002e0408723c */ /* 0x040ff00000041824 */
[C---:B-1----:R-:W-:Y:S01]  /*3100*/  HMMA.16816.F32.BF16 R48, R4.reuse, R90, R28 ;  /* 0x0000005a0430723c */ /* 0x042fe2000004181c */
[----:B------:R-:W1:Y:S07]  /*3110*/  LDSM.16.M88.4 R28, [R228+0x5800] ;  /* 0x00580000e41c783b */ /* 0x000e6e0000000200 */
[C---:B-----5:R-:W-:Y:S08]  /*3120*/  HMMA.16816.F32.BF16 R80, R4.reuse, R64, R80 ;  /* 0x000000400450723c */ /* 0x060ff00000041850 */
[C---:B------:R-:W-:Y:S01]  /*3130*/  HMMA.16816.F32.BF16 R76, R4.reuse, R66, R76 ;  /* 0x00000042044c723c */ /* 0x040fe2000004184c */
[----:B------:R-:W-:Y:S07]  /*3140*/  LDSM.16.M88.4 R64, [R231+0x4000] ;  /* 0x00400000e740783b */ /* 0x000fee0000000200 */
[C---:B------:R-:W-:Y:S08]  /*3150*/  HMMA.16816.F32.BF16 R72, R4.reuse, R60, R72 ;  /* 0x0000003c0448723c */ /* 0x040ff00000041848 */
[----:B------:R-:W-:Y:S01]  /*3160*/  HMMA.16816.F32.BF16 R52, R4, R88, R84 ;  /* 0x000000580434723c */ /* 0x000fe20000041854 */
[----:B------:R-:W-:Y:S07]  /*3170*/  LDSM.16.M88.4 R4, [R242+0x4000] ;  /* 0x00400000f204783b */ /* 0x000fee0000000200 */
[C---:B------:R-:W-:Y:S01]  /*3180*/  HMMA.16816.F32.BF16 R44, R12.reuse, R104, R20 ;  /* 0x000000680c2c723c */ /* 0x040fe20000041814 */
[----:B------:R-:W4:Y:S07]  /*3190*/  LDSM.16.M88.4 R20, [R231+0x3800] ;  /* 0x00380000e714783b */ /* 0x000f2e0000000200 */
[C---:B------:R-:W-:Y:S01]  /*31a0*/  HMMA.16816.F32.BF16 R36, R12.reuse, R106, R16 ;  /* 0x0000006a0c24723c */ /* 0x040fe20000041810 */
[----:B------:R-:W-:Y:S07]  /*31b0*/  LDSM.16.M88.4 R104, [R230+-0x5800] ;  /* 0xffa80000e668783b */ /* 0x000fee0000000200 */
[C---:B--2---:R-:W-:Y:S01]  /*31c0*/  HMMA.16816.F32.BF16 R16, R12.reuse, R98, R8 ;  /* 0x000000620c10723c */ /* 0x044fe20000041808 */
[----:B------:R-:W-:Y:S07]  /*31d0*/  LDSM.16.M88.4 R8, [R241+0x4000] ;  /* 0x00400000f108783b */ /* 0x000fee0000000200 */
[C---:B------:R-:W-:Y:S01]  /*31e0*/  HMMA.16816.F32.BF16 R88, R12.reuse, R110, R92 ;  /* 0x0000006e0c58723c */ /* 0x040fe2000004185c */
[----:B------:R-:W2:Y:S07]  /*31f0*/  LDSM.16.M88.4 R92, [R231+0x5800] ;  /* 0x00580000e75c783b */ /* 0x000eae0000000200 */
[C---:B------:R-:W-:Y:S01]  /*3200*/  HMMA.16816.F32.BF16 R60, R12.reuse, R100, R80 ;  /* 0x000000640c3c723c */ /* 0x040fe20000041850 */
[----:B------:R-:W5:Y:S07]  /*3210*/  LDSM.16.M88.4 R80, [R231+0x4800] ;  /* 0x00480000e750783b */ /* 0x000f6e0000000200 */
[C---:B------:R-:W-:Y:S01]  /*3220*/  HMMA.16816.F32.BF16 R32, R12.reuse, R96, R32 ;  /* 0x000000600c20723c */ /* 0x040fe20000041820 */
[----:B------:R-:W2:Y:S07]  /*3230*/  LDSM.16.M88.4 R96, [R231+0x5000] ;  /* 0x00500000e760783b */ /* 0x000eae0000000200 */
[C---:B---3--:R-:W-:Y:S08]  /*3240*/  HMMA.16816.F32.BF16 R84, R12.reuse, R40, R68 ;  /* 0x000000280c54723c */ /* 0x048ff00000041844 */
[C---:B------:R-:W-:Y:S08]  /*3250*/  HMMA.16816.F32.BF16 R68, R12.reuse, R42, R56 ;  /* 0x0000002a0c44723c */ /* 0x040ff00000041838 */
[C---:B-1----:R-:W-:Y:S08]  /*3260*/  HMMA.16816.F32.BF16 R40, R12.reuse, R28, R52 ;  /* 0x0000001c0c28723c */ /* 0x042ff00000041834 */
[C---:B------:R-:W-:Y:S01]  /*3270*/  HMMA.16816.F32.BF16 R72, R12.reuse, R108, R72 ;  /* 0x0000006c0c48723c */ /* 0x040fe20000041848 */
[----:B------:R-:W1:Y:S07]  /*3280*/  LDSM.16.M88.4 R108, [R230+-0x6000] ;  /* 0xffa00000e66c783b */ /* 0x000e6e0000000200 */
[C---:B------:R-:W-:Y:S08]  /*3290*/  HMMA.16816.F32.BF16 R56, R12.reuse, R30, R48 ;  /* 0x0000001e0c38723c */ /* 0x040ff00000041830 */
[----:B------:R-:W-:Y:S08]  /*32a0*/  HMMA.16816.F32.BF16 R76, R12, R102, R76 ;  /* 0x000000660c4c723c */ /* 0x000ff0000004184c */
[C---:B----4-:R-:W-:Y:S01]  /*32b0*/  HMMA.16816.F32.BF16 R12, R4.reuse, R22, R16 ;  /* 0x00000016040c723c */ /* 0x050fe20000041810 */
[----:B------:R-:W-:Y:S07]  /*32c0*/  LDSM.16.M88.4 R16, [R230+-0x4000] ;  /* 0xffc00000e610783b */ /* 0x000fee0000000200 */
[C---:B------:R-:W-:Y:S08]  /*32d0*/  HMMA.16816.F32.BF16 R52, R4.reuse, R24, R44 ;  /* 0x000000180434723c */ /* 0x040ff0000004182c */
[C---:B------:R-:W-:Y:S01]  /*32e0*/  HMMA.16816.F32.BF16 R44, R4.reuse, R20, R32 ;  /* 0x00000014042c723c */ /* 0x040fe20000041820 */
[----:B------:R-:W-:Y:S07]  /*32f0*/  LDSM.16.M88.4 R20, [R230+-0x4800] ;  /* 0xffb80000e614783b */ /* 0x000fee0000000200 */
[C---:B--2---:R-:W-:Y:S01]  /*3300*/  HMMA.16816.F32.BF16 R100, R4.reuse, R92, R40 ;  /* 0x0000005c0464723c */ /* 0x044fe20000041828 */
[----:B------:R-:W2:Y:S07]  /*3310*/  LDSM.16.M88.4 R40, [R230+-0x5000] ;  /* 0xffb00000e628783b */ /* 0x000eae0000000200 */
[C---:B------:R-:W-:Y:S08]  /*3320*/  HMMA.16816.F32.BF16 R48, R4.reuse, R26, R36 ;  /* 0x0000001a0430723c */ /* 0x040ff00000041824 */
[C---:B-----5:R-:W-:Y:S01]  /*3330*/  HMMA.16816.F32.BF16 R28, R4.reuse, R80, R72 ;  /* 0x00000050041c723c */ /* 0x060fe20000041848 */
[----:B------:R-:W-:Y:S07]  /*3340*/  LDSM.16.M88.4 R72, [R229+0x6000] ;  /* 0x00600000e548783b */ /* 0x000fee0000000200 */
[C---:B------:R-:W-:Y:S08]  /*3350*/  HMMA.16816.F32.BF16 R24, R4.reuse, R82, R88 ;  /* 0x000000520418723c */ /* 0x040ff00000041858 */
[C---:B------:R-:W-:Y:S08]  /*3360*/  HMMA.16816.F32.BF16 R84, R4.reuse, R96, R84 ;  /* 0x000000600454723c */ /* 0x040ff00000041854 */
[C---:B------:R-:W-:Y:S08]  /*3370*/  HMMA.16816.F32.BF16 R80, R4.reuse, R98, R68 ;  /* 0x000000620450723c */ /* 0x040ff00000041844 */
[C---:B------:R-:W-:Y:S01]  /*3380*/  HMMA.16816.F32.BF16 R96, R4.reuse, R94, R56 ;  /* 0x0000005e0460723c */ /* 0x040fe20000041838 */
[----:B------:R-:W3:Y:S07]  /*3390*/  LDSM.16.M88.4 R56, [R230+-0x3800] ;  /* 0xffc80000e638783b */ /* 0x000eee0000000200 */
[C---:B------:R-:W-:Y:S08]  /*33a0*/  HMMA.16816.F32.BF16 R36, R4.reuse, R64, R60 ;  /* 0x000000400424723c */ /* 0x040ff0000004183c */
[----:B------:R-:W-:Y:S01]  /*33b0*/  HMMA.16816.F32.BF16 R32, R4, R66, R76 ;  /* 0x000000420420723c */ /* 0x000fe2000004184c */
[----:B------:R-:W4:Y:S07]  /*33c0*/  LDSM.16.M88.4 R4, [R239+0x8000] ;  /* 0x00800000ef04783b */ /* 0x000f2e0000000200 */
[C---:B------:R-:W-:Y:S01]  /*33d0*/  HMMA.16816.F32.BF16 R76, R8.reuse, R106, R12 ;  /* 0x0000006a084c723c */ /* 0x040fe2000004180c */
[----:B------:R-:W5:Y:S07]  /*33e0*/  LDSM.16.M88.4 R12, [R229+0x6800] ;  /* 0x00680000e50c783b */ /* 0x000f6e0000000200 */
[C---:B-1----:R-:W-:Y:S01]  /*33f0*/  HMMA.16816.F32.BF16 R92, R8.reuse, R108, R52 ;  /* 0x0000006c085c723c */ /* 0x042fe20000041834 */
[----:B------:R-:W-:Y:S07]  /*3400*/  LDSM.16.M88.4 R52, [R229+0x7000] ;  /* 0x00700000e534783b */ /* 0x000fee0000000200 */
[C---:B------:R-:W-:Y:S01]  /*3410*/  HMMA.16816.F32.BF16 R88, R8.reuse, R104, R44 ;  /* 0x000000680858723c */ /* 0x040fe2000004182c */
[----:B------:R-:W-:Y:S07]  /*3420*/  LDSM.16.M88.4 R44, [R229+0x8000] ;  /* 0x00800000e52c783b */ /* 0x000fee0000000200 */
[C---:B--2---:R-:W-:Y:S08]  /*3430*/  HMMA.16816.F32.BF16 R64, R8.reuse, R40, R36 ;  /* 0x000000280840723c */ /* 0x044ff00000041824 */
[C---:B------:R-:W-:Y:S08]  /*3440*/  HMMA.16816.F32.BF16 R68, R8.reuse, R42, R32 ;  /* 0x0000002a0844723c */ /* 0x040ff00000041820 */
[C---:B------:R-:W-:Y:S08]  /*3450*/  HMMA.16816.F32.BF16 R108, R8.reuse, R110, R48 ;  /* 0x0000006e086c723c */ /* 0x040ff00000041830 */
[C---:B------:R-:W-:Y:S01]  /*3460*/  HMMA.16816.F32.BF16 R40, R8.reuse, R22, R24 ;  /* 0x000000160828723c */ /* 0x040fe20000041818 */
[----:B------:R-:W1:Y:S07]  /*3470*/  LDSM.16.M88.4 R24, [R229+0x7800] ;  /* 0x00780000e518783b */ /* 0x000e6e0000000200 */
[C---:B------:R-:W-:Y:S08]  /*3480*/  HMMA.16816.F32.BF16 R48, R8.reuse, R16, R84 ;  /* 0x000000100830723c */ /* 0x040ff00000041854 */
[C---:B------:R-:W-:Y:S01]  /*3490*/  HMMA.16816.F32.BF16 R36, R8.reuse, R18, R80 ;  /* 0x000000120824723c */ /* 0x040fe20000041850 */
[----:B------:R-:W-:Y:S07]  /*34a0*/  LDSM.16.M88.4 R80, [R228+0x8000] ;  /* 0x00800000e450783b */ /* 0x000fee0000000200 */
[C---:B------:R-:W-:Y:S01]  /*34b0*/  HMMA.16816.F32.BF16 R60, R8.reuse, R20, R28 ;  /* 0x00000014083c723c */ /* 0x040fe2000004181c */
[----:B------:R-:W2:Y:S04]  /*34c0*/  LDSM.16.M88.4 R20, [R229+0x8800] ;  /* 0x00880000e514783b */ /* 0x000ea80000000200 */
[----:B------:R-:W-:Y:S03]  /*34d0*/  LDSM.16.M88.4 R28, [R228+0x6000] ;  /* 0x00600000e41c783b */ /* 0x000fe60000000200 */
[C---:B---3--:R-:W-:Y:S08]  /*34e0*/  HMMA.16816.F32.BF16 R32, R8.reuse, R56, R100 ;  /* 0x000000380820723c */ /* 0x048ff00000041864 */
[----:B------:R-:W-:Y:S08]  /*34f0*/  HMMA.16816.F32.BF16 R16, R8, R58, R96 ;  /* 0x0000003a0810723c */ /* 0x000ff00000041860 */
[C---:B----4-:R-:W-:Y:S08]  /*3500*/  HMMA.16816.F32.BF16 R8, R4.reuse, R72, R92 ;  /* 0x000000480408723c */ /* 0x050ff0000004185c */
[C---:B-----5:R-:W-:Y:S08]  /*3510*/  HMMA.16816.F32.BF16 R100, R4.reuse, R12, R88 ;  /* 0x0000000c0464723c */ /* 0x060ff00000041858 */
[C---:B------:R-:W-:Y:S01]  /*3520*/  HMMA.16816.F32.BF16 R92, R4.reuse, R14, R76 ;  /* 0x0000000e045c723c */ /* 0x040fe2000004184c */
[----:B------:R-:W3:Y:S04]  /*3530*/  LDSM.16.M88.4 R12, [R240+0x8000] ;  /* 0x00800000f00c783b */ /* 0x000ee80000000200 */
[----:B------:R-:W-:Y:S03]  /*3540*/  LDSM.16.M88.4 R76, [R228+0x7000] ;  /* 0x00700000e44c783b */ /* 0x000fe60000000200 */
[C---:B------:R-:W-:Y:S01]  /*3550*/  HMMA.16816.F32.BF16 R56, R4.reuse, R74, R108 ;  /* 0x0000004a0438723c */ /* 0x040fe2000004186c */
[----:B------:R-:W4:Y:S07]  /*3560*/  LDSM.16.M88.4 R72, [R228+0x7800] ;  /* 0x00780000e448783b */ /* 0x000f2e0000000200 */
[C---:B-1----:R-:W-:Y:S01]  /*3570*/  HMMA.16816.F32.BF16 R108, R4.reuse, R24, R60 ;  /* 0x00000018046c723c */ /* 0x042fe2000004183c */
[----:B------:R-:W-:Y:S07]  /*3580*/  LDSM.16.M88.4 R60, [R231+0x6000] ;  /* 0x00600000e73c783b */ /* 0x000fee0000000200 */
[C---:B------:R-:W-:Y:S01]  /*3590*/  HMMA.16816.F32.BF16 R104, R4.reuse, R26, R40 ;  /* 0x0000001a0468723c */ /* 0x040fe20000041828 */
[----:B------:R-:W1:Y:S04]  /*35a0*/  LDSM.16.M88.4 R24, [R228+0x6800] ;  /* 0x00680000e418783b */ /* 0x000e680000000200 */
[----:B------:R-:W-:Y:S03]  /*35b0*/  LDSM.16.M88.4 R40, [R231+0x7800] ;  /* 0x00780000e728783b */ /* 0x000fe60000000200 */
[C---:B------:R-:W-:Y:S08]  /*35c0*/  HMMA.16816.F32.BF16 R116, R4.reuse, R52, R64 ;  /* 0x000000340474723c */ /* 0x040ff00000041840 */
[C---:B------:R-:W-:Y:S01]  /*35d0*/  HMMA.16816.F32.BF16 R112, R4.reuse, R54, R68 ;  /* 0x000000360470723c */ /* 0x040fe20000041844 */
[----:B------:R-:W-:Y:S07]  /*35e0*/  LDSM.16.M88.4 R68, [R228+0x8800] ;  /* 0x00880000e444783b */ /* 0x000fee0000000200 */
[C---:B------:R-:W-:Y:S01]  /*35f0*/  HMMA.16816.F32.BF16 R96, R4.reuse, R44, R48 ;  /* 0x0000002c0460723c */ /* 0x040fe20000041830 */
[----:B------:R-:W-:Y:S07]  /*3600*/  LDSM.16.M88.4 R48, [R231+0x6800] ;  /* 0x00680000e730783b */ /* 0x000fee0000000200 */
[C---:B------:R-:W-:Y:S01]  /*3610*/  HMMA.16816.F32.BF16 R88, R4.reuse, R46, R36 ;  /* 0x0000002e0458723c */ /* 0x040fe20000041824 */
[----:B------:R-:W-:Y:S07]  /*3620*/  LDSM.16.M88.4 R44, [R231+0x7000] ;  /* 0x00700000e72c783b */ /* 0x000fee0000000200 */
[C---:B--2---:R-:W-:Y:S08]  /*3630*/  HMMA.16816.F32.BF16 R84, R4.reuse, R20, R32 ;  /* 0x000000140454723c */ /* 0x044ff00000041820 */
[----:B------:R-:W-:Y:S08]  /*3640*/  HMMA.16816.F32.BF16 R64, R4, R22, R16 ;  /* 0x000000160440723c */ /* 0x000ff00000041810 */
[C---:B---3--:R-:W-:Y:S01]  /*3650*/  HMMA.16816.F32.BF16 R4, R12.reuse, R28, R8 ;  /* 0x0000001c0c04723c */ /* 0x048fe20000041808 */
[----:B------:R-:W2:Y:S07]  /*3660*/  LDSM.16.M88.4 R8, [R242+0x8000] ;  /* 0x00800000f208783b */ /* 0x000eae0000000200 */
[C---:B------:R-:W-:Y:S08]  /*3670*/  HMMA.16816.F32.BF16 R56, R12.reuse, R30, R56 ;  /* 0x0000001e0c38723c */ /* 0x040ff00000041838 */
[C---:B----4-:R-:W-:Y:S01]  /*3680*/  HMMA.16816.F32.BF16 R20, R12.reuse, R74, R104 ;  /* 0x0000004a0c14723c */ /* 0x050fe20000041868 */
[----:B------:R-:W-:Y:S07]  /*3690*/  LDSM.16.M88.4 R104, [R229+0x9800] ;  /* 0x00980000e568783b */ /* 0x000fee0000000200 */
[C---:B-1----:R-:W-:Y:S01]  /*36a0*/  HMMA.16816.F32.BF16 R52, R12.reuse, R24, R100 ;  /* 0x000000180c34723c */ /* 0x042fe20000041864 */
[----:B------:R-:W1:Y:S07]  /*36b0*/  LDSM.16.M88.4 R100, [R231+0x8800] ;  /* 0x00880000e764783b */ /* 0x000e6e0000000200 */
[C---:B------:R-:W-:Y:S08]  /*36c0*/  HMMA.16816.F32.BF16 R36, R12.reuse, R26, R92 ;  /* 0x0000001a0c24723c */ /* 0x040ff0000004185c */
[C---:B------:R-:W-:Y:S08]  /*36d0*/  HMMA.16816.F32.BF16 R16, R12.reuse, R80, R96 ;  /* 0x000000500c10723c */ /* 0x040ff00000041860 */
[----:B------:R-:W-:Y:S08]  /*36e0*/  HMMA.16816.F32.BF16 R88, R12, R82, R88 ;  /* 0x000000520c58723c */ /* 0x000ff00000041858 */
[C---:B--2---:R-:W-:Y:S01]  /*36f0*/  HMMA.16816.F32.BF16 R80, R8.reuse, R60, R4 ;  /* 0x0000003c0850723c */ /* 0x044fe20000041804 */
[----:B------:R-:W-:Y:S07]  /*3700*/  LDSM.16.M88.4 R4, [R241+0x8000] ;  /* 0x00800000f104783b */ /* 0x000fee0000000200 */
[----:B------:R-:W-:Y:S08]  /*3710*/  HMMA.16816.F32.BF16 R56, R8, R62, R56 ;  /* 0x0000003e0838723c */ /* 0x000ff00000041838 */
[----:B------:R-:W-:Y:S01]  /*3720*/  HMMA.16816.F32.BF16 R32, R12, R76, R116 ;  /* 0x0000004c0c20723c */ /* 0x000fe20000041874 */
[----:B------:R-:W2:Y:S07]  /*3730*/  LDSM.16.M88.4 R116, [R231+0x8000] ;  /* 0x00800000e774783b */ /* 0x000eae0000000200 */
[----:B------:R-:W-:Y:S01]  /*3740*/  HMMA.16816.F32.BF16 R60, R8, R42, R20 ;  /* 0x0000002a083c723c */ /* 0x000fe20000041814 */
[----:B------:R-:W3:Y:S07]  /*3750*/  LDSM.16.M88.4 R20, [R230+-0x2800] ;  /* 0xffd80000e614783b */ /* 0x000eee0000000200 */
[C---:B------:R-:W-:Y:S01]  /*3760*/  HMMA.16816.F32.BF16 R24, R12.reuse, R72, R108 ;  /* 0x000000480c18723c */ /* 0x040fe2000004186c */
[----:B------:R-:W-:Y:S07]  /*3770*/  LDSM.16.M88.4 R108, [R229+0x9000] ;  /* 0x00900000e56c783b */ /* 0x000fee0000000200 */
[C---:B------:R-:W-:Y:S01]  /*3780*/  HMMA.16816.F32.BF16 R28, R12.reuse, R78, R112 ;  /* 0x0000004e0c1c723c */ /* 0x040fe20000041870 */
[----:B------:R-:W-:Y:S07]  /*3790*/  LDSM.16.M88.4 R112, [R229+0xa000] ;  /* 0x00a00000e570783b */ /* 0x000fee0000000200 */
[----:B------:R-:W-:Y:S01]  /*37a0*/  HMMA.16816.F32.BF16 R96, R12, R68, R84 ;  /* 0x000000440c60723c */ /* 0x000fe20000041854 */
[----:B------:R-:W-:Y:S07]  /*37b0*/  LDSM.16.M88.4 R84, [R230+-0x3000] ;  /* 0xffd00000e654783b */ /* 0x000fee0000000200 */
[----:B------:R-:W-:Y:S08]  /*37c0*/  HMMA.16816.F32.BF16 R52, R8, R48, R52 ;  /* 0x000000300834723c */ /* 0x000ff00000041834 */
[----:B------:R-:W-:Y:S01]  /*37d0*/  HMMA.16816.F32.BF16 R92, R12, R70, R64 ;  /* 0x000000460c5c723c */ /* 0x000fe20000041840 */
[----:B------:R-:W-:Y:S07]  /*37e0*/  LDSM.16.M88.4 R12, [R239+0xc000] ;  /* 0x00c00000ef0c783b */ /* 0x000fee0000000200 */
[C---:B------:R-:W-:Y:S01]  /*37f0*/  HMMA.16816.F32.BF16 R76, R8.reuse, R50, R36 ;  /* 0x00000032084c723c */ /* 0x040fe20000041824 */
[----:B------:R-:W4:Y:S04]  /*3800*/  LDSM.16.M88.4 R48, [R230+-0x2000] ;  /* 0xffe00000e630783b */ /* 0x000f280000000200 */
[----:B------:R-:W5:Y:S03]  /*3810*/  LDSM.16.M88.4 R36, [R230+-0x800] ;  /* 0xfff80000e624783b */ /* 0x000f660000000200 */
[C---:B------:R-:W-:Y:S01]  /*3820*/  HMMA.16816.F32.BF16 R64, R8.reuse, R40, R24 ;  /* 0x000000280840723c */ /* 0x040fe20000041818 */
[----:B------:R-:W-:Y:S07]  /*3830*/  LDSM.16.M88.4 R40, [R230+-0x1000] ;  /* 0xfff00000e628783b */ /* 0x000fee0000000200 */
[C---:B------:R-:W-:Y:S08]  /*3840*/  HMMA.16816.F32.BF16 R72, R8.reuse, R44, R32 ;  /* 0x0000002c0848723c */ /* 0x040ff00000041820 */
[C---:B------:R-:W-:Y:S01]  /*3850*/  HMMA.16816.F32.BF16 R68, R8.reuse, R46, R28 ;  /* 0x0000002e0844723c */ /* 0x040fe2000004181c */
[----:B------:R-:W4:Y:S07]  /*3860*/  LDSM.16.M88.4 R44, [R230+-0x1800] ;  /* 0xffe80000e62c783b */ /* 0x000f2e0000000200 */
[C---:B-1----:R-:W-:Y:S08]  /*3870*/  HMMA.16816.F32.BF16 R24, R8.reuse, R100, R96 ;  /* 0x000000640818723c */ /* 0x042ff00000041860 */
[----:B--2---:R-:W-:Y:S08]  /*3880*/  HMMA.16816.F32.BF16 R32, R8, R116, R16 ;  /* 0x000000740820723c */ /* 0x004ff00000041810 */
[----:B---3--:R-:W-:Y:S08]  /*3890*/  HMMA.16816.F32.BF16 R52, R4, R20, R52 ;  /* 0x000000140434723c */ /* 0x008ff00000041834 */
[----:B------:R-:W-:Y:S08]  /*38a0*/  HMMA.16816.F32.BF16 R16, R8, R102, R92 ;  /* 0x000000660810723c */ /* 0x000ff0000004185c */
[----:B------:R-:W-:Y:S08]  /*38b0*/  HMMA.16816.F32.BF16 R20, R4, R22, R76 ;  /* 0x000000160414723c */ /* 0x000ff0000004184c */
[----:B------:R-:W-:Y:S08]  /*38c0*/  HMMA.16816.F32.BF16 R28, R8, R118, R88 ;  /* 0x00000076081c723c */ /* 0x000ff00000041858 */
[C---:B----4-:R-:W-:Y:S08]  /*38d0*/  HMMA.16816.F32.BF16 R96, R4.reuse, R48, R72 ;  /* 0x000000300460723c */ /* 0x050ff00000041848 */
[C---:B------:R-:W-:Y:S08]  /*38e0*/  HMMA.16816.F32.BF16 R100, R4.reuse, R50, R68 ;  /* 0x000000320464723c */ /* 0x040ff00000041844 */
[C---:B-----5:R-:W-:Y:S01]  /*38f0*/  HMMA.16816.F32.BF16 R92, R4.reuse, R36, R24 ;  /* 0x00000024045c723c */ /* 0x060fe20000041818 */
[----:B------:R-:W1:Y:S07]  /*3900*/  LDSM.16.M88.4 R24, [R229+0xa800] ;  /* 0x00a80000e518783b */ /* 0x000e6e0000000200 */
[C---:B------:R-:W-:Y:S08]  /*3910*/  HMMA.16816.F32.BF16 R8, R4.reuse, R84, R80 ;  /* 0x000000540408723c */ /* 0x040ff00000041850 */
[----:B------:R-:W-:Y:S08]  /*3920*/  HMMA.16816.F32.BF16 R56, R4, R86, R56 ;  /* 0x000000560438723c */ /* 0x000ff00000041838 */
[----:B------:R-:W-:Y:S08]  /*3930*/  HMMA.16816.F32.BF16 R72, R12, R104, R52 ;  /* 0x000000680c48723c */ /* 0x000ff00000041834 */
[----:B------:R-:W-:Y:S01]  /*3940*/  HMMA.16816.F32.BF16 R84, R4, R38, R16 ;  /* 0x000000260454723c */ /* 0x000fe20000041810 */
[----:B------:R-:W2:Y:S04]  /*3950*/  LDSM.16.M88.4 R16, [R229+0xb000] ;  /* 0x00b00000e510783b */ /* 0x000ea80000000200 */
[----:B------:R-:W-:Y:S03]  /*3960*/  LDSM.16.M88.4 R36, [R228+0x9000] ;  /* 0x00900000e424783b */ /* 0x000fe60000000200 */
[----:B------:R-:W-:Y:S01]  /*3970*/  HMMA.16816.F32.BF16 R52, R12, R106, R20 ;  /* 0x0000006a0c34723c */ /* 0x000fe20000041814 */
[----:B------:R-:W3:Y:S07]  /*3980*/  LDSM.16.M88.4 R20, [R229+0xb800] ;  /* 0x00b80000e514783b */ /* 0x000eee0000000200 */
[C---:B------:R-:W-:Y:S01]  /*3990*/  HMMA.16816.F32.BF16 R68, R4.reuse, R44, R64 ;  /* 0x0000002c0444723c */ /* 0x040fe20000041840 */
[----:B------:R-:W-:Y:S07]  /*39a0*/  LDSM.16.M88.4 R64, [R228+0x9800] ;  /* 0x00980000e440783b */ /* 0x000fee0000000200 */
[C---:B------:R-:W-:Y:S01]  /*39b0*/  HMMA.16816.F32.BF16 R88, R4.reuse, R46, R60 ;  /* 0x0000002e0458723c */ /* 0x040fe2000004183c */
[----:B------:R-:W-:Y:S07]  /*39c0*/  LDSM.16.M88.4 R60, [R228+0xa000] ;  /* 0x00a00000e43c783b */ /* 0x000fee0000000200 */
[C---:B------:R-:W-:Y:S08]  /*39d0*/  HMMA.16816.F32.BF16 R32, R4.reuse, R40, R32 ;  /* 0x000000280420723c */ /* 0x040ff00000041820 */
[----:B------:R-:W-:Y:S01]  /*39e0*/  HMMA.16816.F32.BF16 R28, R4, R42, R28 ;  /* 0x0000002a041c723c */ /* 0x000fe2000004181c */
[----:B------:R-:W4:Y:S07]  /*39f0*/  LDSM.16.M88.4 R4, [R240+0xc000] ;  /* 0x00c00000f004783b */ /* 0x000f2e0000000200 */
[C---:B------:R-:W-:Y:S01]  /*3a00*/  HMMA.16816.F32.BF16 R44, R12.reuse, R114, R100 ;  /* 0x000000720c2c723c */ /* 0x040fe20000041864 */
[----:B------:R-:W5:Y:S07]  /*3a10*/  LDSM.16.M88.4 R100, [R228+0xa800] ;  /* 0x00a80000e464783b */ /* 0x000f6e0000000200 */
[C---:B------:R-:W-:Y:S01]  /*3a20*/  HMMA.16816.F32.BF16 R76, R12.reuse, R110, R56 ;  /* 0x0000006e0c4c723c */ /* 0x040fe20000041838 */
[----:B------:R-:W3:Y:S07]  /*3a30*/  LDSM.16.M88.4 R56, [R228+0xb000] ;  /* 0x00b00000e438783b */ /* 0x000eee0000000200 */
[C---:B------:R-:W-:Y:S01]  /*3a40*/  HMMA.16816.F32.BF16 R80, R12.reuse, R108, R8 ;  /* 0x0000006c0c50723c */ /* 0x040fe20000041808 */
[----:B------:R-:W-:Y:S07]  /*3a50*/  LDSM.16.M88.4 R8, [R242+0xc000] ;  /* 0x00c00000f208783b */ /* 0x000fee0000000200 */
[C---:B------:R-:W-:Y:S01]  /*3a60*/  HMMA.16816.F32.BF16 R48, R12.reuse, R112, R96 ;  /* 0x000000700c30723c */ /* 0x040fe20000041860 */
[----:B------:R-:W4:Y:S07]  /*3a70*/  LDSM.16.M88.4 R96, [R231+0xa000] ;  /* 0x00a00000e760783b */ /* 0x000f2e0000000200 */
[C---:B-1----:R-:W-:Y:S08]  /*3a80*/  HMMA.16816.F32.BF16 R68, R12.reuse, R24, R68 ;  /* 0x000000180c44723c */ /* 0x042ff00000041844 */
[C---:B------:R-:W-:Y:S08]  /*3a90*/  HMMA.16816.F32.BF16 R40, R12.reuse, R26, R88 ;  /* 0x0000001a0c28723c */ /* 0x040ff00000041858 */
[C---:B--2---:R-:W-:Y:S08]  /*3aa0*/  HMMA.16816.F32.BF16 R32, R12.reuse, R16, R32 ;  /* 0x000000100c20723c */ /* 0x044ff00000041820 */
[C---:B------:R-:W-:Y:S08]  /*3ab0*/  HMMA.16816.F32.BF16 R28, R12.reuse, R18, R28 ;  /* 0x000000120c1c723c */ /* 0x040ff0000004181c */
[C---:B---3--:R-:W-:Y:S08]  /*3ac0*/  HMMA.16816.F32.BF16 R24, R12.reuse, R20, R92 ;  /* 0x000000140c18723c */ /* 0x048ff0000004185c */
[----:B------:R-:W-:Y:S01]  /*3ad0*/  HMMA.16816.F32.BF16 R12, R12, R22, R84 ;  /* 0x000000160c0c723c */ /* 0x000fe20000041854 */
[----:B------:R-:W1:Y:S07]  /*3ae0*/  LDSM.16.M88.4 R20, [R231+0x9800] ;  /* 0x00980000e714783b */ /* 0x000e6e0000000200 */
[C---:B----4-:R-:W-:Y:S01]  /*3af0*/  HMMA.16816.F32.BF16 R16, R4.reuse, R36, R80 ;  /* 0x000000240410723c */ /* 0x050fe20000041850 */
[----:B------:R-:W-:Y:S07]  /*3b00*/  LDSM.16.M88.4 R80, [R230] ;  /* 0x00000000e650783b */ /* 0x000fee0000000200 */
[C---:B------:R-:W-:Y:S08]  /*3b10*/  HMMA.16816.F32.BF16 R116, R4.reuse, R38, R76 ;  /* 0x000000260474723c */ /* 0x040ff0000004184c */
[C---:B------:R-:W-:Y:S08]  /*3b20*/  HMMA.16816.F32.BF16 R36, R4.reuse, R60, R48 ;  /* 0x0000003c0424723c */ /* 0x040ff00000041830 */
[C---:B------:R-:W-:Y:S01]  /*3b30*/  HMMA.16816.F32.BF16 R108, R4.reuse, R62, R44 ;  /* 0x0000003e046c723c */ /* 0x040fe2000004182c */
[----:B------:R-:W-:Y:S07]  /*3b40*/  LDSM.16.M88.4 R60, [R230+0x2000] ;  /* 0x00200000e63c783b */ /* 0x000fee0000000200 */
[C---:B-----5:R-:W-:Y:S01]  /*3b50*/  HMMA.16816.F32.BF16 R104, R4.reuse, R100, R68 ;  /* 0x000000640468723c */ /* 0x060fe20000041844 */
[----:B------:R-:W-:Y:S07]  /*3b60*/  LDSM.16.M88.4 R68, [R230+0x1000] ;  /* 0x00100000e644783b */ /* 0x000fee0000000200 */
[C---:B------:R-:W-:Y:S01]  /*3b70*/  HMMA.16816.F32.BF16 R120, R4.reuse, R64, R72 ;  /* 0x000000400478723c */ /* 0x040fe20000041848 */
[----:B------:R-:W-:Y:S07]  /*3b80*/  LDSM.16.M88.4 R72, [R230+0x800] ;  /* 0x00080000e648783b */ /* 0x000fee0000000200 */
[C---:B------:R-:W-:Y:S01]  /*3b90*/  HMMA.16816.F32.BF16 R112, R4.reuse, R66, R52 ;  /* 0x000000420470723c */ /* 0x040fe20000041834 */
[----:B------:R-:W-:Y:S07]  /*3ba0*/  LDSM.16.M88.4 R64, [R230+0x1800] ;  /* 0x00180000e640783b */ /* 0x000fee0000000200 */
[C---:B------:R-:W-:Y:S08]  /*3bb0*/  HMMA.16816.F32.BF16 R100, R4.reuse, R102, R40 ;  /* 0x000000660464723c */ /* 0x040ff00000041828 */
[C---:B------:R-:W-:Y:S08]  /*3bc0*/  HMMA.16816.F32.BF16 R92, R4.reuse, R56, R32 ;  /* 0x00000038045c723c */ /* 0x040ff00000041820 */
[C---:B------:R-:W-:Y:S01]  /*3bd0*/  HMMA.16816.F32.BF16 R88, R4.reuse, R58, R28 ;  /* 0x0000003a0458723c */ /* 0x040fe2000004181c */
[----:B------:R-:W-:Y:S07]  /*3be0*/  LDSM.16.M88.4 R56, [R230+0x2800] ;  /* 0x00280000e638783b */ /* 0x000fee0000000200 */
[C---:B------:R-:W-:Y:S08]  /*3bf0*/  HMMA.16816.F32.BF16 R84, R4.reuse, R128, R24 ;  /* 0x000000800454723c */ /* 0x040ff00000041818 */
[----:B------:R-:W-:Y:S01]  /*3c00*/  HMMA.16816.F32.BF16 R76, R4, R130, R12 ;  /* 0x00000082044c723c */ /* 0x000fe2000004180c */
[----:B------:R-:W2:Y:S01]  /*3c10*/  LDSM.16.M88.4 R4, [R241+0xc000] ;  /* 0x00c00000f104783b */ /* 0x000ea20000000200 */
[----:B------:R-:W-:Y:S01]  /*3c20*/  ISETP.GE.AND P0, PT, R163, 0x2, PT ;  /* 0x00000002a300780c */ /* 0x000fe20003f06270 */
[----:B------:R-:W-:-:S05]  /*3c30*/  DEPBAR.LE SB0, 0x0 ;  /* 0x000080000000791a */ /* 0x000fca0000000000 */
[C---:B------:R-:W-:Y:S08]  /*3c40*/  HMMA.16816.F32.BF16 R36, R8.reuse, R96, R36 ;  /* 0x000000600824723c */ /* 0x040ff00000041824 */
[C---:B------:R-:W-:Y:S08]  /*3c50*/  HMMA.16816.F32.BF16 R32, R8.reuse, R98, R108 ;  /* 0x000000620820723c */ /* 0x040ff0000004186c */
[C---:B------:R-:W-:Y:S08]  /*3c60*/  HMMA.16816.F32.BF16 R28, R8.reuse, R124, R104 ;  /* 0x0000007c081c723c */ /* 0x040ff00000041868 */
[C---:B------:R-:W-:Y:S08]  /*3c70*/  HMMA.16816.F32.BF16 R52, R8.reuse, R140, R16 ;  /* 0x0000008c0834723c */ /* 0x040ff00000041810 */
[C---:B-1----:R-:W-:Y:S08]  /*3c80*/  HMMA.16816.F32.BF16 R44, R8.reuse, R20, R120 ;  /* 0x00000014082c723c */ /* 0x042ff00000041878 */
[C---:B------:R-:W-:Y:S08]  /*3c90*/  HMMA.16816.F32.BF16 R40, R8.reuse, R22, R112 ;  /* 0x000000160828723c */ /* 0x040ff00000041870 */
[C---:B------:R-:W-:Y:S08]  /*3ca0*/  HMMA.16816.F32.BF16 R24, R8.reuse, R126, R100 ;  /* 0x0000007e0818723c */ /* 0x040ff00000041864 */
[C---:B------:R-:W-:Y:S08]  /*3cb0*/  HMMA.16816.F32.BF16 R48, R8.reuse, R142, R116 ;  /* 0x0000008e0830723c */ /* 0x040ff00000041874 */
[C---:B------:R-:W-:Y:S08]  /*3cc0*/  HMMA.16816.F32.BF16 R20, R8.reuse, R132, R92 ;  /* 0x000000840814723c */ /* 0x040ff0000004185c */
[C---:B------:R-:W-:Y:S08]  /*3cd0*/  HMMA.16816.F32.BF16 R16, R8.reuse, R134, R88 ;  /* 0x000000860810723c */ /* 0x040ff00000041858 */
[C---:B------:R-:W-:Y:S08]  /*3ce0*/  HMMA.16816.F32.BF16 R12, R8.reuse, R136, R84 ;  /* 0x00000088080c723c */ /* 0x040ff00000041854 */
[----:B------:R-:W-:Y:S01]  /*3cf0*/  HMMA.16816.F32.BF16 R8, R8, R138, R76 ;  /* 0x0000008a0808723c */ /* 0x000fe2000004184c */
[----:B------:R-:W-:Y:S07]  /*3d00*/  BSSY B0, `(.L_x_1470) ;  /* 0x0000070000007945 */ /* 0x000fee0003800000 */
[C---:B--2---:R-:W-:Y:S01]  /*3d10*/  HMMA.16816.F32.BF16 R36, R4.reuse, R68, R36 ;  /* 0x000000440424723c */ /* 0x044fe20000041824 */
[----:B------:R-:W-:Y:S07]  /*3d20*/  BAR.SYNC.DEFER_BLOCKING 0x0 ;  /* 0x0000000000007b1d */ /* 0x000fee0000010000 */
[----:B------:R-:W-:Y:S01]  /*3d30*/  HMMA.16816.F32.BF16 R68, R4, R70, R32 ;  /* 0x000000460444723c */ /* 0x000fe20000041820 */
[----:B------:R-:W-:-:S07]  /*3d40*/  ISETP.GT.AND P6, PT, R160, 0x5f, PT ;  /* 0x0000005fa000780c */ /* 0x000fce0003fc4270 */
        /* <DEDUP_REMOVED lines=10> */
[----:B------:R-:W-:Y:S07]  /*3df0*/  @!UPT UIADD3 URZ, URZ, URZ, URZ ;  /* 0x0000003f3f3ff290 */ /* 0x000fee000fffe03f */
[----:B------:R-:W-:Y:S11]  /*3e00*/  @!P0 BRA `(.L_x_1471) ;  /* 0x000005f000008947 */ /* 0x000ff60003800000 */
        /* <DEDUP_REMOVED lines=28> */
[----:B------:R1:W2:Y:S02]  /*3fd0*/  SHFL.IDX PT, R4, R22, RZ, 0x181f ;  /* 0x00181fff16047589 */ /* 0x0002a400000e0000 */
.L_x_1534:
[----:B------:R-:W-:Y:S05]  /*3fe0*/  BRA.DIV ~URZ, `(.L_x_1473) ;  /* 0x000108227f007947 */ /* 0x000fea000b800000 */
[----:B------:R-:W3:Y:S01]  /*3ff0*/  SHFL.IDX PT, R3, R23, RZ, 0x181f ;  /* 0x00181fff17037589 */ /* 0x000ee200000e0000 */
[C---:B------:R-:W-:Y:S02]  /*4000*/  IADD3 R72, R245.reuse, 0xc0, RZ ;  /* 0x000000c0f5487810 */ /* 0x040fe40007ffe0ff */
[----:B------:R-:W-:Y:S01]  /*4010*/  ISETP.GE.AND P3, PT, R245, c[0x0][0x1d4], PT ;  /* 0x00007500f5007a0c */ /* 0x000fe20003f66270 */
[----:B------:R-:W4:Y:S03]  /*4020*/  SHFL.IDX PT, R0, R23, 0x1, 0x181f ;  /* 0x00381f0017007f89 */ /* 0x000f2600000e0000 */
[----:B------:R-:W-:Y:S01]  /*4030*/  SEL R5, RZ, 0x10, P3 ;  /* 0x00000010ff057807 */ /* 0x000fe20001800000 */
[----:B------:R-:W5:Y:S01]  /*4040*/  SHFL.IDX PT, R2, R22, 0x1, 0x181f ;  /* 0x00381f0016027f89 */ /* 0x000f6200000e0000 */
[----:B---3--:R-:W-:-:S02]  /*4050*/  IADD3 R20, P0, R3, R150, RZ ;  /* 0x0000009603147210 */ /* 0x008fc40007f1e0ff */
[C---:B------:R-:W-:Y:S02]  /*4060*/  IADD3 R18, P2, R3.reuse, R151, RZ ;  /* 0x0000009703127210 */ /* 0x040fe40007f5e0ff */
[----:B------:R-:W-:Y:S01]  /*4070*/  IADD3 R14, P1, R3, R153, RZ ;  /* 0x00000099030e7210 */ /* 0x000fe20007f3e0ff */
[--C-:B--2---:R-:W-:Y:S01]  /*4080*/  IMAD.X R21, R4, 0x1, R144.reuse, P0 ;  /* 0x0000000104157824 */ /* 0x104fe200000e0690 */
[----:B----4-:R-:W-:Y:S01]  /*4090*/  IADD3 R12, P0, R0, R150, RZ ;  /* 0x00000096000c7210 */ /* 0x010fe20007f1e0ff */
[----:B------:R-:W-:Y:S01]  /*40a0*/  IMAD.X R19, R4, 0x1, R145, P2 ;  /* 0x0000000104137824 */ /* 0x000fe200010e0691 */
[----:B------:R-:W-:Y:S01]  /*40b0*/  IADD3 R10, P2, R0, R151, RZ ;  /* 0x00000097000a7210 */ /* 0x000fe20007f5e0ff */
[----:B------:R-:W-:Y:S01]  /*40c0*/  IMAD.X R15, R4, 0x1, R147, P1 ;  /* 0x00000001040f7824 */ /* 0x000fe200008e0693 */
[-C--:B------:R-:W-:Y:S01]  /*40d0*/  IADD3 R8, P1, R0, R152.reuse, RZ ;  /* 0x0000009800087210 */ /* 0x080fe20007f3e0ff */
[----:B-----5:R-:W-:Y:S01]  /*40e0*/  IMAD.X R13, R2, 0x1, R144, P0 ;  /* 0x00000001020d7824 */ /* 0x020fe200000e0690 */
[----:B------:R-:W-:Y:S01]  /*40f0*/  IADD3 R6, P0, R0, R153, RZ ;  /* 0x0000009900067210 */ /* 0x000fe20007f1e0ff */
[----:B------:R-:W-:Y:S01]  /*4100*/  IMAD.X R11, R2, 0x1, R145, P2 ;  /* 0x00000001020b7824 */ /* 0x000fe200010e0691 */
[----:B------:R-:W-:Y:S01]  /*4110*/  ISETP.GE.AND P2, PT, R252, c[0x0][0x1d4], PT ;  /* 0x00007500fc007a0c */ /* 0x000fe20003f46270 */
[C---:B------:R-:W-:Y:S01]  /*4120*/  IMAD.X R9, R2.reuse, 0x1, R146, P1 ;  /* 0x0000000102097824 */ /* 0x040fe200008e0692 */
[----:B------:R-:W-:Y:S01]  /*4130*/  ISETP.GE.AND P1, PT, R251, c[0x0][0x1d4], PT ;  /* 0x00007500fb007a0c */ /* 0x000fe20003f26270 */
[----:B------:R-:W-:Y:S01]  /*4140*/  IMAD.X R7, R2, 0x1, R147, P0 ;  /* 0x0000000102077824 */ /* 0x000fe200000e0693 */
[----:B------:R-:W-:Y:S01]  /*4150*/  ISETP.GE.AND P0, PT, R72, c[0x0][0x1d4], PT ;  /* 0x0000750048007a0c */ /* 0x000fe20003f06270 */
[----:B------:R2:W-:Y:S01]  /*4160*/  LDGSTS.E.BYPASS.LTC128B.128 [R243+0xc100], [R20.64], !P3 ;  /* 0x0c10000014f37fae */ /* 0x0005e2000d901d46 */
[----:B------:R-:W-:-:S03]  /*4170*/  IADD3 R16, P4, R3, R152, RZ ;  /* 0x0000009803107210 */ /* 0x000fc60007f9e0ff */
[----:B------:R2:W3:Y:S02]  /*4180*/  SHFL.IDX PT, R0, R23, 0x2, 0x181f ;  /* 0x00581f0017007f89 */ /* 0x0004e400000e0000 */
[----:B------:R-:W-:Y:S02]  /*4190*/  IMAD.X R17, R4, 0x1, R146, P4 ;  /* 0x0000000104117824 */ /* 0x000fe400020e0692 */
[----:B------:R2:W-:Y:S04]  /*41a0*/  LDGSTS.E.BYPASS.LTC128B.128 [R243+0xf100], [R18.64], !P2 ;  /* 0x0f10000012f37fae */ /* 0x0005e8000d101d46 */
[----:B------:R2:W-:Y:S04]  /*41b0*/  LDGSTS.E.BYPASS.LTC128B.128 [R243+0x12100], [R16.64], !P1 ;  /* 0x1210000010f37fae */ /* 0x0005e8000c901d46 */
[----:B------:R4:W-:Y:S04]  /*41c0*/  LDGSTS.E.BYPASS.LTC128B.128 [R243+0x15100], [R14.64], !P0 ;  /* 0x151000000ef37fae */ /* 0x0009e8000c101d46 */
[----:B------:R5:W-:Y:S04]  /*41d0*/  LDGSTS.E.BYPASS.LTC128B.128 [R243+0xd100], [R12.64], !P3 ;  /* 0x0d1000000cf37fae */ /* 0x000be8000d901d46 */
[----:B------:R2:W-:Y:S04]  /*41e0*/  LDGSTS.E.BYPASS.LTC128B.128 [R243+0x10100], [R10.64], !P2 ;  /* 0x101000000af37fae */ /* 0x0005e8000d101d46 */
[----:B------:R2:W-:Y:S04]  /*41f0*/  LDGSTS.E.BYPASS.LTC128B.128 [R243+0x13100], [R8.64], !P1 ;  /* 0x1310000008f37fae */ /* 0x0005e8000c901d46 */
[----:B------:R2:W1:Y:S04]  /*4200*/  SHFL.IDX PT, R4, R22, 0x2, 0x181f ;  /* 0x00581f0016047f89 */ /* 0x00046800000e0000 */
[----:B------:R2:W-:Y:S01]  /*4210*/  LDGSTS.E.BYPASS.LTC128B.128 [R243+0x16100], [R6.64], !P0 ;  /* 0x1610000006f37fae */ /* 0x0005e2000c101d46 */
[----:B----4-:R-:W-:-:S02]  /*4220*/  SEL R14, RZ, 0x10, P2 ;  /* 0x00000010ff0e7807 */ /* 0x010fc40001000000 */
[----:B-----5:R-:W-:Y:S02]  /*4230*/  SEL R13, RZ, 0x10, P1 ;  /* 0x00000010ff0d7807 */ /* 0x020fe40000800000 */
[----:B------:R-:W-:Y:S02]  /*4240*/  SEL R12, RZ, 0x10, P0 ;  /* 0x00000010ff0c7807 */ /* 0x000fe40000000000 */
.L_x_1535:
[----:B---3--:R-:W-:Y:S02]  /*4250*/  IADD3 R2, -R5, 0x10, RZ ;  /* 0x0000001005027810 */ /* 0x008fe40007ffe1ff */
[----:B--2---:R-:W-:Y:S02]  /*4260*/  IADD3 R6, -R13, 0x10, RZ ;  /* 0x000000100d067810 */ /* 0x004fe40007ffe1ff */
[----:B------:R-:W-:Y:S02]  /*4270*/  LOP3.LUT R2, R2, 0xf, RZ, 0xc0, !PT ;  /* 0x0000000f02027812 */ /* 0x000fe400078ec0ff */
[----:B------:R-:W-:Y:S02]  /*4280*/  IADD3 R3, -R14, 0x10, RZ ;  /* 0x000000100e037810 */ /* 0x000fe40007ffe1ff */
[----:B------:R-:W-:-:S02]  /*4290*/  IADD3 R10, P1, P0, R2, R0, R150 ;  /* 0x00000000020a7210 */ /* 0x000fc4000783e096 */
[----:B------:R-:W-:Y:S02]  /*42a0*/  LOP3.LUT R2, R6, 0xf, RZ, 0xc0, !PT ;  /* 0x0000000f06027812 */ /* 0x000fe400078ec0ff */
[----:B------:R-:W-:Y:S02]  /*42b0*/  IADD3 R7, -R12, 0x10, RZ ;  /* 0x000000100c077810 */ /* 0x000fe40007ffe1ff */
[----:B------:R-:W-:Y:S02]  /*42c0*/  LOP3.LUT R3, R3, 0xf, RZ, 0xc0, !PT ;  /* 0x0000000f03037812 */ /* 0x000fe400078ec0ff */
[----:B-1----:R-:W-:Y:S02]  /*42d0*/  IADD3.X R11, RZ, R4, R144, P1, P0 ;  /* 0x00000004ff0b7210 */ /* 0x002fe40000fe0490 */
[----:B------:R-:W-:Y:S02]  /*42e0*/  IADD3 R6, P1, P0, R2, R0, R152 ;  /* 0x0000000002067210 */ /* 0x000fe4000783e098 */
[----:B------:R-:W-:-:S02]  /*42f0*/  LOP3.LUT R2, R7, 0xf, RZ, 0xc0, !PT ;  /* 0x0000000f07027812 */ /* 0x000fc400078ec0ff */
[----:B------:R-:W-:Y:S02]  /*4300*/  IADD3 R8, P3, P2, R3, R0, R151 ;  /* 0x0000000003087210 */ /* 0x000fe40007a7e097 */
[----:B------:R-:W-:Y:S02]  /*4310*/  IADD3.X R7, RZ, R4, R146, P1, P0 ;  /* 0x00000004ff077210 */ /* 0x000fe40000fe0492 */
[----:B------:R-:W-:Y:S02]  /*4320*/  IADD3 R2, P1, P0, R2, R0, R153 ;  /* 0x0000000002027210 */ /* 0x000fe4000783e099 */
[----:B------:R-:W-:Y:S02]  /*4330*/  IADD3.X R9, RZ, R4, R145, P3, P2 ;  /* 0x00000004ff097210 */ /* 0x000fe40001fe4491 */
[----:B------:R-:W-:Y:S02]  /*4340*/  ISETP.NE.U32.AND P3, PT, R5, RZ, PT ;  /* 0x000000ff0500720c */ /* 0x000fe40003f65070 */
[----:B------:R-:W-:-:S02]  /*4350*/  ISETP.NE.U32.AND P2, PT, R14, RZ, PT ;  /* 0x000000ff0e00720c */ /* 0x000fc40003f45070 */
[----:B------:R-:W-:Y:S02]  /*4360*/  IADD3.X R3, RZ, R4, R147, P1, P0 ;  /* 0x00000004ff037210 */ /* 0x000fe40000fe0493 */
[----:B------:R-:W-:Y:S02]  /*4370*/  ISETP.NE.U32.AND P1, PT, R13, RZ, PT ;  /* 0x000000ff0d00720c */ /* 0x000fe40003f25070 */
[----:B------:R-:W-:-:S05]  /*4380*/  ISETP.NE.U32.AND P0, PT, R12, RZ, PT ;  /* 0x000000ff0c00720c */ /* 0x000fca0003f05070 */
[----:B------:R-:W-:Y:S01]  /*4390*/  @!PT LDS RZ, [RZ] ;  /* 0x00000000fffff984 */ /* 0x000fe20000000800 */
[----:B------:R-:W-:Y:S01]  /*43a0*/  @!PT LDS RZ, [RZ] ;  /* 0x00000000fffff984 */ /* 0x000fe20000000800 */
[----:B------:R-:W-:Y:S01]  /*43b0*/  @!PT LDS RZ, [RZ] ;  /* 0x00000000fffff984 */ /* 0x000fe20000000800 */
[----:B------:R1:W-:Y:S04]  /*43c0*/  LDGSTS.E.BYPASS.LTC128B.128.ZFILL [R243+0xe100], [R10.64], P3 ;  /* 0x0e1000000af37fae */ /* 0x0003e80009941d46 */
[----:B------:R1:W-:Y:S04]  /*43d0*/  LDGSTS.E.BYPASS.LTC128B.128.ZFILL [R243+0x11100], [R8.64], P2 ;  /* 0x1110000008f37fae */ /* 0x0003e80009141d46 */
[----:B------:R1:W-:Y:S04]  /*43e0*/  LDGSTS.E.BYPASS.LTC128B.128.ZFILL [R243+0x14100], [R6.64], P1 ;  /* 0x1410000006f37fae */ /* 0x0003e80008941d46 */
[----:B------:R1:W-:Y:S02]  /*43f0*/  LDGSTS.E.BYPASS.LTC128B.128.ZFILL [R243+0x17100], [R2.64], P0 ;  /* 0x1710000002f37fae */ /* 0x0003e40008141d46 */
.L_x_1471:
[----:B------:R-:W-:Y:S05]  /*4400*/  BSYNC B0 ;  /* 0x0000000000007941 */ /* 0x000fea0003800000 */
.L_x_1470:
[----:B-1----:R-:W2:Y:S01]  /*4410*/  LDL R2, [R1+0x40] ;  /* 0x0000400001027983 */ /* 0x002ea20000100800 */
[----:B------:R-:W-:-:S03]  /*4420*/  IMAD.MOV.U32 R4, RZ, RZ, c[0x0][0x2c4] ;  /* 0x0000b100ff047624 */ /* 0x000fc600078e00ff */
[----:B------:R-:W2:Y:S04]  /*4430*/  LDL R0, [R1+0x4c] ;  /* 0x00004c0001007983 */ /* 0x000ea80000100800 */
[----:B------:R-:W3:Y:S01]  /*4440*/  LDL R3, [R1+0x50] ;  /* 0x0000500001037983 */ /* 0x000ee20000100800 */
[----:B------:R-:W-:-:S03]  /*4450*/  ISETP.NE.AND P0, PT, R4, 0x1, PT ;  /* 0x000000010400780c */ /* 0x000fc60003f05270 */
[----:B------:R-:W0:Y:S01]  /*4460*/  LDGDEPBAR ;  /* 0x00000000000079af */ /* 0x000e220000000000 */
[----:B--2---:R-:W-:-:S09]  /*4470*/  IMAD.IADD R0, R0, 0x1, R2 ;  /* 0x0000000100007824 */ /* 0x004fd200078e0202 */
[----:B------:R-:W-:Y:S01]  /*4480*/  @P0 IMAD.HI.U32 R2, R0, c[0x0][0x2c8], RZ ;  /* 0x0000b20000020a27 */ /* 0x000fe200078e00ff */
[----:B------:R-:W-:Y:S02]  /*4490*/  MOV R4, R0 ;  /* 0x0000000000047202 */ /* 0x000fe40000000f00 */
[----:B---3--:R-:W-:Y:S01]  /*44a0*/  IADD3 R0, -R3, 0x1, R148 ;  /* 0x0000000103007810 */ /* 0x008fe20007ffe194 */
[----:B------:R-:W-:Y:S01]  /*44b0*/  IMAD.IADD R6, R148, 0x1, -R3 ;  /* 0x0000000194067824 */ /* 0x000fe200078e0a03 */
[----:B------:R-:W-:Y:S02]  /*44c0*/  @P0 SHF.R.U32.HI R4, RZ, c[0x0][0x2cc], R2 ;  /* 0x0000b300ff040a19 */ /* 0x000fe40000011602 */
[----:B------:R-:W-:Y:S01]  /*44d0*/  IADD3 R5, R0, -c[0x0][0x168], RZ ;  /* 0x80005a0000057a10 */ /* 0x000fe20007ffe0ff */
[----:B------:R-:W-:Y:S05]  /*44e0*/  BRA.DIV ~URZ, `(.L_x_1474) ;  /* 0x000108227f007947 */ /* 0x000fea000b800000 */
[----:B------:R1:W2:Y:S02]  /*44f0*/  SHFL.IDX PT, R0, R4, RZ, 0x1c1f ;  /* 0x001c1fff04007589 */ /* 0x0002a400000e0000 */
.L_x_1536:
        /* <DEDUP_REMOVED lines=8> */
[----:B------:R-:W-:Y:S02]  /*4580*/  FSEL R9, R53, -INF , P1 ;  /* 0xff80000035097808 */ /* 0x000fe40000800000 */
[----:B------:R-:W-:Y:S02]  /*4590*/  FSEL R17, R49, -INF , P4 ;  /* 0xff80000031117808 */ /* 0x000fe40002000000 */
[----:B------:R-:W-:Y:S02]  /*45a0*/  FSEL R18, R44, -INF , P0 ;  /* 0xff8000002c127808 */ /* 0x000fe40000000000 */
[C---:B------:R-:W-:Y:S02]  /*45b0*/  ISETP.GT.AND P2, PT, R0.reuse, 0x8, PT ;  /* 0x000000080000780c */ /* 0x040fe40003f44270 */
[C---:B------:R-:W-:Y:S02]  /*45c0*/  ISETP.GT.AND P1, PT, R0.reuse, 0x11, PT ;  /* 0x000000110000780c */ /* 0x040fe40003f24270 */
[----:B------:R-:W-:-:S02]  /*45d0*/  ISETP.GT.AND P4, PT, R0, 0x19, PT ;  /* 0x000000190000780c */ /* 0x000fc40003f84270 */
[----:B------:R-:W-:Y:S02]  /*45e0*/  ISETP.GT.AND P0, PT, R0, 0x20, PT ;  /* 0x000000200000780c */ /* 0x000fe40003f04270 */
[----:B------:R-:W-:Y:S02]  /*45f0*/  FSEL R20, R40, -INF , P3 ;  /* 0xff80000028147808 */ /* 0x000fe40001800000 */
[----:B------:R-:W-:Y:S02]  /*4600*/  ISETP.GT.AND P3, PT, R0, 0x28, PT ;  /* 0x000000280000780c */ /* 0x000fe40003f64270 */
[----:B------:R-:W-:Y:S02]  /*4610*/  FSEL R16, R48, -INF , P2 ;  /* 0xff80000030107808 */ /* 0x000fe40001000000 */
        /* <DEDUP_REMOVED lines=8> */
[----:B------:R-:W-:Y:S02]  /*46a0*/  ISETP.GT.AND P3, PT, R0, 0x38, PT ;  /* 0x000000380000780c */ /* 0x000fe40003f64270 */
[----:B------:R-:W-:Y:S02]  /*46b0*/  FSEL R86, R37, -INF , P2 ;  /* 0xff80000025567808 */ /* 0x000fe40001000000 */
[----:B------:R-:W-:Y:S02]  /*46c0*/  FSEL R84, R69, -INF , P4 ;  /* 0xff80000045547808 */ /* 0x000fe40002000000 */
[----:B------:R-:W-:Y:S02]  /*46d0*/  FSEL R221, R32, -INF , P1 ;  /* 0xff80000020dd7808 */ /* 0x000fe40000800000 */
[----:B------:R-:W-:Y:S02]  /*46e0*/  FSEL R220, R33, -INF , P0 ;  /* 0xff80000021dc7808 */ /* 0x000fe40000000000 */
[----:B------:R-:W-:-:S02]  /*46f0*/  ISETP.GT.AND P4, PT, R0, 0x39, PT ;  /* 0x000000390000780c */ /* 0x000fc40003f84270 */
[C---:B------:R-:W-:Y:S02]  /*4700*/  ISETP.GT.AND P2, PT, R0.reuse, 0x40, PT ;  /* 0x000000400000780c */ /* 0x040fe40003f44270 */
[C---:B------:R-:W-:Y:S02]  /*4710*/  ISETP.GT.AND P1, PT, R0.reuse, 0x41, PT ;  /* 0x000000410000780c */ /* 0x040fe40003f24270 */
[----:B------:R-:W-:Y:S02]  /*4720*/  ISETP.GT.AND P0, PT, R0, 0x48, PT ;  /* 0x000000480000780c */ /* 0x000fe40003f04270 */
[----:B------:R-:W-:Y:S02]  /*4730*/  FSEL R219, R64, -INF , P3 ;  /* 0xff80000040db7808 */ /* 0x000fe40001800000 */
[----:B------:R-:W-:Y:S02]  /*4740*/  ISETP.GT.AND P3, PT, R0, 0x50, PT ;  /* 0x000000500000780c */ /* 0x000fe40003f64270 */
[----:B------:R-:W-:-:S02]  /*4750*/  FSEL R218, R65, -INF , P4 ;  /* 0xff80000041da7808 */ /* 0x000fc40002000000 */
        /* <DEDUP_REMOVED lines=8> */
[----:B------:R-:W-:Y:S02]  /*47e0*/  FSEL R226, R61, -INF , P4 ;  /* 0xff8000003de27808 */ /* 0x000fe40002000000 */
[----:B------:R-:W-:Y:S01]  /*47f0*/  FSEL R247, R25, -INF , P2 ;  /* 0xff80000019f77808 */ /* 0x000fe20001000000 */
[----:B------:R2:W-:Y:S01]  /*4800*/  STL [R1], R0 ;  /* 0x0000000001007387 */ /* 0x0005e20000100800 */
[----:B------:R-:W-:Y:S02]  /*4810*/  FSEL R244, R56, -INF , P1 ;  /* 0xff80000038f47808 */ /* 0x000fe40000800000 */
[----:B------:R-:W-:Y:S01]  /*4820*/  FSEL R238, R57, -INF , P0 ;  /* 0xff80000039ee7808 */ /* 0x000fe20000000000 */
[----:B------:R-:W-:Y:S05]  /*4830*/  BRA.DIV ~URZ, `(.L_x_1475) ;  /* 0x000105427f007947 */ /* 0x000fea000b800000 */
[----:B------:R-:W3:Y:S01]  /*4840*/  LDL R3, [R1] ;  /* 0x0000000001037983 */ /* 0x000ee20000100800 */
[----:B--2---:R-:W-:-:S03]  /*4850*/  FMNMX.FTZ R0, R8, R9, !PT ;  /* 0x0000000908007209 */ /* 0x004fc60007810000 */
[----:B-1----:R-:W1:Y:S01]  /*4860*/  SHFL.IDX PT, R4, R4, 0x1, 0x1c1f ;  /* 0x003c1f0004047f89 */ /* 0x002e6200000e0000 */
[----:B------:R-:W-:-:S04]  /*4870*/  FMNMX.FTZ R0, R16, R0, !PT ;  /* 0x0000000010007209 */ /* 0x000fc80007810000 */
[----:B------:R-:W-:-:S04]  /*4880*/  FMNMX.FTZ R0, R17, R0, !PT ;  /* 0x0000000011007209 */ /* 0x000fc80007810000 */
[----:B------:R-:W-:-:S04]  /*4890*/  FMNMX.FTZ R0, R18, R0, !PT ;  /* 0x0000000012007209 */ /* 0x000fc80007810000 */
[----:B------:R-:W-:-:S04]  /*48a0*/  FMNMX.FTZ R0, R19, R0, !PT ;  /* 0x0000000013007209 */ /* 0x000fc80007810000 */
[----:B------:R-:W-:-:S04]  /*48b0*/  FMNMX.FTZ R0, R20, R0, !PT ;  /* 0x0000000014007209 */ /* 0x000fc80007810000 */
[----:B------:R-:W-:Y:S01]  /*48c0*/  FMNMX.FTZ R0, R21, R0, !PT ;  /* 0x0000000015007209 */ /* 0x000fe20007810000 */
[----:B-1----:R-:W-:-:S03]  /*48d0*/  IMAD.IADD R5, R5, 0x1, R4 ;  /* 0x0000000105057824 */ /* 0x002fc600078e0204 */
[----:B------:R-:W-:Y:S02]  /*48e0*/  FMNMX.FTZ R0, R87, R0, !PT ;  /* 0x0000000057007209 */ /* 0x000fe40007810000 */
[----:B------:R-:W-:Y:S02]  /*48f0*/  IMNMX R5, R6, R5, PT ;  /* 0x0000000506057217 */ /* 0x000fe40003800200 */
[----:B------:R-:W-:Y:S02]  /*4900*/  FMNMX.FTZ R0, R86, R0, !PT ;  /* 0x0000000056007209 */ /* 0x000fe40007810000 */
[C---:B------:R-:W-:Y:S02]  /*4910*/  ISETP.GT.AND P1, PT, R5.reuse, RZ, PT ;  /* 0x000000ff0500720c */ /* 0x040fe40003f24270 */
[C---:B------:R-:W-:Y:S02]  /*4920*/  ISETP.GT.AND P0, PT, R5.reuse, 0x1, PT ;  /* 0x000000010500780c */ /* 0x040fe40003f04270 */
[----:B------:R-:W-:-:S02]  /*4930*/  ISETP.GT.AND P2, PT, R5, 0x8, PT ;  /* 0x000000080500780c */ /* 0x000fc40003f44270 */
[----:B------:R-:W-:Y:S02]  /*4940*/  FSEL R6, R54, -INF , P1 ;  /* 0xff80000036067808 */ /* 0x000fe40000800000 */
[----:B------:R-:W-:Y:S02]  /*4950*/  FSEL R7, R55, -INF , P0 ;  /* 0xff80000037077808 */ /* 0x000fe40000000000 */
[----:B------:R-:W-:Y:S02]  /*4960*/  ISETP.GT.AND P0, PT, R5, 0x9, PT ;  /* 0x000000090500780c */ /* 0x000fe40003f04270 */
[----:B------:R-:W-:Y:S02]  /*4970*/  FSEL R14, R50, -INF , P2 ;  /* 0xff800000320e7808 */ /* 0x000fe40001000000 */
[----:B------:R-:W-:Y:S02]  /*4980*/  FMNMX.FTZ R2, R6, R7, !PT ;  /* 0x0000000706027209 */ /* 0x000fe40007810000 */
[----:B------:R-:W-:-:S02]  /*4990*/  FSEL R13, R51, -INF , P0 ;  /* 0xff800000330d7808 */ /* 0x000fc40000000000 */
[C---:B------:R-:W-:Y:S02]  /*49a0*/  ISETP.GT.AND P1, PT, R5.reuse, 0x10, PT ;  /* 0x000000100500780c */ /* 0x040fe40003f24270 */
        /* <DEDUP_REMOVED lines=59> */
[C---:B------:R-:W-:Y:S02]  /*4d60*/  ISETP.GT.AND P0, PT, R5.reuse, 0x51, PT ;  /* 0x000000510500780c */ /* 0x040fe40003f04270 */
[----:B------:R-:W-:Y:S02]  /*4d70*/  FSEL R4, R26, -INF , P1 ;  /* 0xff8000001a047808 */ /* 0x000fe40000800000 */
[----:B------:R-:W-:Y:S02]  /*4d80*/  FMNMX.FTZ R2, R224, R2, !PT ;  /* 0x00000002e0027209 */ /* 0x000fe40007810000 */
[----:B------:R-:W-:Y:S01]  /*4d90*/  ISETP.GT.AND P1, PT, R5, 0x58, PT ;  /* 0x000000580500780c */ /* 0x000fe20003f24270 */
[----:B------:R-:W-:Y:S01]  /*4da0*/  STL [R1+0x8], R4 ;  /* 0x0000080401007387 */ /* 0x000fe20000100800 */
[----:B------:R-:W-:Y:S02]  /*4db0*/  FMNMX.FTZ R2, R4, R2, !PT ;  /* 0x0000000204027209 */ /* 0x000fe40007810000 */
[----:B------:R-:W-:-:S02]  /*4dc0*/  FSEL R250, R58, -INF , P1 ;  /* 0xff8000003afa7808 */ /* 0x000fc40000800000 */
[----:B---3--:R-:W-:Y:S02]  /*4dd0*/  FMNMX.FTZ R0, R3, R0, !PT ;  /* 0x0000000003007209 */ /* 0x008fe40007810000 */
[----:B------:R-:W-:Y:S02]  /*4de0*/  FSEL R3, R27, -INF , P0 ;  /* 0xff8000001b037808 */ /* 0x000fe40000000000 */
[----:B------:R-:W-:Y:S02]  /*4df0*/  FMNMX.FTZ R0, R247, R0, !PT ;  /* 0x00000000f7007209 */ /* 0x000fe40007810000 */
[----:B------:R-:W-:Y:S01]  /*4e00*/  ISETP.GT.AND P0, PT, R5, 0x59, PT ;  /* 0x000000590500780c */ /* 0x000fe20003f04270 */
[----:B------:R-:W-:Y:S01]  /*4e10*/  STL [R1+0x4], R3 ;  /* 0x0000040301007387 */ /* 0x000fe20000100800 */
[----:B------:R-:W-:Y:S02]  /*4e20*/  FMNMX.FTZ R0, R244, R0, !PT ;  /* 0x00000000f4007209 */ /* 0x000fe40007810000 */
[----:B------:R-:W-:-:S02]  /*4e30*/  FMNMX.FTZ R2, R3, R2, !PT ;  /* 0x0000000203027209 */ /* 0x000fc40007810000 */
[----:B------:R-:W-:Y:S02]  /*4e40*/  FMNMX.FTZ R0, R238, R0, !PT ;  /* 0x00000000ee007209 */ /* 0x000fe40007810000 */
[----:B------:R-:W-:Y:S02]  /*4e50*/  FSEL R249, R59, -INF , P0 ;  /* 0xff8000003bf97808 */ /* 0x000fe40000000000 */
[----:B------:R-:W-:Y:S01]  /*4e60*/  FMNMX.FTZ R2, R250, R2, !PT ;  /* 0x00000002fa027209 */ /* 0x000fe20007810000 */
[----:B------:R-:W1:Y:S03]  /*4e70*/  SHFL.BFLY PT, R3, R0, 0x2, 0x1f ;  /* 0x0c401f0000037f89 */ /* 0x000e6600000e0000 */
[----:B------:R-:W-:-:S05]  /*4e80*/  FMNMX.FTZ R2, R249, R2, !PT ;  /* 0x00000002f9027209 */ /* 0x000fca0007810000 */
[----:B------:R-:W2:Y:S01]  /*4e90*/  SHFL.BFLY PT, R4, R2, 0x2, 0x1f ;  /* 0x0c401f0002047f89 */ /* 0x000ea200000e0000 */
[----:B-1----:R-:W-:-:S05]  /*4ea0*/  FMNMX.FTZ R0, R3, R0, !PT ;  /* 0x0000000003007209 */ /* 0x002fca0007810000 */
[----:B------:R-:W1:Y:S01]  /*4eb0*/  SHFL.BFLY PT, R173, R0, 0x1, 0x1f ;  /* 0x0c201f0000ad7f89 */ /* 0x000e6200000e0000 */
[----:B--2---:R-:W-:-:S05]  /*4ec0*/  FMNMX.FTZ R4, R2, R4, !PT ;  /* 0x0000000402047209 */ /* 0x004fca0007810000 */
[----:B------:R2:W3:Y:S01]  /*4ed0*/  SHFL.BFLY PT, R12, R4, 0x1, 0x1f ;  /* 0x0c201f00040c7f89 */ /* 0x0004e200000e0000 */
[----:B-1----:R-:W-:-:S05]  /*4ee0*/  FMNMX.FTZ R173, R0, R173, !PT ;  /* 0x000000ad00ad7209 */ /* 0x002fca0007810000 */
.L_x_1537:
[C---:B------:R-:W-:Y:S01]  /*4ef0*/  FMUL.FTZ R0, R173.reuse, c[0x0][0x2d0] ;  /* 0x0000b400ad007a20 */ /* 0x040fe20000410000 */
[----:B------:R-:W-:Y:S01]  /*4f00*/  FSETP.NEU.FTZ.AND P0, PT, R173, -INF , PT ;  /* 0xff800000ad00780b */ /* 0x000fe20003f1d000 */
[----:B------:R-:W4:Y:S03]  /*4f10*/  LDL.LU R99, [R1] ;  /* 0x0000000001637983 */ /* 0x000f260000300800 */
[----:B------:R-:W-:Y:S02]  /*4f20*/  FSEL R0, R0, RZ, P0 ;  /* 0x000000ff00007208 */ /* 0x000fe40000000000 */
[----:B---3--:R-:W-:Y:S01]  /*4f30*/  FMNMX.FTZ R12, R12, R4, !PT ;  /* 0x000000040c0c7209 */ /* 0x008fe20007810000 */
[----:B------:R-:W-:Y:S01]  /*4f40*/  WARPSYNC 0xffffffff ;  /* 0xffffffff00007948 */ /* 0x000fe20003800000 */
[----:B------:R-:W-:Y:S01]  /*4f50*/  LDSM.16.MT88.4 R36, [R233] ;  /* 0x00000000e924783b */ /* 0x000fe20000004200 */
[--C-:B------:R-:W-:Y:S01]  /*4f60*/  FFMA.FTZ R2, R8, c[0x0][0x2d0], -R0.reuse ;  /* 0x0000b40008027a23 */ /* 0x100fe20000010800 */
[----:B------:R-:W-:Y:S01]  /*4f70*/  FSETP.NEU.FTZ.AND P0, PT, R12, -INF , PT ;  /* 0xff8000000c00780b */ /* 0x000fe20003f1d000 */
[--C-:B------:R-:W-:Y:S01]  /*4f80*/  FFMA.FTZ R3, R20, c[0x0][0x2d0], -R0.reuse ;  /* 0x0000b40014037a23 */ /* 0x100fe20000010800 */
[----:B------:R-:W-:Y:S01]  /*4f90*/  LDSM.16.MT88.4 R32, [R232+0x800] ;  /* 0x00080000e820783b */ /* 0x000fe20000004200 */
[----:B------:R1:W-:Y:S03]  /*4fa0*/  MUFU.EX2 R106, R2 ;  /* 0x00000002006a7308 */ /* 0x0003e60000000800 */
[----:B------:R-:W3:Y:S04]  /*4fb0*/  LDL.LU R95, [R1+0x4] ;  /* 0x00000400015f7983 */ /* 0x000ee80000300800 */
[----:B------:R-:W5:Y:S01]  /*4fc0*/  LDL.LU R94, [R1+0x8] ;  /* 0x00000800015e7983 */ /* 0x000f620000300800 */
[----:B------:R2:W-:Y:S03]  /*4fd0*/  MUFU.EX2 R102, R3 ;  /* 0x0000000300667308 */ /* 0x0005e60000000800 */
[----:B------:R-:W-:Y:S04]  /*4fe0*/  LDSM.16.MT88.4 R40, [R233+0x800] ;  /* 0x00080000e928783b */ /* 0x000fe80000004200 */
[----:B------:R-:W-:Y:S01]  /*4ff0*/  LDSM.16.MT88.4 R60, [R232+0x3000] ;  /* 0x00300000e83c783b */ /* 0x000fe20000004200 */
[----:B-1----:R-:W-:-:S03]  /*5000*/  FFMA.FTZ R2, R9, c[0x0][0x2d0], -R0 ;  /* 0x0000b40009027a23 */ /* 0x002fc60000010800 */
[----:B------:R-:W-:Y:S01]  /*5010*/  LDSM.16.MT88.4 R52, [R234] ;  /* 0x00000000ea34783b */ /* 0x000fe20000004200 */
[----:B------:R1:W1:Y:S03]  /*5020*/  MUFU.EX2 R107, R2 ;  /* 0x00000002006b7308 */ /* 0x0002660000000800 */
[----:B------:R-:W-:Y:S01]  /*5030*/  LDSM.16.MT88.4 R64, [R233+0x3000] ;  /* 0x00300000e940783b */ /* 0x000fe20000004200 */
[----:B--2---:R-:W-:-:S03]  /*5040*/  FFMA.FTZ R3, R21, c[0x0][0x2d0], -R0 ;  /* 0x0000b40015037a23 */ /* 0x004fc60000010800 */
[----:B------:R-:W2:Y:S01]  /*5050*/  LDSM.16.MT88.4 R20, [R232] ;  /* 0x00000000e814783b */ /* 0x000ea20000004200 */
[----:B------:R-:W-:Y:S03]  /*5060*/  MUFU.EX2 R104, R3 ;  /* 0x0000000300687308 */ /* 0x000fe60000000800 */
[----:B------:R-:W-:Y:S04]  /*5070*/  LDSM.16.MT88.4 R56, [R235+0x800] ;  /* 0x00080000eb38783b */ /* 0x000fe80000004200 */
[----:B------:R-:W-:Y:S01]  /*5080*/  LDSM.16.MT88.4 R44, [R234+0x800] ;  /* 0x00080000ea2c783b */ /* 0x000fe20000004200 */
[----:B-1----:R-:W-:Y:S01]  /*5090*/  FFMA.FTZ R2, R16, c[0x0][0x2d0], -R0 ;  /* 0x0000b40010027a23 */ /* 0x002fe20000010800 */
[----:B------:R-:W-:-:S02]  /*50a0*/  F2FP.BF16.PACK_AB R8, R107, R106 ;  /* 0x0000006a6b08723e */ /* 0x000fc400000010ff */
[----:B------:R-:W-:Y:S01]  /*50b0*/  LDSM.16.MT88.4 R72, [R233+0x3800] ;  /* 0x00380000e948783b */ /* 0x000fe20000004200 */
[----:B------:R1:W-:Y:S03]  /*50c0*/  MUFU.EX2 R105, R2 ;  /* 0x0000000200697308 */ /* 0x0003e60000000800 */
[----:B------:R-:W-:Y:S04]  /*50d0*/  LDSM.16.MT88.4 R76, [R232+0x6000] ;  /* 0x00600000e84c783b */ /* 0x000fe80000004200 */
[----:B------:R-:W-:Y:S01]  /*50e0*/  LDSM.16.MT88.4 R68, [R234+0x3000] ;  /* 0x00300000ea44783b */ /* 0x000fe20000004200 */
[----:B-1----:R-:W-:-:S04]  /*50f0*/  FFMA.FTZ R2, R17, c[0x0][0x2d0], -R0 ;  /* 0x0000b40011027a23 */ /* 0x002fc80000010800 */
[----:B------:R1:W-:Y:S02]  /*5100*/  MUFU.EX2 R100, R2 ;  /* 0x0000000200647308 */ /* 0x0003e40000000800 */
[----:B-1----:R-:W-:-:S06]  /*5110*/  FFMA.FTZ R2, R18, c[0x0][0x2d0], -R0 ;  /* 0x0000b40012027a23 */ /* 0x002fcc0000010800 */
[----:B------:R1:W-:Y:S02]  /*5120*/  MUFU.EX2 R97, R2 ;  /* 0x0000000200617308 */ /* 0x0003e40000000800 */
[----:B-1----:R-:W-:-:S06]  /*5130*/  FFMA.FTZ R2, R19, c[0x0][0x2d0], -R0 ;  /* 0x0000b40013027a23 */ /* 0x002fcc0000010800 */
[----:B------:R1:W1:Y:S02]  /*5140*/  MUFU.EX2 R93, R2 ;  /* 0x00000002005d7308 */ /* 0x0002640000000800 */
[----:B-1----:R-:W-:Y:S01]  /*5150*/  FMUL.FTZ R2, R12, c[0x0][0x2d0] ;  /* 0x0000b4000c027a20 */ /* 0x002fe20000410000 */
[----:B------:R-:W-:-:S04]  /*5160*/  F2FP.BF16.PACK_AB R4, R93, R97 ;  /* 0x000000615d04723e */ /* 0x000fc800000010ff */
[----:B------:R-:W-:-:S05]  /*5170*/  FSEL R2, R2, RZ, P0 ;  /* 0x000000ff02027208 */ /* 0x000fca0000000000 */
[----:B------:R-:W-:Y:S01]  /*5180*/  FFMA.FTZ R3, R6, c[0x0][0x2d0], -R2 ;  /* 0x0000b40006037a23 */ /* 0x000fe20000010802 */
[----:B------:R-:W-:-:S03]  /*5190*/  F2FP.BF16.PACK_AB R6, R104, R102 ;  /* 0x000000666806723e */ /* 0x000fc600000010ff */
[----:B------:R1:W-:Y:S02]  /*51a0*/  MUFU.EX2 R101, R3 ;  /* 0x0000000300657308 */ /* 0x0003e40000000800 */
[----:B-1----:R-:W-:-:S06]  /*51b0*/  FFMA.FTZ R3, R7, c[0x0][0x2d0], -R2 ;  /* 0x0000b40007037a23 */ /* 0x002fcc0000010802 */
[----:B------:R1:W1:Y:S02]  /*51c0*/  MUFU.EX2 R172, R3 ;  /* 0x0000000300ac7308 */ /* 0x0002640000000800 */
[----:B-1----:R-:W-:Y:S01]  /*51d0*/  FFMA.FTZ R3, R14, c[0x0][0x2d0], -R2 ;  /* 0x0000b4000e037a23 */ /* 0x002fe20000010802 */
[----:B------:R-:W-:-:S05]  /*51e0*/  F2FP.BF16.PACK_AB R9, R172, R101 ;  /* 0x00000065ac09723e */ /* 0x000fca00000010ff */
[----:B------:R1:W-:Y:S02]  /*51f0*/  MUFU.EX2 R98, R3 ;  /* 0x0000000300627308 */ /* 0x0003e40000000800 */
[----:B-1----:R-:W-:-:S06]  /*5200*/  FFMA.FTZ R3, R13, c[0x0][0x2d0], -R2 ;  /* 0x0000b4000d037a23 */ /* 0x002fcc0000010802 */
[----:B------:R1:W1:Y:S02]  /*5210*/  MUFU.EX2 R14, R3 ;  /* 0x00000003000e7308 */ /* 0x0002640000000800 */
[----:B-1----:R-:W-:Y:S01]  /*5220*/  FFMA.FTZ R3, R11, c[0x0][0x2d0], -R2 ;  /* 0x0000b4000b037a23 */ /* 0x002fe20000010802 */
[----:B------:R-:W-:-:S05]  /*5230*/  F2FP.BF16.PACK_AB R11, R14, R98 ;  /* 0x000000620e0b723e */ /* 0x000fca00000010ff */
[----:B------:R1:W-:Y:S02]  /*5240*/  MUFU.EX2 R96, R3 ;  /* 0x0000000300607308 */ /* 0x0003e40000000800 */
[----:B-1----:R-:W-:Y:S01]  /*5250*/  FFMA.FTZ R3, R10, c[0x0][0x2d0], -R2 ;  /* 0x0000b4000a037a23 */ /* 0x002fe20000010802 */
[----:B------:R-:W-:-:S05]  /*5260*/  F2FP.BF16.PACK_AB R10, R100, R105 ;  /* 0x00000069640a723e */ /* 0x000fca00000010ff */
[----:B------:R1:W1:Y:S02]  /*5270*/  MUFU.EX2 R92, R3 ;  /* 0x00000003005c7308 */ /* 0x0002640000000800 */
[C---:B--2---:R-:W-:Y:S08]  /*5280*/  HMMA.16816.F32.BF16 R16, R8.reuse, R20, RZ ;  /* 0x000000140810723c */ /* 0x044ff000000418ff */
[----:B------:R-:W-:Y:S01]  /*5290*/  HMMA.16816.F32.BF16 R28, R8, R22, RZ ;  /* 0x00000016081c723c */ /* 0x000fe200000418ff */
[----:B-1----:R-:W-:Y:S01]  /*52a0*/  FFMA.FTZ R3, R15, c[0x0][0x2d0], -R2 ;  /* 0x0000b4000f037a23 */ /* 0x002fe20000010802 */
[----:B------:R-:W-:-:S03]  /*52b0*/  F2FP.BF16.PACK_AB R5, R92, R96 ;  /* 0x000000605c05723e */ /* 0x000fc600000010ff */
[----:B------:R1:W-:Y:S03]  /*52c0*/  MUFU.EX2 R103, R3 ;  /* 0x0000000300677308 */ /* 0x0003e60000000800 */
[----:B------:R-:W-:Y:S01]  /*52d0*/  HMMA.16816.F32.BF16 R20, R8, R36, RZ ;  /* 0x000000240814723c */ /* 0x000fe200000418ff */
[----:B-1----:R-:W-:Y:S02]  /*52e0*/  FFMA.FTZ R3, R24, c[0x0][0x2d0], -R2 ;  /* 0x0000b40018037a23 */ /* 0x002fe40000010802 */
[----:B------:R-:W1:Y:S02]  /*52f0*/  LDSM.16.MT88.4 R24, [R235] ;  /* 0x00000000eb18783b */ /* 0x000e640000004200 */
[----:B------:R-:W2:Y:S02]  /*5300*/  MUFU.EX2 R13, R3 ;  /* 0x00000003000d7308 */ /* 0x000ea40000000800 */
[----:B--2---:R-:W-:Y:S01]  /*5310*/  F2FP.BF16.PACK_AB R7, R13, R103 ;  /* 0x000000670d07723e */ /* 0x004fe200000010ff */
[----:B------:R-:W-:-:S02]  /*5320*/  FFMA.FTZ R3, R87, c[0x0][0x2d0], -R0 ;  /* 0x0000b40057037a23 */ /* 0x000fc40000010800 */
[----:B----4-:R-:W-:-:S04]  /*5330*/  IMAD.MOV.U32 R15, RZ, RZ, R99 ;  /* 0x000000ffff0f7224 */ /* 0x010fc800078e0063 */
[----:B------:R-:W-:Y:S01]  /*5340*/  HMMA.16816.F32.BF16 R88, R4, R32, R16 ;  /* 0x000000200458723c */ /* 0x000fe20000041810 */
[----:B------:R-:W-:-:S06]  /*5350*/  FFMA.FTZ R15, R15, c[0x0][0x2d0], -R0 ;  /* 0x0000b4000f0f7a23 */ /* 0x000fcc0000010800 */
[----:B------:R-:W-:Y:S01]  /*5360*/  MUFU.EX2 R15, R15 ;  /* 0x0000000f000f7308 */ /* 0x000fe20000000800 */
[----:B------:R-:W-:Y:S08]  /*5370*/  HMMA.16816.F32.BF16 R16, R8, R38, RZ ;  /* 0x000000260810723c */ /* 0x000ff000000418ff */
[----:B------:R-:W-:Y:S08]  /*5380*/  HMMA.16816.F32.BF16 R212, R4, R40, R20 ;  /* 0x0000002804d4723c */ /* 0x000ff00000041814 */
[C---:B-1----:R-:W-:Y:S08]  /*5390*/  HMMA.16816.F32.BF16 R48, R8.reuse, R24, RZ ;  /* 0x000000180830723c */ /* 0x042ff000000418ff */
[C---:B------:R-:W-:Y:S08]  /*53a0*/  HMMA.16816.F32.BF16 R36, R8.reuse, R26, RZ ;  /* 0x0000001a0824723c */ /* 0x040ff000000418ff */
[C---:B------:R-:W-:Y:S08]  /*53b0*/  HMMA.16816.F32.BF16 R24, R8.reuse, R60, RZ ;  /* 0x0000003c0818723c */ /* 0x040ff000000418ff */
[----:B------:R-:W-:Y:S01]  /*53c0*/  HMMA.16816.F32.BF16 R20, R8, R62, RZ ;  /* 0x0000003e0814723c */ /* 0x000fe200000418ff */
[----:B------:R-:W1:Y:S07]  /*53d0*/  LDSM.16.MT88.4 R60, [R235+0x3000] ;  /* 0x00300000eb3c783b */ /* 0x000e6e0000004200 */
[C---:B------:R-:W-:Y:S08]  /*53e0*/  HMMA.16816.F32.BF16 R208, R4.reuse, R34, R28 ;  /* 0x0000002204d0723c */ /* 0x040ff0000004181c */
[----:B------:R-:W-:Y:S01]  /*53f0*/  HMMA.16816.F32.BF16 R204, R4, R42, R16 ;  /* 0x0000002a04cc723c */ /* 0x000fe20000041810 */
[----:B------:R-:W2:Y:S07]  /*5400*/  LDSM.16.MT88.4 R40, [R232+0x3800] ;  /* 0x00380000e828783b */ /* 0x000eae0000004200 */
[C---:B------:R-:W-:Y:S08]  /*5410*/  HMMA.16816.F32.BF16 R32, R8.reuse, R52, RZ ;  /* 0x000000340820723c */ /* 0x040ff000000418ff */
[C---:B------:R-:W-:Y:S01]  /*5420*/  HMMA.16816.F32.BF16 R28, R8.reuse, R54, RZ ;  /* 0x00000036081c723c */ /* 0x040fe200000418ff */
[----:B------:R-:W4:Y:S07]  /*5430*/  LDSM.16.MT88.4 R52, [R235+0x3800] ;  /* 0x00380000eb34783b */ /* 0x000f2e0000004200 */
[----:B------:R-:W-:Y:S08]  /*5440*/  HMMA.16816.F32.BF16 R16, R8, R64, RZ ;  /* 0x000000400810723c */ /* 0x000ff000000418ff */
[C---:B------:R-:W-:Y:S08]  /*5450*/  HMMA.16816.F32.BF16 R184, R4.reuse, R58, R36 ;  /* 0x0000003a04b8723c */ /* 0x040ff00000041824 */
[C---:B------:R-:W-:Y:S08]  /*5460*/  HMMA.16816.F32.BF16 R196, R4.reuse, R44, R32 ;  /* 0x0000002c04c4723c */ /* 0x040ff00000041820 */
[C---:B------:R-:W-:Y:S01]  /*5470*/  HMMA.16816.F32.BF16 R180, R4.reuse, R46, R28 ;  /* 0x0000002e04b4723c */ /* 0x040fe2000004181c */
[----:B------:R-:W3:Y:S07]  /*5480*/  LDSM.16.MT88.4 R44, [R232+0x6800] ;  /* 0x00680000e82c783b */ /* 0x000eee0000004200 */
[----:B------:R-:W-:Y:S01]  /*5490*/  HMMA.16816.F32.BF16 R200, R4, R56, R48 ;  /* 0x0000003804c8723c */ /* 0x000fe20000041830 */
[----:B------:R-:W3:Y:S04]  /*54a0*/  LDSM.16.MT88.4 R56, [R233+0x6000] ;  /* 0x00600000e938783b */ /* 0x000ee80000004200 */
[----:B------:R-:W3:Y:S03]  /*54b0*/  LDSM.16.MT88.4 R48, [R234+0x3800] ;  /* 0x00380000ea30783b */ /* 0x000ee60000004200 */
[C---:B-1----:R-:W-:Y:S08]  /*54c0*/  HMMA.16816.F32.BF16 R36, R8.reuse, R60, RZ ;  /* 0x0000003c0824723c */ /* 0x042ff000000418ff */
[----:B------:R-:W-:Y:S01]  /*54d0*/  HMMA.16816.F32.BF16 R32, R8, R62, RZ ;  /* 0x0000003e0820723c */ /* 0x000fe200000418ff */
[----:B------:R-:W-:Y:S07]  /*54e0*/  LDSM.16.MT88.4 R60, [R234+0x6000] ;  /* 0x00600000ea3c783b */ /* 0x000fee0000004200 */
[C---:B--2---:R-:W-:Y:S08]  /*54f0*/  HMMA.16816.F32.BF16 R176, R4.reuse, R42, R20 ;  /* 0x0000002a04b0723c */ /* 0x044ff00000041814 */
[C---:B------:R-:W-:Y:S07]  /*5500*/  HMMA.16816.F32.BF16 R188, R4.reuse, R72, R16 ;  /* 0x0000004804bc723c */ /* 0x040fee0000041810 */
[----:B------:R-:W-:Y:S01]  /*5510*/  MOV R73, R107 ;  /* 0x0000006b00497202 */ /* 0x000fe20000000f00 */
[----:B------:R-:W-:Y:S01]  /*5520*/  HMMA.16816.F32.BF16 R192, R4, R40, R24 ;  /* 0x0000002804c0723c */ /* 0x000fe20000041818 */
[----:B------:R-:W-:-:S07]  /*5530*/  MOV R72, R106 ;  /* 0x0000006a00487202 */ /* 0x000fce0000000f00 */
[C---:B------:R-:W-:Y:S07]  /*5540*/  HMMA.16816.F32.BF16 R20, R8.reuse, R76, RZ ;  /* 0x0000004c0814723c */ /* 0x040fee00000418ff */
[----:B---3--:R-:W-:Y:S01]  /*5550*/  MOV R77, R95 ;  /* 0x0000005f004d7202 */ /* 0x008fe20000000f00 */
[----:B------:R-:W-:Y:S01]  /*5560*/  HMMA.16816.F32.BF16 R16, R8, R78, RZ ;  /* 0x0000004e0810723c */ /* 0x000fe200000418ff */
[----:B-----5:R-:W-:-:S06]  /*5570*/  MOV R76, R94 ;  /* 0x0000005e004c7202 */ /* 0x020fcc0000000f00 */
[----:B------:R-:W-:Y:S01]  /*5580*/  IMAD.MOV.U32 R79, RZ, RZ, R93 ;  /* 0x000000ffff4f7224 */ /* 0x000fe200078e005d */
[----:B------:R-:W-:Y:S01]  /*5590*/  HMMA.16816.F32.BF16 R40, R8, R66, RZ ;  /* 0x000000420828723c */ /* 0x000fe200000418ff */
[----:B------:R-:W-:Y:S07]  /*55a0*/  LDSM.16.MT88.4 R64, [R235+0x6000] ;  /* 0x00600000eb40783b */ /* 0x000fee0000004200 */
[C---:B----4-:R-:W-:Y:S01]  /*55b0*/  HMMA.16816.F32.BF16 R168, R4.reuse, R52, R36 ;  /* 0x0000003404a8723c */ /* 0x050fe20000041824 */
[----:B------:R-:W-:Y:S07]  /*55c0*/  LDSM.16.MT88.4 R36, [R235+0x6800] ;  /* 0x00680000eb24783b */ /* 0x000fee0000004200 */
[C---:B------:R-:W-:Y:S01]  /*55d0*/  HMMA.16816.F32.BF16 R152, R4.reuse, R54, R32 ;  /* 0x000000360498723c */ /* 0x040fe20000041820 */
[----:B------:R-:W1:Y:S07]  /*55e0*/  LDSM.16.MT88.4 R52, [R233+0x6800] ;  /* 0x00680000e934783b */ /* 0x000e6e0000004200 */
[C---:B------:R-:W-:Y:S08]  /*55f0*/  HMMA.16816.F32.BF16 R160, R4.reuse, R44, R20 ;  /* 0x0000002c04a0723c */ /* 0x040ff00000041814 */
[----:B------:R-:W-:Y:S01]  /*5600*/  HMMA.16816.F32.BF16 R140, R4, R46, R16 ;  /* 0x0000002e048c723c */ /* 0x000fe20000041810 */
[----:B------:R-:W-:Y:S07]  /*5610*/  LDSM.16.MT88.4 R44, [R234+0x6800] ;  /* 0x00680000ea2c783b */ /* 0x000fee0000004200 */
[----:B------:R-:W-:Y:S07]  /*5620*/  HMMA.16816.F32.BF16 R28, R8, R68, RZ ;  /* 0x00000044081c723c */ /* 0x000fee00000418ff */
[----:B------:R-:W-:Y:S01]  /*5630*/  IMAD.MOV.U32 R69, RZ, RZ, R105 ;  /* 0x000000ffff457224 */ /* 0x000fe200078e0069 */
[----:B------:R-:W-:Y:S01]  /*5640*/  HMMA.16816.F32.BF16 R156, R4, R74, R40 ;  /* 0x0000004a049c723c */ /* 0x000fe20000041828 */
[----:B------:R-:W2:Y:S01]  /*5650*/  LDSM.16.MT88.4 R40, [R232+0x9000] ;  /* 0x00900000e828783b */ /* 0x000ea20000004200 */
[----:B------:R-:W-:-:S05]  /*5660*/  MOV R68, R104 ;  /* 0x0000006800447202 */ /* 0x000fca0000000f00 */
[----:B------:R-:W-:Y:S01]  /*5670*/  MOV R75, R101 ;  /* 0x00000065004b7202 */ /* 0x000fe20000000f00 */
[----:B------:R-:W-:Y:S01]  /*5680*/  HMMA.16816.F32.BF16 R20, R8, R56, RZ ;  /* 0x000000380814723c */ /* 0x000fe200000418ff */
[----:B------:R-:W-:-:S06]  /*5690*/  MOV R74, R100 ;  /* 0x00000064004a7202 */ /* 0x000fcc0000000f00 */
[----:B------:R-:W-:Y:S01]  /*56a0*/  MOV R57, R98 ;  /* 0x0000006200397202 */ /* 0x000fe20000000f00 */
[----:B------:R-:W-:Y:S01]  /*56b0*/  HMMA.16816.F32.BF16 R16, R8, R58, RZ ;  /* 0x0000003a0810723c */ /* 0x000fe200000418ff */
[----:B------:R3:W-:Y:S01]  /*56c0*/  MUFU.EX2 R58, R3 ;  /* 0x00000003003a7308 */ /* 0x0007e20000000800 */
[----:B------:R-:W-:-:S05]  /*56d0*/  MOV R56, R97 ;  /* 0x0000006100387202 */ /* 0x000fca0000000f00 */
[----:B------:R-:W-:Y:S01]  /*56e0*/  IMAD.MOV.U32 R59, RZ, RZ, R96 ;  /* 0x000000ffff3b7224 */ /* 0x000fe200078e0060 */
[----:B------:R-:W-:Y:S07]  /*56f0*/  HMMA.16816.F32.BF16 R24, R8, R70, RZ ;  /* 0x000000460818723c */ /* 0x000fee00000418ff */
[----:B------:R-:W-:Y:S01]  /*5700*/  MOV R71, R103 ;  /* 0x0000006700477202 */ /* 0x000fe20000000f00 */
[----:B------:R-:W-:Y:S01]  /*5710*/  IMAD.MOV.U32 R70, RZ, RZ, R102 ;  /* 0x000000ffff467224 */ /* 0x000fe200078e0066 */
[----:B------:R-:W-:Y:S01]  /*5720*/  HMMA.16816.F32.BF16 R164, R4, R48, R28 ;  /* 0x0000003004a4723c */ /* 0x000fe2000004181c */
[----:B---3--:R-:W-:-:S07]  /*5730*/  FFMA.FTZ R3, R86, c[0x0][0x2d0], -R0 ;  /* 0x0000b40056037a23 */ /* 0x008fce0000010800 */
[C---:B-1----:R-:W-:Y:S08]  /*5740*/  HMMA.16816.F32.BF16 R100, R4.reuse, R52, R20 ;  /* 0x000000340464723c */ /* 0x042ff00000041814 */
[C---:B------:R-:W-:Y:S01]  /*5750*/  HMMA.16816.F32.BF16 R104, R4.reuse, R54, R16 ;  /* 0x000000360468723c */ /* 0x040fe20000041810 */
[----:B------:R-:W1:Y:S07]  /*5760*/  LDSM.16.MT88.4 R52, [R232+0x9800] ;  /* 0x00980000e834783b */ /* 0x000e6e0000004200 */
[----:B------:R-:W-:Y:S01]  /*5770*/  HMMA.16816.F32.BF16 R144, R4, R50, R24 ;  /* 0x000000320490723c */ /* 0x000fe20000041818 */
[----:B------:R-:W3:Y:S07]  /*5780*/  LDSM.16.MT88.4 R48, [R233+0x9000] ;  /* 0x00900000e930783b */ /* 0x000eee0000004200 */
[C---:B------:R-:W-:Y:S08]  /*5790*/  HMMA.16816.F32.BF16 R28, R8.reuse, R66, RZ ;  /* 0x00000042081c723c */ /* 0x040ff000000418ff */
[C---:B--2---:R-:W-:Y:S08]  /*57a0*/  HMMA.16816.F32.BF16 R16, R8.reuse, R40, RZ ;  /* 0x000000280810723c */ /* 0x044ff000000418ff */
[----:B------:R-:W-:Y:S01]  /*57b0*/  HMMA.16816.F32.BF16 R32, R8, R64, RZ ;  /* 0x000000400820723c */ /* 0x000fe200000418ff */
[----:B------:R2:W4:Y:S07]  /*57c0*/  MUFU.EX2 R65, R3 ;  /* 0x0000000300417308 */ /* 0x00052e0000000800 */
[C---:B------:R-:W-:Y:S01]  /*57d0*/  HMMA.16816.F32.BF16 R112, R4.reuse, R38, R28 ;  /* 0x000000260470723c */ /* 0x040fe2000004181c */
[----:B------:R-:W5:Y:S07]  /*57e0*/  LDSM.16.MT88.4 R28, [R233+0x9800] ;  /* 0x00980000e91c783b */ /* 0x000f6e0000004200 */
[----:B-1----:R-:W-:Y:S01]  /*57f0*/  HMMA.16816.F32.BF16 R132, R4, R52, R16 ;  /* 0x000000340484723c */ /* 0x002fe20000041810 */
[----:B--2---:R-:W-:-:S07]  /*5800*/  FFMA.FTZ R3, R85, c[0x0][0x2d0], -R0 ;  /* 0x0000b40055037a23 */ /* 0x004fce0000010800 */
[C---:B---3--:R-:W-:Y:S08]  /*5810*/  HMMA.16816.F32.BF16 R16, R8.reuse, R50, RZ ;  /* 0x000000320810723c */ /* 0x048ff000000418ff */
[C---:B------:R-:W-:Y:S01]  /*5820*/  HMMA.16816.F32.BF16 R24, R8.reuse, R60, RZ ;  /* 0x0000003c0818723c */ /* 0x040fe200000418ff */
[----:B------:R1:W-:Y:S07]  /*5830*/  MUFU.EX2 R60, R3 ;  /* 0x00000003003c7308 */ /* 0x0003ee0000000800 */
[----:B------:R-:W-:Y:S08]  /*5840*/  HMMA.16816.F32.BF16 R20, R8, R62, RZ ;  /* 0x0000003e0814723c */ /* 0x000ff000000418ff */
[----:B------:R-:W-:Y:S01]  /*5850*/  HMMA.16816.F32.BF16 R148, R4, R36, R32 ;  /* 0x000000240494723c */ /* 0x000fe20000041820 */
[----:B------:R-:W2:Y:S01]  /*5860*/  LDSM.16.MT88.4 R32, [R235+0x9000] ;  /* 0x00900000eb20783b */ /* 0x000ea20000004200 */
[----:B-1----:R-:W-:-:S04]  /*5870*/  FFMA.FTZ R3, R84, c[0x0][0x2d0], -R0 ;  /* 0x0000b40054037a23 */ /* 0x002fc80000010800 */
[----:B------:R1:W3:Y:S01]  /*5880*/  MUFU.EX2 R66, R3 ;  /* 0x0000000300427308 */ /* 0x0002e20000000800 */
[----:B------:R-:W-:Y:S01]  /*5890*/  MOV R37, R92 ;  /* 0x0000005c00257202 */ /* 0x000fe20000000f00 */
[C---:B-----5:R-:W-:Y:S01]  /*58a0*/  HMMA.16816.F32.BF16 R120, R4.reuse, R30, R16 ;  /* 0x0000001e0478723c */ /* 0x060fe20000041810 */
[----:B------:R-:W5:Y:S07]  /*58b0*/  LDSM.16.MT88.4 R16, [R234+0x9000] ;  /* 0x00900000ea10783b */ /* 0x000f6e0000004200 */
[----:B------:R-:W-:Y:S01]  /*58c0*/  HMMA.16816.F32.BF16 R136, R4, R44, R24 ;  /* 0x0000002c0488723c */ /* 0x000fe20000041818 */
[----:B-1----:R-:W-:-:S07]  /*58d0*/  FFMA.FTZ R3, R83, c[0x0][0x2d0], -R2 ;  /* 0x0000b40053037a23 */ /* 0x002fce0000010802 */
[----:B------:R-:W-:Y:S01]  /*58e0*/  HMMA.16816.F32.BF16 R116, R4, R46, R20 ;  /* 0x0000002e0474723c */ /* 0x000fe20000041814 */
[----:B------:R1:W-:Y:S07]  /*58f0*/  MUFU.EX2 R78, R3 ;  /* 0x00000003004e7308 */ /* 0x0003ee0000000800 */
[C---:B------:R-:W-:Y:S08]  /*5900*/  HMMA.16816.F32.BF16 R24, R8.reuse, R42, RZ ;  /* 0x0000002a0818723c */ /* 0x040ff000000418ff */
[----:B------:R-:W-:Y:S01]  /*5910*/  HMMA.16816.F32.BF16 R20, R8, R48, RZ ;  /* 0x000000300814723c */ /* 0x000fe200000418ff */
[----:B-1----:R-:W-:-:S04]  /*5920*/  FFMA.FTZ R3, R81, c[0x0][0x2d0], -R2 ;  /* 0x0000b40051037a23 */ /* 0x002fc80000010802 */
[----:B------:R1:W1:Y:S11]  /*5930*/  MUFU.EX2 R64, R3 ;  /* 0x0000000300407308 */ /* 0x0002760000000800 */
[----:B------:R-:W-:Y:S01]  /*5940*/  HMMA.16816.F32.BF16 R128, R4, R54, R24 ;  /* 0x000000360480723c */ /* 0x000fe20000041818 */
[----:B-1----:R-:W-:-:S07]  /*5950*/  FFMA.FTZ R3, R82, c[0x0][0x2d0], -R2 ;  /* 0x0000b40052037a23 */ /* 0x002fce0000010802 */
[----:B------:R-:W-:Y:S01]  /*5960*/  HMMA.16816.F32.BF16 R124, R4, R28, R20 ;  /* 0x0000001c047c723c */ /* 0x000fe20000041814 */
[----:B------:R-:W1:Y:S01]  /*5970*/  LDSM.16.MT88.4 R28, [R235+0x9800] ;  /* 0x00980000eb1c783b */ /* 0x000e620000004200 */
[----:B------:R3:W-:Y:S06]  /*5980*/  MUFU.EX2 R61, R3 ;  /* 0x00000003003d7308 */ /* 0x0007ec0000000800 */
[C---:B--2---:R-:W-:Y:S08]  /*5990*/  HMMA.16816.F32.BF16 R24, R8.reuse, R32, RZ ;  /* 0x000000200818723c */ /* 0x044ff000000418ff */
[----:B------:R-:W-:Y:S01]  /*59a0*/  HMMA.16816.F32.BF16 R20, R8, R34, RZ ;  /* 0x000000220814723c */ /* 0x000fe200000418ff */
[----:B---3--:R-:W-:-:S04]  /*59b0*/  FFMA.FTZ R3, R80, c[0x0][0x2d0], -R2 ;  /* 0x0000b40050037a23 */ /* 0x008fc80000010802 */
[----:B------:R2:W3:Y:S03]  /*59c0*/  MUFU.EX2 R67, R3 ;  /* 0x0000000300437308 */ /* 0x0004e60000000800 */
[C---:B-----5:R-:W-:Y:S08]  /*59d0*/  HMMA.16816.F32.BF16 R32, R8.reuse, R16, RZ ;  /* 0x000000100820723c */ /* 0x060ff000000418ff */
[----:B------:R-:W-:Y:S01]  /*59e0*/  HMMA.16816.F32.BF16 R8, R8, R18, RZ ;  /* 0x000000120808723c */ /* 0x000fe200000418ff */
[----:B------:R-:W5:Y:S01]  /*59f0*/  LDSM.16.MT88.4 R16, [R234+0x9800] ;  /* 0x00980000ea10783b */ /* 0x000f620000004200 */
[----:B--2---:R-:W-:-:S06]  /*5a00*/  FFMA.FTZ R3, R221, c[0x0][0x2d0], -R0 ;  /* 0x0000b400dd037a23 */ /* 0x004fcc0000010800 */
[C---:B-1----:R-:W-:Y:S08]  /*5a10*/  HMMA.16816.F32.BF16 R108, R4.reuse, R28, R24 ;  /* 0x0000001c046c723c */ /* 0x042ff00000041818 */
[C---:B------:R-:W-:Y:S08]  /*5a20*/  HMMA.16816.F32.BF16 R96, R4.reuse, R30, R20 ;  /* 0x0000001e0460723c */ /* 0x040ff00000041814 */
[C---:B-----5:R-:W-:Y:S08]  /*5a30*/  HMMA.16816.F32.BF16 R92, R4.reuse, R16, R32 ;  /* 0x00000010045c723c */ /* 0x060ff00000041820 */
[----:B------:R-:W-:Y:S01]  /*5a40*/  HMMA.16816.F32.BF16 R16, R4, R18, R8 ;  /* 0x000000120410723c */ /* 0x000fe20000041808 */
[----:B------:R-:W1:Y:S06]  /*5a50*/  LDSM.16.MT88.4 R8, [R232+0x1000] ;  /* 0x00100000e808783b */ /* 0x000e6c0000004200 */
[----:B----4-:R-:W-:-:S02]  /*5a60*/  F2FP.BF16.PACK_AB R4, R65, R58 ;  /* 0x0000003a4104723e */ /* 0x010fc400000010ff */
[----:B------:R-:W-:Y:S02]  /*5a70*/  F2FP.BF16.PACK_AB R6, R66, R60 ;  /* 0x0000003c4206723e */ /* 0x000fe400000010ff */
[----:B------:R-:W-:Y:S02]  /*5a80*/  F2FP.BF16.PACK_AB R5, R64, R78 ;  /* 0x0000004e4005723e */ /* 0x000fe400000010ff */
[----:B---3--:R-:W-:-:S07]  /*5a90*/  F2FP.BF16.PACK_AB R7, R67, R61 ;  /* 0x0000003d4307723e */ /* 0x008fce00000010ff */
[C---:B-1----:R-:W-:Y:S08]  /*5aa0*/  HMMA.16816.F32.BF16 R88, R4.reuse, R8, R88 ;  /* 0x000000080458723c */ /* 0x042ff00000041858 */
[----:B------:R-:W-:Y:S01]  /*5ab0*/  HMMA.16816.F32.BF16 R52, R4, R10, R208 ;  /* 0x0000000a0434723c */ /* 0x000fe200000418d0 */
[----:B------:R-:W1:Y:S06]  /*5ac0*/  LDSM.16.MT88.4 R8, [R233+0x1000] ;  /* 0x00100000e908783b */ /* 0x000e6c0000004200 */
[----:B------:R-:W-:Y:S01]  /*5ad0*/  IMAD.MOV.U32 R209, RZ, RZ, R78 ;  /* 0x000000ffffd17224 */ /* 0x000fe200078e004e */
[----:B------:R-:W-:-:S02]  /*5ae0*/  MOV R211, R64 ;  /* 0x0000004000d37202 */ /* 0x000fc40000000f00 */
[----:B------:R-:W-:Y:S02]  /*5af0*/  MOV R210, R65 ;  /* 0x0000004100d27202 */ /* 0x000fe40000000f00 */
[----:B------:R-:W-:Y:S01]  /*5b00*/  MOV R208, R58 ;  /* 0x0000003a00d07202 */ /* 0x000fe20000000f00 */
[C---:B-1----:R-:W-:Y:S07]  /*5b10*/  HMMA.16816.F32.BF16 R84, R4.reuse, R8, R212 ;  /* 0x000000080454723c */ /* 0x042fee00000418d4 */
[----:B------:R-:W-:Y:S01]  /*5b20*/  IMAD.MOV.U32 R215, RZ, RZ, R76 ;  /* 0x000000ffffd77224 */ /* 0x000fe200078e004c */
[----:B------:R-:W-:Y:S01]  /*5b30*/  HMMA.16816.F32.BF16 R48, R4, R10, R204 ;  /* 0x0000000a0430723c */ /* 0x000fe200000418cc */
[----:B------:R-:W1:Y:S01]  /*5b40*/  LDSM.16.MT88.4 R8, [R235+0x1000] ;  /* 0x00100000eb08783b */ /* 0x000e620000004200 */
[----:B------:R-:W-:-:S02]  /*5b50*/  MOV R214, R77 ;  /* 0x0000004d00d67202 */ /* 0x000fc40000000f00 */
[----:B------:R-:W-:Y:S02]  /*5b60*/  MOV R212, R37 ;  /* 0x0000002500d47202 */ /* 0x000fe40000000f00 */
[----:B------:R-:W-:Y:S01]  /*5b70*/  MOV R213, R70 ;  /* 0x0000004600d57202 */ /* 0x000fe20000000f00 */
[----:B------:R-:W-:Y:S01]  /*5b80*/  IMAD.MOV.U32 R206, RZ, RZ, R68 ;  /* 0x000000ffffce7224 */ /* 0x000fe200078e0044 */
[----:B------:R-:W-:Y:S01]  /*5b90*/  MOV R207, R71 ;  /* 0x0000004700cf7202 */ /* 0x000fe20000000f00 */
[C---:B-1----:R-:W-:Y:S07]  /*5ba0*/  HMMA.16816.F32.BF16 R80, R4.reuse, R8, R200 ;  /* 0x000000080450723c */ /* 0x042fee00000418c8 */
[----:B------:R-:W-:Y:S01]  /*5bb0*/  MOV R201, R66 ;  /* 0x0000004200c97202 */ /* 0x000fe20000000f00 */
[C---:B------:R-:W-:Y:S01]  /*5bc0*/  HMMA.16816.F32.BF16 R44, R4.reuse, R10, R184 ;  /* 0x0000000a042c723c */ /* 0x040fe200000418b8 */
[----:B------:R-:W1:Y:S01]  /*5bd0*/  LDSM.16.MT88.4 R8, [R234+0x1000] ;  /* 0x00100000ea08783b */ /* 0x000e620000004200 */
[----:B------:R-:W-:Y:S01]  /*5be0*/  IMAD.MOV.U32 R200, RZ, RZ, R67 ;  /* 0x000000ffffc87224 */ /* 0x000fe200078e0043 */
[----:B------:R-:W-:Y:S01]  /*5bf0*/  MOV R202, R61 ;  /* 0x0000003d00ca7202 */ /* 0x000fe20000000f00 */
[----:B------:R-:W-:Y:S01]  /*5c00*/  IMAD.MOV.U32 R203, RZ, RZ, R60 ;  /* 0x000000ffffcb7224 */ /* 0x000fe200078e003c */
[----:B------:R2:W-:Y:S02]  /*5c10*/  MUFU.EX2 R186, R3 ;  /* 0x0000000300ba7308 */ /* 0x0005e40000000800 */
[----:B------:R-:W-:Y:S01]  /*5c20*/  MOV R184, R79 ;  /* 0x0000004f00b87202 */ /* 0x000fe20000000f00 */
[----:B--2---:R-:W-:Y:S01]  /*5c30*/  FFMA.FTZ R3, R220, c[0x0][0x2d0], -R0 ;  /* 0x0000b400dc037a23 */ /* 0x004fe20000010800 */
[C---:B-1----:R-:W-:Y:S07]  /*5c40*/  HMMA.16816.F32.BF16 R76, R4.reuse, R8, R196 ;  /* 0x00000008044c723c */ /* 0x042fee00000418c4 */
[----:B------:R-:W-:Y:S01]  /*5c50*/  MOV R196, R74 ;  /* 0x0000004a00c47202 */ /* 0x000fe20000000f00 */
[----:B------:R-:W-:Y:S01]  /*5c60*/  HMMA.16816.F32.BF16 R40, R4, R10, R180 ;  /* 0x0000000a0428723c */ /* 0x000fe200000418b4 */
[----:B------:R-:W1:Y:S01]  /*5c70*/  LDSM.16.MT88.4 R8, [R232+0x4000] ;  /* 0x00400000e808783b */ /* 0x000e620000004200 */
[----:B------:R-:W-:Y:S01]  /*5c80*/  MOV R199, R59 ;  /* 0x0000003b00c77202 */ /* 0x000fe20000000f00 */
[----:B------:R-:W-:Y:S01]  /*5c90*/  IMAD.MOV.U32 R198, RZ, RZ, R56 ;  /* 0x000000ffffc67224 */ /* 0x000fe200078e0038 */
[----:B------:R-:W-:-:S03]  /*5ca0*/  MOV R197, R57 ;  /* 0x0000003900c57202 */ /* 0x000fc60000000f00 */
[----:B------:R-:W-:Y:S01]  /*5cb0*/  IMAD.MOV.U32 R183, RZ, RZ, R75 ;  /* 0x000000ffffb77224 */ /* 0x000fe200078e004b */
[----:B------:R-:W-:Y:S01]  /*5cc0*/  MOV R181, R72 ;  /* 0x0000004800b57202 */ /* 0x000fe20000000f00 */
[----:B------:R-:W-:Y:S01]  /*5cd0*/  IMAD.MOV.U32 R180, RZ, RZ, R73 ;  /* 0x000000ffffb47224 */ /* 0x000fe200078e0049 */
[----:B------:R-:W-:Y:S02]  /*5ce0*/  MOV R182, R69 ;  /* 0x0000004500b67202 */ /* 0x000fe40000000f00 */
[----:B------:R-:W-:Y:S02]  /*5cf0*/  MOV R221, R181 ;  /* 0x000000b500dd7202 */ /* 0x000fe40000000f00 */
[----:B------:R-:W-:Y:S01]  /*5d00*/  MOV R220, R180 ;  /* 0x000000b400dc7202 */ /* 0x000fe20000000f00 */
[C---:B-1----:R-:W-:Y:S01]  /*5d10*/  HMMA.16816.F32.BF16 R72, R4.reuse, R8, R192 ;  /* 0x000000080448723c */ /* 0x042fe200000418c0 */
[----:B------:R1:W2:Y:S07]  /*5d20*/  MUFU.EX2 R194, R3 ;  /* 0x0000000300c27308 */ /* 0x0002ae0000000800 */
[----:B------:R-:W-:Y:S01]  /*5d30*/  HMMA.16816.F32.BF16 R36, R4, R10, R176 ;  /* 0x0000000a0424723c */ /* 0x000fe200000418b0 */
[----:B------:R-:W3:Y:S01]  /*5d40*/  LDSM.16.MT88.4 R8, [R233+0x4000] ;  /* 0x00400000e908783b */ /* 0x000ee20000004200 */
[----:B-1----:R-:W-:-:S02]  /*5d50*/  FFMA.FTZ R3, R219, c[0x0][0x2d0], -R0 ;  /* 0x0000b400db037a23 */ /* 0x002fc40000010800 */
[----:B------:R-:W-:Y:S02]  /*5d60*/  IMAD.MOV.U32 R219, RZ, RZ, R182 ;  /* 0x000000ffffdb7224 */ /* 0x000fe400078e00b6 */
[----:B------:R1:W-:Y:S02]  /*5d70*/  MUFU.EX2 R185, R3 ;  /* 0x0000000300b97308 */ /* 0x0003e40000000800 */
[----:B-1----:R-:W-:Y:S01]  /*5d80*/  FFMA.FTZ R3, R218, c[0x0][0x2d0], -R0 ;  /* 0x0000b400da037a23 */ /* 0x002fe20000010800 */
[----:B------:R-:W-:-:S05]  /*5d90*/  MOV R218, R183 ;  /* 0x000000b700da7202 */ /* 0x000fca0000000f00 */
[----:B------:R1:W4:Y:S01]  /*5da0*/  MUFU.EX2 R204, R3 ;  /* 0x0000000300cc7308 */ /* 0x0003220000000800 */
[C---:B---3--:R-:W-:Y:S08]  /*5db0*/  HMMA.16816.F32.BF16 R68, R4.reuse, R8, R188 ;  /* 0x000000080444723c */ /* 0x048ff000000418bc */
[----:B------:R-:W-:Y:S01]  /*5dc0*/  HMMA.16816.F32.BF16 R32, R4, R10, R156 ;  /* 0x0000000a0420723c */ /* 0x000fe2000004189c */
[----:B------:R-:W3:Y:S01]  /*5dd0*/  LDSM.16.MT88.4 R8, [R235+0x4000] ;  /* 0x00400000eb08783b */ /* 0x000ee20000004200 */
[----:B-1----:R-:W-:Y:S01]  /*5de0*/  FFMA.FTZ R3, R217, c[0x0][0x2d0], -R2 ;  /* 0x0000b400d9037a23 */ /* 0x002fe20000010802 */
[----:B------:R-:W-:-:S03]  /*5df0*/  MOV R217, R196 ;  /* 0x000000c400d97202 */ /* 0x000fc60000000f00 */
[----:B------:R1:W-:Y:S02]  /*5e00*/  MUFU.EX2 R195, R3 ;  /* 0x0000000300c37308 */ /* 0x0003e40000000800 */
[----:B-1----:R-:W-:Y:S02]  /*5e10*/  FFMA.FTZ R3, R175, c[0x0][0x2d0], -R2 ;  /* 0x0000b400af037a23 */ /* 0x002fe40000010802 */
[----:B------:R-:W-:-:S04]  /*5e20*/  IMAD.MOV.U32 R175, RZ, RZ, R197 ;  /* 0x000000ffffaf7224 */ /* 0x000fc800078e00c5 */
[----:B------:R1:W5:Y:S01]  /*5e30*/  MUFU.EX2 R193, R3 ;  /* 0x0000000300c17308 */ /* 0x0003620000000800 */
[----:B---3--:R-:W-:Y:S01]  /*5e40*/  HMMA.16816.F32.BF16 R64, R4, R8, R168 ;  /* 0x000000080440723c */ /* 0x008fe200000418a8 */
[----:B-1----:R-:W-:Y:S01]  /*5e50*/  FFMA.FTZ R3, R216, c[0x0][0x2d0], -R2 ;  /* 0x0000b400d8037a23 */ /* 0x002fe20000010802 */
[----:B------:R-:W-:-:S05]  /*5e60*/  MOV R216, R198 ;  /* 0x000000c600d87202 */ /* 0x000fca0000000f00 */
[----:B------:R1:W-:Y:S01]  /*5e70*/  MUFU.EX2 R205, R3 ;  /* 0x0000000300cd7308 */ /* 0x0003e20000000800 */
[----:B------:R-:W-:Y:S01]  /*5e80*/  HMMA.16816.F32.BF16 R28, R4, R10, R152 ;  /* 0x0000000a041c723c */ /* 0x000fe20000041898 */
[----:B------:R-:W3:Y:S01]  /*5e90*/  LDSM.16.MT88.4 R8, [R234+0x4000] ;  /* 0x00400000ea08783b */ /* 0x000ee20000004200 */
[----:B-1----:R-:W-:Y:S01]  /*5ea0*/  FFMA.FTZ R3, R174, c[0x0][0x2d0], -R2 ;  /* 0x0000b400ae037a23 */ /* 0x002fe20000010802 */
[----:B------:R-:W-:-:S04]  /*5eb0*/  MOV R174, R199 ;  /* 0x000000c700ae7202 */ /* 0x000fc80000000f00 */
[----:B------:R1:W1:Y:S02]  /*5ec0*/  MUFU.EX2 R187, R3 ;  /* 0x0000000300bb7308 */ /* 0x0002640000000800 */
[----:B-1----:R-:W-:Y:S01]  /*5ed0*/  IMAD.MOV.U32 R3, RZ, RZ, R184 ;  /* 0x000000ffff037224 */ /* 0x002fe200078e00b8 */
[C---:B---3--:R-:W-:Y:S08]  /*5ee0*/  HMMA.16816.F32.BF16 R60, R4.reuse, R8, R164 ;  /* 0x00000008043c723c */ /* 0x048ff000000418a4 */
        /* <DEDUP_REMOVED lines=25> */
[----:B------:R-:W1:Y:S06]  /*6080*/  LDSM.16.MT88.4 R8, [R232+0x1800] ;  /* 0x00180000e808783b */ /* 0x000e6c0000004200 */
[----:B--2---:R-:W-:-:S02]  /*6090*/  F2FP.BF16.PACK_AB R4, R194, R186 ;  /* 0x000000bac204723e */ /* 0x004fc400000010ff */
[----:B----4-:R-:W-:Y:S02]  /*60a0*/  F2FP.BF16.PACK_AB R6, R204, R185 ;  /* 0x000000b9cc06723e */ /* 0x010fe400000010ff */
[----:B-----5:R-:W-:Y:S02]  /*60b0*/  F2FP.BF16.PACK_AB R5, R193, R195 ;  /* 0x000000c3c105723e */ /* 0x020fe400000010ff */
[----:B------:R-:W-:-:S07]  /*60c0*/  F2FP.BF16.PACK_AB R7, R187, R205 ;  /* 0x000000cdbb07723e */ /* 0x000fce00000010ff */
[C---:B-1----:R-:W-:Y:S07]  /*60d0*/  HMMA.16816.F32.BF16 R176, R4.reuse, R8, R88 ;  /* 0x0000000804b0723c */ /* 0x042fee0000041858 */
[----:B------:R-:W-:Y:S01]  /*60e0*/  MOV R91, R193 ;  /* 0x000000c1005b7202 */ /* 0x000fe20000000f00 */
[----:B------:R-:W-:Y:S01]  /*60f0*/  HMMA.16816.F32.BF16 R168, R4, R10, R52 ;  /* 0x0000000a04a8723c */ /* 0x000fe20000041834 */
[----:B------:R-:W1:Y:S01]  /*6100*/  LDSM.16.MT88.4 R8, [R233+0x1800] ;  /* 0x00180000e908783b */ /* 0x000e620000004200 */
[----:B------:R-:W-:Y:S01]  /*6110*/  MOV R90, R194 ;  /* 0x000000c2005a7202 */ /* 0x000fe20000000f00 */
[----:B------:R-:W-:Y:S01]  /*6120*/  IMAD.MOV.U32 R89, RZ, RZ, R195 ;  /* 0x000000ffff597224 */ /* 0x000fe200078e00c3 */
[----:B------:R-:W-:-:S03]  /*6130*/  MOV R88, R185 ;  /* 0x000000b900587202 */ /* 0x000fc60000000f00 */
[----:B------:R-:W-:Y:S01]  /*6140*/  MOV R55, R208 ;  /* 0x000000d000377202 */ /* 0x000fe20000000f00 */
[----:B------:R-:W-:Y:S01]  /*6150*/  IMAD.MOV.U32 R54, RZ, RZ, R209 ;  /* 0x000000ffff367224 */ /* 0x000fe200078e00d1 */
[----:B------:R-:W-:Y:S02]  /*6160*/  MOV R53, R210 ;  /* 0x000000d200357202 */ /* 0x000fe40000000f00 */
[----:B------:R-:W-:Y:S02]  /*6170*/  MOV R52, R211 ;  /* 0x000000d300347202 */ /* 0x000fe40000000f00 */
[----:B-1----:R-:W-:Y:S07]  /*6180*/  HMMA.16816.F32.BF16 R208, R4, R8, R84 ;  /* 0x0000000804d0723c */ /* 0x002fee0000041854 */
[----:B------:R-:W-:Y:S01]  /*6190*/  IMAD.MOV.U32 R84, RZ, RZ, R200 ;  /* 0x000000ffff547224 */ /* 0x000fe200078e00c8 */
[----:B------:R-:W-:Y:S01]  /*61a0*/  MOV R85, R201 ;  /* 0x000000c900557202 */ /* 0x000fe20000000f00 */
[----:B------:R-:W-:Y:S01]  /*61b0*/  IMAD.MOV.U32 R87, RZ, RZ, R203 ;  /* 0x000000ffff577224 */ /* 0x000fe200078e00cb */
[----:B------:R-:W-:-:S02]  /*61c0*/  MOV R86, R202 ;  /* 0x000000ca00567202 */ /* 0x000fc40000000f00 */
[C---:B------:R-:W-:Y:S01]  /*61d0*/  HMMA.16816.F32.BF16 R200, R4.reuse, R10, R48 ;  /* 0x0000000a04c8723c */ /* 0x040fe20000041830 */
[----:B------:R-:W1:Y:S06]  /*61e0*/  LDSM.16.MT88.4 R8, [R235+0x1800] ;  /* 0x00180000eb08783b */ /* 0x000e6c0000004200 */
[----:B------:R-:W-:Y:S01]  /*61f0*/  MOV R48, R186 ;  /* 0x000000ba00307202 */ /* 0x000fe20000000f00 */
[----:B------:R-:W-:Y:S01]  /*6200*/  IMAD.MOV.U32 R50, RZ, RZ, R204 ;  /* 0x000000ffff327224 */ /* 0x000fe200078e00cc */
[----:B------:R-:W-:Y:S02]  /*6210*/  MOV R49, R187 ;  /* 0x000000bb00317202 */ /* 0x000fe40000000f00 */
[----:B------:R-:W-:Y:S01]  /*6220*/  MOV R51, R205 ;  /* 0x000000cd00337202 */ /* 0x000fe20000000f00 */
[C---:B-1----:R-:W-:Y:S07]  /*6230*/  HMMA.16816.F32.BF16 R192, R4.reuse, R8, R80 ;  /* 0x0000000804c0723c */ /* 0x042fee0000041850 */
[----:B------:R-:W-:Y:S01]  /*6240*/  MOV R82, R206 ;  /* 0x000000ce00527202 */ /* 0x000fe20000000f00 */
[----:B------:R-:W-:Y:S01]  /*6250*/  HMMA.16816.F32.BF16 R184, R4, R10, R44 ;  /* 0x0000000a04b8723c */ /* 0x000fe2000004182c */
[----:B------:R-:W1:Y:S01]  /*6260*/  LDSM.16.MT88.4 R8, [R234+0x1800] ;  /* 0x00180000ea08783b */ /* 0x000e620000004200 */
[----:B------:R-:W-:Y:S01]  /*6270*/  IMAD.MOV.U32 R83, RZ, RZ, R207 ;  /* 0x000000ffff537224 */ /* 0x000fe200078e00cf */
[----:B------:R-:W-:Y:S01]  /*6280*/  MOV R80, R91 ;  /* 0x0000005b00507202 */ /* 0x000fe20000000f00 */
[----:B------:R-:W-:-:S04]  /*6290*/  IMAD.MOV.U32 R81, RZ, RZ, R90 ;  /* 0x000000ffff517224 */ /* 0x000fc800078e005a */
        /* <DEDUP_REMOVED lines=15> */
[----:B------:R-:W-:Y:S01]  /*6390*/  MOV R26, R83 ;  /* 0x00000053001a7202 */ /* 0x000fe20000000f00 */
[----:B------:R-:W-:Y:S01]  /*63a0*/  IMAD.MOV.U32 R83, RZ, RZ, R48 ;  /* 0x000000ffff537224 */ /* 0x000fe200078e0030 */
[----:B------:R-:W-:Y:S01]  /*63b0*/  MOV R48, R49 ;  /* 0x0000003100307202 */ /* 0x000fe20000000f00 */
[----:B------:R-:W-:Y:S01]  /*63c0*/  IMAD.MOV.U32 R25, RZ, RZ, R175 ;  /* 0x000000ffff197224 */ /* 0x000fe200078e00af */
[----:B------:R-:W-:Y:S01]  /*63d0*/  MOV R49, R50 ;  /* 0x0000003200317202 */ /* 0x000fe20000000f00 */
[----:B------:R-:W-:Y:S01]  /*63e0*/  IMAD.MOV.U32 R50, RZ, RZ, R51 ;  /* 0x000000ffff327224 */ /* 0x000fe200078e0033 */
[----:B------:R-:W-:-:S02]  /*63f0*/  MOV R27, R82 ;  /* 0x00000052001b7202 */ /* 0x000fc40000000f00 */
[----:B------:R-:W-:Y:S02]  /*6400*/  MOV R51, R88 ;  /* 0x0000005800337202 */ /* 0x000fe40000000f00 */
[----:B------:R-:W-:Y:S02]  /*6410*/  MOV R82, R89 ;  /* 0x0000005900527202 */ /* 0x000fe40000000f00 */
[----:B------:R-:W-:Y:S01]  /*6420*/  MOV R24, R216 ;  /* 0x000000d800187202 */ /* 0x000fe20000000f00 */
[C---:B-1----:R-:W-:Y:S08]  /*6430*/  HMMA.16816.F32.BF16 R88, R4.reuse, R8, R56 ;  /* 0x000000080458723c */ /* 0x042ff00000041838 */
[----:B------:R-:W-:Y:S01]  /*6440*/  HMMA.16816.F32.BF16 R60, R4, R10, R20 ;  /* 0x0000000a043c723c */ /* 0x000fe20000041814 */
[----:B------:R-:W1:Y:S06]  /*6450*/  LDSM.16.MT88.4 R8, [R233+0x7800] ;  /* 0x00780000e908783b */ /* 0x000e6c0000004200 */
[----:B------:R-:W-:Y:S01]  /*6460*/  MOV R23, R48 ;  /* 0x0000003000177202 */ /* 0x000fe20000000f00 */
[----:B------:R-:W-:Y:S01]  /*6470*/  IMAD.MOV.U32 R22, RZ, RZ, R49 ;  /* 0x000000ffff167224 */ /* 0x000fe200078e0031 */
[----:B------:R-:W-:-:S02]  /*6480*/  MOV R21, R50 ;  /* 0x0000003200157202 */ /* 0x000fc40000000f00 */
[----:B------:R-:W-:Y:S02]  /*6490*/  MOV R20, R51 ;  /* 0x0000003300147202 */ /* 0x000fe40000000f00 */
[C---:B-1----:R-:W-:Y:S07]  /*64a0*/  HMMA.16816.F32.BF16 R48, R4.reuse, R8, R100 ;  /* 0x000000080430723c */ /* 0x042fee0000041864 */
[----:B------:R-:W-:Y:S01]  /*64b0*/  IMAD.MOV.U32 R103, RZ, RZ, R80 ;  /* 0x000000ffff677224 */ /* 0x000fe200078e0050 */
        /* <DEDUP_REMOVED lines=9> */
[C---:B-1----:R-:W-:Y:S07]  /*6550*/  HMMA.16816.F32.BF16 R84, R4.reuse, R8, R148 ;  /* 0x000000080454723c */ /* 0x042fee0000041894 */
[----:B------:R-:W-:Y:S01]  /*6560*/  MOV R151, R52 ;  /* 0x0000003400977202 */ /* 0x000fe20000000f00 */
[----:B------:R-:W-:Y:S01]  /*6570*/  HMMA.16816.F32.BF16 R76, R4, R10, R112 ;  /* 0x0000000a044c723c */ /* 0x000fe20000041870 */
[----:B------:R-:W1:Y:S01]  /*6580*/  LDSM.16.MT88.4 R8, [R234+0x7800] ;  /* 0x00780000ea08783b */ /* 0x000e620000004200 */
[----:B------:R-:W-:Y:S01]  /*6590*/  IMAD.MOV.U32 R150, RZ, RZ, R53 ;  /* 0x000000ffff967224 */ /* 0x000fe200078e0035 */
[----:B------:R-:W-:-:S02]  /*65a0*/  MOV R149, R54 ;  /* 0x0000003600957202 */ /* 0x000fc40000000f00 */
[----:B------:R-:W-:Y:S02]  /*65b0*/  MOV R148, R55 ;  /* 0x0000003700947202 */ /* 0x000fe40000000f00 */
[----:B------:R-:W-:Y:S01]  /*65c0*/  IMAD.MOV.U32 R115, RZ, RZ, R3 ;  /* 0x000000ffff737224 */ /* 0x000fe200078e0003 */
[----:B------:R-:W-:Y:S01]  /*65d0*/  MOV R113, R217 ;  /* 0x000000d900717202 */ /* 0x000fe20000000f00 */
[--C-:B------:R-:W-:Y:S01]  /*65e0*/  FFMA.FTZ R3, R237, c[0x0][0x2d0], -R0.reuse ;  /* 0x0000b400ed037a23 */ /* 0x100fe20000010800 */
[----:B------:R-:W-:Y:S01]  /*65f0*/  MOV R112, R218 ;  /* 0x000000da00707202 */ /* 0x000fe20000000f00 */
[----:B------:R-:W-:Y:S01]  /*6600*/  IMAD.MOV.U32 R218, RZ, RZ, R219 ;  /* 0x000000ffffda7224 */ /* 0x000fe200078e00db */
[----:B------:R-:W-:Y:S01]  /*6610*/  MOV R114, R174 ;  /* 0x000000ae00727202 */ /* 0x000fe20000000f00 */
[----:B------:R2:W-:Y:S02]  /*6620*/  MUFU.EX2 R217, R3 ;  /* 0x0000000300d97308 */ /* 0x0005e40000000800 */
[----:B--2---:R-:W-:-:S06]  /*6630*/  FFMA.FTZ R3, R236, c[0x0][0x2d0], -R0 ;  /* 0x0000b400ec037a23 */ /* 0x004fcc0000010800 */
[----:B------:R2:W-:Y:S01]  /*6640*/  MUFU.EX2 R219, R3 ;  /* 0x0000000300db7308 */ /* 0x0005e20000000800 */
[C---:B-1----:R-:W-:Y:S07]  /*6650*/  HMMA.16816.F32.BF16 R68, R4.reuse, R8, R144 ;  /* 0x000000080444723c */ /* 0x042fee0000041890 */
[----:B------:R-:W-:Y:S01]  /*6660*/  MOV R146, R220 ;  /* 0x000000dc00927202 */ /* 0x000fe20000000f00 */
[----:B------:R-:W-:Y:S01]  /*6670*/  HMMA.16816.F32.BF16 R56, R4, R10, R116 ;  /* 0x0000000a0438723c */ /* 0x000fe20000041874 */
[----:B------:R-:W1:Y:S01]  /*6680*/  LDSM.16.MT88.4 R8, [R232+0xa800] ;  /* 0x00a80000e808783b */ /* 0x000e620000004200 */
[----:B--2---:R-:W-:Y:S01]  /*6690*/  FFMA.FTZ R3, R227, c[0x0][0x2d0], -R0 ;  /* 0x0000b400e3037a23 */ /* 0x004fe20000010800 */
[----:B------:R-:W-:-:S03]  /*66a0*/  MOV R147, R221 ;  /* 0x000000dd00937202 */ /* 0x000fc60000000f00 */
[----:B------:R2:W-:Y:S02]  /*66b0*/  MUFU.EX2 R220, R3 ;  /* 0x0000000300dc7308 */ /* 0x0005e40000000800 */
[----:B--2---:R-:W-:-:S06]  /*66c0*/  FFMA.FTZ R3, R226, c[0x0][0x2d0], -R0 ;  /* 0x0000b400e2037a23 */ /* 0x004fcc0000010800 */
[----:B------:R2:W3:Y:S01]  /*66d0*/  MUFU.EX2 R221, R3 ;  /* 0x0000000300dd7308 */ /* 0x0004e20000000800 */
[----:B-1----:R-:W-:Y:S01]  /*66e0*/  HMMA.16816.F32.BF16 R44, R4, R8, R140 ;  /* 0x00000008042c723c */ /* 0x002fe2000004188c */
[----:B--2---:R-:W-:-:S06]  /*66f0*/  FFMA.FTZ R3, R225, c[0x0][0x2d0], -R2 ;  /* 0x0000b400e1037a23 */ /* 0x004fcc0000010802 */
[----:B------:R1:W-:Y:S01]  /*6700*/  MUFU.EX2 R174, R3 ;  /* 0x0000000300ae7308 */ /* 0x0003e20000000800 */
[----:B------:R-:W-:Y:S01]  /*6710*/  HMMA.16816.F32.BF16 R32, R4, R10, R132 ;  /* 0x0000000a0420723c */ /* 0x000fe20000041884 */
[----:B------:R-:W2:Y:S01]  /*6720*/  LDSM.16.MT88.4 R8, [R233+0xa800] ;  /* 0x00a80000e908783b */ /* 0x000ea20000004200 */
[----:B-1----:R-:W-:-:S05]  /*6730*/  FFMA.FTZ R3, R222, c[0x0][0x2d0], -R2 ;  /* 0x0000b400de037a23 */ /* 0x002fca0000010802 */
[----:B------:R1:W-:Y:S02]  /*6740*/  MUFU.EX2 R216, R3 ;  /* 0x0000000300d87308 */ /* 0x0003e40000000800 */
[--C-:B-1----:R-:W-:Y:S01]  /*6750*/  FFMA.FTZ R3, R224, c[0x0][0x2d0], -R2.reuse ;  /* 0x0000b400e0037a23 */ /* 0x102fe20000010802 */
[C---:B--2---:R-:W-:Y:S08]  /*6760*/  HMMA.16816.F32.BF16 R80, R4.reuse, R8, R136 ;  /* 0x000000080450723c */ /* 0x044ff00000041888 */
[C---:B------:R-:W-:Y:S01]  /*6770*/  HMMA.16816.F32.BF16 R72, R4.reuse, R10, R128 ;  /* 0x0000000a0448723c */ /* 0x040fe20000041880 */
[----:B------:R-:W1:Y:S07]  /*6780*/  LDSM.16.MT88.4 R8, [R235+0xa800] ;  /* 0x00a80000eb08783b */ /* 0x000e6e0000004200 */
[C---:B-1----:R-:W-:Y:S08]  /*6790*/  HMMA.16816.F32.BF16 R64, R4.reuse, R8, R108 ;  /* 0x000000080440723c */ /* 0x042ff0000004186c */
[C---:B------:R-:W-:Y:S01]  /*67a0*/  HMMA.16816.F32.BF16 R52, R4.reuse, R10, R96 ;  /* 0x0000000a0434723c */ /* 0x040fe20000041860 */
[----:B------:R-:W1:Y:S07]  /*67b0*/  LDSM.16.MT88.4 R8, [R234+0xa800] ;  /* 0x00a80000ea08783b */ /* 0x000e6e0000004200 */
[C---:B-1----:R-:W-:Y:S08]  /*67c0*/  HMMA.16816.F32.BF16 R40, R4.reuse, R8, R92 ;  /* 0x000000080428723c */ /* 0x042ff0000004185c */
[----:B------:R-:W-:Y:S01]  /*67d0*/  HMMA.16816.F32.BF16 R28, R4, R10, R16 ;  /* 0x0000000a041c723c */ /* 0x000fe20000041810 */
[----:B------:R-:W1:Y:S04]  /*67e0*/  LDSM.16.MT88.4 R8, [R232+0x2000] ;  /* 0x00200000e808783b */ /* 0x000e680000004200 */
[----:B------:R-:W2:Y:S02]  /*67f0*/  LDSM.16.MT88.4 R16, [R235+0x2000] ;  /* 0x00200000eb10783b */ /* 0x000ea40000004200 */
[----:B------:R-:W-:Y:S01]  /*6800*/  FFMA.FTZ R4, R223, c[0x0][0x2d0], -R2 ;  /* 0x0000b400df047a23 */ /* 0x000fe20000010802 */
[----:B---3--:R-:W-:Y:S01]  /*6810*/  F2FP.BF16.PACK_AB R6, R221, R220 ;  /* 0x000000dcdd06723e */ /* 0x008fe200000010ff */
[----:B------:R-:W-:-:S02]  /*6820*/  FADD.FTZ R5, R112, R172 ;  /* 0x000000ac70057221 */ /* 0x000fc40000010000 */
[----:B------:R3:W4:Y:S01]  /*6830*/  MUFU.EX2 R175, R4 ;  /* 0x0000000400af7308 */ /* 0x0007220000000800 */
[----:B------:R-:W-:Y:S01]  /*6840*/  IMAD.MOV.U32 R112, RZ, RZ, R114 ;  /* 0x000000ffff707224 */ /* 0x000fe200078e0072 */
[----:B------:R-:W-:Y:S01]  /*6850*/  MOV R114, R148 ;  /* 0x0000009400727202 */ /* 0x000fe20000000f00 */
[----:B------:R-:W-:Y:S01]  /*6860*/  FADD.FTZ R25, R25, R5 ;  /* 0x0000000519197221 */ /* 0x000fe20000010000 */
[----:B------:R-:W-:Y:S01]  /*6870*/  MOV R148, R150 ;  /* 0x0000009600947202 */ /* 0x000fe20000000f00 */
[----:B------:R-:W-:Y:S01]  /*6880*/  IMAD.MOV.U32 R150, RZ, RZ, R104 ;  /* 0x000000ffff967224 */ /* 0x000fe200078e0068 */
[----:B------:R-:W-:Y:S02]  /*6890*/  MOV R104, R106 ;  /* 0x0000006a00687202 */ /* 0x000fe40000000f00 */
[----:B------:R-:W-:Y:S01]  /*68a0*/  MOV R106, R100 ;  /* 0x00000064006a7202 */ /* 0x000fe20000000f00 */
[----:B------:R-:W-:Y:S01]  /*68b0*/  IMAD.MOV.U32 R100, RZ, RZ, R102 ;  /* 0x000000ffff647224 */ /* 0x000fe200078e0066 */
[----:B------:R-:W-:Y:S01]  /*68c0*/  MOV R102, R20 ;  /* 0x0000001400667202 */ /* 0x000fe20000000f00 */
[----:B------:R-:W-:Y:S01]  /*68d0*/  IMAD.MOV.U32 R137, RZ, RZ, R150 ;  /* 0x000000ffff897224 */ /* 0x000fe200078e0096 */
[----:B------:R-:W-:Y:S01]  /*68e0*/  MOV R20, R22 ;  /* 0x0000001600147202 */ /* 0x000fe20000000f00 */
[----:B------:R-:W-:Y:S01]  /*68f0*/  IMAD.MOV.U32 R22, RZ, RZ, R26 ;  /* 0x000000ffff167224 */ /* 0x000fe200078e001a */
[----:B------:R-:W-:Y:S01]  /*6900*/  MOV R226, R102 ;  /* 0x0000006600e27202 */ /* 0x000fe20000000f00 */
[----:B------:R-:W-:Y:S01]  /*6910*/  IMAD.MOV.U32 R223, RZ, RZ, R100 ;  /* 0x000000ffffdf7224 */ /* 0x000fe200078e0064 */
[----:B------:R-:W-:Y:S01]  /*6920*/  MOV R236, R20 ;  /* 0x0000001400ec7202 */ /* 0x000fe20000000f00 */
[----:B---3--:R-:W-:Y:S01]  /*6930*/  FADD.FTZ R4, R147, R146 ;  /* 0x0000009293047221 */ /* 0x008fe20000010000 */
[----:B----4-:R-:W-:Y:S01]  /*6940*/  F2FP.BF16.PACK_AB R5, R175, R174 ;  /* 0x000000aeaf05723e */ /* 0x010fe200000010ff */
[----:B------:R-:W-:Y:S01]  /*6950*/  IMAD.MOV.U32 R224, RZ, RZ, R22 ;  /* 0x000000ffffe07224 */ /* 0x000fe200078e0016 */
[----:B------:R-:W-:Y:S01]  /*6960*/  MOV R139, R148 ;  /* 0x00000094008b7202 */ /* 0x000fe20000000f00 */
[----:B------:R-:W-:Y:S01]  /*6970*/  FADD.FTZ R4, R218, R4 ;  /* 0x00000004da047221 */ /* 0x000fe20000010000 */
[----:B------:R-:W-:Y:S01]  /*6980*/  MOV R130, R104 ;  /* 0x0000006800827202 */ /* 0x000fe20000000f00 */
[----:B------:R3:W4:Y:S01]  /*6990*/  MUFU.EX2 R218, R3 ;  /* 0x0000000300da7308 */ /* 0x0007220000000800 */
[----:B------:R-:W-:Y:S01]  /*69a0*/  MOV R128, R106 ;  /* 0x0000006a00807202 */ /* 0x000fe20000000f00 */
[----:B------:R-:W-:Y:S01]  /*69b0*/  IMAD.MOV.U32 R147, RZ, RZ, R112 ;  /* 0x000000ffff937224 */ /* 0x000fe200078e0070 */
[----:B------:R-:W-:-:S02]  /*69c0*/  MOV R26, R212 ;  /* 0x000000d4001a7202 */ /* 0x000fc40000000f00 */
[----:B------:R-:W-:Y:S01]  /*69d0*/  MOV R212, R13 ;  /* 0x0000000d00d47202 */ /* 0x000fe20000000f00 */
[----:B------:R-:W-:Y:S01]  /*69e0*/  FFMA.FTZ R13, R244, c[0x0][0x2d0], -R0 ;  /* 0x0000b400f40d7a23 */ /* 0x000fe20000010800 */
[----:B------:R-:W-:Y:S02]  /*69f0*/  MOV R145, R114 ;  /* 0x0000007200917202 */ /* 0x000fe40000000f00 */
[----:B------:R-:W-:Y:S02]  /*6a00*/  MOV R131, R212 ;  /* 0x000000d400837202 */ /* 0x000fe40000000f00 */
[----:B------:R-:W-:Y:S01]  /*6a10*/  MOV R244, R26 ;  /* 0x0000001a00f47202 */ /* 0x000fe20000000f00 */
[----:B---3--:R-:W-:Y:S01]  /*6a20*/  FADD.FTZ R3, R113, R4 ;  /* 0x0000000471037221 */ /* 0x008fe20000010000 */
[----:B------:R-:W-:Y:S01]  /*6a30*/  MOV R113, R115 ;  /* 0x0000007300717202 */ /* 0x000fe20000000f00 */
[----:B------:R-:W-:Y:S01]  /*6a40*/  IMAD.MOV.U32 R115, RZ, RZ, R149 ;  /* 0x000000ffff737224 */ /* 0x000fe200078e0095 */
[----:B------:R-:W-:Y:S01]  /*6a50*/  MOV R149, R151 ;  /* 0x0000009700957202 */ /* 0x000fe20000000f00 */
[----:B------:R-:W-:Y:S01]  /*6a60*/  FADD.FTZ R24, R24, R3 ;  /* 0x0000000318187221 */ /* 0x000fe20000010000 */
        /* <DEDUP_REMOVED lines=11> */
[--C-:B------:R-:W-:Y:S01]  /*6b20*/  FFMA.FTZ R14, R247, c[0x0][0x2d0], -R0.reuse ;  /* 0x0000b400f70e7a23 */ /* 0x100fe20000010800 */
[----:B------:R-:W-:Y:S01]  /*6b30*/  MOV R237, R21 ;  /* 0x0000001500ed7202 */ /* 0x000fe20000000f00 */
[----:B------:R-:W-:Y:S01]  /*6b40*/  IMAD.MOV.U32 R227, RZ, RZ, R103 ;  /* 0x000000ffffe37224 */ /* 0x000fe200078e0067 */
[----:B------:R-:W-:Y:S01]  /*6b50*/  MOV R247, R23 ;  /* 0x0000001700f77202 */ /* 0x000fe20000000f00 */
[----:B------:R-:W-:Y:S01]  /*6b60*/  FFMA.FTZ R0, R238, c[0x0][0x2d0], -R0 ;  /* 0x0000b400ee007a23 */ /* 0x000fe20000010800 */
[----:B------:R-:W3:Y:S01]  /*6b70*/  LDSM.16.MT88.4 R20, [R233+0x2000] ;  /* 0x00200000e914783b */ /* 0x000ee20000004200 */
[----:B------:R-:W-:Y:S01]  /*6b80*/  F2FP.BF16.PACK_AB R4, R219, R217 ;  /* 0x000000d9db04723e */ /* 0x000fe200000010ff */
[----:B------:R-:W-:Y:S01]  /*6b90*/  IMAD.MOV.U32 R238, RZ, RZ, R27 ;  /* 0x000000ffffee7224 */ /* 0x000fe200078e001b */
[----:B----4-:R-:W-:Y:S01]  /*6ba0*/  F2FP.BF16.PACK_AB R7, R218, R216 ;  /* 0x000000d8da07723e */ /* 0x010fe200000010ff */
[----:B------:R4:W-:Y:S01]  /*6bb0*/  MUFU.EX2 R172, R0 ;  /* 0x0000000000ac7308 */ /* 0x0009e20000000800 */
[----:B------:R-:W-:-:S02]  /*6bc0*/  MOV R225, R101 ;  /* 0x0000006500e17202 */ /* 0x000fc40000000f00 */
[----:B------:R-:W-:Y:S02]  /*6bd0*/  MOV R138, R149 ;  /* 0x00000095008a7202 */ /* 0x000fe40000000f00 */
[----:B------:R-:W-:Y:S01]  /*6be0*/  MOV R136, R151 ;  /* 0x0000009700887202 */ /* 0x000fe20000000f00 */
[----:B-1----:R-:W-:Y:S01]  /*6bf0*/  HMMA.16816.F32.BF16 R176, R4, R8, R176 ;  /* 0x0000000804b0723c */ /* 0x002fe200000418b0 */
[----:B------:R-:W-:Y:S01]  /*6c00*/  MOV R222, R107 ;  /* 0x0000006b00de7202 */ /* 0x000fe20000000f00 */
[----:B------:R-:W-:Y:S01]  /*6c10*/  MUFU.EX2 R26, R14 ;  /* 0x0000000e001a7308 */ /* 0x000fe20000000800 */
[----:B------:R-:W-:Y:S02]  /*6c20*/  MOV R3, R213 ;  /* 0x000000d500037202 */ /* 0x000fe40000000f00 */
[----:B------:R-:W-:-:S03]  /*6c30*/  MOV R146, R113 ;  /* 0x0000007100927202 */ /* 0x000fc60000000f00 */
[C---:B------:R-:W-:Y:S01]  /*6c40*/  HMMA.16816.F32.BF16 R92, R4.reuse, R10, R168 ;  /* 0x0000000a045c723c */ /* 0x040fe200000418a8 */
[----:B------:R-:W1:Y:S01]  /*6c50*/  LDSM.16.MT88.4 R8, [R234+0x2000] ;  /* 0x00200000ea08783b */ /* 0x000e620000004200 */
[----:B------:R-:W5:Y:S05]  /*6c60*/  MUFU.EX2 R27, R13 ;  /* 0x0000000d001b7308 */ /* 0x000f6a0000000800 */
[----:B------:R-:W-:Y:S01]  /*6c70*/  IMAD.MOV.U32 R171, RZ, RZ, R214 ;  /* 0x000000ffffab7224 */ /* 0x000fe200078e00d6 */
[----:B--2---:R-:W-:Y:S01]  /*6c80*/  HMMA.16816.F32.BF16 R140, R4, R16, R192 ;  /* 0x00000010048c723c */ /* 0x004fe200000418c0 */
[----:B------:R-:W-:Y:S01]  /*6c90*/  MOV R170, R215 ;  /* 0x000000d700aa7202 */ /* 0x000fe20000000f00 */
[----:B------:R-:W-:Y:S01]  /*6ca0*/  IMAD.MOV.U32 R168, RZ, RZ, R247 ;  /* 0x000000ffffa87224 */ /* 0x000fe200078e00f7 */
[----:B------:R-:W-:-:S02]  /*6cb0*/  MOV R169, R224 ;  /* 0x000000e000a97202 */ /* 0x000fc40000000f00 */
[----:B------:R-:W-:Y:S01]  /*6cc0*/  MOV R224, R128 ;  /* 0x0000008000e07202 */ /* 0x000fe20000000f00 */
[----:B----4-:R-:W-:Y:S01]  /*6cd0*/  FFMA.FTZ R0, R170, c[0x0][0x2d0], -R2 ;  /* 0x0000b400aa007a23 */ /* 0x010fe20000010802 */
[----:B------:R-:W-:Y:S01]  /*6ce0*/  MOV R247, R129 ;  /* 0x0000008100f77202 */ /* 0x000fe20000000f00 */
[----:B------:R-:W-:Y:S01]  /*6cf0*/  HMMA.16816.F32.BF16 R100, R4, R18, R184 ;  /* 0x000000120464723c */ /* 0x000fe200000418b8 */
[----:B------:R-:W2:Y:S01]  /*6d00*/  LDSM.16.MT88.4 R16, [R233+0x5000] ;  /* 0x00500000e910783b */ /* 0x000ea20000004200 */
[----:B------:R-:W-:Y:S01]  /*6d10*/  IMAD.MOV.U32 R128, RZ, RZ, R139 ;  /* 0x000000ffff807224 */ /* 0x000fe200078e008b */
[----:B------:R-:W-:Y:S02]  /*6d20*/  MOV R129, R144 ;  /* 0x0000009000817202 */ /* 0x000fe40000000f00 */
[----:B------:R-:W-:-:S03]  /*6d30*/  MOV R170, R137 ;  /* 0x0000008900aa7202 */ /* 0x000fc60000000f00 */
[C---:B---3--:R-:W-:Y:S08]  /*6d40*/  HMMA.16816.F32.BF16 R132, R4.reuse, R20, R208 ;  /* 0x000000140484723c */ /* 0x048ff000000418d0 */
[C---:B------:R-:W-:Y:S01]  /*6d50*/  HMMA.16816.F32.BF16 R96, R4.reuse, R22, R200 ;  /* 0x000000160460723c */ /* 0x040fe200000418c8 */
[----:B------:R-:W3:Y:S07]  /*6d60*/  LDSM.16.MT88.4 R20, [R232+0x5000] ;  /* 0x00500000e814783b */ /* 0x000eee0000004200 */
[C---:B-1----:R-:W-:Y:S01]  /*6d70*/  HMMA.16816.F32.BF16 R148, R4.reuse, R8, R180 ;  /* 0x000000080494723c */ /* 0x042fe200000418b4 */
[----:B------:R-:W-:Y:S07]  /*6d80*/  LDSM.16.MT88.4 R180, [R232+0x2800] ;  /* 0x00280000e8b4783b */ /* 0x000fee0000004200 */
[C---:B------:R-:W-:Y:S01]  /*6d90*/  HMMA.16816.F32.BF16 R104, R4.reuse, R10, R156 ;  /* 0x0000000a0468723c */ /* 0x040fe2000004189c */
[----:B------:R-:W1:Y:S07]  /*6da0*/  LDSM.16.MT88.4 R8, [R235+0x5000] ;  /* 0x00500000eb08783b */ /* 0x000e6e0000004200 */
[C---:B--2---:R-:W-:Y:S08]  /*6db0*/  HMMA.16816.F32.BF16 R212, R4.reuse, R16, R188 ;  /* 0x0000001004d4723c */ /* 0x044ff000000418bc */
[C---:B---3--:R-:W-:Y:S08]  /*6dc0*/  HMMA.16816.F32.BF16 R156, R4.reuse, R20, R204 ;  /* 0x00000014049c723c */ /* 0x048ff000000418cc */
[C---:B------:R-:W-:Y:S01]  /*6dd0*/  HMMA.16816.F32.BF16 R108, R4.reuse, R22, R196 ;  /* 0x00000016046c723c */ /* 0x040fe200000418c4 */
[----:B------:R-:W2:Y:S07]  /*6de0*/  LDSM.16.MT88.4 R20, [R234+0x5000] ;  /* 0x00500000ea14783b */ /* 0x000eae0000004200 */
[C---:B------:R-:W-:Y:S01]  /*6df0*/  HMMA.16816.F32.BF16 R204, R4.reuse, R18, R164 ;  /* 0x0000001204cc723c */ /* 0x040fe200000418a4 */
[----:B------:R-:W3:Y:S06]  /*6e00*/  LDSM.16.MT88.4 R16, [R232+0x8000] ;  /* 0x00800000e810783b */ /* 0x000eec0000004200 */
[----:B------:R-:W-:Y:S01]  /*6e10*/  MOV R167, R244 ;  /* 0x000000f400a77202 */ /* 0x000fe20000000f00 */
[----:B-1----:R-:W-:Y:S01]  /*6e20*/  HMMA.16816.F32.BF16 R200, R4, R8, R160 ;  /* 0x0000000804c8723c */ /* 0x002fe200000418a0 */
[----:B------:R-:W-:Y:S01]  /*6e30*/  IMAD.MOV.U32 R244, RZ, RZ, R130 ;  /* 0x000000fffff47224 */ /* 0x000fe200078e0082 */
[----:B------:R-:W-:Y:S01]  /*6e40*/  MOV R130, R145 ;  /* 0x0000009100827202 */ /* 0x000fe20000000f00 */
[----:B------:R-:W-:Y:S01]  /*6e50*/  LDSM.16.MT88.4 R160, [R232+0x5800] ;  /* 0x00580000e8a0783b */ /* 0x000fe20000004200 */
[----:B------:R-:W-:-:S02]  /*6e60*/  MOV R166, R238 ;  /* 0x000000ee00a67202 */ /* 0x000fc40000000f00 */
[----:B------:R-:W-:Y:S02]  /*6e70*/  MOV R238, R136 ;  /* 0x0000008800ee7202 */ /* 0x000fe40000000f00 */
[C---:B------:R-:W-:Y:S01]  /*6e80*/  HMMA.16816.F32.BF16 R196, R4.reuse, R10, R124 ;  /* 0x0000000a04c4723c */ /* 0x040fe2000004187c */
[----:B------:R-:W1:Y:S07]  /*6e90*/  LDSM.16.MT88.4 R8, [R233+0x8000] ;  /* 0x00800000e908783b */ /* 0x000e6e0000004200 */
[C---:B--2---:R-:W-:Y:S01]  /*6ea0*/  HMMA.16816.F32.BF16 R184, R4.reuse, R20, R152 ;  /* 0x0000001404b8723c */ /* 0x044fe20000041898 */
[----:B------:R-:W-:Y:S07]  /*6eb0*/  LDSM.16.MT88.4 R152, [R234+0x2800] ;  /* 0x00280000ea98783b */ /* 0x000fee0000004200 */
        /* <DEDUP_REMOVED lines=13> */
[----:B------:R-:W3:Y:S04]  /*6f90*/  LDSM.16.MT88.4 R16, [R235+0xb000] ;  /* 0x00b00000eb10783b */ /* 0x000ee80000004200 */
[----:B------:R-:W-:Y:S03]  /*6fa0*/  LDSM.16.MT88.4 R56, [R235+0x5800] ;  /* 0x00580000eb38783b */ /* 0x000fe60000004200 */
[C---:B-1----:R-:W-:Y:S08]  /*6fb0*/  HMMA.16816.F32.BF16 R44, R4.reuse, R8, R44 ;  /* 0x00000008042c723c */ /* 0x042ff0000004182c */
[C---:B------:R-:W-:Y:S01]  /*6fc0*/  HMMA.16816.F32.BF16 R32, R4.reuse, R10, R32 ;  /* 0x0000000a0420723c */ /* 0x040fe20000041820 */
[----:B------:R-:W1:Y:S07]  /*6fd0*/  LDSM.16.MT88.4 R8, [R234+0xb000] ;  /* 0x00b00000ea08783b */ /* 0x000e6e0000004200 */
[C---:B--2---:R-:W-:Y:S01]  /*6fe0*/  HMMA.16816.F32.BF16 R36, R4.reuse, R20, R80 ;  /* 0x000000140424723c */ /* 0x044fe20000041850 */
[----:B------:R-:W-:Y:S07]  /*6ff0*/  LDSM.16.MT88.4 R80, [R233+0x8800] ;  /* 0x00880000e950783b */ /* 0x000fee0000004200 */
[C---:B------:R-:W-:Y:S01]  /*7000*/  HMMA.16816.F32.BF16 R20, R4.reuse, R22, R72 ;  /* 0x000000160414723c */ /* 0x040fe20000041848 */
[----:B------:R-:W2:Y:S07]  /*7010*/  LDSM.16.MT88.4 R72, [R232+0x8800] ;  /* 0x00880000e848783b */ /* 0x000eae0000004200 */
[C---:B---3--:R-:W-:Y:S01]  /*7020*/  HMMA.16816.F32.BF16 R208, R4.reuse, R16, R64 ;  /* 0x0000001004d0723c */ /* 0x048fe20000041840 */
[----:B------:R-:W-:Y:S07]  /*7030*/  LDSM.16.MT88.4 R64, [R234+0x5800] ;  /* 0x00580000ea40783b */ /* 0x000fee0000004200 */
[C---:B------:R-:W-:Y:S08]  /*7040*/  HMMA.16816.F32.BF16 R16, R4.reuse, R18, R52 ;  /* 0x000000120410723c */ /* 0x040ff00000041834 */
[C---:B-1----:R-:W-:Y:S07]  /*7050*/  HMMA.16816.F32.BF16 R40, R4.reuse, R8, R40 ;  /* 0x000000080428723c */ /* 0x042fee0000041828 */
[----:B------:R-:W-:Y:S01]  /*7060*/  MOV R9, R129 ;  /* 0x0000008100097202 */ /* 0x000fe20000000f00 */
[----:B------:R-:W-:Y:S01]  /*7070*/  HMMA.16816.F32.BF16 R28, R4, R10, R28 ;  /* 0x0000000a041c723c */ /* 0x000fe2000004181c */
[----:B------:R1:W-:Y:S01]  /*7080*/  MUFU.EX2 R7, R0 ;  /* 0x0000000000077308 */ /* 0x0003e20000000800 */
[----:B------:R-:W-:Y:S01]  /*7090*/  MOV R8, R130 ;  /* 0x0000008200087202 */ /* 0x000fe20000000f00 */
[----:B------:R-:W3:Y:S04]  /*70a0*/  LDL R5, [R1+0x40] ;  /* 0x0000400001057983 */ /* 0x000ee80000100800 */
[----:B------:R-:W-:-:S02]  /*70b0*/  FADD.FTZ R4, R3, R25 ;  /* 0x0000001903047221 */ /* 0x000fc40000010000 */
[----:B------:R-:W-:Y:S02]  /*70c0*/  IMAD.MOV.U32 R11, RZ, RZ, R131 ;  /* 0x000000ffff0b7224 */ /* 0x000fe400078e0083 */
[--C-:B-1----:R-:W-:Y:S01]  /*70d0*/  FFMA.FTZ R0, R171, c[0x0][0x2d0], -R2.reuse ;  /* 0x0000b400ab007a23 */ /* 0x102fe20000010802 */
[----:B-----5:R-:W-:Y:S01]  /*70e0*/  F2FP.BF16.PACK_AB R130, R172, R27 ;  /* 0x0000001bac82723e */ /* 0x020fe200000010ff */
[--C-:B------:R-:W-:Y:S01]  /*70f0*/  FFMA.FTZ R3, R250, c[0x0][0x2d0], -R2.reuse ;  /* 0x0000b400fa037a23 */ /* 0x100fe20000010802 */
[----:B------:R-:W-:Y:S01]  /*7100*/  MOV R171, R138 ;  /* 0x0000008a00ab7202 */ /* 0x000fe20000000f00 */
[----:B------:R-:W-:Y:S01]  /*7110*/  FFMA.FTZ R2, R249, c[0x0][0x2d0], -R2 ;  /* 0x0000b400f9027a23 */ /* 0x000fe20000010802 */
[----:B------:R1:W4:Y:S01]  /*7120*/  MUFU.EX2 R14, R0 ;  /* 0x00000000000e7308 */ /* 0x0003220000000800 */
[----:B------:R-:W-:Y:S01]  /*7130*/  MOV R249, R128 ;  /* 0x0000008000f97202 */ /* 0x000fe20000000f00 */
[----:B------:R-:W-:Y:S01]  /*7140*/  FADD.FTZ R4, R147, R4 ;  /* 0x0000000493047221 */ /* 0x000fe20000010000 */
[----:B------:R-:W-:Y:S01]  /*7150*/  LDSM.16.MT88.4 R136, [R233+0x2800] ;  /* 0x00280000e988783b */ /* 0x000fe20000004200 */
[----:B------:R-:W-:Y:S01]  /*7160*/  IMAD.MOV.U32 R250, RZ, RZ, R171 ;  /* 0x000000fffffa7224 */ /* 0x000fe200078e00ab */
[----:B------:R-:W-:-:S03]  /*7170*/  MOV R25, R170 ;  /* 0x000000aa00197202 */ /* 0x000fc60000000f00 */
[----:B------:R5:W-:Y:S08]  /*7180*/  MUFU.EX2 R6, R3 ;  /* 0x0000000300067308 */ /* 0x000bf00000000800 */
[----:B------:R-:W2:Y:S01]  /*7190*/  MUFU.EX2 R13, R2 ;  /* 0x00000002000d7308 */ /* 0x000ea20000000800 */
[----:B------:R-:W-:Y:S01]  /*71a0*/  F2FP.BF16.PACK_AB R128, R26, R15 ;  /* 0x0000000f1a80723e */ /* 0x000fe200000010ff */
[----:B-1----:R-:W-:Y:S01]  /*71b0*/  FADD.FTZ R0, R146, R24 ;  /* 0x0000001892007221 */ /* 0x002fe20000010000 */
[----:B----4-:R-:W-:Y:S01]  /*71c0*/  F2FP.BF16.PACK_AB R129, R14, R7 ;  /* 0x000000070e81723e */ /* 0x010fe200000010ff */
[----:B------:R-:W-:Y:S02]  /*71d0*/  LDSM.16.MT88.4 R144, [R235+0x2800] ;  /* 0x00280000eb90783b */ /* 0x000fe40000004200 */
[----:B------:R-:W-:-:S04]  /*71e0*/  FADD.FTZ R0, R166, R0 ;  /* 0x00000000a6007221 */ /* 0x000fc80000010000 */
[----:B-----5:R-:W-:Y:S01]  /*71f0*/  FADD.FTZ R3, R168, R0 ;  /* 0x00000000a8037221 */ /* 0x020fe20000010000 */
[----:B--2---:R-:W-:Y:S01]  /*7200*/  F2FP.BF16.PACK_AB R131, R13, R6 ;  /* 0x000000060d83723e */ /* 0x004fe200000010ff */
[----:B------:R-:W-:-:S04]  /*7210*/  FADD.FTZ R2, R167, R4 ;  /* 0x00000004a7027221 */ /* 0x000fc80000010000 */
[----:B------:R-:W-:Y:S02]  /*7220*/  FADD.FTZ R0, R169, R2 ;  /* 0x00000002a9007221 */ /* 0x000fe40000010000 */
[C---:B------:R-:W-:Y:S01]  /*7230*/  HMMA.16816.F32.BF16 R68, R128.reuse, R72, R112 ;  /* 0x000000488044723c */ /* 0x040fe20000041870 */
[----:B------:R-:W1:Y:S07]  /*7240*/  LDSM.16.MT88.4 R112, [R233+0xb800] ;  /* 0x00b80000e970783b */ /* 0x000e6e0000004200 */
[C---:B------:R-:W-:Y:S01]  /*7250*/  HMMA.16816.F32.BF16 R156, R128.reuse, R160, R156 ;  /* 0x000000a0809c723c */ /* 0x040fe2000004189c */
[----:B------:R-:W-:Y:S01]  /*7260*/  MOV R4, c[0x0][0x2c4] ;  /* 0x0000b10000047a02 */ /* 0x000fe20000000f00 */
[----:B------:R-:W-:Y:S06]  /*7270*/  LDSM.16.MT88.4 R168, [R233+0x5800] ;  /* 0x00580000e9a8783b */ /* 0x000fec0000004200 */
[C---:B------:R-:W-:Y:S08]  /*7280*/  HMMA.16816.F32.BF16 R160, R128.reuse, R162, R108 ;  /* 0x000000a280a0723c */ /* 0x040ff0000004186c */
[C---:B-1----:R-:W-:Y:S08]  /*7290*/  HMMA.16816.F32.BF16 R108, R128.reuse, R112, R36 ;  /* 0x00000070806c723c */ /* 0x042ff00000041824 */
[----:B------:R-:W-:Y:S01]  /*72a0*/  HMMA.16816.F32.BF16 R112, R128, R114, R20 ;  /* 0x000000728070723c */ /* 0x000fe20000041814 */
[----:B------:R-:W2:Y:S01]  /*72b0*/  LDL.LU R20, [R1+0xc] ;  /* 0x00000c0001147983 */ /* 0x000ea20000300800 */
[----:B------:R-:W-:-:S02]  /*72c0*/  FADD.FTZ R0, R11, R0 ;  /* 0x000000000b007221 */ /* 0x000fc40000010000 */
[----:B------:R-:W-:Y:S02]  /*72d0*/  FADD.FTZ R2, R8, R3 ;  /* 0x0000000308027221 */ /* 0x000fe40000010000 */
[----:B------:R-:W-:Y:S02]  /*72e0*/  FADD.FTZ R0, R9, R0 ;  /* 0x0000000009007221 */ /* 0x000fe40000010000 */
[----:B------:R-:W-:Y:S01]  /*72f0*/  FADD.FTZ R2, R249, R2 ;  /* 0x00000002f9027221 */ /* 0x000fe20000010000 */
[----:B------:R-:W-:Y:S01]  /*7300*/  ISETP.NE.AND P1, PT, R4, 0x1, PT ;  /* 0x000000010400780c */ /* 0x000fe20003f25270 */
[----:B------:R-:W-:Y:S01]  /*7310*/  FADD.FTZ R0, R250, R0 ;  /* 0x00000000fa007221 */ /* 0x000fe20000010000 */
[----:B------:R-:W-:Y:S01]  /*7320*/  MOV R24, c[0x0][0x2ac] ;  /* 0x0000ab0000187a02 */ /* 0x000fe20000000f00 */
[----:B------:R-:W-:Y:S01]  /*7330*/  FADD.FTZ R2, R25, R2 ;  /* 0x0000000219027221 */ /* 0x000fe20000010000 */
[----:B------:R-:W-:Y:S01]  /*7340*/  HMMA.16816.F32.BF16 R132, R128, R136, R132 ;  /* 0x000000888084723c */ /* 0x000fe20000041884 */
[----:B------:R-:W-:Y:S01]  /*7350*/  FADD.FTZ R0, R238, R0 ;  /* 0x00000000ee007221 */ /* 0x000fe20000010000 */
[----:B------:R-:W-:Y:S01]  /*7360*/  LDSM.16.MT88.4 R8, [R234+0xb800] ;  /* 0x00b80000ea08783b */ /* 0x000fe20000004200 */
[----:B------:R-:W-:-:S02]  /*7370*/  FADD.FTZ R2, R244, R2 ;  /* 0x00000002f4027221 */ /* 0x000fc40000010000 */
[----:B------:R-:W-:Y:S02]  /*7380*/  FADD.FTZ R0, R247, R0 ;  /* 0x00000000f7007221 */ /* 0x000fe40000010000 */
[----:B------:R-:W-:Y:S02]  /*7390*/  FADD.FTZ R2, R224, R2 ;  /* 0x00000002e0027221 */ /* 0x000fe40000010000 */
[----:B------:R-:W-:Y:S02]  /*73a0*/  FADD.FTZ R0, R222, R0 ;  /* 0x00000000de007221 */ /* 0x000fe40000010000 */
[----:B------:R-:W-:Y:S02]  /*73b0*/  FADD.FTZ R4, R223, R2 ;  /* 0x00000002df047221 */ /* 0x000fe40000010000 */
[----:B------:R-:W-:Y:S02]  /*73c0*/  FADD.FTZ R3, R225, R0 ;  /* 0x00000000e1037221 */ /* 0x000fe40000010000 */
[----:B------:R-:W-:Y:S01]  /*73d0*/  IMAD R24, R24, c[0x0][0x1d0], RZ ;  /* 0x0000740018187a24 */ /* 0x000fe200078e02ff */
[C---:B------:R-:W-:Y:S01]  /*73e0*/  HMMA.16816.F32.BF16 R136, R128.reuse, R138, R96 ;  /* 0x0000008a8088723c */ /* 0x040fe20000041860 */
[----:B------:R-:W1:Y:S07]  /*73f0*/  LDSM.16.MT88.4 R96, [R234+0x8800] ;  /* 0x00880000ea60783b */ /* 0x000e6e0000004200 */
[C---:B------:R-:W-:Y:S08]  /*7400*/  HMMA.16816.F32.BF16 R148, R128.reuse, R152, R148 ;  /* 0x000000988094723c */ /* 0x040ff00000041894 */
[C---:B------:R-:W-:Y:S08]  /*7410*/  HMMA.16816.F32.BF16 R60, R128.reuse, R64, R184 ;  /* 0x00000040803c723c */ /* 0x040ff000000418b8 */
[C---:B------:R-:W-:Y:S01]  /*7420*/  HMMA.16816.F32.BF16 R152, R128.reuse, R154, R104 ;  /* 0x0000009a8098723c */ /* 0x040fe20000041868 */
[----:B------:R-:W-:Y:S07]  /*7430*/  LDSM.16.MT88.4 R104, [R232+0xb800] ;  /* 0x00b80000e868783b */ /* 0x000fee0000004200 */
[C---:B------:R-:W-:Y:S01]  /*7440*/  HMMA.16816.F32.BF16 R64, R128.reuse, R66, R120 ;  /* 0x000000428040723c */ /* 0x040fe20000041878 */
[----:B------:R-:W-:Y:S07]  /*7450*/  LDSM.16.MT88.4 R120, [R235+0xb800] ;  /* 0x00b80000eb78783b */ /* 0x000fee0000004200 */
[C---:B------:R-:W-:Y:S01]  /*7460*/  HMMA.16816.F32.BF16 R72, R128.reuse, R74, R88 ;  /* 0x0000004a8048723c */ /* 0x040fe20000041858 */
[----:B------:R-:W4:Y:S07]  /*7470*/  LDSM.16.MT88.4 R88, [R235+0x8800] ;  /* 0x00880000eb58783b */ /* 0x000f2e0000004200 */
[C---:B------:R-:W-:Y:S08]  /*7480*/  HMMA.16816.F32.BF16 R176, R128.reuse, R180, R176 ;  /* 0x000000b480b0723c */ /* 0x040ff000000418b0 */
[C---:B------:R-:W-:Y:S08]  /*7490*/  HMMA.16816.F32.BF16 R180, R128.reuse, R182, R92 ;  /* 0x000000b680b4723c */ /* 0x040ff0000004185c */
[C---:B------:R-:W-:Y:S08]  /*74a0*/  HMMA.16816.F32.BF16 R140, R128.reuse, R144, R140 ;  /* 0x00000090808c723c */ /* 0x040ff0000004188c */
[C---:B-1----:R-:W-:Y:S08]  /*74b0*/  HMMA.16816.F32.BF16 R92, R128.reuse, R96, R124 ;  /* 0x00000060805c723c */ /* 0x042ff0000004187c */
[C---:B------:R-:W-:Y:S08]  /*74c0*/  HMMA.16816.F32.BF16 R144, R128.reuse, R146, R100 ;  /* 0x000000928090723c */ /* 0x040ff00000041864 */
[C---:B------:R-:W-:Y:S08]  /*74d0*/  HMMA.16816.F32.BF16 R96, R128.reuse, R98, R116 ;  /* 0x000000628060723c */ /* 0x040ff00000041874 */
[C---:B------:R-:W-:Y:S08]  /*74e0*/  HMMA.16816.F32.BF16 R164, R128.reuse, R168, R212 ;  /* 0x000000a880a4723c */ /* 0x040ff000000418d4 */
[----:B------:R-:W-:Y:S01]  /*74f0*/  HMMA.16816.F32.BF16 R52, R128, R56, R200 ;  /* 0x000000388034723c */ /* 0x000fe200000418c8 */
[----:B---3--:R-:W-:Y:S01]  /*7500*/  @P1 IMAD.HI.U32 R2, R5, c[0x0][0x2c8], RZ ;  /* 0x0000b20005021a27 */ /* 0x008fe200078e00ff */
[----:B------:R-:W-:-:S03]  /*7510*/  MOV R0, R5 ;  /* 0x0000000500007202 */ /* 0x000fc60000000f00 */
[----:B------:R-:W-:Y:S02]  /*7520*/  FADD.FTZ R5, R226, R4 ;  /* 0x00000004e2057221 */ /* 0x000fe40000010000 */
[----:B------:R-:W-:Y:S01]  /*7530*/  FADD.FTZ R4, R227, R3 ;  /* 0x00000003e3047221 */ /* 0x000fe20000010000 */
[----:B------:R-:W-:Y:S01]  /*7540*/  @P1 SHF.R.U32.HI R0, RZ, c[0x0][0x2cc], R2 ;  /* 0x0000b300ff001a19 */ /* 0x000fe20000011602 */
[----:B------:R-:W-:Y:S02]  /*7550*/  FADD.FTZ R3, R236, R5 ;  /* 0x00000005ec037221 */ /* 0x000fe40000010000 */
[----:B------:R-:W-:Y:S01]  /*7560*/  FADD.FTZ R2, R237, R4 ;  /* 0x00000004ed027221 */ /* 0x000fe20000010000 */
[----:B------:R-:W-:Y:S01]  /*7570*/  IADD3 R4, R0, -c[0x0][0x168], R24 ;  /* 0x80005a0000047a10 */ /* 0x000fe20007ffe018 */
[----:B------:R-:W-:Y:S02]  /*7580*/  FADD.FTZ R3, R217, R3 ;  /* 0x00000003d9037221 */ /* 0x000fe40000010000 */
[----:B------:R-:W-:-:S02]  /*7590*/  FADD.FTZ R0, R174, R2 ;  /* 0x00000002ae007221 */ /* 0x000fc40000010000 */
[----:B------:R-:W-:Y:S02]  /*75a0*/  FADD.FTZ R2, R219, R3 ;  /* 0x00000003db027221 */ /* 0x000fe40000010000 */
[----:B------:R-:W-:Y:S02]  /*75b0*/  FADD.FTZ R0, R175, R0 ;  /* 0x00000000af007221 */ /* 0x000fe40000010000 */
[----:B------:R-:W-:Y:S02]  /*75c0*/  FADD.FTZ R2, R220, R2 ;  /* 0x00000002dc027221 */ /* 0x000fe40000010000 */
[----:B------:R-:W-:Y:S02]  /*75d0*/  FADD.FTZ R0, R216, R0 ;  /* 0x00000000d8007221 */ /* 0x000fe40000010000 */
[----:B------:R-:W-:Y:S02]  /*75e0*/  FADD.FTZ R2, R221, R2 ;  /* 0x00000002dd027221 */ /* 0x000fe40000010000 */
[----:B------:R-:W-:-:S02]  /*75f0*/  FADD.FTZ R0, R218, R0 ;  /* 0x00000000da007221 */ /* 0x000fc40000010000 */
[----:B------:R-:W-:-:S04]  /*7600*/  IMAD.HI R3, R4, 0x2aaaaaab, RZ ;  /* 0x2aaaaaab04037827 */ /* 0x000fc800078e02ff */
[----:B------:R-:W-:Y:S02]  /*7610*/  FADD.FTZ R0, R7, R0 ;  /* 0x0000000007007221 */ /* 0x000fe40000010000 */
[----:B------:R-:W-:Y:S01]  /*7620*/  FADD.FTZ R2, R15, R2 ;  /* 0x000000020f027221 */ /* 0x000fe20000010000 */
[----:B------:R-:W-:Y:S01]  /*7630*/  SHF.R.U32.HI R4, RZ, 0x1f, R3 ;  /* 0x0000001fff047819 */ /* 0x000fe20000011603 */
[----:B------:R-:W-:Y:S02]  /*7640*/  FADD.FTZ R0, R14, R0 ;  /* 0x000000000e007221 */ /* 0x000fe40000010000 */
[----:B------:R-:W-:Y:S01]  /*7650*/  FADD.FTZ R2, R26, R2 ;  /* 0x000000021a027221 */ /* 0x000fe20000010000 */
[----:B------:R-:W-:Y:S01]  /*7660*/  LEA.HI.SX32 R3, R3, R4, 0x1c ;  /* 0x0000000403037211 */ /* 0x000fe200078fe2ff */
[----:B------:R-:W-:Y:S02]  /*7670*/  FADD.FTZ R0, R6, R0 ;  /* 0x0000000006007221 */ /* 0x000fe40000010000 */
[----:B------:R-:W-:Y:S01]  /*7680*/  FADD.FTZ R2, R27, R2 ;  /* 0x000000021b027221 */ /* 0x000fe20000010000 */
[----:B------:R-:W-:Y:S01]  /*7690*/  IMNMX R3, RZ, R3, !PT ;  /* 0x00000003ff037217 */ /* 0x000fe20007800200 */
[----:B------:R-:W-:-:S02]  /*76a0*/  FADD.FTZ R0, R13, R0 ;  /* 0x000000000d007221 */ /* 0x000fc40000010000 */
[----:B------:R-:W-:Y:S02]  /*76b0*/  FADD.FTZ R2, R172, R2 ;  /* 0x00000002ac027221 */ /* 0x000fe40000010000 */
[----:B------:R1:W-:Y:S04]  /*76c0*/  STL [R1+0x14], R3 ;  /* 0x0000140301007387 */ /* 0x0003e80000100800 */
[----:B------:R1:W-:Y:S04]  /*76d0*/  STL [R1+0x8], R0 ;  /* 0x0000080001007387 */ /* 0x0003e80000100800 */
[----:B------:R1:W-:Y:S01]  /*76e0*/  STL [R1+0x4], R2 ;  /* 0x0000040201007387 */ /* 0x0003e20000100800 */
[C---:B------:R-:W-:Y:S08]  /*76f0*/  HMMA.16816.F32.BF16 R76, R128.reuse, R80, R48 ;  /* 0x00000050804c723c */ /* 0x040ff00000041830 */
[C---:B----4-:R-:W-:Y:S08]  /*7700*/  HMMA.16816.F32.BF16 R84, R128.reuse, R88, R84 ;  /* 0x000000588054723c */ /* 0x050ff00000041854 */
[C---:B------:R-:W-:Y:S08]  /*7710*/  HMMA.16816.F32.BF16 R100, R128.reuse, R104, R44 ;  /* 0x000000688064723c */ /* 0x040ff0000004182c */
[C---:B------:R-:W-:Y:S08]  /*7720*/  HMMA.16816.F32.BF16 R116, R128.reuse, R120, R208 ;  /* 0x000000788074723c */ /* 0x040ff000000418d0 */
[----:B------:R-:W-:Y:S01]  /*7730*/  HMMA.16816.F32.BF16 R168, R128, R170, R204 ;  /* 0x000000aa80a8723c */ /* 0x000fe200000418cc */
[----:B--2---:R-:W-:-:S04]  /*7740*/  IADD3 R247, R20, -0x2, RZ ;  /* 0xfffffffe14f77810 */ /* 0x004fc80007ffe0ff */
[----:B------:R-:W-:-:S03]  /*7750*/  ISETP.GE.AND P0, PT, R247, R3, PT ;  /* 0x00000003f700720c */ /* 0x000fc60003f06270 */
[C---:B------:R-:W-:Y:S08]  /*7760*/  HMMA.16816.F32.BF16 R56, R128.reuse, R58, R196 ;  /* 0x0000003a8038723c */ /* 0x040ff000000418c4 */
[C---:B------:R-:W-:Y:S08]  /*7770*/  HMMA.16816.F32.BF16 R80, R128.reuse, R82, R192 ;  /* 0x000000528050723c */ /* 0x040ff000000418c0 */
[C---:B------:R-:W-:Y:S08]  /*7780*/  HMMA.16816.F32.BF16 R88, R128.reuse, R90, R188 ;  /* 0x0000005a8058723c */ /* 0x040ff000000418bc */
[C---:B------:R-:W-:Y:S08]  /*7790*/  HMMA.16816.F32.BF16 R104, R128.reuse, R106, R32 ;  /* 0x0000006a8068723c */ /* 0x040ff00000041820 */
[C---:B------:R-:W-:Y:S08]  /*77a0*/  HMMA.16816.F32.BF16 R120, R128.reuse, R122, R16 ;  /* 0x0000007a8078723c */ /* 0x040ff00000041810 */
[C---:B------:R-:W-:Y:S08]  /*77b0*/  HMMA.16816.F32.BF16 R124, R128.reuse, R8, R40 ;  /* 0x00000008807c723c */ /* 0x040ff00000041828 */
[----:B------:R-:W-:Y:S01]  /*77c0*/  HMMA.16816.F32.BF16 R128, R128, R10, R28 ;  /* 0x0000000a8080723c */ /* 0x000fe2000004181c */
[----:B------:R-:W-:Y:S03]  /*77d0*/  @!UPT UIADD3 URZ, URZ, URZ, URZ ;  /* 0x0000003f3f3ff290 */ /* 0x000fe6000fffe03f */
[----:B------:R-:W-:Y:S11]  /*77e0*/  @!P0 BRA `(.L_x_1476) ;  /* 0x000052b000008947 */ /* 0x000ff60003800000 */
[----:B-1----:R-:W-:Y:S02]  /*77f0*/  MOV R175, R12 ;  /* 0x0000000c00af7202 */ /* 0x002fe40000000f00 */
[----:B------:R-:W-:-:S07]  /*7800*/  MOV R174, R173 ;  /* 0x000000ad00ae7202 */ /* 0x000fce0000000f00 */
.L_x_1487:
[----:B------:R-:W-:Y:S04]  /*7810*/  DEPBAR.LE SB0, 0x0 ;  /* 0x000080000000791a */ /* 0x000fe80000000000 */
[----:B------:R-:W-:Y:S01]  /*7820*/  WARPSYNC 0xffffffff ;  /* 0xffffffff00007948 */ /* 0x000fe20003800000 */
[----:B------:R-:W-:Y:S01]  /*7830*/  BAR.SYNC.DEFER_BLOCKING 0x0 ;  /* 0x0000000000007b1d */ /* 0x000fe20000010000 */
[----:B------:R-:W-:Y:S05]  /*7840*/  ISETP.GE.AND P0, PT, R247, RZ, PT ;  /* 0x000000fff700720c */ /* 0x000fea0003f06270 */
[----:B------:R1:W2:Y:S01]  /*7850*/  LDSM.16.M88.4 R48, [R239] ;  /* 0x00000000ef30783b */ /* 0x0002a20000000200 */
[----:B------:R-:W-:Y:S03]  /*7860*/  BSSY B0, `(.L_x_1477) ;  /* 0x0000071000007945 */ /* 0x000fe60003800000 */
[----:B------:R1:W3:Y:S04]  /*7870*/  LDSM.16.M88.4 R8, [R229] ;  /* 0x00000000e508783b */ /* 0x0002e80000000200 */
[----:B------:R1:W4:Y:S04]  /*7880*/  LDSM.16.M88.4 R16, [R229+0x800] ;  /* 0x00080000e510783b */ /* 0x0003280000000200 */
[----:B------:R1:W1:Y:S04]  /*7890*/  LDSM.16.M88.4 R24, [R229+0x1000] ;  /* 0x00100000e518783b */ /* 0x0002680000000200 */
[----:B------:R1:W1:Y:S04]  /*78a0*/  LDSM.16.M88.4 R32, [R229+0x1800] ;  /* 0x00180000e520783b */ /* 0x0002680000000200 */
[----:B------:R1:W1:Y:S04]  /*78b0*/  LDSM.16.M88.4 R40, [R229+0x2000] ;  /* 0x00200000e528783b */ /* 0x0002680000000200 */
[----:B------:R1:W1:Y:S04]  /*78c0*/  LDSM.16.M88.4 R184, [R229+0x2800] ;  /* 0x00280000e5b8783b */ /* 0x0002680000000200 */
[----:B------:R1:W1:Y:S04]  /*78d0*/  LDSM.16.M88.4 R188, [R240] ;  /* 0x00000000f0bc783b */ /* 0x0002680000000200 */
[----:B------:R1:W1:Y:S04]  /*78e0*/  LDSM.16.M88.4 R192, [R228] ;  /* 0x00000000e4c0783b */ /* 0x0002680000000200 */
[----:B------:R1:W1:Y:S04]  /*78f0*/  LDSM.16.M88.4 R196, [R228+0x800] ;  /* 0x00080000e4c4783b */ /* 0x0002680000000200 */
[----:B------:R1:W1:Y:S04]  /*7900*/  LDSM.16.M88.4 R200, [R228+0x1000] ;  /* 0x00100000e4c8783b */ /* 0x0002680000000200 */
[----:B------:R1:W1:Y:S04]  /*7910*/  LDSM.16.M88.4 R204, [R228+0x1800] ;  /* 0x00180000e4cc783b */ /* 0x0002680000000200 */
[----:B------:R1:W1:Y:S04]  /*7920*/  LDSM.16.M88.4 R208, [R228+0x2000] ;  /* 0x00200000e4d0783b */ /* 0x0002680000000200 */
[----:B------:R1:W1:Y:S01]  /*7930*/  LDSM.16.M88.4 R212, [R228+0x2800] ;  /* 0x00280000e4d4783b */ /* 0x0002620000000200 */
[----:B------:R-:W-:-:S05]  /*7940*/  @!P0 BRA `(.L_x_1478) ;  /* 0x0000062000008947 */ /* 0x000fca0003800000 */
[----:B--234-:R-:W-:Y:S01]  /*7950*/  SHF.R.S32.HI R0, RZ, 0x1f, R248 ;  /* 0x0000001fff007819 */ /* 0x01cfe200000114f8 */
[----:B------:R-:W2:Y:S01]  /*7960*/  LDL.64 R14, [R1+0x30] ;  /* 0x00003000010e7983 */ /* 0x000ea20000100a00 */
[----:B------:R-:W-:Y:S01]  /*7970*/  SHF.R.S32.HI R4, RZ, 0x1f, R246 ;  /* 0x0000001fff047819 */ /* 0x000fe200000114f6 */
[----:B------:R-:W-:Y:S01]  /*7980*/  IMAD.WIDE.U32 R2, R248, c[0x0][0x208], RZ ;  /* 0x00008200f8027a25 */ /* 0x000fe200078e00ff */
[C---:B------:R-:W-:Y:S02]  /*7990*/  IADD3 R7, R245.reuse, 0xc0, RZ ;  /* 0x000000c0f5077810 */ /* 0x040fe40007ffe0ff */
[----:B------:R-:W-:Y:S01]  /*79a0*/  IADD3 R12, R245, 0xc0, RZ ;  /* 0x000000c0f50c7810 */ /* 0x000fe20007ffe0ff */
[----:B------:R-:W3:Y:S01]  /*79b0*/  LDL R6, [R1+0x3c] ;  /* 0x00003c0001067983 */ /* 0x000ee20000100800 */
[----:B------:R-:W-:Y:S01]  /*79c0*/  SHF.R.S32.HI R7, RZ, 0x1f, R7 ;  /* 0x0000001fff077819 */ /* 0x000fe20000011407 */
[----:B------:R-:W-:Y:S02]  /*79d0*/  IMAD R0, R0, c[0x0][0x208], RZ ;  /* 0x0000820000007a24 */ /* 0x000fe400078e02ff */
[----:B------:R-:W-:Y:S02]  /*79e0*/  IMAD.SHL.U32 R31, R12, 0x2, RZ ;  /* 0x000000020c1f7824 */ /* 0x000fe400078e00ff */
[----:B------:R-:W-:Y:S02]  /*79f0*/  IMAD R0, R248, c[0x0][0x20c], R0 ;  /* 0x00008300f8007a24 */ /* 0x000fe400078e0200 */
[----:B------:R-:W-:Y:S02]  /*7a00*/  IMAD.SHL.U32 R30, R251, 0x2, RZ ;  /* 0x00000002fb1e7824 */ /* 0x000fe400078e00ff */
[----:B------:R-:W-:Y:S02]  /*7a10*/  IMAD.IADD R3, R3, 0x1, R0 ;  /* 0x0000000103037824 */ /* 0x000fe400078e0200 */
[----:B------:R-:W-:Y:S02]  /*7a20*/  IMAD R0, R4, c[0x0][0x218], RZ ;  /* 0x0000860004007a24 */ /* 0x000fe400078e02ff */
[C---:B------:R-:W-:Y:S04]  /*7a30*/  IMAD.WIDE.U32 R2, R246.reuse, c[0x0][0x218], R2 ;  /* 0x00008600f6027a25 */ /* 0x040fe800078e0002 */
[----:B------:R-:W-:Y:S02]  /*7a40*/  IMAD R0, R246, c[0x0][0x21c], R0 ;  /* 0x00008700f6007a24 */ /* 0x000fe400078e0200 */
[----:B------:R-:W-:Y:S02]  /*7a50*/  IMAD.SHL.U32 R29, R252, 0x2, RZ ;  /* 0x00000002fc1d7824 */ /* 0x000fe400078e00ff */
[----:B------:R-:W-:Y:S01]  /*7a60*/  IMAD.SHL.U32 R28, R245, 0x2, RZ ;  /* 0x00000002f51c7824 */ /* 0x000fe200078e00ff */
[----:B--2---:R-:W-:Y:S02]  /*7a70*/  IADD3 R5, P0, R14, R2, RZ ;  /* 0x000000020e057210 */ /* 0x004fe40007f1e0ff */
[----:B------:R-:W-:Y:S02]  /*7a80*/  SHF.L.U64.HI R14, R12, 0x1, R7 ;  /* 0x000000010c0e7819 */ /* 0x000fe40000010207 */
[----:B------:R-:W-:Y:S02]  /*7a90*/  SHF.R.S32.HI R7, RZ, 0x1f, R251 ;  /* 0x0000001fff077819 */ /* 0x000fe400000114fb */
[----:B---3--:R-:W-:Y:S02]  /*7aa0*/  IADD3.X R0, R6, R3, R0, P0, !PT ;  /* 0x0000000306007210 */ /* 0x008fe400007fe400 */
[----:B------:R-:W-:Y:S02]  /*7ab0*/  LEA R6, P0, R5, c[0x0][0x1f8], 0x1 ;  /* 0x00007e0005067a11 */ /* 0x000fe400078008ff */
[----:B------:R-:W-:Y:S02]  /*7ac0*/  SHF.R.S32.HI R12, RZ, 0x1f, R252 ;  /* 0x0000001fff0c7819 */ /* 0x000fe400000114fc */
[----:B------:R-:W-:Y:S02]  /*7ad0*/  SHF.L.U64.HI R13, R251, 0x1, R7 ;  /* 0x00000001fb0d7819 */ /* 0x000fe40000010207 */
[----:B------:R-:W-:Y:S02]  /*7ae0*/  SHF.R.S32.HI R7, RZ, 0x1f, R245 ;  /* 0x0000001fff077819 */ /* 0x000fe400000114f5 */
[----:B------:R-:W-:Y:S02]  /*7af0*/  LEA.HI.X R5, R5, c[0x0][0x1fc], R0, 0x1, P0 ;  /* 0x00007f0005057a11 */ /* 0x000fe400000f0c00 */
[----:B------:R-:W-:Y:S02]  /*7b00*/  SHF.L.U64.HI R12, R252, 0x1, R12 ;  /* 0x00000001fc0c7819 */ /* 0x000fe4000001020c */
[----:B------:R-:W-:Y:S01]  /*7b10*/  SHF.L.U64.HI R7, R245, 0x1, R7 ;  /* 0x00000001f5077819 */ /* 0x000fe20000010207 */
[----:B------:R-:W-:-:S05]  /*7b20*/  BRA.DIV ~URZ, `(.L_x_1479) ;  /* 0x0000da227f007947 */ /* 0x000fca000b800000 */
[----:B------:R2:W3:Y:S02]  /*7b30*/  SHFL.IDX PT, R4, R5, RZ, 0x181f ;  /* 0x00181fff05047589 */ /* 0x0004e400000e0000 */
.L_x_1538:
[----:B------:R-:W-:-:S05]  /*7b40*/  BRA.DIV ~URZ, `(.L_x_1480) ;  /* 0x0000da727f007947 */ /* 0x000fca000b800000 */
[----:B------:R-:W4:Y:S01]  /*7b50*/  SHFL.IDX PT, R3, R6, RZ, 0x181f ;  /* 0x00181fff06037589 */ /* 0x000f2200000e0000 */
[----:B------:R-:W-:Y:S02]  /*7b60*/  ISETP.GE.AND P4, PT, R245, c[0x0][0x1d4], PT ;  /* 0x00007500f5007a0c */ /* 0x000fe40003f86270 */
[----:B------:R-:W-:Y:S01]  /*7b70*/  ISETP.GE.AND P3, PT, R252, c[0x0][0x1d4], PT ;  /* 0x00007500fc007a0c */ /* 0x000fe20003f66270 */
[----:B------:R-:W5:Y:S01]  /*7b80*/  SHFL.IDX PT, R0, R6, 0x1, 0x181f ;  /* 0x00381f0006007f89 */ /* 0x000f6200000e0000 */
[----:B------:R-:W-:Y:S02]  /*7b90*/  ISETP.GE.AND P2, PT, R251, c[0x0][0x1d4], PT ;  /* 0x00007500fb007a0c */ /* 0x000fe40003f46270 */
[----:B------:R-:W-:Y:S01]  /*7ba0*/  IADD3 R36, R245, 0xc0, RZ ;  /* 0x000000c0f5247810 */ /* 0x000fe20007ffe0ff */
[----:B------:R-:W2:Y:S01]  /*7bb0*/  SHFL.IDX PT, R2, R5, 0x1, 0x181f ;  /* 0x00381f0005027f89 */ /* 0x000ea200000e0000 */
[----:B------:R-:W-:Y:S02]  /*7bc0*/  SEL R15, RZ, 0x10, P4 ;  /* 0x00000010ff0f7807 */ /* 0x000fe40002000000 */
[----:B------:R-:W-:Y:S02]  /*7bd0*/  ISETP.GE.AND P1, PT, R36, c[0x0][0x1d4], PT ;  /* 0x0000750024007a0c */ /* 0x000fe40003f26270 */
[C---:B----4-:R-:W-:Y:S05]  /*7be0*/  IADD3 R20, P0, R3.reuse, R28, RZ ;  /* 0x0000001c03147210 */ /* 0x050fea0007f1e0ff */
[C---:B---3--:R-:W-:Y:S05]  /*7bf0*/  IMAD.X R21, R4.reuse, 0x1, R7, P0 ;  /* 0x0000000104157824 */ /* 0x048fea00000e0607 */
[----:B------:R3:W-:Y:S02]  /*7c00*/  LDGSTS.E.BYPASS.LTC128B.128 [R243+0x100], [R20.64], !P4 ;  /* 0x0010000014f37fae */ /* 0x0007e4000e101d46 */
[C---:B---3--:R-:W-:Y:S05]  /*7c10*/  IADD3 R20, P0, R3.reuse, R29, RZ ;  /* 0x0000001d03147210 */ /* 0x048fea0007f1e0ff */
[C---:B------:R-:W-:Y:S05]  /*7c20*/  IMAD.X R21, R4.reuse, 0x1, R12, P0 ;  /* 0x0000000104157824 */ /* 0x040fea00000e060c */
[----:B------:R3:W-:Y:S02]  /*7c30*/  LDGSTS.E.BYPASS.LTC128B.128 [R243+0x3100], [R20.64], !P3 ;  /* 0x0310000014f37fae */ /* 0x0007e4000d901d46 */
[C---:B---3--:R-:W-:Y:S05]  /*7c40*/  IADD3 R20, P0, R3.reuse, R30, RZ ;  /* 0x0000001e03147210 */ /* 0x048fea0007f1e0ff */
[C---:B------:R-:W-:Y:S01]  /*7c50*/  IMAD.X R21, R4.reuse, 0x1, R13, P0 ;  /* 0x0000000104157824 */ /* 0x040fe200000e060d */
[----:B------:R-:W-:Y:S04]  /*7c60*/  IADD3 R22, P0, R3, R31, RZ ;  /* 0x0000001f03167210 */ /* 0x000fe80007f1e0ff */
[----:B------:R5:W-:Y:S01]  /*7c70*/  LDGSTS.E.BYPASS.LTC128B.128 [R243+0x6100], [R20.64], !P2 ;  /* 0x0610000014f37fae */ /* 0x000be2000d101d46 */
[----:B------:R-:W-:Y:S03]  /*7c80*/  IMAD.X R23, R4, 0x1, R14, P0 ;  /* 0x0000000104177824 */ /* 0x000fe600000e060e */
[----:B------:R3:W4:Y:S04]  /*7c90*/  SHFL.IDX PT, R4, R5, 0x2, 0x181f ;  /* 0x00581f0005047f89 */ /* 0x00072800000e0000 */
[----:B------:R1:W-:Y:S01]  /*7ca0*/  LDGSTS.E.BYPASS.LTC128B.128 [R243+0x9100], [R22.64], !P1 ;  /* 0x0910000016f37fae */ /* 0x0003e2000c901d46 */
[----:B-----5:R-:W-:Y:S05]  /*7cb0*/  IADD3 R20, P0, R0, R28, RZ ;  /* 0x0000001c00147210 */ /* 0x020fea0007f1e0ff */
[----:B--2---:R-:W-:Y:S05]  /*7cc0*/  IMAD.X R21, R2, 0x1, R7, P0 ;  /* 0x0000000102157824 */ /* 0x004fea00000e0607 */
[----:B------:R2:W-:Y:S02]  /*7cd0*/  LDGSTS.E.BYPASS.LTC128B.128 [R243+0x1100], [R20.64], !P4 ;  /* 0x0110000014f37fae */ /* 0x0005e4000e101d46 */
[----:B--2---:R-:W-:Y:S05]  /*7ce0*/  IADD3 R20, P0, R0, R29, RZ ;  /* 0x0000001d00147210 */ /* 0x004fea0007f1e0ff */
[----:B------:R-:W-:Y:S01]  /*7cf0*/  IMAD.X R21, R2, 0x1, R12, P0 ;  /* 0x0000000102157824 */ /* 0x000fe200000e060c */
[----:B-1----:R-:W-:Y:S04]  /*7d00*/  IADD3 R22, P0, R0, R30, RZ ;  /* 0x0000001e00167210 */ /* 0x002fe80007f1e0ff */
[----:B------:R1:W-:Y:S01]  /*7d10*/  LDGSTS.E.BYPASS.LTC128B.128 [R243+0x4100], [R20.64], !P3 ;  /* 0x0410000014f37fae */ /* 0x0003e2000d901d46 */
[----:B------:R-:W-:Y:S05]  /*7d20*/  IMAD.X R23, R2, 0x1, R13, P0 ;  /* 0x0000000102177824 */ /* 0x000fea00000e060d */
[----:B------:R2:W-:Y:S01]  /*7d30*/  LDGSTS.E.BYPASS.LTC128B.128 [R243+0x7100], [R22.64], !P2 ;  /* 0x0710000016f37fae */ /* 0x0005e2000d101d46 */
[----:B-1----:R-:W-:Y:S03]  /*7d40*/  IADD3 R20, P0, R0, R31, RZ ;  /* 0x0000001f00147210 */ /* 0x002fe60007f1e0ff */
[----:B------:R3:W1:Y:S02]  /*7d50*/  SHFL.IDX PT, R0, R6, 0x2, 0x181f ;  /* 0x00581f0006007f89 */ /* 0x00066400000e0000 */
[----:B------:R-:W-:Y:S01]  /*7d60*/  IMAD.X R21, R2, 0x1, R14, P0 ;  /* 0x0000000102157824 */ /* 0x000fe200000e060e */
[----:B--2---:R-:W-:Y:S02]  /*7d70*/  SEL R23, RZ, 0x10, P2 ;  /* 0x00000010ff177807 */ /* 0x004fe40001000000 */
[----:B------:R-:W-:Y:S02]  /*7d80*/  SEL R22, RZ, 0x10, P1 ;  /* 0x00000010ff167807 */ /* 0x000fe40000800000 */
[----:B------:R2:W-:Y:S02]  /*7d90*/  LDGSTS.E.BYPASS.LTC128B.128 [R243+0xa100], [R20.64], !P1 ;  /* 0x0a10000014f37fae */ /* 0x0005e4000c901d46 */
[----:B--2---:R-:W-:Y:S02]  /*7da0*/  SEL R20, RZ, 0x10, P3 ;  /* 0x00000010ff147807 */ /* 0x004fe40001800000 */
.L_x_1539:
[C---:B-1-34-:R-:W-:Y:S02]  /*7db0*/  ISETP.NE.U32.AND P2, PT, R15.reuse, RZ, PT ;  /* 0x000000ff0f00720c */ /* 0x05afe40003f45070 */
[----:B------:R-:W-:Y:S02]  /*7dc0*/  IADD3 R15, -R15, 0x10, RZ ;  /* 0x000000100f0f7810 */ /* 0x000fe40007ffe1ff */
[C---:B------:R-:W-:Y:S02]  /*7dd0*/  ISETP.NE.U32.AND P3, PT, R20.reuse, RZ, PT ;  /* 0x000000ff1400720c */ /* 0x040fe40003f65070 */
[----:B------:R-:W-:Y:S02]  /*7de0*/  LOP3.LUT R15, R15, 0xf, RZ, 0xc0, !PT ;  /* 0x0000000f0f0f7812 */ /* 0x000fe400078ec0ff */
[----:B------:R-:W-:Y:S02]  /*7df0*/  IADD3 R20, -R20, 0x10, RZ ;  /* 0x0000001014147810 */ /* 0x000fe40007ffe1ff */
[----:B------:R-:W-:Y:S02]  /*7e00*/  IADD3 R2, P1, P0, R15, R0, R28 ;  /* 0x000000000f027210 */ /* 0x000fe4000783e01c */
[----:B------:R-:W-:Y:S02]  /*7e10*/  LOP3.LUT R20, R20, 0xf, RZ, 0xc0, !PT ;  /* 0x0000000f14147812 */ /* 0x000fe400078ec0ff */
[----:B------:R-:W-:Y:S02]  /*7e20*/  IADD3.X R3, RZ, R4, R7, P1, P0 ;  /* 0x00000004ff037210 */ /* 0x000fe40000fe0407 */
[C---:B------:R-:W-:Y:S02]  /*7e30*/  IADD3 R6, -R23.reuse, 0x10, RZ ;  /* 0x0000001017067810 */ /* 0x040fe40007ffe1ff */
[----:B------:R-:W-:Y:S01]  /*7e40*/  IADD3 R20, P1, P0, R20, R0, R29 ;  /* 0x0000000014147210 */ /* 0x000fe2000783e01d */
[----:B------:R-:W-:Y:S01]  /*7e50*/  @!PT LDS RZ, [RZ] ;  /* 0x00000000fffff984 */ /* 0x000fe20000000800 */
[----:B------:R-:W-:Y:S01]  /*7e60*/  @!PT LDS RZ, [RZ] ;  /* 0x00000000fffff984 */ /* 0x000fe20000000800 */
[----:B------:R-:W-:Y:S01]  /*7e70*/  @!PT LDS RZ, [RZ] ;  /* 0x00000000fffff984 */ /* 0x000fe20000000800 */
[----:B------:R1:W-:Y:S01]  /*7e80*/  LDGSTS.E.BYPASS.LTC128B.128.ZFILL [R243+0x2100], [R2.64], P2 ;  /* 0x0210000002f37fae */ /* 0x0003e20009141d46 */
[----:B------:R-:W-:Y:S02]  /*7e90*/  LOP3.LUT R6, R6, 0xf, RZ, 0xc0, !PT ;  /* 0x0000000f06067812 */ /* 0x000fe400078ec0ff */
[----:B------:R-:W-:Y:S02]  /*7ea0*/  IADD3.X R21, RZ, R4, R12, P1, P0 ;  /* 0x00000004ff157210 */ /* 0x000fe40000fe040c */
[----:B------:R-:W-:Y:S02]  /*7eb0*/  IADD3 R6, P1, P0, R6, R0, R30 ;  /* 0x0000000006067210 */ /* 0x000fe4000783e01e */
[----:B------:R-:W-:Y:S01]  /*7ec0*/  ISETP.NE.U32.AND P2, PT, R23, RZ, PT ;  /* 0x000000ff1700720c */ /* 0x000fe20003f45070 */
[----:B------:R2:W-:Y:S01]  /*7ed0*/  LDGSTS.E.BYPASS.LTC128B.128.ZFILL [R243+0x5100], [R20.64], P3 ;  /* 0x0510000014f37fae */ /* 0x0005e20009941d46 */
[----:B------:R-:W-:Y:S11]  /*7ee0*/  IADD3.X R7, RZ, R4, R13, P1, P0 ;  /* 0x00000004ff077210 */ /* 0x000ff60000fe040d */
        /* <DEDUP_REMOVED lines=8> */
.L_x_1478:
[----:B--234-:R-:W-:Y:S05]  /*7f70*/  BSYNC B0 ;  /* 0x0000000000007941 */ /* 0x01cfea0003800000 */
.L_x_1477:
[----:B------:R-:W0:Y:S01]  /*7f80*/  LDGDEPBAR ;  /* 0x00000000000079af */ /* 0x000e220000000000 */
[----:B------:R-:W-:Y:S01]  /*7f90*/  WARPSYNC 0xffffffff ;  /* 0xffffffff00007948 */ /* 0x000fe20003800000 */
[C---:B------:R-:W-:Y:S01]  /*7fa0*/  HMMA.16816.F32.BF16 R4, R48.reuse, R8, RZ ;  /* 0x000000083004723c */ /* 0x040fe200000418ff */
[----:B------:R-:W-:Y:S02]  /*7fb0*/  BSSY B0, `(.L_x_1481) ;  /* 0x000019c000007945 */ /* 0x000fe40003800000 */
[----:B------:R-:W-:Y:S05]  /*7fc0*/  ISETP.GE.AND P0, PT, R247, 0x1, PT ;  /* 0x00000001f700780c */ /* 0x000fea0003f06270 */
[C---:B------:R-:W-:Y:S08]  /*7fd0*/  HMMA.16816.F32.BF16 R8, R48.reuse, R10, RZ ;  /* 0x0000000a3008723c */ /* 0x040ff000000418ff */
[C---:B------:R-:W-:Y:S08]  /*7fe0*/  HMMA.16816.F32.BF16 R12, R48.reuse, R16, RZ ;  /* 0x00000010300c723c */ /* 0x040ff000000418ff */
[C---:B------:R-:W-:Y:S08]  /*7ff0*/  HMMA.16816.F32.BF16 R16, R48.reuse, R18, RZ ;  /* 0x000000123010723c */ /* 0x040ff000000418ff */
[C---:B-1----:R-:W-:Y:S08]  /*8000*/  HMMA.16816.F32.BF16 R20, R48.reuse, R24, RZ ;  /* 0x000000183014723c */ /* 0x042ff000000418ff */
[C---:B------:R-:W-:Y:S08]  /*8010*/  HMMA.16816.F32.BF16 R24, R48.reuse, R26, RZ ;  /* 0x0000001a3018723c */ /* 0x040ff000000418ff */
[C---:B------:R-:W-:Y:S08]  /*8020*/  HMMA.16816.F32.BF16 R28, R48.reuse, R32, RZ ;  /* 0x00000020301c723c */ /* 0x040ff000000418ff */
[C---:B------:R-:W-:Y:S08]  /*8030*/  HMMA.16816.F32.BF16 R32, R48.reuse, R34, RZ ;  /* 0x000000223020723c */ /* 0x040ff000000418ff */
[C---:B------:R-:W-:Y:S08]  /*8040*/  HMMA.16816.F32.BF16 R36, R48.reuse, R40, RZ ;  /* 0x000000283024723c */ /* 0x040ff000000418ff */
[C---:B------:R-:W-:Y:S08]  /*8050*/  HMMA.16816.F32.BF16 R40, R48.reuse, R42, RZ ;  /* 0x0000002a3028723c */ /* 0x040ff000000418ff */
[C---:B------:R-:W-:Y:S08]  /*8060*/  HMMA.16816.F32.BF16 R44, R48.reuse, R184, RZ ;  /* 0x000000b8302c723c */ /* 0x040ff000000418ff */
[----:B------:R-:W-:Y:S01]  /*8070*/  HMMA.16816.F32.BF16 R48, R48, R186, RZ ;  /* 0x000000ba3030723c */ /* 0x000fe200000418ff */
[----:B------:R-:W-:Y:S07]  /*8080*/  LDSM.16.M88.4 R184, [R242] ;  /* 0x00000000f2b8783b */ /* 0x000fee0000000200 */
[C---:B------:R-:W-:Y:S08]  /*8090*/  HMMA.16816.F32.BF16 R4, R188.reuse, R192, R4 ;  /* 0x000000c0bc04723c */ /* 0x040ff00000041804 */
        /* <DEDUP_REMOVED lines=19> */
[----:B------:R-:W-:Y:S07]  /*81d0*/  LDSM.16.M88.4 R192, [R230+-0x9000] ;  /* 0xff700000e6c0783b */ /* 0x000fee0000000200 */
[C---:B--2---:R-:W-:Y:S08]  /*81e0*/  HMMA.16816.F32.BF16 R12, R184.reuse, R196, R12 ;  /* 0x000000c4b80c723c */ /* 0x044ff0000004180c */
[C---:B------:R-:W-:Y:S01]  /*81f0*/  HMMA.16816.F32.BF16 R16, R184.reuse, R198, R16 ;  /* 0x000000c6b810723c */ /* 0x040fe20000041810 */
[----:B------:R-:W-:Y:S07]  /*8200*/  LDSM.16.M88.4 R196, [R230+-0x8800] ;  /* 0xff780000e6c4783b */ /* 0x000fee0000000200 */
[C---:B---3--:R-:W-:Y:S08]  /*8210*/  HMMA.16816.F32.BF16 R20, R184.reuse, R200, R20 ;  /* 0x000000c8b814723c */ /* 0x048ff00000041814 */
[C---:B------:R-:W-:Y:S01]  /*8220*/  HMMA.16816.F32.BF16 R24, R184.reuse, R202, R24 ;  /* 0x000000cab818723c */ /* 0x040fe20000041818 */
[----:B------:R-:W-:Y:S07]  /*8230*/  LDSM.16.M88.4 R200, [R230+-0x8000] ;  /* 0xff800000e6c8783b */ /* 0x000fee0000000200 */
[C---:B----4-:R-:W-:Y:S08]  /*8240*/  HMMA.16816.F32.BF16 R28, R184.reuse, R204, R28 ;  /* 0x000000ccb81c723c */ /* 0x050ff0000004181c */
[C---:B------:R-:W-:Y:S01]  /*8250*/  HMMA.16816.F32.BF16 R32, R184.reuse, R206, R32 ;  /* 0x000000ceb820723c */ /* 0x040fe20000041820 */
[----:B------:R-:W-:Y:S07]  /*8260*/  LDSM.16.M88.4 R204, [R230+-0x7800] ;  /* 0xff880000e6cc783b */ /* 0x000fee0000000200 */
[C---:B-----5:R-:W-:Y:S08]  /*8270*/  HMMA.16816.F32.BF16 R36, R184.reuse, R188, R36 ;  /* 0x000000bcb824723c */ /* 0x060ff00000041824 */
[C---:B------:R-:W-:Y:S01]  /*8280*/  HMMA.16816.F32.BF16 R40, R184.reuse, R190, R40 ;  /* 0x000000beb828723c */ /* 0x040fe20000041828 */
[----:B------:R-:W1:Y:S07]  /*8290*/  LDSM.16.M88.4 R188, [R241] ;  /* 0x00000000f1bc783b */ /* 0x000e6e0000000200 */
[C---:B------:R-:W-:Y:S08]  /*82a0*/  HMMA.16816.F32.BF16 R44, R184.reuse, R208, R44 ;  /* 0x000000d0b82c723c */ /* 0x040ff0000004182c */
[----:B------:R-:W-:Y:S01]  /*82b0*/  HMMA.16816.F32.BF16 R48, R184, R210, R48 ;  /* 0x000000d2b830723c */ /* 0x000fe20000041830 */
[----:B------:R-:W2:Y:S06]  /*82c0*/  LDSM.16.M88.4 R184, [R230+-0x7000] ;  /* 0xff900000e6b8783b */ /* 0x000eac0000000200 */
[----:B------:R-:W3:Y:S01]  /*82d0*/  LDSM.16.M88.4 R208, [R230+-0x6800] ;  /* 0xff980000e6d0783b */ /* 0x000ee20000000200 */
        /* <DEDUP_REMOVED lines=17> */
[----:B------:R-:W2:Y:S06]  /*83f0*/  LDSM.16.M88.4 R188, [R229+0x5000] ;  /* 0x00500000e5bc783b */ /* 0x000eac0000000200 */
[----:B------:R-:W3:Y:S01]  /*8400*/  LDSM.16.M88.4 R208, [R229+0x5800] ;  /* 0x00580000e5d0783b */ /* 0x000ee20000000200 */
        /* <DEDUP_REMOVED lines=40> */
[----:B------:R-:W-:Y:S07]  /*8690*/  LDSM.16.M88.4 R192, [R230+-0x6000] ;  /* 0xffa00000e6c0783b */ /* 0x000fee0000000200 */
[C---:B------:R-:W-:Y:S08]  /*86a0*/  HMMA.16816.F32.BF16 R12, R184.reuse, R196, R12 ;  /* 0x000000c4b80c723c */ /* 0x040ff0000004180c */
        /* <DEDUP_REMOVED lines=8> */
[C---:B--2---:R-:W-:Y:S08]  /*8730*/  HMMA.16816.F32.BF16 R36, R184.reuse, R188, R36 ;  /* 0x000000bcb824723c */ /* 0x044ff00000041824 */
[C---:B------:R-:W-:Y:S01]  /*8740*/  HMMA.16816.F32.BF16 R40, R184.reuse, R190, R40 ;  /* 0x000000beb828723c */ /* 0x040fe20000041828 */
[----:B------:R-:W1:Y:S07]  /*8750*/  LDSM.16.M88.4 R188, [R241+0x4000] ;  /* 0x00400000f1bc783b */ /* 0x000e6e0000000200 */
[C---:B---3--:R-:W-:Y:S08]  /*8760*/  HMMA.16816.F32.BF16 R44, R184.reuse, R208, R44 ;  /* 0x000000d0b82c723c */ /* 0x048ff0000004182c */
        /* <DEDUP_REMOVED lines=138> */
[----:B------:R-:W-:Y:S07]  /*9010*/  LDSM.16.M88.4 R192, [R230] ;  /* 0x00000000e6c0783b */ /* 0x000fee0000000200 */
        /* <DEDUP_REMOVED lines=16> */
[----:B------:R-:W-:Y:S05]  /*9120*/  DEPBAR.LE SB0, 0x0 ;  /* 0x000080000000791a */ /* 0x000fea0000000000 */
        /* <DEDUP_REMOVED lines=13> */
[----:B------:R-:W-:Y:S07]  /*9200*/  @!UPT UIADD3 URZ, URZ, URZ, URZ ;  /* 0x0000003f3f3ff290 */ /* 0x000fee000fffe03f */
[----:B------:R-:W-:-:S11]  /*9210*/  @!P0 BRA `(.L_x_1482) ;  /* 0x0000075000008947 */ /* 0x000fd60003800000 */
[----:B------:R-:W-:Y:S01]  /*9220*/  SHF.R.S32.HI R185, RZ, 0x1f, R251 ;  /* 0x0000001fffb97819 */ /* 0x000fe200000114fb */
[----:B------:R-:W2:Y:S01]  /*9230*/  LDL R2, [R1+0x18] ;  /* 0x0000180001027983 */ /* 0x000ea20000100800 */
[----:B------:R-:W-:Y:S01]  /*9240*/  SHF.R.S32.HI R186, RZ, 0x1f, R252 ;  /* 0x0000001fffba7819 */ /* 0x000fe200000114fc */
[----:B------:R-:W-:Y:S01]  /*9250*/  IMAD.MOV.U32 R3, RZ, RZ, c[0x0][0x2b8] ;  /* 0x0000ae00ff037624 */ /* 0x000fe200078e00ff */
[----:B------:R-:W-:Y:S01]  /*9260*/  SHF.L.U64.HI R187, R251, 0x1, R185 ;  /* 0x00000001fbbb7819 */ /* 0x000fe200000102b9 */
[----:B------:R-:W3:Y:S01]  /*9270*/  LDL R0, [R1+0x10] ;  /* 0x0000100001007983 */ /* 0x000ee20000100800 */
[----:B------:R-:W-:Y:S01]  /*9280*/  SHF.R.S32.HI R185, RZ, 0x1f, R245 ;  /* 0x0000001fffb97819 */ /* 0x000fe200000114f5 */
[----:B------:R-:W-:Y:S01]  /*9290*/  IMAD.MOV.U32 R246, RZ, RZ, RZ ;  /* 0x000000fffff67224 */ /* 0x000fe200078e00ff */
[----:B------:R-:W-:Y:S01]  /*92a0*/  ISETP.NE.AND P1, PT, R3, 0x1, PT ;  /* 0x000000010300780c */ /* 0x000fe20003f25270 */
[----:B------:R-:W-:Y:S01]  /*92b0*/  IMAD.SHL.U32 R196, R251, 0x2, RZ ;  /* 0x00000002fbc47824 */ /* 0x000fe200078e00ff */
[C---:B------:R-:W-:Y:S01]  /*92c0*/  SHF.L.U64.HI R186, R252.reuse, 0x1, R186 ;  /* 0x00000001fcba7819 */ /* 0x040fe200000102ba */
[----:B------:R-:W-:Y:S01]  /*92d0*/  IMAD.SHL.U32 R195, R252, 0x2, RZ ;  /* 0x00000002fcc37824 */ /* 0x000fe200078e00ff */
[C---:B------:R-:W-:Y:S01]  /*92e0*/  SHF.L.U64.HI R185, R245.reuse, 0x1, R185 ;  /* 0x00000001f5b97819 */ /* 0x040fe200000102b9 */
[C---:B------:R-:W-:Y:S01]  /*92f0*/  IMAD.SHL.U32 R194, R245.reuse, 0x2, RZ ;  /* 0x00000002f5c27824 */ /* 0x040fe200078e00ff */
[----:B------:R-:W4:Y:S06]  /*9300*/  LDL.64 R216, [R1+0x28] ;  /* 0x0000280001d87983 */ /* 0x000f2c0000100a00 */
[----:B------:R-:W5:Y:S04]  /*9310*/  LDL R172, [R1+0x38] ;  /* 0x0000380001ac7983 */ /* 0x000f680000100800 */
[----:B------:R-:W5:Y:S06]  /*9320*/  LDL.64 R220, [R1+0x20] ;  /* 0x0000200001dc7983 */ /* 0x000f6c0000100a00 */
[----:B------:R-:W5:Y:S01]  /*9330*/  LDL R218, [R1+0x1c] ;  /* 0x00001c0001da7983 */ /* 0x000f620000100800 */
[----:B----4-:R-:W-:Y:S01]  /*9340*/  IADD3 R217, R245, 0xc0, RZ ;  /* 0x000000c0f5d97810 */ /* 0x010fe20007ffe0ff */
[----:B--2---:R-:W-:Y:S03]  /*9350*/  IMAD R2, R247, 0x60, R2 ;  /* 0x00000060f7027824 */ /* 0x004fe600078e0202 */
[----:B------:R-:W-:Y:S02]  /*9360*/  SHF.R.S32.HI R217, RZ, 0x1f, R217 ;  /* 0x0000001fffd97819 */ /* 0x000fe400000114d9 */
[----:B---3--:R-:W-:Y:S05]  /*9370*/  IADD3 R2, R2, -0x60, R0 ;  /* 0xffffffa002027810 */ /* 0x008fea0007ffe000 */
[----:B------:R-:W-:Y:S04]  /*9380*/  @P1 IMAD.HI.U32 R3, R2, c[0x0][0x2bc], RZ ;  /* 0x0000af0002031a27 */ /* 0x000fe800078e00ff */
[----:B------:R-:W-:Y:S01]  /*9390*/  IMAD.MOV.U32 R0, RZ, RZ, R2 ;  /* 0x000000ffff007224 */ /* 0x000fe200078e0002 */
[----:B------:R-:W-:Y:S04]  /*93a0*/  @P1 SHF.R.U32.HI R0, RZ, c[0x0][0x2c0], R3 ;  /* 0x0000b000ff001a19 */ /* 0x000fe80000011603 */
[C---:B------:R-:W-:Y:S02]  /*93b0*/  @!P6 IADD3 R3, P0, R0.reuse, R216, RZ ;  /* 0x000000d80003e210 */ /* 0x040fe40007f1e0ff */
[----:B------:R-:W-:Y:S02]  /*93c0*/  IADD3 R216, R245, 0xc0, RZ ;  /* 0x000000c0f5d87810 */ /* 0x000fe40007ffe0ff */
[----:B-----5:R-:W-:Y:S01]  /*93d0*/  @!P6 LEA.HI.X.SX32 R173, R0, R172, 0x1, P0 ;  /* 0x000000ac00ade211 */ /* 0x020fe200000f0eff */
[----:B------:R-:W-:Y:S01]  /*93e0*/  IMAD.MOV R0, RZ, RZ, -R0 ;  /* 0x000000ffff007224 */ /* 0x000fe200078e0a00 */
[C---:B------:R-:W-:Y:S01]  /*93f0*/  @!P6 LEA R172, P0, R3.reuse, c[0x0][0x2a0], 0x2 ;  /* 0x0000a80003acea11 */ /* 0x040fe200078010ff */
[C---:B------:R-:W-:Y:S01]  /*9400*/  IMAD.SHL.U32 R197, R216.reuse, 0x2, RZ ;  /* 0x00000002d8c57824 */ /* 0x040fe200078e00ff */
[----:B------:R-:W-:Y:S01]  /*9410*/  SHF.L.U64.HI R188, R216, 0x1, R217 ;  /* 0x00000001d8bc7819 */ /* 0x000fe200000102d9 */
        /* <DEDUP_REMOVED lines=18> */
.L_x_1540:
[----:B------:R-:W-:-:S05]  /*9540*/  BRA.DIV ~URZ, `(.L_x_1484) ;  /* 0x0000c5e27f007947 */ /* 0x000fca000b800000 */
[----:B------:R-:W3:Y:S01]  /*9550*/  SHFL.IDX PT, R3, R184, RZ, 0x181f ;  /* 0x00181fffb8037589 */ /* 0x000ee200000e0000 */
[----:B------:R-:W-:Y:S02]  /*9560*/  ISETP.GE.AND P4, PT, R245, c[0x0][0x1d4], PT ;  /* 0x00007500f5007a0c */ /* 0x000fe40003f86270 */
[----:B------:R-:W-:Y:S01]  /*9570*/  ISETP.GE.AND P3, PT, R252, c[0x0][0x1d4], PT ;  /* 0x00007500fc007a0c */ /* 0x000fe20003f66270 */
[----:B------:R-:W4:Y:S01]  /*9580*/  SHFL.IDX PT, R0, R184, 0x1, 0x181f ;  /* 0x00381f00b8007f89 */ /* 0x000f2200000e0000 */
[----:B------:R-:W-:Y:S02]  /*9590*/  ISETP.GE.AND P2, PT, R251, c[0x0][0x1d4], PT ;  /* 0x00007500fb007a0c */ /* 0x000fe40003f46270 */
[----:B------:R-:W-:Y:S01]  /*95a0*/  IADD3 R198, R245, 0xc0, RZ ;  /* 0x000000c0f5c67810 */ /* 0x000fe20007ffe0ff */
[----:B------:R-:W5:Y:S01]  /*95b0*/  SHFL.IDX PT, R2, R173, 0x1, 0x181f ;  /* 0x00381f00ad027f89 */ /* 0x000f6200000e0000 */
[----:B------:R-:W-:Y:S02]  /*95c0*/  SEL R189, RZ, 0x10, P4 ;  /* 0x00000010ffbd7807 */ /* 0x000fe40002000000 */
[----:B------:R-:W-:Y:S02]  /*95d0*/  ISETP.GE.AND P1, PT, R198, c[0x0][0x1d4], PT ;  /* 0x00007500c6007a0c */ /* 0x000fe40003f26270 */
[C---:B---3--:R-:W-:Y:S05]  /*95e0*/  IADD3 R190, P0, R3.reuse, R194, RZ ;  /* 0x000000c203be7210 */ /* 0x048fea0007f1e0ff */
[C---:B--2---:R-:W-:Y:S05]  /*95f0*/  IMAD.X R191, R172.reuse, 0x1, R185, P0 ;  /* 0x00000001acbf7824 */ /* 0x044fea00000e06b9 */
[----:B------:R2:W-:Y:S02]  /*9600*/  LDGSTS.E.BYPASS.LTC128B.128 [R243+0xc100], [R190.64], !P4 ;  /* 0x0c100000bef37fae */ /* 0x0005e4000e101d46 */
[C---:B--2---:R-:W-:Y:S05]  /*9610*/  IADD3 R190, P0, R3.reuse, R195, RZ ;  /* 0x000000c303be7210 */ /* 0x044fea0007f1e0ff */
[C---:B------:R-:W-:Y:S05]  /*9620*/  IMAD.X R191, R172.reuse, 0x1, R186, P0 ;  /* 0x00000001acbf7824 */ /* 0x040fea00000e06ba */
[----:B------:R2:W-:Y:S02]  /*9630*/  LDGSTS.E.BYPASS.LTC128B.128 [R243+0xf100], [R190.64], !P3 ;  /* 0x0f100000bef37fae */ /* 0x0005e4000d901d46 */
[C---:B--2---:R-:W-:Y:S05]  /*9640*/  IADD3 R190, P0, R3.reuse, R196, RZ ;  /* 0x000000c403be7210 */ /* 0x044fea0007f1e0ff */
[C---:B------:R-:W-:Y:S01]  /*9650*/  IMAD.X R191, R172.reuse, 0x1, R187, P0 ;  /* 0x00000001acbf7824 */ /* 0x040fe200000e06bb */
[----:B------:R-:W-:Y:S04]  /*9660*/  IADD3 R192, P0, R3, R197, RZ ;  /* 0x000000c503c07210 */ /* 0x000fe80007f1e0ff */
[----:B------:R4:W-:Y:S01]  /*9670*/  LDGSTS.E.BYPASS.LTC128B.128 [R243+0x12100], [R190.64], !P2 ;  /* 0x12100000bef37fae */ /* 0x0009e2000d101d46 */
[----:B------:R-:W-:Y:S03]  /*9680*/  IMAD.X R193, R172, 0x1, R188, P0 ;  /* 0x00000001acc17824 */ /* 0x000fe600000e06bc */
[----:B------:R2:W3:Y:S04]  /*9690*/  SHFL.IDX PT, R172, R173, 0x2, 0x181f ;  /* 0x00581f00adac7f89 */ /* 0x0004e800000e0000 */
[----:B------:R1:W-:Y:S01]  /*96a0*/  LDGSTS.E.BYPASS.LTC128B.128 [R243+0x15100], [R192.64], !P1 ;  /* 0x15100000c0f37fae */ /* 0x0003e2000c901d46 */
[----:B----4-:R-:W-:Y:S05]  /*96b0*/  IADD3 R190, P0, R0, R194, RZ ;  /* 0x000000c200be7210 */ /* 0x010fea0007f1e0ff */
[----:B-----5:R-:W-:Y:S05]  /*96c0*/  IMAD.X R191, R2, 0x1, R185, P0 ;  /* 0x0000000102bf7824 */ /* 0x020fea00000e06b9 */
[----:B------:R4:W-:Y:S02]  /*96d0*/  LDGSTS.E.BYPASS.LTC128B.128 [R243+0xd100], [R190.64], !P4 ;  /* 0x0d100000bef37fae */ /* 0x0009e4000e101d46 */
[----:B----4-:R-:W-:Y:S05]  /*96e0*/  IADD3 R190, P0, R0, R195, RZ ;  /* 0x000000c300be7210 */ /* 0x010fea0007f1e0ff */
        /* <DEDUP_REMOVED lines=8> */
[----:B----4-:R-:W-:Y:S02]  /*9770*/  SEL R193, RZ, 0x10, P2 ;  /* 0x00000010ffc17807 */ /* 0x010fe40001000000 */
[----:B------:R-:W-:Y:S02]  /*9780*/  SEL R192, RZ, 0x10, P1 ;  /* 0x00000010ffc07807 */ /* 0x000fe40000800000 */
[----:B------:R4:W-:Y:S02]  /*9790*/  LDGSTS.E.BYPASS.LTC128B.128 [R243+0x16100], [R190.64], !P1 ;  /* 0x16100000bef37fae */ /* 0x0009e4000c901d46 */
[----:B----4-:R-:W-:Y:S02]  /*97a0*/  SEL R190, RZ, 0x10, P3 ;  /* 0x00000010ffbe7807 */ /* 0x010fe40001800000 */
.L_x_1541:
[C---:B-123--:R-:W-:Y:S02]  /*97b0*/  ISETP.NE.U32.AND P2, PT, R189.reuse, RZ, PT ;  /* 0x000000ffbd00720c */ /* 0x04efe40003f45070 */
        /* <DEDUP_REMOVED lines=27> */
.L_x_1482:
[----:B------:R-:W-:Y:S05]  /*9970*/  BSYNC B0 ;  /* 0x0000000000007941 */ /* 0x000fea0003800000 */
.L_x_1481:
[----:B------:R-:W3:Y:S01]  /*9980*/  LDL R172, [R1+0x40] ;  /* 0x0000400001ac7983 */ /* 0x000ee20000100800 */
[----:B------:R-:W-:Y:S02]  /*9990*/  IMAD.MOV.U32 R173, RZ, RZ, c[0x0][0x2c4] ;  /* 0x0000b100ffad7624 */ /* 0x000fe400078e00ff */
[----:B------:R-:W-:Y:S01]  /*99a0*/  IMAD R0, R247, -0x60, RZ ;  /* 0xffffffa0f7007824 */ /* 0x000fe200078e02ff */
[----:B--2---:R-:W3:Y:S02]  /*99b0*/  LDL R3, [R1+0x4c] ;  /* 0x00004c0001037983 */ /* 0x004ee40000100800 */
[----:B------:R-:W-:Y:S02]  /*99c0*/  ISETP.NE.AND P0, PT, R173, 0x1, PT ;  /* 0x00000001ad00780c */ /* 0x000fe40003f05270 */
[----:B------:R-:W2:Y:S04]  /*99d0*/  LDL R2, [R1+0x50] ;  /* 0x0000500001027983 */ /* 0x000ea80000100800 */
[----:B------:R-:W0:Y:S01]  /*99e0*/  LDGDEPBAR ;  /* 0x00000000000079af */ /* 0x000e220000000000 */
[----:B---3--:R-:W-:Y:S01]  /*99f0*/  IADD3 R172, R3, R172, RZ ;  /* 0x000000ac03ac7210 */ /* 0x008fe20007ffe0ff */
[----:B------:R-:W-:Y:S01]  /*9a00*/  IMAD.MOV.U32 R3, RZ, RZ, c[0x0][0x2ac] ;  /* 0x0000ab00ff037624 */ /* 0x000fe200078e00ff */
[----:B--2---:R-:W-:Y:S04]  /*9a10*/  IADD3 R0, -R2, 0x1, R0 ;  /* 0x0000000102007810 */ /* 0x004fe80007ffe100 */
[----:B------:R-:W-:Y:S04]  /*9a20*/  @P0 IMAD.HI.U32 R2, R172, c[0x0][0x2c8], RZ ;  /* 0x0000b200ac020a27 */ /* 0x000fe800078e00ff */
[----:B------:R-:W-:Y:S01]  /*9a30*/  IMAD R0, R3, c[0x0][0x1d0], R0 ;  /* 0x0000740003007a24 */ /* 0x000fe200078e0200 */
[----:B------:R-:W-:Y:S04]  /*9a40*/  @P0 SHF.R.U32.HI R172, RZ, c[0x0][0x2cc], R2 ;  /* 0x0000b300ffac0a19 */ /* 0x000fe80000011602 */
[----:B------:R-:W-:Y:S01]  /*9a50*/  IADD3 R173, R0, -c[0x0][0x168], RZ ;  /* 0x80005a0000ad7a10 */ /* 0x000fe20007ffe0ff */
[----:B------:R-:W-:-:S05]  /*9a60*/  BRA.DIV ~URZ, `(.L_x_1485) ;  /* 0x0000c5c27f007947 */ /* 0x000fca000b800000 */
[----:B------:R1:W2:Y:S02]  /*9a70*/  SHFL.IDX PT, R0, R172, RZ, 0x1c1f ;  /* 0x001c1fffac007589 */ /* 0x0002a400000e0000 */
.L_x_1542:
[----:B--2---:R-:W-:Y:S05]  /*9a80*/  IMAD.IADD R0, R173, 0x1, R0 ;  /* 0x00000001ad007824 */ /* 0x004fea00078e0200 */
[C---:B------:R-:W-:Y:S02]  /*9a90*/  ISETP.GT.AND P0, PT, R0.reuse, RZ, PT ;  /* 0x000000ff0000720c */ /* 0x040fe40003f04270 */
[C---:B------:R-:W-:Y:S02]  /*9aa0*/  ISETP.GT.AND P1, PT, R0.reuse, 0x1, PT ;  /* 0x000000010000780c */ /* 0x040fe40003f24270 */
[----:B------:R-:W-:Y:S02]  /*9ab0*/  ISETP.GT.AND P4, PT, R0, 0x9, PT ;  /* 0x000000090000780c */ /* 0x000fe40003f84270 */
[----:B------:R-:W-:Y:S02]  /*9ac0*/  FSEL R4, R4, -INF , P0 ;  /* 0xff80000004047808 */ /* 0x000fe40000000000 */
[C---:B------:R-:W-:Y:S02]  /*9ad0*/  ISETP.GT.AND P0, PT, R0.reuse, 0x10, PT ;  /* 0x000000100000780c */ /* 0x040fe40003f04270 */
[C---:B------:R-:W-:Y:S02]  /*9ae0*/  ISETP.GT.AND P2, PT, R0.reuse, 0x8, PT ;  /* 0x000000080000780c */ /* 0x040fe40003f44270 */
[----:B------:R-:W-:Y:S02]  /*9af0*/  FSEL R5, R5, -INF , P1 ;  /* 0xff80000005057808 */ /* 0x000fe40000800000 */
[C---:B------:R-:W-:Y:S02]  /*9b00*/  ISETP.GT.AND P1, PT, R0.reuse, 0x11, PT ;  /* 0x000000110000780c */ /* 0x040fe40003f24270 */
[C---:B------:R-:W-:Y:S02]  /*9b10*/  ISETP.GT.AND P3, PT, R0.reuse, 0x18, PT ;  /* 0x000000180000780c */ /* 0x040fe40003f64270 */
[----:B------:R-:W-:Y:S02]  /*9b20*/  FSEL R9, R9, -INF , P4 ;  /* 0xff80000009097808 */ /* 0x000fe40002000000 */
[----:B------:R-:W-:Y:S02]  /*9b30*/  ISETP.GT.AND P4, PT, R0, 0x19, PT ;  /* 0x000000190000780c */ /* 0x000fe40003f84270 */
[----:B------:R-:W-:Y:S02]  /*9b40*/  FSEL R196, R12, -INF , P0 ;  /* 0xff8000000cc47808 */ /* 0x000fe40000000000 */
        /* <DEDUP_REMOVED lines=37> */
[----:B------:R-:W-:Y:S01]  /*9da0*/  FMNMX.FTZ R2, R4, R174, !PT ;  /* 0x000000ae04027209 */ /* 0x000fe20007810000 */
[----:B------:R-:W2:Y:S03]  /*9db0*/  SHFL.IDX PT, R0, R172, 0x1, 0x1c1f ;  /* 0x003c1f00ac007f89 */ /* 0x000ea600000e0000 */
[----:B------:R-:W-:Y:S04]  /*9dc0*/  FMNMX.FTZ R2, R5, R2, !PT ;  /* 0x0000000205027209 */ /* 0x000fe80007810000 */
[----:B------:R-:W-:Y:S04]  /*9dd0*/  FMNMX.FTZ R2, R8, R2, !PT ;  /* 0x0000000208027209 */ /* 0x000fe80007810000 */
[----:B------:R-:W-:Y:S04]  /*9de0*/  FMNMX.FTZ R2, R9, R2, !PT ;  /* 0x0000000209027209 */ /* 0x000fe80007810000 */
[----:B------:R-:W-:Y:S04]  /*9df0*/  FMNMX.FTZ R2, R196, R2, !PT ;  /* 0x00000002c4027209 */ /* 0x000fe80007810000 */
[----:B------:R-:W-:Y:S04]  /*9e00*/  FMNMX.FTZ R2, R195, R2, !PT ;  /* 0x00000002c3027209 */ /* 0x000fe80007810000 */
[----:B------:R-:W-:Y:S01]  /*9e10*/  FMNMX.FTZ R2, R194, R2, !PT ;  /* 0x00000002c2027209 */ /* 0x000fe20007810000 */
[----:B--2---:R-:W-:Y:S03]  /*9e20*/  IMAD.IADD R0, R173, 0x1, R0 ;  /* 0x00000001ad007824 */ /* 0x004fe600078e0200 */
[----:B------:R-:W-:Y:S02]  /*9e30*/  FMNMX.FTZ R2, R193, R2, !PT ;  /* 0x00000002c1027209 */ /* 0x000fe40007810000 */
[C---:B------:R-:W-:Y:S02]  /*9e40*/  ISETP.GT.AND P1, PT, R0.reuse, RZ, PT ;  /* 0x000000ff0000720c */ /* 0x040fe40003f24270 */
[----:B------:R-:W-:Y:S02]  /*9e50*/  ISETP.GT.AND P0, PT, R0, 0x1, PT ;  /* 0x000000010000780c */ /* 0x000fe40003f04270 */
[----:B------:R-:W-:Y:S02]  /*9e60*/  FSEL R6, R6, -INF , P1 ;  /* 0xff80000006067808 */ /* 0x000fe40000800000 */
[----:B------:R-:W-:Y:S02]  /*9e70*/  FSEL R7, R7, -INF , P0 ;  /* 0xff80000007077808 */ /* 0x000fe40000000000 */
[----:B------:R-:W-:Y:S02]  /*9e80*/  ISETP.GT.AND P1, PT, R0, 0x8, PT ;  /* 0x000000080000780c */ /* 0x000fe40003f24270 */
[----:B-1----:R-:W-:Y:S02]  /*9e90*/  FMNMX.FTZ R172, R6, R175, !PT ;  /* 0x000000af06ac7209 */ /* 0x002fe40007810000 */
[----:B------:R-:W-:Y:S02]  /*9ea0*/  ISETP.GT.AND P0, PT, R0, 0x9, PT ;  /* 0x000000090000780c */ /* 0x000fe40003f04270 */
[----:B------:R-:W-:Y:S02]  /*9eb0*/  FSEL R10, R10, -INF , P1 ;  /* 0xff8000000a0a7808 */ /* 0x000fe40000800000 */
[----:B------:R-:W-:Y:S02]  /*9ec0*/  FMNMX.FTZ R172, R7, R172, !PT ;  /* 0x000000ac07ac7209 */ /* 0x000fe40007810000 */
[----:B------:R-:W-:Y:S02]  /*9ed0*/  FSEL R11, R11, -INF , P0 ;  /* 0xff8000000b0b7808 */ /* 0x000fe40000000000 */
[----:B------:R-:W-:Y:S02]  /*9ee0*/  ISETP.GT.AND P1, PT, R0, 0x10, PT ;  /* 0x000000100000780c */ /* 0x000fe40003f24270 */
[----:B------:R-:W-:Y:S02]  /*9ef0*/  FMNMX.FTZ R172, R10, R172, !PT ;  /* 0x000000ac0aac7209 */ /* 0x000fe40007810000 */
        /* <DEDUP_REMOVED lines=12> */
[----:B------:R-:W-:Y:S02]  /*9fc0*/  FMNMX.FTZ R2, R204, R2, !PT ;  /* 0x00000002cc027209 */ /* 0x000fe40007810000 */
[----:B------:R-:W-:Y:S02]  /*9fd0*/  ISETP.GT.AND P0, PT, R0, 0x21, PT ;  /* 0x000000210000780c */ /* 0x000fe40003f04270 */
[----:B------:R-:W-:Y:S02]  /*9fe0*/  FSEL R197, R22, -INF , P1 ;  /* 0xff80000016c57808 */ /* 0x000fe40000800000 */
[----:B------:R-:W-:Y:S02]  /*9ff0*/  FMNMX.FTZ R172, R192, R172, !PT ;  /* 0x000000acc0ac7209 */ /* 0x000fe40007810000 */
        /* <DEDUP_REMOVED lines=58> */
[----:B------:R-:W-:Y:S01]  /*a3a0*/  FMNMX.FTZ R172, R226, R172, !PT ;  /* 0x000000ace2ac7209 */ /* 0x000fe20007810000 */
[----:B------:R-:W1:Y:S03]  /*a3b0*/  SHFL.BFLY PT, R173, R0, 0x2, 0x1f ;  /* 0x0c401f0000ad7f89 */ /* 0x000e6600000e0000 */
[----:B------:R-:W-:Y:S05]  /*a3c0*/  FMNMX.FTZ R172, R225, R172, !PT ;  /* 0x000000ace1ac7209 */ /* 0x000fea0007810000 */
[----:B------:R-:W2:Y:S01]  /*a3d0*/  SHFL.BFLY PT, R2, R172, 0x2, 0x1f ;  /* 0x0c401f00ac027f89 */ /* 0x000ea200000e0000 */
[----:B-1----:R-:W-:Y:S07]  /*a3e0*/  FMNMX.FTZ R173, R173, R0, !PT ;  /* 0x00000000adad7209 */ /* 0x002fee0007810000 */
[----:B------:R-:W1:Y:S01]  /*a3f0*/  SHFL.BFLY PT, R3, R173, 0x1, 0x1f ;  /* 0x0c201f00ad037f89 */ /* 0x000e6200000e0000 */
[----:B--2---:R-:W-:Y:S07]  /*a400*/  FMNMX.FTZ R172, R172, R2, !PT ;  /* 0x00000002acac7209 */ /* 0x004fee0007810000 */
[----:B------:R2:W3:Y:S01]  /*a410*/  SHFL.BFLY PT, R0, R172, 0x1, 0x1f ;  /* 0x0c201f00ac007f89 */ /* 0x0004e200000e0000 */
[----:B-1----:R-:W-:Y:S07]  /*a420*/  FMNMX.FTZ R173, R173, R3, !PT ;  /* 0x00000003adad7209 */ /* 0x002fee0007810000 */
.L_x_1543:
[----:B------:R-:W4:Y:S01]  /*a430*/  LDL.LU R17, [R1+0x4] ;  /* 0x0000040001117983 */ /* 0x000f220000300800 */
[C---:B------:R-:W-:Y:S01]  /*a440*/  FMUL.FTZ R188, R173.reuse, c[0x0][0x2d0] ;  /* 0x0000b400adbc7a20 */ /* 0x040fe20000410000 */
[----:B------:R-:W-:Y:S01]  /*a450*/  FSETP.NEU.FTZ.AND P0, PT, R173, -INF , PT ;  /* 0xff800000ad00780b */ /* 0x000fe20003f1d000 */
[----:B------:R-:W-:Y:S01]  /*a460*/  WARPSYNC 0xffffffff ;  /* 0xffffffff00007948 */ /* 0x000fe20003800000 */
[----:B---3--:R-:W-:Y:S01]  /*a470*/  FMNMX.FTZ R3, R0, R172, !PT ;  /* 0x000000ac00037209 */ /* 0x008fe20007810000 */
[----:B------:R-:W1:Y:S01]  /*a480*/  LDSM.16.MT88.4 R12, [R232] ;  /* 0x00000000e80c783b */ /* 0x000e620000004200 */
[----:B------:R-:W-:Y:S03]  /*a490*/  FSEL R188, R188, RZ, P0 ;  /* 0x000000ffbcbc7208 */ /* 0x000fe60000000000 */
[----:B--2---:R-:W-:Y:S02]  /*a4a0*/  FMUL.FTZ R172, R3, c[0x0][0x2d0] ;  /* 0x0000b40003ac7a20 */ /* 0x004fe40000410000 */
[--C-:B------:R-:W-:Y:S02]  /*a4b0*/  FFMA.FTZ R2, R5, c[0x0][0x2d0], -R188.reuse ;  /* 0x0000b40005027a23 */ /* 0x100fe400000108bc */
[--C-:B------:R-:W-:Y:S01]  /*a4c0*/  FFMA.FTZ R4, R4, c[0x0][0x2d0], -R188.reuse ;  /* 0x0000b40004047a23 */ /* 0x100fe200000108bc */
[----:B------:R-:W2:Y:S01]  /*a4d0*/  LDSM.16.MT88.4 R20, [R233] ;  /* 0x00000000e914783b */ /* 0x000ea20000004200 */
[----:B------:R3:W-:Y:S07]  /*a4e0*/  MUFU.EX2 R238, R2 ;  /* 0x0000000200ee7308 */ /* 0x0007ee0000000800 */
[----:B------:R-:W5:Y:S03]  /*a4f0*/  LDSM.16.MT88.4 R28, [R235] ;  /* 0x00000000eb1c783b */ /* 0x000f660000004200 */
[----:B------:R1:W-:Y:S05]  /*a500*/  MUFU.EX2 R184, R4 ;  /* 0x0000000400b87308 */ /* 0x0003ea0000000800 */
[----:B------:R-:W2:Y:S08]  /*a510*/  LDSM.16.MT88.4 R36, [R234] ;  /* 0x00000000ea24783b */ /* 0x000eb00000004200 */
[----:B------:R-:W2:Y:S01]  /*a520*/  LDSM.16.MT88.4 R44, [R232+0x3000] ;  /* 0x00300000e82c783b */ /* 0x000ea20000004200 */
[--C-:B---3--:R-:W-:Y:S04]  /*a530*/  FFMA.FTZ R2, R8, c[0x0][0x2d0], -R188.reuse ;  /* 0x0000b40008027a23 */ /* 0x108fe800000108bc */
[----:B------:R3:W-:Y:S01]  /*a540*/  MUFU.EX2 R250, R2 ;  /* 0x0000000200fa7308 */ /* 0x0007e20000000800 */
[----:B-1----:R-:W-:Y:S09]  /*a550*/  FFMA.FTZ R4, R9, c[0x0][0x2d0], -R188 ;  /* 0x0000b40009047a23 */ /* 0x002ff200000108bc */
[----:B------:R-:W-:Y:S01]  /*a560*/  MUFU.EX2 R16, R4 ;  /* 0x0000000400107308 */ /* 0x000fe20000000800 */
[----:B---3--:R-:W-:Y:S02]  /*a570*/  FSEL R2, R173, RZ, P0 ;  /* 0x000000ffad027208 */ /* 0x008fe40000000000 */
[----:B------:R-:W-:Y:S03]  /*a580*/  FSETP.NEU.FTZ.AND P0, PT, R3, -INF , PT ;  /* 0xff8000000300780b */ /* 0x000fe60003f1d000 */
[----:B------:R-:W-:Y:S01]  /*a590*/  FADD.FTZ R0, -R2, R174 ;  /* 0x000000ae02007221 */ /* 0x000fe20000010100 */
[----:B------:R-:W-:Y:S03]  /*a5a0*/  FSEL R172, R172, RZ, P0 ;  /* 0x000000ffacac7208 */ /* 0x000fe60000000000 */
[----:B------:R-:W-:Y:S02]  /*a5b0*/  FMUL.FTZ R0, R0, c[0x0][0x2d0] ;  /* 0x0000b40000007a20 */ /* 0x000fe40000410000 */
[--C-:B------:R-:W-:Y:S02]  /*a5c0*/  FFMA.FTZ R10, R10, c[0x0][0x2d0], -R172.reuse ;  /* 0x0000b4000a0a7a23 */ /* 0x100fe400000108ac */
[----:B------:R1:W4:Y:S01]  /*a5d0*/  MUFU.EX2 R2, R0 ;  /* 0x0000000000027308 */ /* 0x0003220000000800 */
[--C-:B------:R-:W-:Y:S02]  /*a5e0*/  FFMA.FTZ R11, R11, c[0x0][0x2d0], -R172.reuse ;  /* 0x0000b4000b0b7a23 */ /* 0x100fe400000108ac */
[--C-:B------:R-:W-:Y:S02]  /*a5f0*/  FFMA.FTZ R6, R6, c[0x0][0x2d0], -R172.reuse ;  /* 0x0000b40006067a23 */ /* 0x100fe400000108ac */
[----:B------:R-:W-:Y:S05]  /*a600*/  FFMA.FTZ R7, R7, c[0x0][0x2d0], -R172 ;  /* 0x0000b40007077a23 */ /* 0x000fea00000108ac */
[----:B------:R-:W-:Y:S10]  /*a610*/  MUFU.EX2 R244, R7 ;  /* 0x0000000700f47308 */ /* 0x000ff40000000800 */
[----:B------:R-:W-:Y:S01]  /*a620*/  MUFU.EX2 R249, R10 ;  /* 0x0000000a00f97308 */ /* 0x000fe20000000800 */
[----:B-1----:R-:W-:Y:S05]  /*a630*/  FSEL R0, R3, RZ, P0 ;  /* 0x000000ff03007208 */ /* 0x002fea0000000000 */
[----:B------:R-:W-:Y:S04]  /*a640*/  FADD.FTZ R0, -R0, R175 ;  /* 0x000000af00007221 */ /* 0x000fe80000010100 */
[----:B------:R-:W-:Y:S01]  /*a650*/  MUFU.EX2 R237, R6 ;  /* 0x0000000600ed7308 */ /* 0x000fe20000000800 */
[----:B------:R-:W-:Y:S09]  /*a660*/  FMUL.FTZ R0, R0, c[0x0][0x2d0] ;  /* 0x0000b40000007a20 */ /* 0x000ff20000410000 */
[----:B------:R-:W-:Y:S10]  /*a670*/  MUFU.EX2 R175, R11 ;  /* 0x0000000b00af7308 */ /* 0x000ff40000000800 */
[----:B------:R-:W1:Y:S01]  /*a680*/  MUFU.EX2 R0, R0 ;  /* 0x0000000000007308 */ /* 0x000e620000000800 */
[----:B----4-:R-:W-:Y:S01]  /*a690*/  FFMA.FTZ R174, R2, R17, R184 ;  /* 0x0000001102ae7223 */ /* 0x010fe200000100b8 */
[----:B------:R-:W-:Y:S01]  /*a6a0*/  F2FP.BF16.PACK_AB R184, R238, R184 ;  /* 0x000000b8eeb8723e */ /* 0x000fe200000010ff */
[----:B------:R-:W-:Y:S01]  /*a6b0*/  FMUL.FTZ R5, R2, R177 ;  /* 0x000000b102057220 */ /* 0x000fe20000410000 */
[----:B------:R-:W-:Y:S01]  /*a6c0*/  F2FP.BF16.PACK_AB R186, R16, R250 ;  /* 0x000000fa10ba723e */ /* 0x000fe200000010ff */
[----:B-1----:R-:W-:Y:S01]  /*a6d0*/  FMUL.FTZ R6, R0, R178 ;  /* 0x000000b200067220 */ /* 0x002fe20000410000 */
[----:B------:R-:W-:Y:S01]  /*a6e0*/  F2FP.BF16.PACK_AB R185, R244, R237 ;  /* 0x000000edf4b9723e */ /* 0x000fe200000010ff */
[----:B------:R-:W-:Y:S01]  /*a6f0*/  FMUL.FTZ R7, R0, R179 ;  /* 0x000000b300077220 */ /* 0x000fe20000410000 */
[----:B------:R-:W-:Y:S01]  /*a700*/  F2FP.BF16.PACK_AB R187, R175, R249 ;  /* 0x000000f9afbb723e */ /* 0x000fe200000010ff */
[C---:B------:R-:W-:Y:S01]  /*a710*/  FMUL.FTZ R4, R2.reuse, R176 ;  /* 0x000000b002047220 */ /* 0x040fe20000410000 */
[----:B------:R-:W3:Y:S01]  /*a720*/  LDL.LU R177, [R1+0x8] ;  /* 0x0000080001b17983 */ /* 0x000ee20000300800 */
[C---:B------:R-:W-:Y:S01]  /*a730*/  FMUL.FTZ R8, R2.reuse, R180 ;  /* 0x000000b402087220 */ /* 0x040fe20000410000 */
[----:B------:R-:W-:Y:S01]  /*a740*/  MOV R176, R16 ;  /* 0x0000001000b07202 */ /* 0x000fe20000000f00 */
[----:B------:R-:W-:Y:S02]  /*a750*/  FMUL.FTZ R9, R2, R181 ;  /* 0x000000b502097220 */ /* 0x000fe40000410000 */
[C---:B------:R-:W-:Y:S01]  /*a760*/  FMUL.FTZ R10, R0.reuse, R182 ;  /* 0x000000b6000a7220 */ /* 0x040fe20000410000 */
[C---:B------:R-:W-:Y:S05]  /*a770*/  HMMA.16816.F32.BF16 R4, R184.reuse, R12, R4 ;  /* 0x0000000cb804723c */ /* 0x040fea0000041804 */
[----:B------:R-:W-:Y:S02]  /*a780*/  FMUL.FTZ R11, R0, R183 ;  /* 0x000000b7000b7220 */ /* 0x000fe40000410000 */
[----:B------:R-:W-:Y:S01]  /*a790*/  LDSM.16.MT88.4 R180, [R232+0x2800] ;  /* 0x00280000e8b4783b */ /* 0x000fe20000004200 */
[C---:B------:R-:W-:Y:S04]  /*a7a0*/  FMUL.FTZ R12, R2.reuse, R132 ;  /* 0x00000084020c7220 */ /* 0x040fe80000410000 */
[C---:B------:R-:W-:Y:S03]  /*a7b0*/  HMMA.16816.F32.BF16 R8, R184.reuse, R14, R8 ;  /* 0x0000000eb808723c */ /* 0x040fe60000041808 */
[C---:B------:R-:W-:Y:S02]  /*a7c0*/  FMUL.FTZ R13, R2.reuse, R133 ;  /* 0x00000085020d7220 */ /* 0x040fe40000410000 */
[----:B------:R-:W-:Y:S02]  /*a7d0*/  FMUL.FTZ R16, R2, R136 ;  /* 0x0000008802107220 */ /* 0x000fe40000410000 */
[C---:B------:R-:W-:Y:S02]  /*a7e0*/  FMUL.FTZ R14, R0.reuse, R134 ;  /* 0x00000086000e7220 */ /* 0x040fe40000410000 */
[----:B------:R-:W-:Y:S02]  /*a7f0*/  FMUL.FTZ R15, R0, R135 ;  /* 0x00000087000f7220 */ /* 0x000fe40000410000 */
[----:B------:R-:W1:Y:S01]  /*a800*/  LDSM.16.MT88.4 R132, [R233+0x3000] ;  /* 0x00300000e984783b */ /* 0x000e620000004200 */
[----:B------:R-:W-:Y:S02]  /*a810*/  FMUL.FTZ R17, R2, R137 ;  /* 0x0000008902117220 */ /* 0x000fe40000410000 */
[C---:B------:R-:W-:Y:S02]  /*a820*/  FMUL.FTZ R18, R0.reuse, R138 ;  /* 0x0000008a00127220 */ /* 0x040fe40000410000 */
[C---:B--2---:R-:W-:Y:S03]  /*a830*/  HMMA.16816.F32.BF16 R12, R184.reuse, R20, R12 ;  /* 0x00000014b80c723c */ /* 0x044fe6000004180c */
[C---:B------:R-:W-:Y:S02]  /*a840*/  FMUL.FTZ R19, R0.reuse, R139 ;  /* 0x0000008b00137220 */ /* 0x040fe40000410000 */
[----:B------:R-:W-:Y:S01]  /*a850*/  LDSM.16.MT88.4 R136, [R232+0x800] ;  /* 0x00080000e888783b */ /* 0x000fe20000004200 */
[----:B------:R-:W-:Y:S02]  /*a860*/  FMUL.FTZ R27, R0, R147 ;  /* 0x00000093001b7220 */ /* 0x000fe40000410000 */
[C---:B------:R-:W-:Y:S02]  /*a870*/  FMUL.FTZ R20, R2.reuse, R140 ;  /* 0x0000008c02147220 */ /* 0x040fe40000410000 */
[C---:B------:R-:W-:Y:S03]  /*a880*/  HMMA.16816.F32.BF16 R16, R184.reuse, R22, R16 ;  /* 0x00000016b810723c */ /* 0x040fe60000041810 */
[C---:B------:R-:W-:Y:S02]  /*a890*/  FMUL.FTZ R21, R2.reuse, R141 ;  /* 0x0000008d02157220 */ /* 0x040fe40000410000 */
[----:B------:R-:W-:Y:S02]  /*a8a0*/  FMUL.FTZ R24, R2, R144 ;  /* 0x0000009002187220 */ /* 0x000fe40000410000 */
[C---:B------:R-:W-:Y:S02]  /*a8b0*/  FMUL.FTZ R22, R0.reuse, R142 ;  /* 0x0000008e00167220 */ /* 0x040fe40000410000 */
[----:B------:R-:W-:Y:S02]  /*a8c0*/  FMUL.FTZ R23, R0, R143 ;  /* 0x0000008f00177220 */ /* 0x000fe40000410000 */
[----:B------:R-:W-:Y:S01]  /*a8d0*/  LDSM.16.MT88.4 R140, [R233+0x800] ;  /* 0x00080000e98c783b */ /* 0x000fe20000004200 */
[C---:B------:R-:W-:Y:S02]  /*a8e0*/  FMUL.FTZ R48, R2.reuse, R168 ;  /* 0x000000a802307220 */ /* 0x040fe40000410000 */
[C---:B------:R-:W-:Y:S02]  /*a8f0*/  FMUL.FTZ R49, R2.reuse, R169 ;  /* 0x000000a902317220 */ /* 0x040fe40000410000 */
[C---:B-----5:R-:W-:Y:S03]  /*a900*/  HMMA.16816.F32.BF16 R20, R184.reuse, R28, R20 ;  /* 0x0000001cb814723c */ /* 0x060fe60000041814 */
[----:B------:R-:W-:Y:S02]  /*a910*/  FMUL.FTZ R25, R2, R145 ;  /* 0x0000009102197220 */ /* 0x000fe40000410000 */
[C---:B------:R-:W-:Y:S02]  /*a920*/  FMUL.FTZ R26, R0.reuse, R146 ;  /* 0x00000092001a7220 */ /* 0x040fe40000410000 */
[C---:B------:R-:W-:Y:S02]  /*a930*/  FMUL.FTZ R50, R0.reuse, R170 ;  /* 0x000000aa00327220 */ /* 0x040fe40000410000 */
[----:B------:R-:W-:Y:S02]  /*a940*/  FMUL.FTZ R51, R0, R171 ;  /* 0x000000ab00337220 */ /* 0x000fe40000410000 */
[----:B------:R-:W-:Y:S01]  /*a950*/  LDSM.16.MT88.4 R168, [R233+0x5800] ;  /* 0x00580000e9a8783b */ /* 0x000fe20000004200 */
[C---:B------:R-:W-:Y:S03]  /*a960*/  HMMA.16816.F32.BF16 R24, R184.reuse, R30, R24 ;  /* 0x0000001eb818723c */ /* 0x040fe60000041818 */
[C---:B------:R-:W-:Y:S02]  /*a970*/  FMUL.FTZ R29, R2.reuse, R149 ;  /* 0x00000095021d7220 */ /* 0x040fe40000410000 */
[----:B------:R-:W-:Y:S02]  /*a980*/  FMUL.FTZ R28, R2, R148 ;  /* 0x00000094021c7220 */ /* 0x000fe40000410000 */
[C---:B------:R-:W-:Y:S02]  /*a990*/  FMUL.FTZ R30, R0.reuse, R150 ;  /* 0x00000096001e7220 */ /* 0x040fe40000410000 */
[----:B------:R-:W-:Y:S03]  /*a9a0*/  FMUL.FTZ R31, R0, R151 ;  /* 0x00000097001f7220 */ /* 0x000fe60000410000 */
[--C-:B------:R-:W-:Y:S02]  /*a9b0*/  FFMA.FTZ R150, R215, c[0x0][0x2d0], -R188.reuse ;  /* 0x0000b400d7967a23 */ /* 0x100fe400000108bc */
[--C-:B------:R-:W-:Y:S02]  /*a9c0*/  FFMA.FTZ R149, R214, c[0x0][0x2d0], -R188.reuse ;  /* 0x0000b400d6957a23 */ /* 0x100fe400000108bc */
[C---:B------:R-:W-:Y:S03]  /*a9d0*/  HMMA.16816.F32.BF16 R28, R184.reuse, R36, R28 ;  /* 0x00000024b81c723c */ /* 0x040fe6000004181c */
[----:B------:R-:W-:Y:S02]  /*a9e0*/  FMUL.FTZ R33, R2, R153 ;  /* 0x0000009902217220 */ /* 0x000fe40000410000 */
[C---:B------:R-:W-:Y:S02]  /*a9f0*/  FMUL.FTZ R34, R0.reuse, R154 ;  /* 0x0000009a00227220 */ /* 0x040fe40000410000 */
[----:B------:R-:W-:Y:S02]  /*aa00*/  FMUL.FTZ R35, R0, R155 ;  /* 0x0000009b00237220 */ /* 0x000fe40000410000 */
[----:B------:R-:W-:Y:S03]  /*aa10*/  FMUL.FTZ R32, R2, R152 ;  /* 0x0000009802207220 */ /* 0x000fe60000410000 */
[--C-:B------:R-:W-:Y:S02]  /*aa20*/  FFMA.FTZ R154, R212, c[0x0][0x2d0], -R188.reuse ;  /* 0x0000b400d49a7a23 */ /* 0x100fe400000108bc */
[--C-:B------:R-:W-:Y:S02]  /*aa30*/  FFMA.FTZ R153, R211, c[0x0][0x2d0], -R188.reuse ;  /* 0x0000b400d3997a23 */ /* 0x100fe400000108bc */
[C---:B------:R-:W-:Y:S03]  /*aa40*/  HMMA.16816.F32.BF16 R32, R184.reuse, R38, R32 ;  /* 0x00000026b820723c */ /* 0x040fe60000041820 */
[C---:B------:R-:W-:Y:S02]  /*aa50*/  FMUL.FTZ R36, R2.reuse, R156 ;  /* 0x0000009c02247220 */ /* 0x040fe40000410000 */
[----:B------:R-:W-:Y:S02]  /*aa60*/  FMUL.FTZ R37, R2, R157 ;  /* 0x0000009d02257220 */ /* 0x000fe40000410000 */
[C---:B------:R-:W-:Y:S02]  /*aa70*/  FMUL.FTZ R38, R0.reuse, R158 ;  /* 0x0000009e00267220 */ /* 0x040fe40000410000 */
[----:B------:R-:W-:Y:S03]  /*aa80*/  FMUL.FTZ R39, R0, R159 ;  /* 0x0000009f00277220 */ /* 0x000fe60000410000 */
[----:B------:R-:W-:Y:S02]  /*aa90*/  FFMA.FTZ R155, R210, c[0x0][0x2d0], -R188 ;  /* 0x0000b400d29b7a23 */ /* 0x000fe400000108bc */
[C---:B------:R-:W-:Y:S02]  /*aaa0*/  FMUL.FTZ R40, R2.reuse, R160 ;  /* 0x000000a002287220 */ /* 0x040fe40000410000 */
[C---:B------:R-:W-:Y:S03]  /*aab0*/  HMMA.16816.F32.BF16 R36, R184.reuse, R44, R36 ;  /* 0x0000002cb824723c */ /* 0x040fe60000041824 */
[----:B------:R-:W-:Y:S02]  /*aac0*/  FMUL.FTZ R41, R2, R161 ;  /* 0x000000a102297220 */ /* 0x000fe40000410000 */
[C---:B------:R-:W-:Y:S02]  /*aad0*/  FMUL.FTZ R42, R0.reuse, R162 ;  /* 0x000000a2002a7220 */ /* 0x040fe40000410000 */
[----:B------:R-:W-:Y:S02]  /*aae0*/  FMUL.FTZ R43, R0, R163 ;  /* 0x000000a3002b7220 */ /* 0x000fe40000410000 */
[C---:B------:R-:W-:Y:S03]  /*aaf0*/  FMUL.FTZ R44, R2.reuse, R164 ;  /* 0x000000a4022c7220 */ /* 0x040fe60000410000 */
[C---:B------:R-:W-:Y:S02]  /*ab00*/  FMUL.FTZ R45, R2.reuse, R165 ;  /* 0x000000a5022d7220 */ /* 0x040fe40000410000 */
[C---:B------:R-:W-:Y:S03]  /*ab10*/  HMMA.16816.F32.BF16 R40, R184.reuse, R46, R40 ;  /* 0x0000002eb828723c */ /* 0x040fe60000041828 */
        /* <DEDUP_REMOVED lines=14> */
[----:B------:R-:W-:Y:S04]  /*ac00*/  FMUL.FTZ R61, R2, R61 ;  /* 0x0000003d023d7220 */ /* 0x000fe80000410000 */
        /* <DEDUP_REMOVED lines=23> */
[C---:B------:R-:W-:Y:S04]  /*ad80*/  FMUL.FTZ R82, R0.reuse, R82 ;  /* 0x0000005200527220 */ /* 0x040fe80000410000 */
        /* <DEDUP_REMOVED lines=27> */
[----:B------:R-:W-:Y:S02]  /*af40*/  FMUL.FTZ R121, R2, R121 ;  /* 0x0000007902797220 */ /* 0x000fe40000410000 */
        /* <DEDUP_REMOVED lines=18> */
[----:B------:R-:W-:Y:S02]  /*b070*/  FMUL.FTZ R123, R0, R123 ;  /* 0x0000007b007b7220 */ /* 0x000fe40000410000 */
[----:B------:R-:W-:Y:S04]  /*b080*/  FADD.FTZ R151, R238, R174 ;  /* 0x000000aeee977221 */ /* 0x000fe80000010000 */
[----:B------:R-:W-:Y:S02]  /*b090*/  FADD.FTZ R151, R250, R151 ;  /* 0x00000097fa977221 */ /* 0x000fe40000010000 */
[--C-:B------:R-:W-:Y:S02]  /*b0a0*/  FFMA.FTZ R148, R213, c[0x0][0x2d0], -R188.reuse ;  /* 0x0000b400d5947a23 */ /* 0x100fe400000108bc */
[C---:B------:R-:W-:Y:S02]  /*b0b0*/  FMUL.FTZ R124, R2.reuse, R124 ;  /* 0x0000007c027c7220 */ /* 0x040fe40000410000 */
[C---:B------:R-:W-:Y:S02]  /*b0c0*/  FMUL.FTZ R125, R2.reuse, R125 ;  /* 0x0000007d027d7220 */ /* 0x040fe40000410000 */
[C---:B------:R-:W-:Y:S02]  /*b0d0*/  FMUL.FTZ R128, R2.reuse, R128 ;  /* 0x0000008002807220 */ /* 0x040fe40000410000 */
[----:B------:R-:W-:Y:S02]  /*b0e0*/  FMUL.FTZ R129, R2, R129 ;  /* 0x0000008102817220 */ /* 0x000fe40000410000 */
[--C-:B------:R-:W-:Y:S02]  /*b0f0*/  FFMA.FTZ R2, R196, c[0x0][0x2d0], -R188.reuse ;  /* 0x0000b400c4027a23 */ /* 0x100fe400000108bc */
[C---:B------:R-:W-:Y:S02]  /*b100*/  FMUL.FTZ R126, R0.reuse, R126 ;  /* 0x0000007e007e7220 */ /* 0x040fe40000410000 */
[----:B------:R2:W-:Y:S01]  /*b110*/  MUFU.EX2 R157, R2 ;  /* 0x00000002009d7308 */ /* 0x0005e20000000800 */
[C---:B------:R-:W-:Y:S02]  /*b120*/  FMUL.FTZ R127, R0.reuse, R127 ;  /* 0x0000007f007f7220 */ /* 0x040fe40000410000 */
[C---:B------:R-:W-:Y:S02]  /*b130*/  FMUL.FTZ R130, R0.reuse, R130 ;  /* 0x0000008200827220 */ /* 0x040fe40000410000 */
[----:B------:R-:W-:Y:S02]  /*b140*/  FMUL.FTZ R131, R0, R131 ;  /* 0x0000008300837220 */ /* 0x000fe40000410000 */
[--C-:B------:R-:W-:Y:S01]  /*b150*/  FFMA.FTZ R156, R209, c[0x0][0x2d0], -R188.reuse ;  /* 0x0000b400d19c7a23 */ /* 0x100fe200000108bc */
[C---:B-1----:R-:W-:Y:S08]  /*b160*/  HMMA.16816.F32.BF16 R76, R184.reuse, R132, R76 ;  /* 0x00000084b84c723c */ /* 0x042ff0000004184c */
[C---:B------:R-:W-:Y:S01]  /*b170*/  HMMA.16816.F32.BF16 R80, R184.reuse, R134, R80 ;  /* 0x00000086b850723c */ /* 0x040fe20000041850 */
[----:B------:R-:W1:Y:S03]  /*b180*/  LDSM.16.MT88.4 R132, [R235+0x6000] ;  /* 0x00600000eb84783b */ /* 0x000e660000004200 */
[--C-:B--2---:R-:W-:Y:S04]  /*b190*/  FFMA.FTZ R2, R195, c[0x0][0x2d0], -R188.reuse ;  /* 0x0000b400c3027a23 */ /* 0x104fe800000108bc */
[----:B------:R2:W4:Y:S04]  /*b1a0*/  MUFU.EX2 R163, R2 ;  /* 0x0000000200a37308 */ /* 0x0005280000000800 */
[--C-:B--2---:R-:W-:Y:S06]  /*b1b0*/  FFMA.FTZ R2, R194, c[0x0][0x2d0], -R188.reuse ;  /* 0x0000b400c2027a23 */ /* 0x104fec00000108bc */
[----:B------:R2:W-:Y:S01]  /*b1c0*/  MUFU.EX2 R164, R2 ;  /* 0x0000000200a47308 */ /* 0x0005e20000000800 */
[C---:B-1----:R-:W-:Y:S08]  /*b1d0*/  HMMA.16816.F32.BF16 R84, R184.reuse, R132, R84 ;  /* 0x00000084b854723c */ /* 0x042ff00000041854 */
[C---:B------:R-:W-:Y:S01]  /*b1e0*/  HMMA.16816.F32.BF16 R88, R184.reuse, R134, R88 ;  /* 0x00000086b858723c */ /* 0x040fe20000041858 */
[----:B------:R-:W1:Y:S03]  /*b1f0*/  LDSM.16.MT88.4 R132, [R234+0x6000] ;  /* 0x00600000ea84783b */ /* 0x000e660000004200 */
[----:B--2---:R-:W-:Y:S04]  /*b200*/  FFMA.FTZ R2, R193, c[0x0][0x2d0], -R188 ;  /* 0x0000b400c1027a23 */ /* 0x004fe800000108bc */
[----:B------:R2:W-:Y:S04]  /*b210*/  MUFU.EX2 R167, R2 ;  /* 0x0000000200a77308 */ /* 0x0005e80000000800 */
[----:B--2---:R-:W-:Y:S01]  /*b220*/  FFMA.FTZ R2, R190, c[0x0][0x2d0], -R172 ;  /* 0x0000b400be027a23 */ /* 0x004fe200000108ac */
[C---:B-1----:R-:W-:Y:S03]  /*b230*/  HMMA.16816.F32.BF16 R92, R184.reuse, R132, R92 ;  /* 0x00000084b85c723c */ /* 0x042fe6000004185c */
[----:B------:R-:W-:Y:S02]  /*b240*/  FFMA.FTZ R190, R207, c[0x0][0x2d0], -R188 ;  /* 0x0000b400cfbe7a23 */ /* 0x000fe400000108bc */
[----:B------:R1:W-:Y:S03]  /*b250*/  MUFU.EX2 R158, R2 ;  /* 0x00000002009e7308 */ /* 0x0003e60000000800 */
[C---:B------:R-:W-:Y:S01]  /*b260*/  HMMA.16816.F32.BF16 R96, R184.reuse, R134, R96 ;  /* 0x00000086b860723c */ /* 0x040fe20000041860 */
[----:B------:R-:W2:Y:S06]  /*b270*/  LDSM.16.MT88.4 R132, [R232+0x9000] ;  /* 0x00900000e884783b */ /* 0x000eac0000004200 */
[----:B------:R-:W-:Y:S10]  /*b280*/  MUFU.EX2 R207, R149 ;  /* 0x0000009500cf7308 */ /* 0x000ff40000000800 */
[----:B------:R-:W-:Y:S01]  /*b290*/  MUFU.EX2 R190, R190 ;  /* 0x000000be00be7308 */ /* 0x000fe20000000800 */
[----:B-1----:R-:W-:Y:S02]  /*b2a0*/  FFMA.FTZ R2, R189, c[0x0][0x2d0], -R172 ;  /* 0x0000b400bd027a23 */ /* 0x002fe400000108ac */
[----:B------:R-:W-:Y:S07]  /*b2b0*/  FFMA.FTZ R189, R208, c[0x0][0x2d0], -R188 ;  /* 0x0000b400d0bd7a23 */ /* 0x000fee00000108bc */
[----:B------:R1:W-:Y:S10]  /*b2c0*/  MUFU.EX2 R208, R148 ;  /* 0x0000009400d07308 */ /* 0x0003f40000000800 */
[----:B------:R5:W3:Y:S01]  /*b2d0*/  MUFU.EX2 R159, R2 ;  /* 0x00000002009f7308 */ /* 0x000ae20000000800 */
[C---:B--2---:R-:W-:Y:S09]  /*b2e0*/  HMMA.16816.F32.BF16 R100, R184.reuse, R132, R100 ;  /* 0x00000084b864723c */ /* 0x044ff20000041864 */
[----:B------:R-:W-:Y:S01]  /*b2f0*/  MUFU.EX2 R189, R189 ;  /* 0x000000bd00bd7308 */ /* 0x000fe20000000800 */
[C---:B------:R-:W-:Y:S01]  /*b300*/  HMMA.16816.F32.BF16 R104, R184.reuse, R134, R104 ;  /* 0x00000086b868723c */ /* 0x040fe20000041868 */
[----:B------:R-:W2:Y:S02]  /*b310*/  LDSM.16.MT88.4 R132, [R233+0x9000] ;  /* 0x00900000e984783b */ /* 0x000ea40000004200 */
[----:B-1----:R-:W-:Y:S02]  /*b320*/  FADD.FTZ R148, R176, R151 ;  /* 0x00000097b0947221 */ /* 0x002fe40000010000 */
[----:B-----5:R-:W-:Y:S02]  /*b330*/  FFMA.FTZ R2, R191, c[0x0][0x2d0], -R172 ;  /* 0x0000b400bf027a23 */ /* 0x020fe400000108ac */
[----:B------:R-:W-:Y:S02]  /*b340*/  FFMA.FTZ R191, R206, c[0x0][0x2d0], -R188 ;  /* 0x0000b400cebf7a23 */ /* 0x000fe400000108bc */
[----:B------:R-:W-:Y:S10]  /*b350*/  MUFU.EX2 R206, R150 ;  /* 0x0000009600ce7308 */ /* 0x000ff40000000800 */
[----:B------:R3:W-:Y:S10]  /*b360*/  MUFU.EX2 R165, R2 ;  /* 0x0000000200a57308 */ /* 0x0007f40000000800 */
[----:B------:R-:W-:Y:S01]  /*b370*/  MUFU.EX2 R191, R191 ;  /* 0x000000bf00bf7308 */ /* 0x000fe20000000800 */
[C---:B--2---:R-:W-:Y:S08]  /*b380*/  HMMA.16816.F32.BF16 R108, R184.reuse, R132, R108 ;  /* 0x00000084b86c723c */ /* 0x044ff0000004186c */
[C---:B------:R-:W-:Y:S01]  /*b390*/  HMMA.16816.F32.BF16 R112, R184.reuse, R134, R112 ;  /* 0x00000086b870723c */ /* 0x040fe20000041870 */
[----:B------:R-:W1:Y:S03]  /*b3a0*/  LDSM.16.MT88.4 R132, [R235+0x9000] ;  /* 0x00900000eb84783b */ /* 0x000e660000004200 */
[----:B---3--:R-:W-:Y:S02]  /*b3b0*/  FFMA.FTZ R2, R0, R177, R237 ;  /* 0x000000b100027223 */ /* 0x008fe400000100ed */
[----:B------:R-:W-:Y:S04]  /*b3c0*/  FFMA.FTZ R0, R192, c[0x0][0x2d0], -R172 ;  /* 0x0000b400c0007a23 */ /* 0x000fe800000108ac */
[----:B------:R2:W3:Y:S02]  /*b3d0*/  MUFU.EX2 R166, R0 ;  /* 0x0000000000a67308 */ /* 0x0004e40000000800 */
[--C-:B--2---:R-:W-:Y:S08]  /*b3e0*/  FFMA.FTZ R0, R204, c[0x0][0x2d0], -R188.reuse ;  /* 0x0000b400cc007a23 */ /* 0x104ff000000108bc */
[----:B------:R2:W-:Y:S01]  /*b3f0*/  MUFU.EX2 R162, R0 ;  /* 0x0000000000a27308 */ /* 0x0005e20000000800 */
[C---:B-1----:R-:W-:Y:S08]  /*b400*/  HMMA.16816.F32.BF16 R116, R184.reuse, R132, R116 ;  /* 0x00000084b874723c */ /* 0x042ff00000041874 */
[C---:B------:R-:W-:Y:S01]  /*b410*/  HMMA.16816.F32.BF16 R120, R184.reuse, R134, R120 ;  /* 0x00000086b878723c */ /* 0x040fe20000041878 */
[----:B------:R-:W1:Y:S03]  /*b420*/  LDSM.16.MT88.4 R132, [R234+0x9000] ;  /* 0x00900000ea84783b */ /* 0x000e660000004200 */
[--C-:B--2---:R-:W-:Y:S04]  /*b430*/  FFMA.FTZ R0, R203, c[0x0][0x2d0], -R188.reuse ;  /* 0x0000b400cb007a23 */ /* 0x104fe800000108bc */
[----:B------:R2:W-:Y:S01]  /*b440*/  MUFU.EX2 R161, R0 ;  /* 0x0000000000a17308 */ /* 0x0005e20000000800 */
[C---:B-1----:R-:W-:Y:S03]  /*b450*/  HMMA.16816.F32.BF16 R124, R184.reuse, R132, R124 ;  /* 0x00000084b87c723c */ /* 0x042fe6000004187c */
[--C-:B--2---:R-:W-:Y:S04]  /*b460*/  FFMA.FTZ R0, R202, c[0x0][0x2d0], -R188.reuse ;  /* 0x0000b400ca007a23 */ /* 0x104fe800000108bc */
[----:B----4-:R-:W-:Y:S01]  /*b470*/  F2FP.BF16.PACK_AB R132, R163, R157 ;  /* 0x0000009da384723e */ /* 0x010fe200000010ff */
[----:B------:R-:W-:Y:S01]  /*b480*/  HMMA.16816.F32.BF16 R128, R184, R134, R128 ;  /* 0x00000086b880723c */ /* 0x000fe20000041880 */
[----:B------:R1:W-:Y:S03]  /*b490*/  MUFU.EX2 R145, R0 ;  /* 0x0000000000917308 */ /* 0x0003e60000000800 */
[----:B------:R-:W-:Y:S03]  /*b4a0*/  F2FP.BF16.PACK_AB R133, R159, R158 ;  /* 0x0000009e9f85723e */ /* 0x000fe600000010ff */
[----:B------:R-:W-:Y:S02]  /*b4b0*/  F2FP.BF16.PACK_AB R134, R167, R164 ;  /* 0x000000a4a786723e */ /* 0x000fe400000010ff */
[----:B---3--:R-:W-:Y:S03]  /*b4c0*/  F2FP.BF16.PACK_AB R135, R166, R165 ;  /* 0x000000a5a687723e */ /* 0x008fe600000010ff */
[----:B------:R-:W-:Y:S04]  /*b4d0*/  F2FP.BF16.PACK_AB R184, R190, R189 ;  /* 0x000000bdbeb8723e */ /* 0x000fe800000010ff */
[C---:B------:R-:W-:Y:S08]  /*b4e0*/  HMMA.16816.F32.BF16 R4, R132.reuse, R136, R4 ;  /* 0x000000888404723c */ /* 0x040ff00000041804 */
[C---:B------:R-:W-:Y:S01]  /*b4f0*/  HMMA.16816.F32.BF16 R8, R132.reuse, R138, R8 ;  /* 0x0000008a8408723c */ /* 0x040fe20000041808 */
[----:B------:R-:W2:Y:S03]  /*b500*/  LDSM.16.MT88.4 R136, [R235+0x800] ;  /* 0x00080000eb88783b */ /* 0x000ea60000004200 */
[----:B-1----:R-:W-:Y:S04]  /*b510*/  FFMA.FTZ R0, R201, c[0x0][0x2d0], -R188 ;  /* 0x0000b400c9007a23 */ /* 0x002fe800000108bc */
[C---:B------:R-:W-:Y:S01]  /*b520*/  HMMA.16816.F32.BF16 R12, R132.reuse, R140, R12 ;  /* 0x0000008c840c723c */ /* 0x040fe2000004180c */
[----:B------:R1:W-:Y:S07]  /*b530*/  MUFU.EX2 R146, R0 ;  /* 0x0000000000927308 */ /* 0x0003ee0000000800 */
[C---:B------:R-:W-:Y:S01]  /*b540*/  HMMA.16816.F32.BF16 R16, R132.reuse, R142, R16 ;  /* 0x0000008e8410723c */ /* 0x040fe20000041810 */
[----:B------:R-:W3:Y:S03]  /*b550*/  LDSM.16.MT88.4 R140, [R234+0x800] ;  /* 0x00080000ea8c783b */ /* 0x000ee60000004200 */
[--C-:B-1----:R-:W-:Y:S02]  /*b560*/  FFMA.FTZ R0, R197, c[0x0][0x2d0], -R172.reuse ;  /* 0x0000b400c5007a23 */ /* 0x102fe400000108ac */
[----:B------:R1:W-:Y:S02]  /*b570*/  MUFU.EX2 R197, R156 ;  /* 0x0000009c00c57308 */ /* 0x0003e40000000800 */
[C---:B--2---:R-:W-:Y:S08]  /*b580*/  HMMA.16816.F32.BF16 R20, R132.reuse, R136, R20 ;  /* 0x000000888414723c */ /* 0x044ff00000041814 */
[----:B------:R2:W-:Y:S01]  /*b590*/  MUFU.EX2 R160, R0 ;  /* 0x0000000000a07308 */ /* 0x0005e20000000800 */
[C---:B------:R-:W-:Y:S01]  /*b5a0*/  HMMA.16816.F32.BF16 R24, R132.reuse, R138, R24 ;  /* 0x0000008a8418723c */ /* 0x040fe20000041818 */
[----:B------:R-:W4:Y:S07]  /*b5b0*/  LDSM.16.MT88.4 R136, [R232+0x3800] ;  /* 0x00380000e888783b */ /* 0x000f2e0000004200 */
[C---:B---3--:R-:W-:Y:S04]  /*b5c0*/  HMMA.16816.F32.BF16 R28, R132.reuse, R140, R28 ;  /* 0x0000008c841c723c */ /* 0x048fe8000004181c */
[--C-:B-1----:R-:W-:Y:S04]  /*b5d0*/  FFMA.FTZ R156, R227, c[0x0][0x2d0], -R172.reuse ;  /* 0x0000b400e39c7a23 */ /* 0x102fe800000108ac */
[C---:B------:R-:W-:Y:S01]  /*b5e0*/  HMMA.16816.F32.BF16 R32, R132.reuse, R142, R32 ;  /* 0x0000008e8420723c */ /* 0x040fe20000041820 */
[----:B------:R-:W1:Y:S03]  /*b5f0*/  LDSM.16.MT88.4 R140, [R233+0x3800] ;  /* 0x00380000e98c783b */ /* 0x000e660000004200 */
[--C-:B--2---:R-:W-:Y:S02]  /*b600*/  FFMA.FTZ R0, R198, c[0x0][0x2d0], -R172.reuse ;  /* 0x0000b400c6007a23 */ /* 0x104fe400000108ac */
[----:B------:R-:W-:Y:S10]  /*b610*/  MUFU.EX2 R198, R155 ;  /* 0x0000009b00c67308 */ /* 0x000ff40000000800 */
[----:B------:R-:W2:Y:S01]  /*b620*/  MUFU.EX2 R144, R0 ;  /* 0x0000000000907308 */ /* 0x000ea20000000800 */
[C---:B----4-:R-:W-:Y:S08]  /*b630*/  HMMA.16816.F32.BF16 R36, R132.reuse, R136, R36 ;  /* 0x000000888424723c */ /* 0x050ff00000041824 */
[C---:B------:R-:W-:Y:S01]  /*b640*/  HMMA.16816.F32.BF16 R40, R132.reuse, R138, R40 ;  /* 0x0000008a8428723c */ /* 0x040fe20000041828 */
[----:B------:R-:W3:Y:S03]  /*b650*/  LDSM.16.MT88.4 R136, [R235+0x3800] ;  /* 0x00380000eb88783b */ /* 0x000ee60000004200 */
[----:B--2---:R-:W-:Y:S04]  /*b660*/  MOV R215, R144 ;  /* 0x0000009000d77202 */ /* 0x004fe80000000f00 */
[C---:B-1----:R-:W-:Y:S04]  /*b670*/  HMMA.16816.F32.BF16 R44, R132.reuse, R140, R44 ;  /* 0x0000008c842c723c */ /* 0x042fe8000004182c */
[--C-:B------:R-:W-:Y:S02]  /*b680*/  FFMA.FTZ R0, R199, c[0x0][0x2d0], -R172.reuse ;  /* 0x0000b400c7007a23 */ /* 0x100fe400000108ac */
[----:B------:R-:W-:Y:S02]  /*b690*/  MUFU.EX2 R199, R154 ;  /* 0x0000009a00c77308 */ /* 0x000fe40000000800 */
[C---:B------:R-:W-:Y:S01]  /*b6a0*/  HMMA.16816.F32.BF16 R48, R132.reuse, R142, R48 ;  /* 0x0000008e8430723c */ /* 0x040fe20000041830 */
[----:B------:R-:W1:Y:S07]  /*b6b0*/  LDSM.16.MT88.4 R140, [R234+0x3800] ;  /* 0x00380000ea8c783b */ /* 0x000e6e0000004200 */
[----:B------:R2:W-:Y:S01]  /*b6c0*/  MUFU.EX2 R238, R0 ;  /* 0x0000000000ee7308 */ /* 0x0005e20000000800 */
[C---:B---3--:R-:W-:Y:S03]  /*b6d0*/  HMMA.16816.F32.BF16 R52, R132.reuse, R136, R52 ;  /* 0x000000888434723c */ /* 0x048fe60000041834 */
[----:B--2---:R-:W-:Y:S05]  /*b6e0*/  FFMA.FTZ R0, R200, c[0x0][0x2d0], -R172 ;  /* 0x0000b400c8007a23 */ /* 0x004fea00000108ac */
[C---:B------:R-:W-:Y:S01]  /*b6f0*/  HMMA.16816.F32.BF16 R56, R132.reuse, R138, R56 ;  /* 0x0000008a8438723c */ /* 0x040fe20000041838 */
[----:B------:R-:W2:Y:S01]  /*b700*/  LDSM.16.MT88.4 R136, [R232+0x6800] ;  /* 0x00680000e888783b */ /* 0x000ea20000004200 */
[----:B------:R-:W-:Y:S06]  /*b710*/  MUFU.EX2 R200, R153 ;  /* 0x0000009900c87308 */ /* 0x000fec0000000800 */
[C---:B-1----:R-:W-:Y:S04]  /*b720*/  HMMA.16816.F32.BF16 R60, R132.reuse, R140, R60 ;  /* 0x0000008c843c723c */ /* 0x042fe8000004183c */
[----:B------:R1:W-:Y:S04]  /*b730*/  MUFU.EX2 R237, R0 ;  /* 0x0000000000ed7308 */ /* 0x0003e80000000800 */
[C---:B------:R-:W-:Y:S01]  /*b740*/  HMMA.16816.F32.BF16 R64, R132.reuse, R142, R64 ;  /* 0x0000008e8440723c */ /* 0x040fe20000041840 */
[----:B------:R-:W3:Y:S03]  /*b750*/  LDSM.16.MT88.4 R140, [R233+0x6800] ;  /* 0x00680000e98c783b */ /* 0x000ee60000004200 */
[----:B-1----:R-:W-:Y:S01]  /*b760*/  FADD.FTZ R0, R244, R2 ;  /* 0x00000002f4007221 */ /* 0x002fe20000010000 */
[----:B------:R-:W-:Y:S01]  /*b770*/  MOV R244, R146 ;  /* 0x0000009200f47202 */ /* 0x000fe20000000f00 */
[----:B------:R-:W-:Y:S01]  /*b780*/  FFMA.FTZ R2, R216, c[0x0][0x2d0], -R188 ;  /* 0x0000b400d8027a23 */ /* 0x000fe200000108bc */
[----:B------:R-:W-:Y:S01]  /*b790*/  MOV R216, R145 ;  /* 0x0000009100d87202 */ /* 0x000fe20000000f00 */
[----:B------:R-:W-:Y:S01]  /*b7a0*/  FADD.FTZ R152, R249, R0 ;  /* 0x00000000f9987221 */ /* 0x000fe20000010000 */
[C---:B--2---:R-:W-:Y:S01]  /*b7b0*/  HMMA.16816.F32.BF16 R68, R132.reuse, R136, R68 ;  /* 0x000000888444723c */ /* 0x044fe20000041844 */
[----:B------:R-:W-:Y:S02]  /*b7c0*/  LDSM.16.MT88.4 R144, [R235+0x1000] ;  /* 0x00100000eb90783b */ /* 0x000fe40000004200 */
[----:B------:R-:W-:Y:S02]  /*b7d0*/  FFMA.FTZ R188, R205, c[0x0][0x2d0], -R188 ;  /* 0x0000b400cdbc7a23 */ /* 0x000fe400000108bc */
[----:B------:R1:W-:Y:S01]  /*b7e0*/  MUFU.EX2 R205, R2 ;  /* 0x0000000200cd7308 */ /* 0x0003e20000000800 */
[----:B------:R-:W-:Y:S02]  /*b7f0*/  FFMA.FTZ R0, R217, c[0x0][0x2d0], -R172 ;  /* 0x0000b400d9007a23 */ /* 0x000fe400000108ac */
[C---:B------:R-:W-:Y:S01]  /*b800*/  HMMA.16816.F32.BF16 R72, R132.reuse, R138, R72 ;  /* 0x0000008a8448723c */ /* 0x040fe20000041848 */
[----:B------:R-:W2:Y:S06]  /*b810*/  LDSM.16.MT88.4 R136, [R235+0x6800] ;  /* 0x00680000eb88783b */ /* 0x000eac0000004200 */
[----:B------:R-:W4:Y:S01]  /*b820*/  MUFU.EX2 R192, R188 ;  /* 0x000000bc00c07308 */ /* 0x000f220000000800 */
[C---:B---3--:R-:W-:Y:S08]  /*b830*/  HMMA.16816.F32.BF16 R76, R132.reuse, R140, R76 ;  /* 0x0000008c844c723c */ /* 0x048ff0000004184c */
[C---:B------:R-:W-:Y:S01]  /*b840*/  HMMA.16816.F32.BF16 R80, R132.reuse, R142, R80 ;  /* 0x0000008e8450723c */ /* 0x040fe20000041850 */
[----:B------:R-:W3:Y:S01]  /*b850*/  LDSM.16.MT88.4 R140, [R234+0x6800] ;  /* 0x00680000ea8c783b */ /* 0x000ee20000004200 */
[----:B------:R5:W-:Y:S02]  /*b860*/  MUFU.EX2 R204, R0 ;  /* 0x0000000000cc7308 */ /* 0x000be40000000800 */
[----:B-1----:R-:W-:Y:S02]  /*b870*/  FADD.FTZ R2, R175, R152 ;  /* 0x00000098af027221 */ /* 0x002fe40000010000 */
[----:B------:R-:W-:Y:S03]  /*b880*/  FADD.FTZ R152, R157, R148 ;  /* 0x000000949d987221 */ /* 0x000fe60000010000 */
[----:B------:R-:W-:Y:S03]  /*b890*/  LDSM.16.MT88.4 R148, [R235+0x1800] ;  /* 0x00180000eb94783b */ /* 0x000fe60000004200 */
[----:B------:R-:W-:Y:S01]  /*b8a0*/  MUFU.EX2 R175, R156 ;  /* 0x0000009c00af7308 */ /* 0x000fe20000000800 */
[----:B------:R-:W-:Y:S01]  /*b8b0*/  FFMA.FTZ R157, R226, c[0x0][0x2d0], -R172 ;  /* 0x0000b400e29d7a23 */ /* 0x000fe200000108ac */
[----:B----4-:R-:W-:Y:S01]  /*b8c0*/  F2FP.BF16.PACK_AB R186, R192, R191 ;  /* 0x000000bfc0ba723e */ /* 0x010fe200000010ff */
[----:B------:R-:W-:Y:S02]  /*b8d0*/  FADD.FTZ R158, R158, R2 ;  /* 0x000000029e9e7221 */ /* 0x000fe40000010000 */
[----:B------:R-:W-:Y:S02]  /*b8e0*/  FFMA.FTZ R2, R236, c[0x0][0x2d0], -R172 ;  /* 0x0000b400ec027a23 */ /* 0x000fe400000108ac */
[----:B------:R-:W-:Y:S03]  /*b8f0*/  FADD.FTZ R158, R159, R158 ;  /* 0x0000009e9f9e7221 */ /* 0x000fe60000010000 */
[----:B------:R-:W1:Y:S01]  /*b900*/  MUFU.EX2 R188, R2 ;  /* 0x0000000200bc7308 */ /* 0x000e620000000800 */
[C---:B--2---:R-:W-:Y:S03]  /*b910*/  HMMA.16816.F32.BF16 R84, R132.reuse, R136, R84 ;  /* 0x000000888454723c */ /* 0x044fe60000041854 */
[----:B-----5:R-:W-:Y:S06]  /*b920*/  FFMA.FTZ R0, R218, c[0x0][0x2d0], -R172 ;  /* 0x0000b400da007a23 */ /* 0x020fec00000108ac */
[----:B------:R2:W4:Y:S01]  /*b930*/  MUFU.EX2 R203, R0 ;  /* 0x0000000000cb7308 */ /* 0x0005220000000800 */
[C---:B------:R-:W-:Y:S01]  /*b940*/  HMMA.16816.F32.BF16 R88, R132.reuse, R138, R88 ;  /* 0x0000008a8458723c */ /* 0x040fe20000041858 */
[----:B------:R-:W5:Y:S07]  /*b950*/  LDSM.16.MT88.4 R136, [R232+0x9800] ;  /* 0x00980000e888783b */ /* 0x000f6e0000004200 */
[C---:B---3--:R-:W-:Y:S01]  /*b960*/  HMMA.16816.F32.BF16 R92, R132.reuse, R140, R92 ;  /* 0x0000008c845c723c */ /* 0x048fe2000004185c */
[----:B------:R-:W-:Y:S03]  /*b970*/  MUFU.EX2 R174, R157 ;  /* 0x0000009d00ae7308 */ /* 0x000fe60000000800 */
[----:B-1----:R-:W-:Y:S01]  /*b980*/  F2FP.BF16.PACK_AB R185, R175, R188 ;  /* 0x000000bcafb9723e */ /* 0x002fe200000010ff */
[----:B------:R-:W-:Y:S03]  /*b990*/  FADD.FTZ R2, R165, R158 ;  /* 0x0000009ea5027221 */ /* 0x000fe60000010000 */
[C---:B------:R-:W-:Y:S01]  /*b9a0*/  HMMA.16816.F32.BF16 R96, R132.reuse, R142, R96 ;  /* 0x0000008e8460723c */ /* 0x040fe20000041860 */
[----:B------:R-:W1:Y:S03]  /*b9b0*/  LDSM.16.MT88.4 R140, [R233+0x9800] ;  /* 0x00980000e98c783b */ /* 0x000e660000004200 */
[----:B------:R-:W-:Y:S02]  /*b9c0*/  FADD.FTZ R2, R166, R2 ;  /* 0x00000002a6027221 */ /* 0x000fe40000010000 */
[----:B--2---:R-:W-:Y:S02]  /*b9d0*/  FFMA.FTZ R0, R219, c[0x0][0x2d0], -R172 ;  /* 0x0000b400db007a23 */ /* 0x004fe400000108ac */
[----:B------:R-:W-:Y:S02]  /*b9e0*/  FADD.FTZ R2, R160, R2 ;  /* 0x00000002a0027221 */ /* 0x000fe40000010000 */
[----:B------:R2:W3:Y:S02]  /*b9f0*/  MUFU.EX2 R202, R0 ;  /* 0x0000000000ca7308 */ /* 0x0004e40000000800 */
[----:B------:R-:W-:Y:S04]  /*ba00*/  FADD.FTZ R2, R215, R2 ;  /* 0x00000002d7027221 */ /* 0x000fe80000010000 */
[----:B------:R-:W-:Y:S04]  /*ba10*/  FADD.FTZ R2, R238, R2 ;  /* 0x00000002ee027221 */ /* 0x000fe80000010000 */
[----:B------:R-:W-:Y:S01]  /*ba20*/  FADD.FTZ R2, R237, R2 ;  /* 0x00000002ed027221 */ /* 0x000fe20000010000 */
[C---:B-----5:R-:W-:Y:S03]  /*ba30*/  HMMA.16816.F32.BF16 R100, R132.reuse, R136, R100 ;  /* 0x000000888464723c */ /* 0x060fe60000041864 */
[----:B------:R-:W-:Y:S04]  /*ba40*/  FADD.FTZ R2, R204, R2 ;  /* 0x00000002cc027221 */ /* 0x000fe80000010000 */
[----:B----4-:R-:W-:Y:S01]  /*ba50*/  FADD.FTZ R2, R203, R2 ;  /* 0x00000002cb027221 */ /* 0x010fe20000010000 */
[C---:B------:R-:W-:Y:S01]  /*ba60*/  HMMA.16816.F32.BF16 R104, R132.reuse, R138, R104 ;  /* 0x0000008a8468723c */ /* 0x040fe20000041868 */
[----:B------:R-:W4:Y:S03]  /*ba70*/  LDSM.16.MT88.4 R136, [R235+0x9800] ;  /* 0x00980000eb88783b */ /* 0x000f260000004200 */
[----:B--2---:R-:W-:Y:S02]  /*ba80*/  FFMA.FTZ R0, R220, c[0x0][0x2d0], -R172 ;  /* 0x0000b400dc007a23 */ /* 0x004fe400000108ac */
[----:B---3--:R-:W-:Y:S02]  /*ba90*/  FADD.FTZ R2, R202, R2 ;  /* 0x00000002ca027221 */ /* 0x008fe40000010000 */
[C---:B-1----:R-:W-:Y:S01]  /*baa0*/  HMMA.16816.F32.BF16 R108, R132.reuse, R140, R108 ;  /* 0x0000008c846c723c */ /* 0x042fe2000004186c */
[----:B------:R1:W2:Y:S07]  /*bab0*/  MUFU.EX2 R201, R0 ;  /* 0x0000000000c97308 */ /* 0x0002ae0000000800 */
[C---:B------:R-:W-:Y:S01]  /*bac0*/  HMMA.16816.F32.BF16 R112, R132.reuse, R142, R112 ;  /* 0x0000008e8470723c */ /* 0x040fe20000041870 */
[----:B------:R-:W3:Y:S03]  /*bad0*/  LDSM.16.MT88.4 R140, [R234+0x9800] ;  /* 0x00980000ea8c783b */ /* 0x000ee60000004200 */
[----:B-1----:R-:W-:Y:S02]  /*bae0*/  FFMA.FTZ R0, R221, c[0x0][0x2d0], -R172 ;  /* 0x0000b400dd007a23 */ /* 0x002fe400000108ac */
[----:B--2---:R-:W-:Y:S02]  /*baf0*/  FADD.FTZ R2, R201, R2 ;  /* 0x00000002c9027221 */ /* 0x004fe40000010000 */
[----:B------:R1:W2:Y:S01]  /*bb00*/  MUFU.EX2 R196, R0 ;  /* 0x0000000000c47308 */ /* 0x0002a20000000800 */
[C---:B----4-:R-:W-:Y:S08]  /*bb10*/  HMMA.16816.F32.BF16 R116, R132.reuse, R136, R116 ;  /* 0x000000888474723c */ /* 0x050ff00000041874 */
[C---:B------:R-:W-:Y:S01]  /*bb20*/  HMMA.16816.F32.BF16 R120, R132.reuse, R138, R120 ;  /* 0x0000008a8478723c */ /* 0x040fe20000041878 */
[----:B------:R-:W4:Y:S07]  /*bb30*/  LDSM.16.MT88.4 R136, [R232+0x1000] ;  /* 0x00100000e888783b */ /* 0x000f2e0000004200 */
[C---:B---3--:R-:W-:Y:S04]  /*bb40*/  HMMA.16816.F32.BF16 R124, R132.reuse, R140, R124 ;  /* 0x0000008c847c723c */ /* 0x048fe8000004187c */
[----:B-1----:R-:W-:Y:S02]  /*bb50*/  FFMA.FTZ R0, R222, c[0x0][0x2d0], -R172 ;  /* 0x0000b400de007a23 */ /* 0x002fe400000108ac */
[----:B--2---:R-:W-:Y:S02]  /*bb60*/  FADD.FTZ R2, R196, R2 ;  /* 0x00000002c4027221 */ /* 0x004fe40000010000 */
[----:B------:R-:W-:Y:S01]  /*bb70*/  HMMA.16816.F32.BF16 R128, R132, R142, R128 ;  /* 0x0000008e8480723c */ /* 0x000fe20000041880 */
[----:B------:R-:W1:Y:S01]  /*bb80*/  LDSM.16.MT88.4 R140, [R233+0x1000] ;  /* 0x00100000e98c783b */ /* 0x000e620000004200 */
[----:B------:R2:W3:Y:S05]  /*bb90*/  MUFU.EX2 R195, R0 ;  /* 0x0000000000c37308 */ /* 0x0004ea0000000800 */
[----:B------:R-:W-:Y:S02]  /*bba0*/  F2FP.BF16.PACK_AB R132, R161, R162 ;  /* 0x000000a2a184723e */ /* 0x000fe400000010ff */
[----:B------:R-:W-:Y:S03]  /*bbb0*/  F2FP.BF16.PACK_AB R133, R215, R160 ;  /* 0x000000a0d785723e */ /* 0x000fe600000010ff */
[----:B------:R-:W-:Y:S02]  /*bbc0*/  F2FP.BF16.PACK_AB R134, R244, R216 ;  /* 0x000000d8f486723e */ /* 0x000fe400000010ff */
[----:B------:R-:W-:Y:S07]  /*bbd0*/  F2FP.BF16.PACK_AB R135, R237, R238 ;  /* 0x000000eeed87723e */ /* 0x000fee00000010ff */
[C---:B----4-:R-:W-:Y:S03]  /*bbe0*/  HMMA.16816.F32.BF16 R4, R132.reuse, R136, R4 ;  /* 0x000000888404723c */ /* 0x050fe60000041804 */
[----:B--2---:R-:W-:Y:S02]  /*bbf0*/  FFMA.FTZ R0, R223, c[0x0][0x2d0], -R172 ;  /* 0x0000b400df007a23 */ /* 0x004fe400000108ac */
[----:B---3--:R-:W-:Y:S02]  /*bc00*/  FADD.FTZ R2, R195, R2 ;  /* 0x00000002c3027221 */ /* 0x008fe40000010000 */
[----:B------:R2:W3:Y:S01]  /*bc10*/  MUFU.EX2 R194, R0 ;  /* 0x0000000000c27308 */ /* 0x0004e20000000800 */
[C---:B------:R-:W-:Y:S01]  /*bc20*/  HMMA.16816.F32.BF16 R8, R132.reuse, R138, R8 ;  /* 0x0000008a8408723c */ /* 0x040fe20000041808 */
[----:B------:R-:W4:Y:S07]  /*bc30*/  LDSM.16.MT88.4 R136, [R234+0x1000] ;  /* 0x00100000ea88783b */ /* 0x000f2e0000004200 */
[C---:B-1----:R-:W-:Y:S08]  /*bc40*/  HMMA.16816.F32.BF16 R12, R132.reuse, R140, R12 ;  /* 0x0000008c840c723c */ /* 0x042ff0000004180c */
[C---:B------:R-:W-:Y:S01]  /*bc50*/  HMMA.16816.F32.BF16 R16, R132.reuse, R142, R16 ;  /* 0x0000008e8410723c */ /* 0x040fe20000041810 */
[----:B------:R-:W1:Y:S03]  /*bc60*/  LDSM.16.MT88.4 R140, [R232+0x4000] ;  /* 0x00400000e88c783b */ /* 0x000e660000004200 */
[--C-:B--2---:R-:W-:Y:S04]  /*bc70*/  FFMA.FTZ R0, R224, c[0x0][0x2d0], -R172.reuse ;  /* 0x0000b400e0007a23 */ /* 0x104fe800000108ac */
[C---:B------:R-:W-:Y:S01]  /*bc80*/  HMMA.16816.F32.BF16 R20, R132.reuse, R144, R20 ;  /* 0x000000908414723c */ /* 0x040fe20000041814 */
[----:B------:R2:W-:Y:S03]  /*bc90*/  MUFU.EX2 R193, R0 ;  /* 0x0000000000c17308 */ /* 0x0005e60000000800 */
[----:B------:R-:W-:Y:S02]  /*bca0*/  FFMA.FTZ R172, R225, c[0x0][0x2d0], -R172 ;  /* 0x0000b400e1ac7a23 */ /* 0x000fe400000108ac */
[----:B---3--:R-:W-:Y:S02]  /*bcb0*/  FADD.FTZ R2, R194, R2 ;  /* 0x00000002c2027221 */ /* 0x008fe40000010000 */
[C---:B------:R-:W-:Y:S01]  /*bcc0*/  HMMA.16816.F32.BF16 R24, R132.reuse, R146, R24 ;  /* 0x000000928418723c */ /* 0x040fe20000041818 */
[----:B------:R-:W3:Y:S02]  /*bcd0*/  LDSM.16.MT88.4 R144, [R233+0x4000] ;  /* 0x00400000e990783b */ /* 0x000ee40000004200 */
[----:B------:R-:W5:Y:S05]  /*bce0*/  MUFU.EX2 R172, R172 ;  /* 0x000000ac00ac7308 */ /* 0x000f6a0000000800 */
[C---:B----4-:R-:W-:Y:S08]  /*bcf0*/  HMMA.16816.F32.BF16 R28, R132.reuse, R136, R28 ;  /* 0x00000088841c723c */ /* 0x050ff0000004181c */
[C---:B------:R-:W-:Y:S01]  /*bd00*/  HMMA.16816.F32.BF16 R32, R132.reuse, R138, R32 ;  /* 0x0000008a8420723c */ /* 0x040fe20000041820 */
[----:B------:R-:W4:Y:S03]  /*bd10*/  LDSM.16.MT88.4 R136, [R235+0x4000] ;  /* 0x00400000eb88783b */ /* 0x000f260000004200 */
[----:B--2---:R-:W-:Y:S04]  /*bd20*/  FADD.FTZ R0, R163, R152 ;  /* 0x00000098a3007221 */ /* 0x004fe80000010000 */
[C---:B-1----:R-:W-:Y:S01]  /*bd30*/  HMMA.16816.F32.BF16 R36, R132.reuse, R140, R36 ;  /* 0x0000008c8424723c */ /* 0x042fe20000041824 */
[----:B------:R-:W-:Y:S03]  /*bd40*/  LDSM.16.MT88.4 R152, [R234+0x2000] ;  /* 0x00200000ea98783b */ /* 0x000fe60000004200 */
[----:B-----5:R-:W-:Y:S01]  /*bd50*/  F2FP.BF16.PACK_AB R187, R172, R174 ;  /* 0x000000aeacbb723e */ /* 0x020fe200000010ff */
[----:B------:R-:W-:Y:S03]  /*bd60*/  FADD.FTZ R0, R164, R0 ;  /* 0x00000000a4007221 */ /* 0x000fe60000010000 */
[C---:B------:R-:W-:Y:S01]  /*bd70*/  HMMA.16816.F32.BF16 R40, R132.reuse, R142, R40 ;  /* 0x0000008e8428723c */ /* 0x040fe20000041828 */
[----:B------:R-:W1:Y:S03]  /*bd80*/  LDSM.16.MT88.4 R140, [R234+0x4000] ;  /* 0x00400000ea8c783b */ /* 0x000e660000004200 */
[----:B------:R-:W-:Y:S04]  /*bd90*/  FADD.FTZ R0, R167, R0 ;  /* 0x00000000a7007221 */ /* 0x000fe80000010000 */
[C---:B---3--:R-:W-:Y:S04]  /*bda0*/  HMMA.16816.F32.BF16 R44, R132.reuse, R144, R44 ;  /* 0x00000090842c723c */ /* 0x048fe8000004182c */
[----:B------:R-:W-:Y:S04]  /*bdb0*/  FADD.FTZ R0, R162, R0 ;  /* 0x00000000a2007221 */ /* 0x000fe80000010000 */
[C---:B------:R-:W-:Y:S01]  /*bdc0*/  HMMA.16816.F32.BF16 R48, R132.reuse, R146, R48 ;  /* 0x000000928430723c */ /* 0x040fe20000041830 */
[----:B------:R-:W2:Y:S03]  /*bdd0*/  LDSM.16.MT88.4 R144, [R232+0x7000] ;  /* 0x00700000e890783b */ /* 0x000ea60000004200 */
[----:B------:R-:W-:Y:S04]  /*bde0*/  FADD.FTZ R0, R161, R0 ;  /* 0x00000000a1007221 */ /* 0x000fe80000010000 */
[----:B------:R-:W-:Y:S01]  /*bdf0*/  FADD.FTZ R0, R216, R0 ;  /* 0x00000000d8007221 */ /* 0x000fe20000010000 */
[C---:B----4-:R-:W-:Y:S01]  /*be00*/  HMMA.16816.F32.BF16 R52, R132.reuse, R136, R52 ;  /* 0x000000888434723c */ /* 0x050fe20000041834 */
[----:B------:R-:W-:Y:S02]  /*be10*/  LDSM.16.MT88.4 R160, [R232+0x5800] ;  /* 0x00580000e8a0783b */ /* 0x000fe40000004200 */
        /* <DEDUP_REMOVED lines=90> */
[----:B------:R-:W-:Y:S02]  /*c3c0*/  F2FP.BF16.PACK_AB R132, R200, R199 ;  /* 0x000000c7c884723e */ /* 0x000fe400000010ff */
[----:B------:R-:W-:Y:S03]  /*c3d0*/  F2FP.BF16.PACK_AB R134, R197, R198 ;  /* 0x000000c6c586723e */ /* 0x000fe600000010ff */
[----:B------:R-:W-:Y:S02]  /*c3e0*/  F2FP.BF16.PACK_AB R133, R195, R196 ;  /* 0x000000c4c385723e */ /* 0x000fe400000010ff */
[C---:B------:R-:W-:Y:S07]  /*c3f0*/  F2FP.BF16.PACK_AB R135, R193.reuse, R194 ;  /* 0x000000c2c187723e */ /* 0x040fee00000010ff */
        /* <DEDUP_REMOVED lines=11> */
[----:B------:R-:W-:Y:S07]  /*c4b0*/  LDSM.16.MT88.4 R152, [R233+0x8000] ;  /* 0x00800000e998783b */ /* 0x000fee0000004200 */
        /* <DEDUP_REMOVED lines=11> */
[----:B------:R-:W-:Y:S07]  /*c570*/  LDSM.16.MT88.4 R148, [R233+0xb000] ;  /* 0x00b00000e994783b */ /* 0x000fee0000004200 */
        /* <DEDUP_REMOVED lines=11> */
[----:B------:R-:W-:Y:S07]  /*c630*/  LDSM.16.MT88.4 R144, [R235+0x2800] ;  /* 0x00280000eb90783b */ /* 0x000fee0000004200 */
[C---:B---3--:R-:W-:Y:S08]  /*c640*/  HMMA.16816.F32.BF16 R100, R132.reuse, R136, R100 ;  /* 0x000000888464723c */ /* 0x048ff00000041864 */
[C---:B------:R-:W-:Y:S01]  /*c650*/  HMMA.16816.F32.BF16 R104, R132.reuse, R138, R104 ;  /* 0x0000008a8468723c */ /* 0x040fe20000041868 */
[----:B------:R-:W2:Y:S07]  /*c660*/  LDSM.16.MT88.4 R136, [R233+0x2800] ;  /* 0x00280000e988783b */ /* 0x000eae0000004200 */
[C---:B------:R-:W-:Y:S08]  /*c670*/  HMMA.16816.F32.BF16 R108, R132.reuse, R148, R108 ;  /* 0x00000094846c723c */ /* 0x040ff0000004186c */
[C---:B------:R-:W-:Y:S08]  /*c680*/  HMMA.16816.F32.BF16 R112, R132.reuse, R150, R112 ;  /* 0x000000968470723c */ /* 0x040ff00000041870 */
[C---:B----4-:R-:W-:Y:S08]  /*c690*/  HMMA.16816.F32.BF16 R116, R132.reuse, R152, R116 ;  /* 0x000000988474723c */ /* 0x050ff00000041874 */
[C---:B------:R-:W-:Y:S01]  /*c6a0*/  HMMA.16816.F32.BF16 R120, R132.reuse, R154, R120 ;  /* 0x0000009a8478723c */ /* 0x040fe20000041878 */
[----:B------:R-:W3:Y:S07]  /*c6b0*/  LDSM.16.MT88.4 R152, [R234+0x2800] ;  /* 0x00280000ea98783b */ /* 0x000eee0000004200 */
[C---:B-1----:R-:W-:Y:S08]  /*c6c0*/  HMMA.16816.F32.BF16 R124, R132.reuse, R140, R124 ;  /* 0x0000008c847c723c */ /* 0x042ff0000004187c */
[----:B------:R-:W-:Y:S08]  /*c6d0*/  HMMA.16816.F32.BF16 R128, R132, R142, R128 ;  /* 0x0000008e8480723c */ /* 0x000ff00000041880 */
[C---:B------:R-:W-:Y:S01]  /*c6e0*/  HMMA.16816.F32.BF16 R176, R184.reuse, R180, R4 ;  /* 0x000000b4b8b0723c */ /* 0x040fe20000041804 */
[----:B------:R-:W1:Y:S07]  /*c6f0*/  LDSM.16.MT88.4 R4, [R235+0x5800] ;  /* 0x00580000eb04783b */ /* 0x000e6e0000004200 */
[C---:B------:R-:W-:Y:S01]  /*c700*/  HMMA.16816.F32.BF16 R180, R184.reuse, R182, R8 ;  /* 0x000000b6b8b4723c */ /* 0x040fe20000041808 */
[----:B------:R-:W4:Y:S07]  /*c710*/  LDSM.16.MT88.4 R8, [R234+0x5800] ;  /* 0x00580000ea08783b */ /* 0x000f2e0000004200 */
[C---:B--2---:R-:W-:Y:S01]  /*c720*/  HMMA.16816.F32.BF16 R132, R184.reuse, R136, R12 ;  /* 0x00000088b884723c */ /* 0x044fe2000004180c */
[----:B------:R-:W2:Y:S07]  /*c730*/  LDSM.16.MT88.4 R12, [R232+0x8800] ;  /* 0x00880000e80c783b */ /* 0x000eae0000004200 */
[C---:B------:R-:W-:Y:S01]  /*c740*/  HMMA.16816.F32.BF16 R136, R184.reuse, R138, R16 ;  /* 0x0000008ab888723c */ /* 0x040fe20000041810 */
[----:B------:R-:W5:Y:S07]  /*c750*/  LDSM.16.MT88.4 R16, [R233+0x8800] ;  /* 0x00880000e910783b */ /* 0x000f6e0000004200 */
[C---:B------:R-:W-:Y:S01]  /*c760*/  HMMA.16816.F32.BF16 R140, R184.reuse, R144, R20 ;  /* 0x00000090b88c723c */ /* 0x040fe20000041814 */
[----:B------:R-:W1:Y:S07]  /*c770*/  LDSM.16.MT88.4 R20, [R235+0x8800] ;  /* 0x00880000eb14783b */ /* 0x000e6e0000004200 */
[C---:B------:R-:W-:Y:S01]  /*c780*/  HMMA.16816.F32.BF16 R144, R184.reuse, R146, R24 ;  /* 0x00000092b890723c */ /* 0x040fe20000041818 */
[----:B------:R-:W1:Y:S07]  /*c790*/  LDSM.16.MT88.4 R24, [R234+0x8800] ;  /* 0x00880000ea18783b */ /* 0x000e6e0000004200 */
        /* <DEDUP_REMOVED lines=15> */
[C---:B-----5:R-:W-:Y:S01]  /*c890*/  HMMA.16816.F32.BF16 R76, R184.reuse, R16, R76 ;  /* 0x00000010b84c723c */ /* 0x060fe2000004184c */
[----:B------:R-:W4:Y:S07]  /*c8a0*/  LDL R16, [R1+0x14] ;  /* 0x0000140001107983 */ /* 0x000f2e0000100800 */
        /* <DEDUP_REMOVED lines=10> */
[C---:B--2---:R-:W-:Y:S07]  /*c950*/  HMMA.16816.F32.BF16 R116, R184.reuse, R12, R116 ;  /* 0x0000000cb874723c */ /* 0x044fee0000041874 */
[-C--:B------:R-:W-:Y:S01]  /*c960*/  MOV R12, R3.reuse ;  /* 0x00000003000c7202 */ /* 0x080fe20000000f00 */
[C---:B------:R-:W-:Y:S08]  /*c970*/  HMMA.16816.F32.BF16 R120, R184.reuse, R14, R120 ;  /* 0x0000000eb878723c */ /* 0x040ff00000041878 */
[C---:B-1----:R-:W-:Y:S07]  /*c980*/  HMMA.16816.F32.BF16 R124, R184.reuse, R4, R124 ;  /* 0x00000004b87c723c */ /* 0x042fee000004187c */
[----:B------:R-:W-:Y:S01]  /*c990*/  FADD.FTZ R4, R193, R2 ;  /* 0x00000002c1047221 */ /* 0x000fe20000010000 */
[----:B------:R-:W-:Y:S04]  /*c9a0*/  HMMA.16816.F32.BF16 R128, R184, R6, R128 ;  /* 0x00000006b880723c */ /* 0x000fe80000041880 */
[----:B------:R-:W-:Y:S02]  /*c9b0*/  FADD.FTZ R2, R189, R0 ;  /* 0x00000000bd027221 */ /* 0x000fe40000010000 */
[----:B------:R-:W-:Y:S02]  /*c9c0*/  FADD.FTZ R0, R188, R4 ;  /* 0x00000004bc007221 */ /* 0x000fe40000010000 */
[----:B------:R-:W-:Y:S04]  /*c9d0*/  FADD.FTZ R2, R190, R2 ;  /* 0x00000002be027221 */ /* 0x000fe80000010000 */
[----:B------:R-:W-:Y:S01]  /*c9e0*/  FADD.FTZ R0, R175, R0 ;  /* 0x00000000af007221 */ /* 0x000fe20000010000 */
[----:B------:R-:W-:Y:S01]  /*c9f0*/  MOV R175, R3 ;  /* 0x0000000300af7202 */ /* 0x000fe20000000f00 */
[----:B------:R-:W-:Y:S02]  /*ca00*/  FADD.FTZ R2, R191, R2 ;  /* 0x00000002bf027221 */ /* 0x000fe40000010000 */
[----:B------:R-:W-:Y:S01]  /*ca10*/  FADD.FTZ R0, R174, R0 ;  /* 0x00000000ae007221 */ /* 0x000fe20000010000 */
[----:B------:R-:W-:Y:S01]  /*ca20*/  MOV R174, R173 ;  /* 0x000000ad00ae7202 */ /* 0x000fe20000000f00 */
[----:B------:R-:W-:Y:S02]  /*ca30*/  FADD.FTZ R2, R192, R2 ;  /* 0x00000002c0027221 */ /* 0x000fe40000010000 */
[----:B------:R-:W-:Y:S03]  /*ca40*/  FADD.FTZ R0, R172, R0 ;  /* 0x00000000ac007221 */ /* 0x000fe60000010000 */
[----:B------:R1:W-:Y:S04]  /*ca50*/  STL [R1+0x4], R2 ;  /* 0x0000040201007387 */ /* 0x0003e80000100800 */
[----:B------:R1:W-:Y:S01]  /*ca60*/  STL [R1+0x8], R0 ;  /* 0x0000080001007387 */ /* 0x0003e20000100800 */
[C---:B----4-:R-:W-:Y:S02]  /*ca70*/  ISETP.GT.AND P0, PT, R247.reuse, R16, PT ;  /* 0x00000010f700720c */ /* 0x050fe40003f04270 */
[----:B------:R-:W-:Y:S11]  /*ca80*/  IADD3 R247, R247, -0x1, RZ ;  /* 0xfffffffff7f77810 */ /* 0x000ff60007ffe0ff */
[----:B-1----:R-:W-:-:S05]  /*ca90*/  @P0 BRA `(.L_x_1487) ;  /* 0xffffad7000000947 */ /* 0x002fca000383ffff */
.L_x_1476:
[----:B-1----:R-:W-:-:S13]  /*caa0*/  ISETP.GE.AND P0, PT, R247, RZ, PT ;  /* 0x000000fff700720c */ /* 0x002fda0003f06270 */
[----:B------:R-:W-:Y:S05]  /*cab0*/  @!P0 BRA `(.L_x_1488) ;  /* 0x00004a8000008947 */ /* 0x000fea0003800000 */
[----:B------:R-:W-:Y:S02]  /*cac0*/  MOV R175, R12 ;  /* 0x0000000c00af7202 */ /* 0x000fe40000000f00 */
[----:B------:R-:W-:Y:S02]  /*cad0*/  MOV R174, R173 ;  /* 0x000000ad00ae7202 */ /* 0x000fe40000000f00 */
.L_x_1495:
[----:B------:R-:W-:Y:S01]  /*cae0*/  SHF.R.S32.HI R0, RZ, 0x1f, R248 ;  /* 0x0000001fff007819 */ /* 0x000fe200000114f8 */
[----:B------:R-:W2:Y:S01]  /*caf0*/  LDL.64 R6, [R1+0x30] ;  /* 0x0000300001067983 */ /* 0x000ea20000100a00 */
[----:B------:R-:W-:Y:S01]  /*cb00*/  SHF.R.S32.HI R4, RZ, 0x1f, R246 ;  /* 0x0000001fff047819 */ /* 0x000fe200000114f6 */
[----:B------:R-:W-:Y:S04]  /*cb10*/  DEPBAR.LE SB0, 0x0 ;  /* 0x000080000000791a */ /* 0x000fe80000000000 */
[----:B------:R-:W3:Y:S01]  /*cb20*/  LDL R5, [R1+0x3c] ;  /* 0x00003c0001057983 */ /* 0x000ee20000100800 */
[----:B------:R-:W-:Y:S01]  /*cb30*/  IADD3 R13, R245, 0xc0, RZ ;  /* 0x000000c0f50d7810 */ /* 0x000fe20007ffe0ff */
[----:B------:R-:W-:Y:S01]  /*cb40*/  WARPSYNC 0xffffffff ;  /* 0xffffffff00007948 */ /* 0x000fe20003800000 */
[----:B------:R-:W-:Y:S01]  /*cb50*/  IADD3 R238, R228, 0xb800, RZ ;  /* 0x0000b800e4ee7810 */ /* 0x000fe20007ffe0ff */
[----:B------:R-:W-:Y:S01]  /*cb60*/  BAR.SYNC.DEFER_BLOCKING 0x0 ;  /* 0x0000000000007b1d */ /* 0x000fe20000010000 */
[----:B------:R-:W-:Y:S01]  /*cb70*/  SHF.R.S32.HI R13, RZ, 0x1f, R13 ;  /* 0x0000001fff0d7819 */ /* 0x000fe2000001140d */
[----:B------:R-:W-:Y:S01]  /*cb80*/  IMAD R0, R0, c[0x0][0x208], RZ ;  /* 0x0000820000007a24 */ /* 0x000fe200078e02ff */
[----:B------:R-:W-:Y:S01]  /*cb90*/  IADD3 R237, R228, 0xb000, RZ ;  /* 0x0000b000e4ed7810 */ /* 0x000fe20007ffe0ff */
[----:B------:R-:W-:Y:S01]  /*cba0*/  IMAD.WIDE.U32 R2, R248, c[0x0][0x208], RZ ;  /* 0x00008200f8027a25 */ /* 0x000fe200078e00ff */
[C---:B------:R-:W-:Y:S02]  /*cbb0*/  IADD3 R236, R228.reuse, 0xa800, RZ ;  /* 0x0000a800e4ec7810 */ /* 0x040fe40007ffe0ff */
[----:B------:R-:W-:Y:S01]  /*cbc0*/  IADD3 R227, R228, 0xa000, RZ ;  /* 0x0000a000e4e37810 */ /* 0x000fe20007ffe0ff */
[----:B------:R-:W-:Y:S01]  /*cbd0*/  IMAD R0, R248, c[0x0][0x20c], R0 ;  /* 0x00008300f8007a24 */ /* 0x000fe200078e0200 */
[----:B------:R-:W-:Y:S01]  /*cbe0*/  IADD3 R226, R228, 0x9800, RZ ;  /* 0x00009800e4e27810 */ /* 0x000fe20007ffe0ff */
[----:B------:R-:W-:Y:S01]  /*cbf0*/  IMAD R4, R4, c[0x0][0x218], RZ ;  /* 0x0000860004047a24 */ /* 0x000fe200078e02ff */
[C---:B------:R-:W-:Y:S01]  /*cc00*/  IADD3 R225, R228.reuse, 0x9000, RZ ;  /* 0x00009000e4e17810 */ /* 0x040fe20007ffe0ff */
[----:B------:R-:W-:Y:S01]  /*cc10*/  IMAD.IADD R3, R3, 0x1, R0 ;  /* 0x0000000103037824 */ /* 0x000fe200078e0200 */
[----:B------:R-:W-:Y:S01]  /*cc20*/  IADD3 R224, R228, 0x8800, RZ ;  /* 0x00008800e4e07810 */ /* 0x000fe20007ffe0ff */
[----:B------:R-:W-:Y:S01]  /*cc30*/  IMAD R4, R246, c[0x0][0x21c], R4 ;  /* 0x00008700f6047a24 */ /* 0x000fe200078e0204 */
[----:B------:R-:W-:Y:S01]  /*cc40*/  IADD3 R223, R228, 0x8000, RZ ;  /* 0x00008000e4df7810 */ /* 0x000fe20007ffe0ff */
[----:B------:R-:W-:Y:S01]  /*cc50*/  IMAD.WIDE.U32 R2, R246, c[0x0][0x218], R2 ;  /* 0x00008600f6027a25 */ /* 0x000fe200078e0002 */
[C---:B------:R-:W-:Y:S02]  /*cc60*/  IADD3 R222, R228.reuse, 0x7800, RZ ;  /* 0x00007800e4de7810 */ /* 0x040fe40007ffe0ff */
[C---:B------:R-:W-:Y:S01]  /*cc70*/  IADD3 R221, R228.reuse, 0x7000, RZ ;  /* 0x00007000e4dd7810 */ /* 0x040fe20007ffe0ff */
[----:B------:R-:W-:Y:S01]  /*cc80*/  IMAD.SHL.U32 R39, R251, 0x2, RZ ;  /* 0x00000002fb277824 */ /* 0x000fe200078e00ff */
[----:B------:R-:W-:Y:S01]  /*cc90*/  IADD3 R220, R228, 0x6800, RZ ;  /* 0x00006800e4dc7810 */ /* 0x000fe20007ffe0ff */
[----:B------:R-:W-:Y:S01]  /*cca0*/  IMAD.SHL.U32 R37, R252, 0x2, RZ ;  /* 0x00000002fc257824 */ /* 0x000fe200078e00ff */
[C---:B------:R-:W-:Y:S01]  /*ccb0*/  IADD3 R219, R228.reuse, 0x6000, RZ ;  /* 0x00006000e4db7810 */ /* 0x040fe20007ffe0ff */
[----:B------:R1:W4:Y:S01]  /*ccc0*/  LDSM.16.M88.4 R48, [R239] ;  /* 0x00000000ef30783b */ /* 0x0003220000000200 */
[C---:B------:R-:W-:Y:S01]  /*ccd0*/  IADD3 R218, R228.reuse, 0x5800, RZ ;  /* 0x00005800e4da7810 */ /* 0x040fe20007ffe0ff */
[C---:B------:R-:W-:Y:S01]  /*cce0*/  IMAD.SHL.U32 R36, R245.reuse, 0x2, RZ ;  /* 0x00000002f5247824 */ /* 0x040fe200078e00ff */
[C---:B------:R-:W-:Y:S01]  /*ccf0*/  IADD3 R217, R228.reuse, 0x5000, RZ ;  /* 0x00005000e4d97810 */ /* 0x040fe20007ffe0ff */
[----:B------:R1:W1:Y:S01]  /*cd00*/  LDSM.16.M88.4 R8, [R229] ;  /* 0x00000000e508783b */ /* 0x0002620000000200 */
[C---:B------:R-:W-:Y:S02]  /*cd10*/  IADD3 R216, R228.reuse, 0x4800, RZ ;  /* 0x00004800e4d87810 */ /* 0x040fe40007ffe0ff */
[C---:B------:R-:W-:Y:S01]  /*cd20*/  IADD3 R173, R228.reuse, 0x4000, RZ ;  /* 0x00004000e4ad7810 */ /* 0x040fe20007ffe0ff */
[----:B------:R1:W1:Y:S01]  /*cd30*/  LDSM.16.M88.4 R16, [R229+0x800] ;  /* 0x00080000e510783b */ /* 0x0002620000000200 */
[C---:B------:R-:W-:Y:S02]  /*cd40*/  IADD3 R172, R228.reuse, 0x3800, RZ ;  /* 0x00003800e4ac7810 */ /* 0x040fe40007ffe0ff */
[----:B------:R-:W-:Y:S01]  /*cd50*/  IADD3 R0, R228, 0x3000, RZ ;  /* 0x00003000e4007810 */ /* 0x000fe20007ffe0ff */
        /* <DEDUP_REMOVED lines=11> */
[----:B--2---:R-:W-:Y:S02]  /*ce10*/  IADD3 R12, P0, R6, R2, RZ ;  /* 0x00000002060c7210 */ /* 0x004fe40007f1e0ff */
[----:B------:R-:W-:Y:S02]  /*ce20*/  IADD3 R6, R245, 0xc0, RZ ;  /* 0x000000c0f5067810 */ /* 0x000fe40007ffe0ff */
[----:B---3--:R-:W-:Y:S03]  /*ce30*/  IADD3.X R4, R5, R3, R4, P0, !PT ;  /* 0x0000000305047210 */ /* 0x008fe600007fe404 */
[----:B------:R-:W-:Y:S01]  /*ce40*/  IMAD.SHL.U32 R45, R6, 0x2, RZ ;  /* 0x00000002062d7824 */ /* 0x000fe200078e00ff */
[----:B------:R-:W-:Y:S02]  /*ce50*/  SHF.R.S32.HI R5, RZ, 0x1f, R251 ;  /* 0x0000001fff057819 */ /* 0x000fe400000114fb */
[----:B------:R-:W-:Y:S02]  /*ce60*/  LEA R7, P0, R12, c[0x0][0x1f8], 0x1 ;  /* 0x00007e000c077a11 */ /* 0x000fe400078008ff */
[----:B------:R-:W-:Y:S02]  /*ce70*/  SHF.L.U64.HI R20, R6, 0x1, R13 ;  /* 0x0000000106147819 */ /* 0x000fe4000001020d */
[----:B------:R-:W-:Y:S02]  /*ce80*/  SHF.R.S32.HI R6, RZ, 0x1f, R252 ;  /* 0x0000001fff067819 */ /* 0x000fe400000114fc */
[----:B------:R-:W-:Y:S02]  /*ce90*/  SHF.L.U64.HI R15, R251, 0x1, R5 ;  /* 0x00000001fb0f7819 */ /* 0x000fe40000010205 */
[----:B------:R-:W-:Y:S02]  /*cea0*/  SHF.R.S32.HI R5, RZ, 0x1f, R245 ;  /* 0x0000001fff057819 */ /* 0x000fe400000114f5 */
[----:B------:R-:W-:Y:S02]  /*ceb0*/  LEA.HI.X R12, R12, c[0x0][0x1fc], R4, 0x1, P0 ;  /* 0x00007f000c0c7a11 */ /* 0x000fe400000f0c04 */
[----:B------:R-:W-:Y:S02]  /*cec0*/  SHF.L.U64.HI R14, R252, 0x1, R6 ;  /* 0x00000001fc0e7819 */ /* 0x000fe40000010206 */
[----:B------:R-:W-:Y:S01]  /*ced0*/  SHF.L.U64.HI R13, R245, 0x1, R5 ;  /* 0x00000001f50d7819 */ /* 0x000fe20000010205 */
[----:B------:R-:W-:-:S05]  /*cee0*/  BRA.DIV ~URZ, `(.L_x_1489) ;  /* 0x000099227f007947 */ /* 0x000fca000b800000 */
[----:B-1--4-:R1:W2:Y:S02]  /*cef0*/  SHFL.IDX PT, R2, R12, RZ, 0x181f ;  /* 0x00181fff0c027589 */ /* 0x0122a400000e0000 */
.L_x_1544:
[----:B------:R-:W3:Y:S01]  /*cf00*/  SHFL.IDX PT, R6, R7, RZ, 0x181f ;  /* 0x00181fff07067589 */ /* 0x000ee200000e0000 */
[----:B------:R-:W-:Y:S01]  /*cf10*/  ISETP.GE.AND P1, PT, R245, c[0x0][0x1d4], PT ;  /* 0x00007500f5007a0c */ /* 0x000fe20003f26270 */
[----:B------:R-:W-:Y:S01]  /*cf20*/  BSSY B0, `(.L_x_1490) ;  /* 0x00001cb000007945 */ /* 0x000fe20003800000 */
[----:B------:R-:W-:Y:S02]  /*cf30*/  ISETP.GE.AND P5, PT, R252, c[0x0][0x1d4], PT ;  /* 0x00007500fc007a0c */ /* 0x000fe40003fa6270 */
[----:B------:R-:W4:Y:S01]  /*cf40*/  SHFL.IDX PT, R4, R7, 0x1, 0x181f ;  /* 0x00381f0007047f89 */ /* 0x000f2200000e0000 */
[----:B------:R-:W-:Y:S02]  /*cf50*/  ISETP.GE.AND P4, PT, R251, c[0x0][0x1d4], PT ;  /* 0x00007500fb007a0c */ /* 0x000fe40003f86270 */
[----:B------:R-:W-:Y:S02]  /*cf60*/  IADD3 R249, R245, 0xc0, RZ ;  /* 0x000000c0f5f97810 */ /* 0x000fe40007ffe0ff */
[----:B------:R5:W-:Y:S01]  /*cf70*/  SHFL.IDX PT, R3, R7, 0x2, 0x181f ;  /* 0x00581f0007037f89 */ /* 0x000be200000e0000 */
[----:B------:R-:W-:Y:S02]  /*cf80*/  SEL R244, RZ, 0x10, P1 ;  /* 0x00000010fff47807 */ /* 0x000fe40000800000 */
[----:B------:R-:W-:Y:S02]  /*cf90*/  ISETP.GE.AND P3, PT, R249, c[0x0][0x1d4], PT ;  /* 0x00007500f9007a0c */ /* 0x000fe40003f66270 */
[----:B------:R-:W1:Y:S01]  /*cfa0*/  SHFL.IDX PT, R5, R12, 0x1, 0x181f ;  /* 0x00381f000c057f89 */ /* 0x000e6200000e0000 */
[----:B------:R-:W-:Y:S02]  /*cfb0*/  SEL R21, RZ, 0x10, P5 ;  /* 0x00000010ff157807 */ /* 0x000fe40002800000 */
[----:B------:R-:W-:Y:S02]  /*cfc0*/  SEL R46, RZ, 0x10, P4 ;  /* 0x00000010ff2e7807 */ /* 0x000fe40002000000 */
[----:B------:R-:W-:Y:S02]  /*cfd0*/  SEL R47, RZ, 0x10, P3 ;  /* 0x00000010ff2f7807 */ /* 0x000fe40001800000 */
[----:B------:R-:W-:Y:S02]  /*cfe0*/  IADD3 R38, -R46, 0x10, RZ ;  /* 0x000000102e267810 */ /* 0x000fe40007ffe1ff */
[----:B------:R-:W-:Y:S02]  /*cff0*/  IADD3 R44, -R47, 0x10, RZ ;  /* 0x000000102f2c7810 */ /* 0x000fe40007ffe1ff */
[----:B------:R-:W-:Y:S02]  /*d000*/  LOP3.LUT R38, R38, 0xf, RZ, 0xc0, !PT ;  /* 0x0000000f26267812 */ /* 0x000fe400078ec0ff */
[----:B------:R-:W-:Y:S02]  /*d010*/  LOP3.LUT R44, R44, 0xf, RZ, 0xc0, !PT ;  /* 0x0000000f2c2c7812 */ /* 0x000fe400078ec0ff */
[CC--:B---3--:R-:W-:Y:S02]  /*d020*/  IADD3 R28, P0, R6.reuse, R36.reuse, RZ ;  /* 0x00000024061c7210 */ /* 0x0c8fe40007f1e0ff */
[----:B------:R-:W-:Y:S03]  /*d030*/  IADD3 R22, P2, R6, R37, RZ ;  /* 0x0000002506167210 */ /* 0x000fe60007f5e0ff */
[----:B--2---:R-:W-:Y:S01]  /*d040*/  IMAD.X R29, R2, 0x1, R13, P0 ;  /* 0x00000001021d7824 */ /* 0x004fe200000e060d */
[----:B------:R-:W-:Y:S01]  /*d050*/  IADD3 R30, P0, R6, R39, RZ ;  /* 0x00000027061e7210 */ /* 0x000fe20007f1e0ff */
[C---:B------:R-:W-:Y:S01]  /*d060*/  IMAD.X R23, R2.reuse, 0x1, R14, P2 ;  /* 0x0000000102177824 */ /* 0x040fe200010e060e */
[----:B------:R-:W-:Y:S02]  /*d070*/  ISETP.NE.U32.AND P2, PT, R21, RZ, PT ;  /* 0x000000ff1500720c */ /* 0x000fe40003f45070 */
[----:B------:R2:W-:Y:S01]  /*d080*/  LDGSTS.E.BYPASS.LTC128B.128 [R243+0x100], [R28.64], !P1 ;  /* 0x001000001cf37fae */ /* 0x0005e2000c901d46 */
[----:B------:R-:W-:Y:S01]  /*d090*/  IMAD.X R31, R2, 0x1, R15, P0 ;  /* 0x00000001021f7824 */ /* 0x000fe200000e060f */
[----:B------:R-:W-:Y:S03]  /*d0a0*/  IADD3 R6, P0, R6, R45, RZ ;  /* 0x0000002d06067210 */ /* 0x000fe60007f1e0ff */
[----:B------:R4:W-:Y:S02]  /*d0b0*/  LDGSTS.E.BYPASS.LTC128B.128 [R243+0x3100], [R22.64], !P5 ;  /* 0x0310000016f37fae */ /* 0x0009e4000e901d46 */
[----:B-----5:R-:W-:Y:S03]  /*d0c0*/  IMAD.X R7, R2, 0x1, R20, P0 ;  /* 0x0000000102077824 */ /* 0x020fe600000e0614 */
[----:B------:R3:W-:Y:S05]  /*d0d0*/  LDGSTS.E.BYPASS.LTC128B.128 [R243+0x6100], [R30.64], !P4 ;  /* 0x061000001ef37fae */ /* 0x0007ea000e101d46 */
[----:B------:R5:W-:Y:S05]  /*d0e0*/  LDGSTS.E.BYPASS.LTC128B.128 [R243+0x9100], [R6.64], !P3 ;  /* 0x0910000006f37fae */ /* 0x000bea000d901d46 */
[----:B------:R-:W2:Y:S01]  /*d0f0*/  SHFL.IDX PT, R2, R12, 0x2, 0x181f ;  /* 0x00581f000c027f89 */ /* 0x000ea200000e0000 */
[----:B----4-:R-:W-:Y:S05]  /*d100*/  IADD3 R22, P0, R4, R36, RZ ;  /* 0x0000002404167210 */ /* 0x010fea0007f1e0ff */
[C---:B-1----:R-:W-:Y:S01]  /*d110*/  IMAD.X R23, R5.reuse, 0x1, R13, P0 ;  /* 0x0000000105177824 */ /* 0x042fe200000e060d */
[----:B---3--:R-:W-:Y:S04]  /*d120*/  IADD3 R30, -R244, 0x10, RZ ;  /* 0x00000010f41e7810 */ /* 0x008fe80007ffe1ff */
[----:B------:R1:W-:Y:S01]  /*d130*/  LDGSTS.E.BYPASS.LTC128B.128 [R243+0x1100], [R22.64], !P1 ;  /* 0x0110000016f37fae */ /* 0x0003e2000c901d46 */
[----:B-----5:R-:W-:Y:S02]  /*d140*/  IADD3 R6, P0, R4, R37, RZ ;  /* 0x0000002504067210 */ /* 0x020fe40007f1e0ff */
[----:B------:R-:W-:Y:S03]  /*d150*/  LOP3.LUT R30, R30, 0xf, RZ, 0xc0, !PT ;  /* 0x0000000f1e1e7812 */ /* 0x000fe600078ec0ff */
[C---:B------:R-:W-:Y:S01]  /*d160*/  IMAD.X R7, R5.reuse, 0x1, R14, P0 ;  /* 0x0000000105077824 */ /* 0x040fe200000e060e */
[C---:B--2---:R-:W-:Y:S04]  /*d170*/  IADD3 R28, P0, R4.reuse, R45, RZ ;  /* 0x0000002d041c7210 */ /* 0x044fe80007f1e0ff */
[----:B------:R2:W-:Y:S01]  /*d180*/  LDGSTS.E.BYPASS.LTC128B.128 [R243+0x4100], [R6.64], !P5 ;  /* 0x0410000006f37fae */ /* 0x0005e2000e901d46 */
[C---:B------:R-:W-:Y:S01]  /*d190*/  IMAD.X R29, R5.reuse, 0x1, R20, P0 ;  /* 0x00000001051d7824 */ /* 0x040fe200000e0614 */
[----:B-1----:R-:W-:Y:S05]  /*d1a0*/  IADD3 R22, P1, R4, R39, RZ ;  /* 0x0000002704167210 */ /* 0x002fea0007f3e0ff */
[----:B------:R-:W-:Y:S01]  /*d1b0*/  IMAD.X R23, R5, 0x1, R15, P1 ;  /* 0x0000000105177824 */ /* 0x000fe200008e060f */
[-C--:B------:R-:W-:Y:S02]  /*d1c0*/  IADD3 R30, P1, P0, R30, R3.reuse, R36 ;  /* 0x000000031e1e7210 */ /* 0x080fe4000783e024 */
[----:B------:R-:W-:Y:S02]  /*d1d0*/  IADD3 R36, -R21, 0x10, RZ ;  /* 0x0000001015247810 */ /* 0x000fe40007ffe1ff */
[-C--:B------:R-:W-:Y:S01]  /*d1e0*/  IADD3.X R31, RZ, R2.reuse, R13, P1, P0 ;  /* 0x00000002ff1f7210 */ /* 0x080fe20000fe040d */
[C---:B--2---:R-:W-:Y:S01]  /*d1f0*/  HMMA.16816.F32.BF16 R4, R48.reuse, R8, RZ ;  /* 0x000000083004723c */ /* 0x044fe200000418ff */
[----:B------:R1:W-:Y:S02]  /*d200*/  LDGSTS.E.BYPASS.LTC128B.128 [R243+0x7100], [R22.64], !P4 ;  /* 0x0710000016f37fae */ /* 0x0003e4000e101d46 */
[----:B------:R-:W-:Y:S03]  /*d210*/  LOP3.LUT R36, R36, 0xf, RZ, 0xc0, !PT ;  /* 0x0000000f24247812 */ /* 0x000fe600078ec0ff */
[----:B------:R2:W-:Y:S01]  /*d220*/  LDGSTS.E.BYPASS.LTC128B.128 [R243+0xa100], [R28.64], !P3 ;  /* 0x0a1000001cf37fae */ /* 0x0005e2000d901d46 */
[-C--:B------:R-:W-:Y:S01]  /*d230*/  IADD3 R36, P1, P0, R36, R3.reuse, R37 ;  /* 0x0000000324247210 */ /* 0x080fe2000783e025 */
[C---:B------:R-:W-:Y:S04]  /*d240*/  HMMA.16816.F32.BF16 R8, R48.reuse, R10, RZ ;  /* 0x0000000a3008723c */ /* 0x040fe800000418ff */
[-C--:B------:R-:W-:Y:S02]  /*d250*/  IADD3.X R37, RZ, R2.reuse, R14, P1, P0 ;  /* 0x00000002ff257210 */ /* 0x080fe40000fe040e */
[-C--:B------:R-:W-:Y:S06]  /*d260*/  IADD3 R38, P1, P0, R38, R3.reuse, R39 ;  /* 0x0000000326267210 */ /* 0x080fec000783e027 */
[-C--:B------:R-:W-:Y:S02]  /*d270*/  IADD3.X R39, RZ, R2.reuse, R15, P1, P0 ;  /* 0x00000002ff277210 */ /* 0x080fe40000fe040f */
[C---:B------:R-:W-:Y:S01]  /*d280*/  HMMA.16816.F32.BF16 R12, R48.reuse, R16, RZ ;  /* 0x00000010300c723c */ /* 0x040fe200000418ff */
[----:B------:R-:W-:Y:S04]  /*d290*/  IADD3 R44, P1, P0, R44, R3, R45 ;  /* 0x000000032c2c7210 */ /* 0x000fe8000783e02d */
[----:B------:R-:W-:Y:S02]  /*d2a0*/  IADD3.X R45, RZ, R2, R20, P1, P0 ;  /* 0x00000002ff2d7210 */ /* 0x000fe40000fe0414 */
[----:B------:R-:W-:Y:S01]  /*d2b0*/  ISETP.NE.U32.AND P0, PT, R244, RZ, PT ;  /* 0x000000fff400720c */ /* 0x000fe20003f05070 */
[C---:B------:R-:W-:Y:S01]  /*d2c0*/  HMMA.16816.F32.BF16 R16, R48.reuse, R18, RZ ;  /* 0x000000123010723c */ /* 0x040fe200000418ff */
[----:B------:R-:W-:Y:S07]  /*d2d0*/  ISETP.NE.U32.AND P1, PT, R46, RZ, PT ;  /* 0x000000ff2e00720c */ /* 0x000fee0003f25070 */
[C---:B-1----:R-:W-:Y:S04]  /*d2e0*/  HMMA.16816.F32.BF16 R20, R48.reuse, R24, RZ ;  /* 0x000000183014723c */ /* 0x042fe800000418ff */
[----:B------:R2:W-:Y:S01]  /*d2f0*/  LDGSTS.E.BYPASS.LTC128B.128.ZFILL [R243+0x2100], [R30.64], P0 ;  /* 0x021000001ef37fae */ /* 0x0005e20008141d46 */
[----:B------:R-:W-:Y:S03]  /*d300*/  ISETP.NE.U32.AND P0, PT, R47, RZ, PT ;  /* 0x000000ff2f00720c */ /* 0x000fe60003f05070 */
[C---:B------:R-:W-:Y:S01]  /*d310*/  HMMA.16816.F32.BF16 R24, R48.reuse, R26, RZ ;  /* 0x0000001a3018723c */ /* 0x040fe200000418ff */
[----:B------:R1:W-:Y:S05]  /*d320*/  LDGSTS.E.BYPASS.LTC128B.128.ZFILL [R243+0x5100], [R36.64], P2 ;  /* 0x0510000024f37fae */ /* 0x0003ea0009141d46 */
[----:B------:R1:W-:Y:S05]  /*d330*/  LDGSTS.E.BYPASS.LTC128B.128.ZFILL [R243+0x8100], [R38.64], P1 ;  /* 0x0810000026f37fae */ /* 0x0003ea0008941d46 */
[----:B------:R3:W-:Y:S01]  /*d340*/  LDGSTS.E.BYPASS.LTC128B.128.ZFILL [R243+0xb100], [R44.64], P0 ;  /* 0x0b1000002cf37fae */ /* 0x0007e20008141d46 */
[----:B------:R-:W-:Y:S04]  /*d350*/  ISETP.GE.AND P0, PT, R247, 0x1, PT ;  /* 0x00000001f700780c */ /* 0x000fe80003f06270 */
[----:B------:R-:W0:Y:S01]  /*d360*/  LDGDEPBAR ;  /* 0x00000000000079af */ /* 0x000e220000000000 */
[C---:B--2---:R-:W-:Y:S08]  /*d370*/  HMMA.16816.F32.BF16 R28, R48.reuse, R32, RZ ;  /* 0x00000020301c723c */ /* 0x044ff000000418ff */
[C---:B------:R-:W-:Y:S08]  /*d380*/  HMMA.16816.F32.BF16 R32, R48.reuse, R34, RZ ;  /* 0x000000223020723c */ /* 0x040ff000000418ff */
[C---:B-1----:R-:W-:Y:S08]  /*d390*/  HMMA.16816.F32.BF16 R36, R48.reuse, R40, RZ ;  /* 0x000000283024723c */ /* 0x042ff000000418ff */
[C---:B------:R-:W-:Y:S08]  /*d3a0*/  HMMA.16816.F32.BF16 R40, R48.reuse, R42, RZ ;  /* 0x0000002a3028723c */ /* 0x040ff000000418ff */
[C---:B---3--:R-:W-:Y:S08]  /*d3b0*/  HMMA.16816.F32.BF16 R44, R48.reuse, R184, RZ ;  /* 0x000000b8302c723c */ /* 0x048ff000000418ff */
        /* <DEDUP_REMOVED lines=19> */
[----:B------:R-:W5:Y:S05]  /*d4f0*/  LDSM.16.M88.4 R188, [R231+0x2000] ;  /* 0x00200000e7bc783b */ /* 0x000f6a0000000200 */
[----:B------:R-:W-:Y:S02]  /*d500*/  LDSM.16.M88.4 R212, [R231+0x3000] ;  /* 0x00300000e7d4783b */ /* 0x000fe40000000200 */
[C---:B-1----:R-:W-:Y:S08]  /*d510*/  HMMA.16816.F32.BF16 R4, R184.reuse, R192, R4 ;  /* 0x000000c0b804723c */ /* 0x042ff00000041804 */
[C---:B------:R-:W-:Y:S01]  /*d520*/  HMMA.16816.F32.BF16 R8, R184.reuse, R194, R8 ;  /* 0x000000c2b808723c */ /* 0x040fe20000041808 */
[----:B------:R-:W-:Y:S07]  /*d530*/  LDSM.16.M88.4 R192, [R241] ;  /* 0x00000000f1c0783b */ /* 0x000fee0000000200 */
[C---:B--2---:R-:W-:Y:S08]  /*d540*/  HMMA.16816.F32.BF16 R12, R184.reuse, R196, R12 ;  /* 0x000000c4b80c723c */ /* 0x044ff0000004180c */
[C---:B------:R-:W-:Y:S01]  /*d550*/  HMMA.16816.F32.BF16 R16, R184.reuse, R198, R16 ;  /* 0x000000c6b810723c */ /* 0x040fe20000041810 */
[----:B------:R-:W1:Y:S07]  /*d560*/  LDSM.16.M88.4 R196, [R230+-0x9000] ;  /* 0xff700000e6c4783b */ /* 0x000e6e0000000200 */
[C---:B---3--:R-:W-:Y:S08]  /*d570*/  HMMA.16816.F32.BF16 R20, R184.reuse, R200, R20 ;  /* 0x000000c8b814723c */ /* 0x048ff00000041814 */
[C---:B------:R-:W-:Y:S01]  /*d580*/  HMMA.16816.F32.BF16 R24, R184.reuse, R202, R24 ;  /* 0x000000cab818723c */ /* 0x040fe20000041818 */
[----:B------:R-:W2:Y:S07]  /*d590*/  LDSM.16.M88.4 R200, [R230+-0x8800] ;  /* 0xff780000e6c8783b */ /* 0x000eae0000000200 */
[C---:B----4-:R-:W-:Y:S08]  /*d5a0*/  HMMA.16816.F32.BF16 R28, R184.reuse, R204, R28 ;  /* 0x000000ccb81c723c */ /* 0x050ff0000004181c */
[C---:B------:R-:W-:Y:S01]  /*d5b0*/  HMMA.16816.F32.BF16 R32, R184.reuse, R206, R32 ;  /* 0x000000ceb820723c */ /* 0x040fe20000041820 */
[----:B------:R-:W3:Y:S07]  /*d5c0*/  LDSM.16.M88.4 R204, [R230+-0x8000] ;  /* 0xff800000e6cc783b */ /* 0x000eee0000000200 */
[C---:B-----5:R-:W-:Y:S08]  /*d5d0*/  HMMA.16816.F32.BF16 R36, R184.reuse, R188, R36 ;  /* 0x000000bcb824723c */ /* 0x060ff00000041824 */
[C---:B------:R-:W-:Y:S01]  /*d5e0*/  HMMA.16816.F32.BF16 R40, R184.reuse, R190, R40 ;  /* 0x000000beb828723c */ /* 0x040fe20000041828 */
[----:B------:R-:W4:Y:S07]  /*d5f0*/  LDSM.16.M88.4 R188, [R230+-0x7800] ;  /* 0xff880000e6bc783b */ /* 0x000f2e0000000200 */
[C---:B------:R-:W-:Y:S08]  /*d600*/  HMMA.16816.F32.BF16 R44, R184.reuse, R208, R44 ;  /* 0x000000d0b82c723c */ /* 0x040ff0000004182c */
[----:B------:R-:W-:Y:S01]  /*d610*/  HMMA.16816.F32.BF16 R48, R184, R210, R48 ;  /* 0x000000d2b830723c */ /* 0x000fe20000041830 */
[----:B------:R-:W5:Y:S05]  /*d620*/  LDSM.16.M88.4 R184, [R230+-0x7000] ;  /* 0xff900000e6b8783b */ /* 0x000f6a0000000200 */
[----:B------:R-:W-:Y:S02]  /*d630*/  LDSM.16.M88.4 R208, [R229+0x3000] ;  /* 0x00300000e5d0783b */ /* 0x000fe40000000200 */
[C---:B-1----:R-:W-:Y:S08]  /*d640*/  HMMA.16816.F32.BF16 R4, R192.reuse, R196, R4 ;  /* 0x000000c4c004723c */ /* 0x042ff00000041804 */
[C---:B------:R-:W-:Y:S01]  /*d650*/  HMMA.16816.F32.BF16 R8, R192.reuse, R198, R8 ;  /* 0x000000c6c008723c */ /* 0x040fe20000041808 */
[----:B------:R-:W1:Y:S07]  /*d660*/  LDSM.16.M88.4 R196, [R230+-0x6800] ;  /* 0xff980000e6c4783b */ /* 0x000e6e0000000200 */
        /* <DEDUP_REMOVED lines=8> */
[----:B------:R-:W4:Y:S07]  /*d6f0*/  LDSM.16.M88.4 R188, [R229+0x4000] ;  /* 0x00400000e5bc783b */ /* 0x000f2e0000000200 */
[C---:B-----5:R-:W-:Y:S08]  /*d700*/  HMMA.16816.F32.BF16 R36, R192.reuse, R184, R36 ;  /* 0x000000b8c024723c */ /* 0x060ff00000041824 */
[C---:B------:R-:W-:Y:S01]  /*d710*/  HMMA.16816.F32.BF16 R40, R192.reuse, R186, R40 ;  /* 0x000000bac028723c */ /* 0x040fe20000041828 */
[----:B------:R-:W5:Y:S07]  /*d720*/  LDSM.16.M88.4 R184, [R229+0x4800] ;  /* 0x00480000e5b8783b */ /* 0x000f6e0000000200 */
[C---:B-1----:R-:W-:Y:S08]  /*d730*/  HMMA.16816.F32.BF16 R44, R192.reuse, R196, R44 ;  /* 0x000000c4c02c723c */ /* 0x042ff0000004182c */
[----:B------:R-:W-:Y:S01]  /*d740*/  HMMA.16816.F32.BF16 R48, R192, R198, R48 ;  /* 0x000000c6c030723c */ /* 0x000fe20000041830 */
[----:B------:R-:W1:Y:S05]  /*d750*/  LDSM.16.M88.4 R192, [R229+0x5000] ;  /* 0x00500000e5c0783b */ /* 0x000e6a0000000200 */
[----:B------:R-:W1:Y:S02]  /*d760*/  LDSM.16.M88.4 R196, [R229+0x5800] ;  /* 0x00580000e5c4783b */ /* 0x000e640000000200 */
[C---:B--2---:R-:W-:Y:S08]  /*d770*/  HMMA.16816.F32.BF16 R4, R200.reuse, R208, R4 ;  /* 0x000000d0c804723c */ /* 0x044ff00000041804 */
[C---:B------:R-:W-:Y:S01]  /*d780*/  HMMA.16816.F32.BF16 R8, R200.reuse, R210, R8 ;  /* 0x000000d2c808723c */ /* 0x040fe20000041808 */
[----:B------:R-:W-:Y:S07]  /*d790*/  LDSM.16.M88.4 R208, [R0] ;  /* 0x0000000000d0783b */ /* 0x000fee0000000200 */
[C---:B---3--:R-:W-:Y:S08]  /*d7a0*/  HMMA.16816.F32.BF16 R12, R200.reuse, R204, R12 ;  /* 0x000000ccc80c723c */ /* 0x048ff0000004180c */
[C---:B------:R-:W-:Y:S01]  /*d7b0*/  HMMA.16816.F32.BF16 R16, R200.reuse, R206, R16 ;  /* 0x000000cec810723c */ /* 0x040fe20000041810 */
[----:B------:R-:W2:Y:S07]  /*d7c0*/  LDSM.16.M88.4 R204, [R240+0x4000] ;  /* 0x00400000f0cc783b */ /* 0x000eae0000000200 */
[C---:B----4-:R-:W-:Y:S08]  /*d7d0*/  HMMA.16816.F32.BF16 R20, R200.reuse, R188, R20 ;  /* 0x000000bcc814723c */ /* 0x050ff00000041814 */
[C---:B------:R-:W-:Y:S01]  /*d7e0*/  HMMA.16816.F32.BF16 R24, R200.reuse, R190, R24 ;  /* 0x000000bec818723c */ /* 0x040fe20000041818 */
[----:B------:R-:W3:Y:S07]  /*d7f0*/  LDSM.16.M88.4 R188, [R172] ;  /* 0x00000000acbc783b */ /* 0x000eee0000000200 */
[C---:B-----5:R-:W-:Y:S08]  /*d800*/  HMMA.16816.F32.BF16 R28, R200.reuse, R184, R28 ;  /* 0x000000b8c81c723c */ /* 0x060ff0000004181c */
[C---:B------:R-:W-:Y:S01]  /*d810*/  HMMA.16816.F32.BF16 R32, R200.reuse, R186, R32 ;  /* 0x000000bac820723c */ /* 0x040fe20000041820 */
[----:B------:R-:W4:Y:S07]  /*d820*/  LDSM.16.M88.4 R184, [R173] ;  /* 0x00000000adb8783b */ /* 0x000f2e0000000200 */
[C---:B-1----:R-:W-:Y:S08]  /*d830*/  HMMA.16816.F32.BF16 R36, R200.reuse, R192, R36 ;  /* 0x000000c0c824723c */ /* 0x042ff00000041824 */
[C---:B------:R-:W-:Y:S01]  /*d840*/  HMMA.16816.F32.BF16 R40, R200.reuse, R194, R40 ;  /* 0x000000c2c828723c */ /* 0x040fe20000041828 */
[----:B------:R-:W1:Y:S07]  /*d850*/  LDSM.16.M88.4 R192, [R216] ;  /* 0x00000000d8c0783b */ /* 0x000e6e0000000200 */
[C---:B------:R-:W-:Y:S08]  /*d860*/  HMMA.16816.F32.BF16 R44, R200.reuse, R196, R44 ;  /* 0x000000c4c82c723c */ /* 0x040ff0000004182c */
[----:B------:R-:W-:Y:S01]  /*d870*/  HMMA.16816.F32.BF16 R48, R200, R198, R48 ;  /* 0x000000c6c830723c */ /* 0x000fe20000041830 */
[----:B------:R-:W5:Y:S05]  /*d880*/  LDSM.16.M88.4 R196, [R217] ;  /* 0x00000000d9c4783b */ /* 0x000f6a0000000200 */
[----:B------:R-:W1:Y:S02]  /*d890*/  LDSM.16.M88.4 R200, [R218] ;  /* 0x00000000dac8783b */ /* 0x000e640000000200 */
        /* <DEDUP_REMOVED lines=12> */
[C---:B-----5:R-:W-:Y:S08]  /*d960*/  HMMA.16816.F32.BF16 R36, R204.reuse, R196, R36 ;  /* 0x000000c4cc24723c */ /* 0x060ff00000041824 */
[C---:B------:R-:W-:Y:S01]  /*d970*/  HMMA.16816.F32.BF16 R40, R204.reuse, R198, R40 ;  /* 0x000000c6cc28723c */ /* 0x040fe20000041828 */
[----:B------:R-:W5:Y:S07]  /*d980*/  LDSM.16.M88.4 R196, [R231+0x5000] ;  /* 0x00500000e7c4783b */ /* 0x000f6e0000000200 */
[C---:B------:R-:W-:Y:S08]  /*d990*/  HMMA.16816.F32.BF16 R44, R204.reuse, R200, R44 ;  /* 0x000000c8cc2c723c */ /* 0x040ff0000004182c */
[----:B------:R-:W-:Y:S01]  /*d9a0*/  HMMA.16816.F32.BF16 R48, R204, R202, R48 ;  /* 0x000000cacc30723c */ /* 0x000fe20000041830 */
[----:B------:R-:W1:Y:S05]  /*d9b0*/  LDSM.16.M88.4 R200, [R231+0x5800] ;  /* 0x00580000e7c8783b */ /* 0x000e6a0000000200 */
[----:B------:R-:W-:Y:S02]  /*d9c0*/  LDSM.16.M88.4 R204, [R241+0x4000] ;  /* 0x00400000f1cc783b */ /* 0x000fe40000000200 */
[C---:B--2---:R-:W-:Y:S08]  /*d9d0*/  HMMA.16816.F32.BF16 R4, R208.reuse, R212, R4 ;  /* 0x000000d4d004723c */ /* 0x044ff00000041804 */
[C---:B------:R-:W-:Y:S01]  /*d9e0*/  HMMA.16816.F32.BF16 R8, R208.reuse, R214, R8 ;  /* 0x000000d6d008723c */ /* 0x040fe20000041808 */
[----:B------:R-:W2:Y:S07]  /*d9f0*/  LDSM.16.M88.4 R212, [R230+-0x6000] ;  /* 0xffa00000e6d4783b */ /* 0x000eae0000000200 */
[C---:B---3--:R-:W-:Y:S08]  /*da00*/  HMMA.16816.F32.BF16 R12, R208.reuse, R188, R12 ;  /* 0x000000bcd00c723c */ /* 0x048ff0000004180c */
[C---:B------:R-:W-:Y:S01]  /*da10*/  HMMA.16816.F32.BF16 R16, R208.reuse, R190, R16 ;  /* 0x000000bed010723c */ /* 0x040fe20000041810 */
[----:B------:R-:W3:Y:S07]  /*da20*/  LDSM.16.M88.4 R188, [R230+-0x5800] ;  /* 0xffa80000e6bc783b */ /* 0x000eee0000000200 */
[C---:B----4-:R-:W-:Y:S08]  /*da30*/  HMMA.16816.F32.BF16 R20, R208.reuse, R184, R20 ;  /* 0x000000b8d014723c */ /* 0x050ff00000041814 */
[C---:B------:R-:W-:Y:S01]  /*da40*/  HMMA.16816.F32.BF16 R24, R208.reuse, R186, R24 ;  /* 0x000000bad018723c */ /* 0x040fe20000041818 */
[----:B------:R-:W4:Y:S07]  /*da50*/  LDSM.16.M88.4 R184, [R230+-0x5000] ;  /* 0xffb00000e6b8783b */ /* 0x000f2e0000000200 */
[C---:B-1----:R-:W-:Y:S08]  /*da60*/  HMMA.16816.F32.BF16 R28, R208.reuse, R192, R28 ;  /* 0x000000c0d01c723c */ /* 0x042ff0000004181c */
[C---:B------:R-:W-:Y:S01]  /*da70*/  HMMA.16816.F32.BF16 R32, R208.reuse, R194, R32 ;  /* 0x000000c2d020723c */ /* 0x040fe20000041820 */
[----:B------:R-:W1:Y:S07]  /*da80*/  LDSM.16.M88.4 R192, [R230+-0x4800] ;  /* 0xffb80000e6c0783b */ /* 0x000e6e0000000200 */
[C---:B-----5:R-:W-:Y:S08]  /*da90*/  HMMA.16816.F32.BF16 R36, R208.reuse, R196, R36 ;  /* 0x000000c4d024723c */ /* 0x060ff00000041824 */
[C---:B------:R-:W-:Y:S01]  /*daa0*/  HMMA.16816.F32.BF16 R40, R208.reuse, R198, R40 ;  /* 0x000000c6d028723c */ /* 0x040fe20000041828 */
[----:B------:R-:W5:Y:S07]  /*dab0*/  LDSM.16.M88.4 R196, [R230+-0x4000] ;  /* 0xffc00000e6c4783b */ /* 0x000f6e0000000200 */
[C---:B------:R-:W-:Y:S08]  /*dac0*/  HMMA.16816.F32.BF16 R44, R208.reuse, R200, R44 ;  /* 0x000000c8d02c723c */ /* 0x040ff0000004182c */
[----:B------:R-:W-:Y:S01]  /*dad0*/  HMMA.16816.F32.BF16 R48, R208, R202, R48 ;  /* 0x000000cad030723c */ /* 0x000fe20000041830 */
[----:B------:R-:W-:Y:S05]  /*dae0*/  LDSM.16.M88.4 R200, [R239+0x8000] ;  /* 0x00800000efc8783b */ /* 0x000fea0000000200 */
[----:B------:R-:W-:Y:S02]  /*daf0*/  LDSM.16.M88.4 R208, [R229+0x6000] ;  /* 0x00600000e5d0783b */ /* 0x000fe40000000200 */
[C---:B--2---:R-:W-:Y:S08]  /*db00*/  HMMA.16816.F32.BF16 R4, R204.reuse, R212, R4 ;  /* 0x000000d4cc04723c */ /* 0x044ff00000041804 */
[C---:B------:R-:W-:Y:S01]  /*db10*/  HMMA.16816.F32.BF16 R8, R204.reuse, R214, R8 ;  /* 0x000000d6cc08723c */ /* 0x040fe20000041808 */
[----:B------:R-:W-:Y:S05]  /*db20*/  LDSM.16.M88.4 R212, [R219] ;  /* 0x00000000dbd4783b */ /* 0x000fea0000000200 */
[----:B------:R-:W-:Y:S02]  /*db30*/  LDSM.16.M88.4 R216, [R220] ;  /* 0x00000000dcd8783b */ /* 0x000fe40000000200 */
[C---:B---3--:R-:W-:Y:S08]  /*db40*/  HMMA.16816.F32.BF16 R12, R204.reuse, R188, R12 ;  /* 0x000000bccc0c723c */ /* 0x048ff0000004180c */
[C---:B------:R-:W-:Y:S01]  /*db50*/  HMMA.16816.F32.BF16 R16, R204.reuse, R190, R16 ;  /* 0x000000becc10723c */ /* 0x040fe20000041810 */
[----:B------:R-:W2:Y:S07]  /*db60*/  LDSM.16.M88.4 R188, [R230+-0x3800] ;  /* 0xffc80000e6bc783b */ /* 0x000eae0000000200 */
[C---:B----4-:R-:W-:Y:S08]  /*db70*/  HMMA.16816.F32.BF16 R20, R204.reuse, R184, R20 ;  /* 0x000000b8cc14723c */ /* 0x050ff00000041814 */
[C---:B------:R-:W-:Y:S01]  /*db80*/  HMMA.16816.F32.BF16 R24, R204.reuse, R186, R24 ;  /* 0x000000bacc18723c */ /* 0x040fe20000041818 */
[----:B------:R-:W3:Y:S07]  /*db90*/  LDSM.16.M88.4 R184, [R229+0x6800] ;  /* 0x00680000e5b8783b */ /* 0x000eee0000000200 */
[C---:B-1----:R-:W-:Y:S08]  /*dba0*/  HMMA.16816.F32.BF16 R28, R204.reuse, R192, R28 ;  /* 0x000000c0cc1c723c */ /* 0x042ff0000004181c */
[C---:B------:R-:W-:Y:S01]  /*dbb0*/  HMMA.16816.F32.BF16 R32, R204.reuse, R194, R32 ;  /* 0x000000c2cc20723c */ /* 0x040fe20000041820 */
[----:B------:R-:W1:Y:S07]  /*dbc0*/  LDSM.16.M88.4 R192, [R229+0x7000] ;  /* 0x00700000e5c0783b */ /* 0x000e6e0000000200 */
[C---:B-----5:R-:W-:Y:S08]  /*dbd0*/  HMMA.16816.F32.BF16 R36, R204.reuse, R196, R36 ;  /* 0x000000c4cc24723c */ /* 0x060ff00000041824 */
[C---:B------:R-:W-:Y:S01]  /*dbe0*/  HMMA.16816.F32.BF16 R40, R204.reuse, R198, R40 ;  /* 0x000000c6cc28723c */ /* 0x040fe20000041828 */
[----:B------:R-:W4:Y:S07]  /*dbf0*/  LDSM.16.M88.4 R196, [R229+0x7800] ;  /* 0x00780000e5c4783b */ /* 0x000f2e0000000200 */
[C---:B--2---:R-:W-:Y:S08]  /*dc00*/  HMMA.16816.F32.BF16 R44, R204.reuse, R188, R44 ;  /* 0x000000bccc2c723c */ /* 0x044ff0000004182c */
[----:B------:R-:W-:Y:S01]  /*dc10*/  HMMA.16816.F32.BF16 R48, R204, R190, R48 ;  /* 0x000000becc30723c */ /* 0x000fe20000041830 */
[----:B------:R-:W2:Y:S05]  /*dc20*/  LDSM.16.M88.4 R188, [R229+0x8000] ;  /* 0x00800000e5bc783b */ /* 0x000eaa0000000200 */
[----:B------:R-:W5:Y:S02]  /*dc30*/  LDSM.16.M88.4 R204, [R229+0x8800] ;  /* 0x00880000e5cc783b */ /* 0x000f640000000200 */
[C---:B------:R-:W-:Y:S08]  /*dc40*/  HMMA.16816.F32.BF16 R4, R200.reuse, R208, R4 ;  /* 0x000000d0c804723c */ /* 0x040ff00000041804 */
[C---:B------:R-:W-:Y:S01]  /*dc50*/  HMMA.16816.F32.BF16 R8, R200.reuse, R210, R8 ;  /* 0x000000d2c808723c */ /* 0x040fe20000041808 */
[----:B------:R-:W2:Y:S07]  /*dc60*/  LDSM.16.M88.4 R208, [R240+0x8000] ;  /* 0x00800000f0d0783b */ /* 0x000eae0000000200 */
[C---:B---3--:R-:W-:Y:S08]  /*dc70*/  HMMA.16816.F32.BF16 R12, R200.reuse, R184, R12 ;  /* 0x000000b8c80c723c */ /* 0x048ff0000004180c */
[C---:B------:R-:W-:Y:S01]  /*dc80*/  HMMA.16816.F32.BF16 R16, R200.reuse, R186, R16 ;  /* 0x000000bac810723c */ /* 0x040fe20000041810 */
[----:B------:R-:W3:Y:S07]  /*dc90*/  LDSM.16.M88.4 R184, [R221] ;  /* 0x00000000ddb8783b */ /* 0x000eee0000000200 */
[C---:B-1----:R-:W-:Y:S08]  /*dca0*/  HMMA.16816.F32.BF16 R20, R200.reuse, R192, R20 ;  /* 0x000000c0c814723c */ /* 0x042ff00000041814 */
[C---:B------:R-:W-:Y:S01]  /*dcb0*/  HMMA.16816.F32.BF16 R24, R200.reuse, R194, R24 ;  /* 0x000000c2c818723c */ /* 0x040fe20000041818 */
[----:B------:R-:W1:Y:S05]  /*dcc0*/  LDSM.16.M88.4 R192, [R222] ;  /* 0x00000000dec0783b */ /* 0x000e6a0000000200 */
[----:B------:R-:W1:Y:S02]  /*dcd0*/  LDSM.16.M88.4 R220, [R223] ;  /* 0x00000000dfdc783b */ /* 0x000e640000000200 */
[C---:B----4-:R-:W-:Y:S08]  /*dce0*/  HMMA.16816.F32.BF16 R28, R200.reuse, R196, R28 ;  /* 0x000000c4c81c723c */ /* 0x050ff0000004181c */
[C---:B------:R-:W-:Y:S01]  /*dcf0*/  HMMA.16816.F32.BF16 R32, R200.reuse, R198, R32 ;  /* 0x000000c6c820723c */ /* 0x040fe20000041820 */
[----:B------:R-:W4:Y:S07]  /*dd00*/  LDSM.16.M88.4 R196, [R224] ;  /* 0x00000000e0c4783b */ /* 0x000f2e0000000200 */
[C---:B--2---:R-:W-:Y:S08]  /*dd10*/  HMMA.16816.F32.BF16 R36, R200.reuse, R188, R36 ;  /* 0x000000bcc824723c */ /* 0x044ff00000041824 */
[C---:B------:R-:W-:Y:S01]  /*dd20*/  HMMA.16816.F32.BF16 R40, R200.reuse, R190, R40 ;  /* 0x000000bec828723c */ /* 0x040fe20000041828 */
[----:B------:R-:W-:Y:S07]  /*dd30*/  LDSM.16.M88.4 R188, [R242+0x8000] ;  /* 0x00800000f2bc783b */ /* 0x000fee0000000200 */
[C---:B-----5:R-:W-:Y:S08]  /*dd40*/  HMMA.16816.F32.BF16 R44, R200.reuse, R204, R44 ;  /* 0x000000ccc82c723c */ /* 0x060ff0000004182c */
[----:B------:R-:W-:Y:S01]  /*dd50*/  HMMA.16816.F32.BF16 R48, R200, R206, R48 ;  /* 0x000000cec830723c */ /* 0x000fe20000041830 */
[----:B------:R-:W2:Y:S05]  /*dd60*/  LDSM.16.M88.4 R200, [R231+0x6000] ;  /* 0x00600000e7c8783b */ /* 0x000eaa0000000200 */
[----:B------:R-:W5:Y:S02]  /*dd70*/  LDSM.16.M88.4 R204, [R231+0x6800] ;  /* 0x00680000e7cc783b */ /* 0x000f640000000200 */
[C---:B------:R-:W-:Y:S08]  /*dd80*/  HMMA.16816.F32.BF16 R4, R208.reuse, R212, R4 ;  /* 0x000000d4d004723c */ /* 0x040ff00000041804 */
[C---:B------:R-:W-:Y:S01]  /*dd90*/  HMMA.16816.F32.BF16 R8, R208.reuse, R214, R8 ;  /* 0x000000d6d008723c */ /* 0x040fe20000041808 */
[----:B------:R-:W-:Y:S07]  /*dda0*/  LDSM.16.M88.4 R212, [R231+0x8000] ;  /* 0x00800000e7d4783b */ /* 0x000fee0000000200 */
[C---:B------:R-:W-:Y:S08]  /*ddb0*/  HMMA.16816.F32.BF16 R12, R208.reuse, R216, R12 ;  /* 0x000000d8d00c723c */ /* 0x040ff0000004180c */
[C---:B------:R-:W-:Y:S01]  /*ddc0*/  HMMA.16816.F32.BF16 R16, R208.reuse, R218, R16 ;  /* 0x000000dad010723c */ /* 0x040fe20000041810 */
[----:B------:R-:W-:Y:S07]  /*ddd0*/  LDSM.16.M88.4 R216, [R230+-0x3000] ;  /* 0xffd00000e6d8783b */ /* 0x000fee0000000200 */
        /* <DEDUP_REMOVED lines=8> */
[----:B------:R-:W-:Y:S07]  /*de60*/  LDSM.16.M88.4 R220, [R230+-0x2800] ;  /* 0xffd80000e6dc783b */ /* 0x000fee0000000200 */
[C---:B----4-:R-:W-:Y:S08]  /*de70*/  HMMA.16816.F32.BF16 R44, R208.reuse, R196, R44 ;  /* 0x000000c4d02c723c */ /* 0x050ff0000004182c */
[----:B------:R-:W-:Y:S01]  /*de80*/  HMMA.16816.F32.BF16 R48, R208, R198, R48 ;  /* 0x000000c6d030723c */ /* 0x000fe20000041830 */
[----:B------:R-:W4:Y:S05]  /*de90*/  LDSM.16.M88.4 R196, [R231+0x8800] ;  /* 0x00880000e7c4783b */ /* 0x000f2a0000000200 */
[----:B------:R-:W1:Y:S02]  /*dea0*/  LDSM.16.M88.4 R208, [R241+0x8000] ;  /* 0x00800000f1d0783b */ /* 0x000e640000000200 */
[C---:B--2---:R-:W-:Y:S08]  /*deb0*/  HMMA.16816.F32.BF16 R4, R188.reuse, R200, R4 ;  /* 0x000000c8bc04723c */ /* 0x044ff00000041804 */
[C---:B------:R-:W-:Y:S01]  /*dec0*/  HMMA.16816.F32.BF16 R8, R188.reuse, R202, R8 ;  /* 0x000000cabc08723c */ /* 0x040fe20000041808 */
[----:B------:R-:W2:Y:S07]  /*ded0*/  LDSM.16.M88.4 R200, [R230+-0x2000] ;  /* 0xffe00000e6c8783b */ /* 0x000eae0000000200 */
[C---:B-----5:R-:W-:Y:S08]  /*dee0*/  HMMA.16816.F32.BF16 R12, R188.reuse, R204, R12 ;  /* 0x000000ccbc0c723c */ /* 0x060ff0000004180c */
[C---:B------:R-:W-:Y:S01]  /*def0*/  HMMA.16816.F32.BF16 R16, R188.reuse, R206, R16 ;  /* 0x000000cebc10723c */ /* 0x040fe20000041810 */
[----:B------:R-:W-:Y:S07]  /*df00*/  LDSM.16.M88.4 R204, [R229+0x9000] ;  /* 0x00900000e5cc783b */ /* 0x000fee0000000200 */
[C---:B---3--:R-:W-:Y:S08]  /*df10*/  HMMA.16816.F32.BF16 R20, R188.reuse, R184, R20 ;  /* 0x000000b8bc14723c */ /* 0x048ff00000041814 */
[C---:B------:R-:W-:Y:S01]  /*df20*/  HMMA.16816.F32.BF16 R24, R188.reuse, R186, R24 ;  /* 0x000000babc18723c */ /* 0x040fe20000041818 */
[----:B------:R-:W3:Y:S07]  /*df30*/  LDSM.16.M88.4 R184, [R230+-0x1800] ;  /* 0xffe80000e6b8783b */ /* 0x000eee0000000200 */
[C---:B-1----:R-:W-:Y:S08]  /*df40*/  HMMA.16816.F32.BF16 R28, R188.reuse, R192, R28 ;  /* 0x000000c0bc1c723c */ /* 0x042ff0000004181c */
[C---:B------:R-:W-:Y:S01]  /*df50*/  HMMA.16816.F32.BF16 R32, R188.reuse, R194, R32 ;  /* 0x000000c2bc20723c */ /* 0x040fe20000041820 */
[----:B------:R-:W-:Y:S07]  /*df60*/  LDSM.16.M88.4 R192, [R230+-0x800] ;  /* 0xfff80000e6c0783b */ /* 0x000fee0000000200 */
[C---:B------:R-:W-:Y:S08]  /*df70*/  HMMA.16816.F32.BF16 R36, R188.reuse, R212, R36 ;  /* 0x000000d4bc24723c */ /* 0x040ff00000041824 */
[C---:B------:R-:W-:Y:S01]  /*df80*/  HMMA.16816.F32.BF16 R40, R188.reuse, R214, R40 ;  /* 0x000000d6bc28723c */ /* 0x040fe20000041828 */
[----:B------:R-:W-:Y:S07]  /*df90*/  LDSM.16.M88.4 R212, [R229+0x9800] ;  /* 0x00980000e5d4783b */ /* 0x000fee0000000200 */
[C---:B----4-:R-:W-:Y:S08]  /*dfa0*/  HMMA.16816.F32.BF16 R44, R188.reuse, R196, R44 ;  /* 0x000000c4bc2c723c */ /* 0x050ff0000004182c */
[----:B------:R-:W-:Y:S01]  /*dfb0*/  HMMA.16816.F32.BF16 R48, R188, R198, R48 ;  /* 0x000000c6bc30723c */ /* 0x000fe20000041830 */
[----:B------:R-:W1:Y:S05]  /*dfc0*/  LDSM.16.M88.4 R188, [R230+-0x1000] ;  /* 0xfff00000e6bc783b */ /* 0x000e6a0000000200 */
[----:B------:R-:W4:Y:S02]  /*dfd0*/  LDSM.16.M88.4 R196, [R239+0xc000] ;  /* 0x00c00000efc4783b */ /* 0x000f240000000200 */
        /* <DEDUP_REMOVED lines=17> */
[----:B------:R-:W1:Y:S05]  /*e0f0*/  LDSM.16.M88.4 R192, [R225] ;  /* 0x00000000e1c0783b */ /* 0x000e6a0000000200 */
[----:B------:R-:W-:Y:S02]  /*e100*/  LDSM.16.M88.4 R208, [R236] ;  /* 0x00000000ecd0783b */ /* 0x000fe40000000200 */
[C---:B----4-:R-:W-:Y:S08]  /*e110*/  HMMA.16816.F32.BF16 R4, R196.reuse, R204, R4 ;  /* 0x000000ccc404723c */ /* 0x050ff00000041804 */
[C---:B------:R-:W-:Y:S01]  /*e120*/  HMMA.16816.F32.BF16 R8, R196.reuse, R206, R8 ;  /* 0x000000cec408723c */ /* 0x040fe20000041808 */
[----:B------:R-:W-:Y:S07]  /*e130*/  LDSM.16.M88.4 R204, [R227] ;  /* 0x00000000e3cc783b */ /* 0x000fee0000000200 */
[C---:B------:R-:W-:Y:S08]  /*e140*/  HMMA.16816.F32.BF16 R12, R196.reuse, R212, R12 ;  /* 0x000000d4c40c723c */ /* 0x040ff0000004180c */
[C---:B------:R-:W-:Y:S01]  /*e150*/  HMMA.16816.F32.BF16 R16, R196.reuse, R214, R16 ;  /* 0x000000d6c410723c */ /* 0x040fe20000041810 */
[----:B------:R-:W-:Y:S07]  /*e160*/  LDSM.16.M88.4 R212, [R237] ;  /* 0x00000000edd4783b */ /* 0x000fee0000000200 */
[C---:B--2---:R-:W-:Y:S08]  /*e170*/  HMMA.16816.F32.BF16 R20, R196.reuse, R200, R20 ;  /* 0x000000c8c414723c */ /* 0x044ff00000041814 */
[C---:B------:R-:W-:Y:S01]  /*e180*/  HMMA.16816.F32.BF16 R24, R196.reuse, R202, R24 ;  /* 0x000000cac418723c */ /* 0x040fe20000041818 */
[----:B------:R-:W2:Y:S05]  /*e190*/  LDSM.16.M88.4 R200, [R226] ;  /* 0x00000000e2c8783b */ /* 0x000eaa0000000200 */
[----:B------:R-:W-:Y:S02]  /*e1a0*/  LDSM.16.M88.4 R224, [R231+0x9000] ;  /* 0x00900000e7e0783b */ /* 0x000fe40000000200 */
[C---:B------:R-:W-:Y:S08]  /*e1b0*/  HMMA.16816.F32.BF16 R28, R196.reuse, R216, R28 ;  /* 0x000000d8c41c723c */ /* 0x040ff0000004181c */
[C---:B------:R-:W-:Y:S01]  /*e1c0*/  HMMA.16816.F32.BF16 R32, R196.reuse, R218, R32 ;  /* 0x000000dac420723c */ /* 0x040fe20000041820 */
[----:B------:R-:W4:Y:S07]  /*e1d0*/  LDSM.16.M88.4 R216, [R238] ;  /* 0x00000000eed8783b */ /* 0x000f2e0000000200 */
[C---:B------:R-:W-:Y:S08]  /*e1e0*/  HMMA.16816.F32.BF16 R36, R196.reuse, R220, R36 ;  /* 0x000000dcc424723c */ /* 0x040ff00000041824 */
[C---:B------:R-:W-:Y:S01]  /*e1f0*/  HMMA.16816.F32.BF16 R40, R196.reuse, R222, R40 ;  /* 0x000000dec428723c */ /* 0x040fe20000041828 */
[----:B------:R-:W5:Y:S07]  /*e200*/  LDSM.16.M88.4 R220, [R242+0xc000] ;  /* 0x00c00000f2dc783b */ /* 0x000f6e0000000200 */
[C---:B---3--:R-:W-:Y:S08]  /*e210*/  HMMA.16816.F32.BF16 R44, R196.reuse, R184, R44 ;  /* 0x000000b8c42c723c */ /* 0x048ff0000004182c */
[----:B------:R-:W-:Y:S01]  /*e220*/  HMMA.16816.F32.BF16 R48, R196, R186, R48 ;  /* 0x000000bac430723c */ /* 0x000fe20000041830 */
[----:B------:R-:W3:Y:S05]  /*e230*/  LDSM.16.M88.4 R184, [R231+0x9800] ;  /* 0x00980000e7b8783b */ /* 0x000eea0000000200 */
[----:B------:R-:W3:Y:S02]  /*e240*/  LDSM.16.M88.4 R196, [R231+0xa000] ;  /* 0x00a00000e7c4783b */ /* 0x000ee40000000200 */
        /* <DEDUP_REMOVED lines=17> */
[----:B------:R-:W-:Y:S05]  /*e360*/  LDSM.16.M88.4 R188, [R230] ;  /* 0x00000000e6bc783b */ /* 0x000fea0000000200 */
[----:B------:R-:W-:Y:S02]  /*e370*/  LDSM.16.M88.4 R216, [R230+0x1800] ;  /* 0x00180000e6d8783b */ /* 0x000fe40000000200 */
[C---:B-----5:R-:W-:Y:S08]  /*e380*/  HMMA.16816.F32.BF16 R4, R220.reuse, R224, R4 ;  /* 0x000000e0dc04723c */ /* 0x060ff00000041804 */
[C---:B------:R-:W-:Y:S01]  /*e390*/  HMMA.16816.F32.BF16 R8, R220.reuse, R226, R8 ;  /* 0x000000e2dc08723c */ /* 0x040fe20000041808 */
[----:B------:R-:W-:Y:S07]  /*e3a0*/  LDSM.16.M88.4 R224, [R230+0x2000] ;  /* 0x00200000e6e0783b */ /* 0x000fee0000000200 */
[C---:B---3--:R-:W-:Y:S08]  /*e3b0*/  HMMA.16816.F32.BF16 R12, R220.reuse, R184, R12 ;  /* 0x000000b8dc0c723c */ /* 0x048ff0000004180c */
[C---:B------:R-:W-:Y:S01]  /*e3c0*/  HMMA.16816.F32.BF16 R16, R220.reuse, R186, R16 ;  /* 0x000000badc10723c */ /* 0x040fe20000041810 */
[----:B------:R-:W3:Y:S07]  /*e3d0*/  LDSM.16.M88.4 R184, [R241+0xc000] ;  /* 0x00c00000f1b8783b */ /* 0x000eee0000000200 */
[C---:B------:R-:W-:Y:S08]  /*e3e0*/  HMMA.16816.F32.BF16 R20, R220.reuse, R196, R20 ;  /* 0x000000c4dc14723c */ /* 0x040ff00000041814 */
[C---:B------:R-:W-:Y:S01]  /*e3f0*/  HMMA.16816.F32.BF16 R24, R220.reuse, R198, R24 ;  /* 0x000000c6dc18723c */ /* 0x040fe20000041818 */
[----:B------:R-:W4:Y:S01]  /*e400*/  LDSM.16.M88.4 R196, [R230+0x2800] ;  /* 0x00280000e6c4783b */ /* 0x000f220000000200 */
[----:B------:R-:W-:Y:S04]  /*e410*/  DEPBAR.LE SB0, 0x0 ;  /* 0x000080000000791a */ /* 0x000fe80000000000 */
[----:B------:R-:W-:Y:S02]  /*e420*/  BAR.SYNC.DEFER_BLOCKING 0x0 ;  /* 0x0000000000007b1d */ /* 0x000fe40000010000 */
        /* <DEDUP_REMOVED lines=25> */
[----:B------:R-:W-:Y:S01]  /*e5c0*/  IMAD.MOV.U32 R246, RZ, RZ, RZ ;  /* 0x000000fffff67224 */ /* 0x000fe200078e00ff */
[----:B------:R-:W-:Y:S01]  /*e5d0*/  SHF.R.S32.HI R185, RZ, 0x1f, R245 ;  /* 0x0000001fffb97819 */ /* 0x000fe200000114f5 */
[----:B------:R-:W-:Y:S01]  /*e5e0*/  IMAD.SHL.U32 R196, R249, 0x2, RZ ;  /* 0x00000002f9c47824 */ /* 0x000fe200078e00ff */
[----:B------:R-:W-:Y:S01]  /*e5f0*/  ISETP.NE.AND P2, PT, R0, 0x1, PT ;  /* 0x000000010000780c */ /* 0x000fe20003f45270 */
[----:B------:R-:W-:Y:S01]  /*e600*/  IMAD.SHL.U32 R195, R251, 0x2, RZ ;  /* 0x00000002fbc37824 */ /* 0x000fe200078e00ff */
[C---:B------:R-:W-:Y:S01]  /*e610*/  SHF.L.U64.HI R186, R252.reuse, 0x1, R186 ;  /* 0x00000001fcba7819 */ /* 0x040fe200000102ba */
[----:B------:R-:W-:Y:S01]  /*e620*/  IMAD.SHL.U32 R194, R252, 0x2, RZ ;  /* 0x00000002fcc27824 */ /* 0x000fe200078e00ff */
[C---:B------:R-:W-:Y:S01]  /*e630*/  SHF.L.U64.HI R185, R245.reuse, 0x1, R185 ;  /* 0x00000001f5b97819 */ /* 0x040fe200000102b9 */
[----:B------:R-:W-:Y:S01]  /*e640*/  IMAD.SHL.U32 R189, R245, 0x2, RZ ;  /* 0x00000002f5bd7824 */ /* 0x000fe200078e00ff */
[----:B------:R-:W3:Y:S04]  /*e650*/  LDL R3, [R1+0x10] ;  /* 0x0000100001037983 */ /* 0x000ee80000100800 */
[----:B------:R-:W4:Y:S06]  /*e660*/  LDL.64 R172, [R1+0x28] ;  /* 0x0000280001ac7983 */ /* 0x000f2c0000100a00 */
[----:B------:R-:W5:Y:S04]  /*e670*/  LDL R250, [R1+0x38] ;  /* 0x0000380001fa7983 */ /* 0x000f680000100800 */
[----:B------:R-:W4:Y:S06]  /*e680*/  LDL.64 R192, [R1+0x20] ;  /* 0x0000200001c07983 */ /* 0x000f2c0000100a00 */
[----:B------:R-:W5:Y:S01]  /*e690*/  LDL R236, [R1+0x1c] ;  /* 0x00001c0001ec7983 */ /* 0x000f620000100800 */
[----:B--2---:R-:W-:Y:S05]  /*e6a0*/  IMAD R2, R247, 0x60, R2 ;  /* 0x00000060f7027824 */ /* 0x004fea00078e0202 */
[----:B---3--:R-:W-:Y:S05]  /*e6b0*/  IADD3 R2, R2, -0x60, R3 ;  /* 0xffffffa002027810 */ /* 0x008fea0007ffe003 */
[----:B------:R-:W-:Y:S04]  /*e6c0*/  @P2 IMAD.HI.U32 R3, R2, c[0x0][0x2bc], RZ ;  /* 0x0000af0002032a27 */ /* 0x000fe800078e00ff */
[----:B------:R-:W-:Y:S01]  /*e6d0*/  IMAD.MOV.U32 R0, RZ, RZ, R2 ;  /* 0x000000ffff007224 */ /* 0x000fe200078e0002 */
[----:B------:R-:W-:Y:S04]  /*e6e0*/  @P2 SHF.R.U32.HI R0, RZ, c[0x0][0x2c0], R3 ;  /* 0x0000b000ff002a19 */ /* 0x000fe80000011603 */
[C---:B----4-:R-:W-:Y:S04]  /*e6f0*/  @!P6 IADD3 R3, P0, R0.reuse, R172, RZ ;  /* 0x000000ac0003e210 */ /* 0x050fe80007f1e0ff */
[----:B-----5:R-:W-:Y:S01]  /*e700*/  @!P6 LEA.HI.X.SX32 R173, R0, R250, 0x1, P0 ;  /* 0x000000fa00ade211 */ /* 0x020fe200000f0eff */
[----:B------:R-:W-:Y:S01]  /*e710*/  IMAD.MOV R0, RZ, RZ, -R0 ;  /* 0x000000ffff007224 */ /* 0x000fe200078e0a00 */
[----:B------:R-:W-:Y:S02]  /*e720*/  @!P6 LEA R172, P0, R3, c[0x0][0x2a0], 0x2 ;  /* 0x0000a80003acea11 */ /* 0x000fe400078010ff */
[----:B------:R-:W-:Y:S01]  /*e730*/  IADD3 R250, R245, 0xc0, RZ ;  /* 0x000000c0f5fa7810 */ /* 0x000fe20007ffe0ff */
[----:B------:R-:W-:Y:S01]  /*e740*/  IMAD R248, R0, c[0x0][0x2b8], R2 ;  /* 0x0000ae0000f87a24 */ /* 0x000fe200078e0202 */
[----:B------:R-:W-:Y:S02]  /*e750*/  @!P6 LEA.HI.X R173, R3, c[0x0][0x2a4], R173, 0x2, P0 ;  /* 0x0000a90003adea11 */ /* 0x000fe400000f14ad */
[----:B------:R-:W-:Y:S01]  /*e760*/  SHF.R.S32.HI R250, RZ, 0x1f, R250 ;  /* 0x0000001ffffa7819 */ /* 0x000fe200000114fa */
[----:B------:R-:W-:Y:S01]  /*e770*/  IMAD.WIDE.U32 R2, R248, c[0x0][0x1e0], RZ ;  /* 0x00007800f8027a25 */ /* 0x000fe200078e00ff */
[----:B------:R-:W-:Y:S01]  /*e780*/  SHF.R.S32.HI R0, RZ, 0x1f, R248 ;  /* 0x0000001fff007819 */ /* 0x000fe200000114f8 */
[----:B------:R-:W2:Y:S01]  /*e790*/  @!P6 LDG.E R246, [R172.64] ;  /* 0x00000006acf6e981 */ /* 0x000ea2000c1e1900 */
[----:B------:R-:W-:Y:S03]  /*e7a0*/  SHF.L.U64.HI R188, R249, 0x1, R250 ;  /* 0x00000001f9bc7819 */ /* 0x000fe600000102fa */
        /* <DEDUP_REMOVED lines=13> */
.L_x_1545:
[----:B------:R-:W-:-:S05]  /*e880*/  BRA.DIV ~URZ, `(.L_x_1493) ;  /* 0x000080627f007947 */ /* 0x000fca000b800000 */
[----:B------:R-:W3:Y:S01]  /*e890*/  SHFL.IDX PT, R0, R184, RZ, 0x181f ;  /* 0x00181fffb8007589 */ /* 0x000ee200000e0000 */
[C---:B------:R-:W-:Y:S02]  /*e8a0*/  IADD3 R190, -R244.reuse, 0x10, RZ ;  /* 0x00000010f4be7810 */ /* 0x040fe40007ffe1ff */
[----:B------:R-:W-:Y:S02]  /*e8b0*/  ISETP.NE.U32.AND P2, PT, R244, RZ, PT ;  /* 0x000000fff400720c */ /* 0x000fe40003f45070 */
[----:B------:R-:W-:Y:S04]  /*e8c0*/  LOP3.LUT R190, R190, 0xf, RZ, 0xc0, !PT ;  /* 0x0000000fbebe7812 */ /* 0x000fe800078ec0ff */
[----:B---3--:R-:W-:Y:S04]  /*e8d0*/  IADD3 R2, P1, P0, R190, R0, R189 ;  /* 0x00000000be027210 */ /* 0x008fe8000783e0bd */
[----:B--2---:R-:W-:Y:S02]  /*e8e0*/  IADD3.X R3, RZ, R172, R185, P1, P0 ;  /* 0x000000acff037210 */ /* 0x004fe40000fe04b9 */
[----:B------:R-:W-:Y:S03]  /*e8f0*/  IADD3 R192, P0, R0, R194, RZ ;  /* 0x000000c200c07210 */ /* 0x000fe60007f1e0ff */
[----:B------:R-:W-:Y:S01]  /*e900*/  @!PT LDS RZ, [RZ] ;  /* 0x00000000fffff984 */ /* 0x000fe20000000800 */
[----:B------:R-:W-:Y:S01]  /*e910*/  @!PT LDS RZ, [RZ] ;  /* 0x00000000fffff984 */ /* 0x000fe20000000800 */
[----:B------:R2:W-:Y:S02]  /*e920*/  LDGSTS.E.BYPASS.LTC128B.128.ZFILL [R243+0xc100], [R2.64], P2 ;  /* 0x0c10000002f37fae */ /* 0x0005e40009141d46 */
[----:B------:R-:W-:Y:S05]  /*e930*/  IMAD.X R193, R172, 0x1, R186, P0 ;  /* 0x00000001acc17824 */ /* 0x000fea00000e06ba */
[----:B------:R3:W-:Y:S01]  /*e940*/  LDGSTS.E.BYPASS.LTC128B.128 [R243+0xf100], [R192.64], !P5 ;  /* 0x0f100000c0f37fae */ /* 0x0007e2000e901d46 */
[-C--:B--2---:R-:W-:Y:S05]  /*e950*/  IADD3 R2, P0, R0, R195.reuse, RZ ;  /* 0x000000c300027210 */ /* 0x084fea0007f1e0ff */
[----:B------:R-:W-:Y:S05]  /*e960*/  IMAD.X R3, R172, 0x1, R187, P0 ;  /* 0x00000001ac037824 */ /* 0x000fea00000e06bb */
[----:B------:R2:W-:Y:S02]  /*e970*/  LDGSTS.E.BYPASS.LTC128B.128 [R243+0x12100], [R2.64], !P4 ;  /* 0x1210000002f37fae */ /* 0x0005e4000e101d46 */
[----:B--2---:R-:W-:Y:S02]  /*e980*/  IADD3 R2, P0, R0, R196, RZ ;  /* 0x000000c400027210 */ /* 0x004fe40007f1e0ff */
[----:B------:R-:W2:Y:S03]  /*e990*/  SHFL.IDX PT, R0, R184, 0x1, 0x181f ;  /* 0x00381f00b8007f89 */ /* 0x000ea600000e0000 */
[----:B------:R-:W-:Y:S02]  /*e9a0*/  IMAD.X R3, R172, 0x1, R188, P0 ;  /* 0x00000001ac037824 */ /* 0x000fe400000e06bc */
[----:B------:R-:W-:Y:S04]  /*e9b0*/  SHFL.IDX PT, R172, R173, 0x2, 0x181f ;  /* 0x00581f00adac7f89 */ /* 0x000fe800000e0000 */
[----:B------:R4:W-:Y:S01]  /*e9c0*/  LDGSTS.E.BYPASS.LTC128B.128 [R243+0x15100], [R2.64], !P3 ;  /* 0x1510000002f37fae */ /* 0x0009e2000d901d46 */
[----:B--2---:R-:W-:Y:S03]  /*e9d0*/  IADD3 R190, P1, P0, R190, R0, R189 ;  /* 0x00000000bebe7210 */ /* 0x004fe6000783e0bd */
[----:B----4-:R-:W2:Y:S02]  /*e9e0*/  SHFL.IDX PT, R2, R173, 0x1, 0x181f ;  /* 0x00381f00ad027f89 */ /* 0x010ea400000e0000 */
[----:B--2---:R-:W-:Y:S05]  /*e9f0*/  IADD3.X R191, RZ, R2, R185, P1, P0 ;  /* 0x00000002ffbf7210 */ /* 0x004fea0000fe04b9 */
[----:B------:R2:W-:Y:S02]  /*ea00*/  LDGSTS.E.BYPASS.LTC128B.128.ZFILL [R243+0xd100], [R190.64], P2 ;  /* 0x0d100000bef37fae */ /* 0x0005e40009141d46 */
[----:B--2---:R-:W-:Y:S05]  /*ea10*/  IADD3 R190, P0, R0, R194, RZ ;  /* 0x000000c200be7210 */ /* 0x004fea0007f1e0ff */
[----:B------:R-:W-:Y:S05]  /*ea20*/  IMAD.X R191, R2, 0x1, R186, P0 ;  /* 0x0000000102bf7824 */ /* 0x000fea00000e06ba */
[----:B------:R2:W-:Y:S02]  /*ea30*/  LDGSTS.E.BYPASS.LTC128B.128 [R243+0x10100], [R190.64], !P5 ;  /* 0x10100000bef37fae */ /* 0x0005e4000e901d46 */
[----:B--2---:R-:W-:Y:S05]  /*ea40*/  IADD3 R190, P0, R0, R195, RZ ;  /* 0x000000c300be7210 */ /* 0x004fea0007f1e0ff */
[----:B------:R-:W-:Y:S01]  /*ea50*/  IMAD.X R191, R2, 0x1, R187, P0 ;  /* 0x0000000102bf7824 */ /* 0x000fe200000e06bb */
[----:B---3--:R-:W-:Y:S02]  /*ea60*/  IADD3 R192, P0, R0, R196, RZ ;  /* 0x000000c400c07210 */ /* 0x008fe40007f1e0ff */
[----:B------:R2:W3:Y:S03]  /*ea70*/  SHFL.IDX PT, R0, R184, 0x2, 0x181f ;  /* 0x00581f00b8007f89 */ /* 0x0004e600000e0000 */
[----:B------:R-:W-:Y:S01]  /*ea80*/  IMAD.X R193, R2, 0x1, R188, P0 ;  /* 0x0000000102c17824 */ /* 0x000fe200000e06bc */
[----:B------:R2:W-:Y:S04]  /*ea90*/  LDGSTS.E.BYPASS.LTC128B.128 [R243+0x13100], [R190.64], !P4 ;  /* 0x13100000bef37fae */ /* 0x0005e8000e101d46 */
[----:B------:R2:W-:Y:S03]  /*eaa0*/  LDGSTS.E.BYPASS.LTC128B.128 [R243+0x16100], [R192.64], !P3 ;  /* 0x16100000c0f37fae */ /* 0x0005e6000d901d46 */
.L_x_1546:
[C---:B--2---:R-:W-:Y:S02]  /*eab0*/  IADD3 R192, -R244.reuse, 0x10, RZ ;  /* 0x00000010f4c07810 */ /* 0x044fe40007ffe1ff */
[----:B------:R-:W-:Y:S02]  /*eac0*/  ISETP.NE.U32.AND P2, PT, R244, RZ, PT ;  /* 0x000000fff400720c */ /* 0x000fe40003f45070 */
[----:B------:R-:W-:Y:S04]  /*ead0*/  LOP3.LUT R192, R192, 0xf, RZ, 0xc0, !PT ;  /* 0x0000000fc0c07812 */ /* 0x000fe800078ec0ff */
[----:B---3--:R-:W-:Y:S04]  /*eae0*/  IADD3 R192, P1, P0, R192, R0, R189 ;  /* 0x00000000c0c07210 */ /* 0x008fe8000783e0bd */
[----:B------:R-:W-:Y:S02]  /*eaf0*/  IADD3.X R193, RZ, R172, R185, P1, P0 ;  /* 0x000000acffc17210 */ /* 0x000fe40000fe04b9 */
[----:B------:R-:W-:Y:S03]  /*eb00*/  IADD3 R190, P0, R0, R194, RZ ;  /* 0x000000c200be7210 */ /* 0x000fe60007f1e0ff */
[----:B------:R-:W-:Y:S01]  /*eb10*/  @!PT LDS RZ, [RZ] ;  /* 0x00000000fffff984 */ /* 0x000fe20000000800 */
[----:B------:R-:W-:Y:S01]  /*eb20*/  @!PT LDS RZ, [RZ] ;  /* 0x00000000fffff984 */ /* 0x000fe20000000800 */
[----:B------:R-:W-:Y:S01]  /*eb30*/  @!PT LDS RZ, [RZ] ;  /* 0x00000000fffff984 */ /* 0x000fe20000000800 */
[----:B------:R2:W-:Y:S02]  /*eb40*/  LDGSTS.E.BYPASS.LTC128B.128.ZFILL [R243+0xe100], [R192.64], P2 ;  /* 0x0e100000c0f37fae */ /* 0x0005e40009141d46 */
        /* <DEDUP_REMOVED lines=8> */
.L_x_1491:
[----:B------:R-:W-:Y:S05]  /*ebd0*/  BSYNC B0 ;  /* 0x0000000000007941 */ /* 0x000fea0003800000 */
.L_x_1490:
        /* <DEDUP_REMOVED lines=50> */
[----:B-1----:R-:W1:Y:S04]  /*ef00*/  SHFL.BFLY PT, R173, R172, 0x2, 0x1f ;  /* 0x0c401f00acad7f89 */ /* 0x002e6800000e0000 */
[----:B------:R-:W2:Y:S01]  /*ef10*/  SHFL.BFLY PT, R0, R184, 0x2, 0x1f ;  /* 0x0c401f00b8007f89 */ /* 0x000ea200000e0000 */
[----:B-1----:R-:W-:Y:S02]  /*ef20*/  FMNMX.FTZ R173, R172, R173, !PT ;  /* 0x000000adacad7209 */ /* 0x002fe40007810000 */
[----:B--2---:R-:W-:Y:S03]  /*ef30*/  FMNMX.FTZ R172, R184, R0, !PT ;  /* 0x00000000b8ac7209 */ /* 0x004fe60007810000 */
[----:B------:R-:W1:Y:S04]  /*ef40*/  SHFL.BFLY PT, R2, R173, 0x1, 0x1f ;  /* 0x0c201f00ad027f89 */ /* 0x000e6800000e0000 */
[----:B------:R2:W3:Y:S01]  /*ef50*/  SHFL.BFLY PT, R0, R172, 0x1, 0x1f ;  /* 0x0c201f00ac007f89 */ /* 0x0004e200000e0000 */
[----:B-1----:R-:W-:Y:S04]  /*ef60*/  FMNMX.FTZ R173, R173, R2, !PT ;  /* 0x00000002adad7209 */ /* 0x002fe80007810000 */
.L_x_1547:
[----:B---3--:R-:W-:Y:S01]  /*ef70*/  FMNMX.FTZ R3, R0, R172, !PT ;  /* 0x000000ac00037209 */ /* 0x008fe20007810000 */
[C---:B------:R-:W-:Y:S01]  /*ef80*/  FADD.FTZ R2, -R173.reuse, R174 ;  /* 0x000000aead027221 */ /* 0x040fe20000010100 */
[----:B------:R-:W-:Y:S01]  /*ef90*/  WARPSYNC 0xffffffff ;  /* 0xffffffff00007948 */ /* 0x000fe20003800000 */
[----:B------:R-:W-:Y:S01]  /*efa0*/  FMUL.FTZ R174, R173, c[0x0][0x2d0] ;  /* 0x0000b400adae7a20 */ /* 0x000fe20000410000 */
[----:B------:R-:W1:Y:S01]  /*efb0*/  LDSM.16.MT88.4 R188, [R232] ;  /* 0x00000000e8bc783b */ /* 0x000e620000004200 */
[----:B------:R-:W-:Y:S01]  /*efc0*/  FADD.FTZ R0, -R3, R175 ;  /* 0x000000af03007221 */ /* 0x000fe20000010100 */
[----:B------:R-:W-:Y:S01]  /*efd0*/  ISETP.GT.AND P0, PT, R247, RZ, PT ;  /* 0x000000fff700720c */ /* 0x000fe20003f04270 */
[----:B------:R-:W-:Y:S02]  /*efe0*/  FMUL.FTZ R175, R3, c[0x0][0x2d0] ;  /* 0x0000b40003af7a20 */ /* 0x000fe40000410000 */
[----:B------:R-:W-:Y:S02]  /*eff0*/  FMUL.FTZ R2, R2, c[0x0][0x2d0] ;  /* 0x0000b40002027a20 */ /* 0x000fe40000410000 */
[----:B------:R-:W-:Y:S01]  /*f000*/  FMUL.FTZ R0, R0, c[0x0][0x2d0] ;  /* 0x0000b40000007a20 */ /* 0x000fe20000410000 */
[----:B------:R-:W3:Y:S01]  /*f010*/  LDL.LU R199, [R1+0x4] ;  /* 0x0000040001c77983 */ /* 0x000ee20000300800 */
[--C-:B------:R-:W-:Y:S02]  /*f020*/  FFMA.FTZ R4, R4, c[0x0][0x2d0], -R174.reuse ;  /* 0x0000b40004047a23 */ /* 0x100fe400000108ae */
[--C-:B------:R-:W-:Y:S01]  /*f030*/  FFMA.FTZ R5, R5, c[0x0][0x2d0], -R174.reuse ;  /* 0x0000b40005057a23 */ /* 0x100fe200000108ae */
[----:B------:R-:W4:Y:S01]  /*f040*/  MUFU.EX2 R2, R2 ;  /* 0x0000000200027308 */ /* 0x000f220000000800 */
[--C-:B------:R-:W-:Y:S01]  /*f050*/  FFMA.FTZ R6, R6, c[0x0][0x2d0], -R175.reuse ;  /* 0x0000b40006067a23 */ /* 0x100fe200000108af */
[----:B------:R-:W5:Y:S01]  /*f060*/  LDL.LU R197, [R1+0x8] ;  /* 0x0000080001c57983 */ /* 0x000f620000300800 */
        /* <DEDUP_REMOVED lines=22> */
[----:B--2---:R-:W-:Y:S01]  /*f1d0*/  MUFU.EX2 R172, R6 ;  /* 0x0000000600ac7308 */ /* 0x004fe20000000800 */
        /* <DEDUP_REMOVED lines=27> */
[--C-:B------:R-:W-:Y:S02]  /*f390*/  FFMA.FTZ R46, R46, c[0x0][0x2d0], -R175.reuse ;  /* 0x0000b4002e2e7a23 */ /* 0x100fe400000108af */
[--C-:B------:R-:W-:Y:S01]  /*f3a0*/  FFMA.FTZ R47, R47, c[0x0][0x2d0], -R175.reuse ;  /* 0x0000b4002f2f7a23 */ /* 0x100fe200000108af */
[----:B------:R-:W1:Y:S01]  /*f3b0*/  MUFU.EX2 R203, R11 ;  /* 0x0000000b00cb7308 */ /* 0x000e620000000800 */
[----:B------:R-:W-:Y:S01]  /*f3c0*/  FFMA.FTZ R50, R50, c[0x0][0x2d0], -R175 ;  /* 0x0000b40032327a23 */ /* 0x000fe200000108af */
[----:B------:R-:W-:Y:S08]  /*f3d0*/  MOV R175, R3 ;  /* 0x0000000300af7202 */ /* 0x000ff00000000f00 */
[----:B------:R-:W-:Y:S10]  /*f3e0*/  MUFU.EX2 R212, R16 ;  /* 0x0000001000d47308 */ /* 0x000ff40000000800 */
[----:B------:R-:W1:Y:S10]  /*f3f0*/  MUFU.EX2 R213, R17 ;  /* 0x0000001100d57308 */ /* 0x000e740000000800 */
[----:B------:R-:W-:Y:S10]  /*f400*/  MUFU.EX2 R210, R18 ;  /* 0x0000001200d27308 */ /* 0x000ff40000000800 */
[----:B------:R1:W-:Y:S10]  /*f410*/  MUFU.EX2 R211, R19 ;  /* 0x0000001300d37308 */ /* 0x0003f40000000800 */
[----:B------:R-:W-:Y:S10]  /*f420*/  MUFU.EX2 R208, R21 ;  /* 0x0000001500d07308 */ /* 0x000ff40000000800 */
[----:B------:R-:W-:Y:S01]  /*f430*/  MUFU.EX2 R206, R23 ;  /* 0x0000001700ce7308 */ /* 0x000fe20000000800 */
[----:B-1----:R-:W-:Y:S09]  /*f440*/  LDSM.16.MT88.4 R16, [R235+0x800] ;  /* 0x00080000eb10783b */ /* 0x002ff20000004200 */
[----:B------:R-:W-:Y:S10]  /*f450*/  MUFU.EX2 R207, R24 ;  /* 0x0000001800cf7308 */ /* 0x000ff40000000800 */
[----:B------:R-:W-:Y:S10]  /*f460*/  MUFU.EX2 R209, R25 ;  /* 0x0000001900d17308 */ /* 0x000ff40000000800 */
[----:B------:R-:W-:Y:S10]  /*f470*/  MUFU.EX2 R205, R26 ;  /* 0x0000001a00cd7308 */ /* 0x000ff40000000800 */
[----:B------:R1:W-:Y:S10]  /*f480*/  MUFU.EX2 R204, R27 ;  /* 0x0000001b00cc7308 */ /* 0x0003f40000000800 */
[----:B------:R2:W-:Y:S10]  /*f490*/  MUFU.EX2 R198, R14 ;  /* 0x0000000e00c67308 */ /* 0x0005f40000000800 */
[----:B------:R-:W-:Y:S01]  /*f4a0*/  MUFU.EX2 R174, R174 ;  /* 0x000000ae00ae7308 */ /* 0x000fe20000000800 */
[----:B-1----:R-:W-:Y:S09]  /*f4b0*/  LDSM.16.MT88.4 R24, [R235+0x1000] ;  /* 0x00100000eb18783b */ /* 0x002ff20000004200 */
[----:B------:R-:W-:Y:S10]  /*f4c0*/  MUFU.EX2 R51, R51 ;  /* 0x0000003300337308 */ /* 0x000ff40000000800 */
[----:B------:R-:W-:Y:S10]  /*f4d0*/  MUFU.EX2 R200, R13 ;  /* 0x0000000d00c87308 */ /* 0x000ff40000000800 */
[----:B------:R-:W1:Y:S10]  /*f4e0*/  MUFU.EX2 R196, R15 ;  /* 0x0000000f00c47308 */ /* 0x000e740000000800 */
[----:B------:R-:W-:Y:S10]  /*f4f0*/  MUFU.EX2 R49, R41 ;  /* 0x0000002900317308 */ /* 0x000ff40000000800 */
[----:B------:R-:W-:Y:S10]  /*f500*/  MUFU.EX2 R41, R38 ;  /* 0x0000002600297308 */ /* 0x000ff40000000800 */
[----:B------:R-:W-:Y:S10]  /*f510*/  MUFU.EX2 R42, R42 ;  /* 0x0000002a002a7308 */ /* 0x000ff40000000800 */
[----:B------:R-:W-:Y:S10]  /*f520*/  MUFU.EX2 R43, R43 ;  /* 0x0000002b002b7308 */ /* 0x000ff40000000800 */
[----:B------:R-:W-:Y:S10]  /*f530*/  MUFU.EX2 R38, R45 ;  /* 0x0000002d00267308 */ /* 0x000ff40000000800 */
[----:B------:R-:W-:Y:S10]  /*f540*/  MUFU.EX2 R46, R46 ;  /* 0x0000002e002e7308 */ /* 0x000ff40000000800 */
[----:B------:R-:W-:Y:S10]  /*f550*/  MUFU.EX2 R47, R47 ;  /* 0x0000002f002f7308 */ /* 0x000ff40000000800 */
[----:B------:R-:W-:Y:S01]  /*f560*/  MUFU.EX2 R50, R50 ;  /* 0x0000003200327308 */ /* 0x000fe20000000800 */
[C---:B----4-:R-:W-:Y:S01]  /*f570*/  FMUL.FTZ R4, R2.reuse, R176 ;  /* 0x000000b002047220 */ /* 0x050fe20000410000 */
[----:B------:R-:W-:Y:S01]  /*f580*/  F2FP.BF16.PACK_AB R184, R193, R192 ;  /* 0x000000c0c1b8723e */ /* 0x000fe200000010ff */
[----:B------:R-:W-:Y:S01]  /*f590*/  FMUL.FTZ R5, R2, R177 ;  /* 0x000000b102057220 */ /* 0x000fe20000410000 */
[----:B--2---:R-:W-:Y:S01]  /*f5a0*/  F2FP.BF16.PACK_AB R186, R202, R195 ;  /* 0x000000c3caba723e */ /* 0x004fe200000010ff */
[----:B------:R-:W-:Y:S01]  /*f5b0*/  FMUL.FTZ R6, R0, R178 ;  /* 0x000000b200067220 */ /* 0x000fe20000410000 */
[----:B------:R-:W-:Y:S01]  /*f5c0*/  F2FP.BF16.PACK_AB R185, R194, R172 ;  /* 0x000000acc2b9723e */ /* 0x000fe200000010ff */
[----:B------:R-:W-:Y:S01]  /*f5d0*/  FMUL.FTZ R7, R0, R179 ;  /* 0x000000b300077220 */ /* 0x000fe20000410000 */
[----:B------:R-:W-:Y:S01]  /*f5e0*/  F2FP.BF16.PACK_AB R187, R203, R201 ;  /* 0x000000c9cbbb723e */ /* 0x000fe200000010ff */
[----:B------:R-:W2:Y:S01]  /*f5f0*/  LDSM.16.MT88.4 R176, [R233] ;  /* 0x00000000e9b0783b */ /* 0x000ea20000004200 */
[C---:B------:R-:W-:Y:S01]  /*f600*/  FMUL.FTZ R8, R2.reuse, R180 ;  /* 0x000000b402087220 */ /* 0x040fe20000410000 */
[----:B------:R-:W-:Y:S01]  /*f610*/  F2FP.BF16.PACK_AB R14, R213, R212 ;  /* 0x000000d4d50e723e */ /* 0x000fe200000010ff */
[----:B------:R-:W-:Y:S01]  /*f620*/  FMUL.FTZ R9, R2, R181 ;  /* 0x000000b502097220 */ /* 0x000fe20000410000 */
[----:B-1----:R-:W-:Y:S01]  /*f630*/  F2FP.BF16.PACK_AB R13, R196, R198 ;  /* 0x000000c6c40d723e */ /* 0x002fe200000010ff */
[C---:B------:R-:W-:Y:S01]  /*f640*/  FMUL.FTZ R10, R0.reuse, R182 ;  /* 0x000000b6000a7220 */ /* 0x040fe20000410000 */
[C---:B------:R-:W-:Y:S01]  /*f650*/  HMMA.16816.F32.BF16 R4, R184.reuse, R188, R4 ;  /* 0x000000bcb804723c */ /* 0x040fe20000041804 */
[----:B------:R-:W-:Y:S04]  /*f660*/  MUFU.EX2 R189, R31 ;  /* 0x0000001f00bd7308 */ /* 0x000fe80000000800 */
[----:B------:R-:W-:Y:S01]  /*f670*/  FMUL.FTZ R11, R0, R183 ;  /* 0x000000b7000b7220 */ /* 0x000fe20000410000 */
[----:B------:R-:W-:Y:S01]  /*f680*/  F2FP.BF16.PACK_AB R15, R211, R210 ;  /* 0x000000d2d30f723e */ /* 0x000fe200000010ff */
[----:B------:R-:W-:Y:S01]  /*f690*/  LDSM.16.MT88.4 R180, [R233+0x800] ;  /* 0x00080000e9b4783b */ /* 0x000fe20000004200 */
[C---:B------:R-:W-:Y:S03]  /*f6a0*/  FMUL.FTZ R132, R2.reuse, R132 ;  /* 0x0000008402847220 */ /* 0x040fe60000410000 */
[----:B------:R-:W1:Y:S01]  /*f6b0*/  MUFU.EX2 R188, R12 ;  /* 0x0000000c00bc7308 */ /* 0x000e620000000800 */
[C---:B------:R-:W-:Y:S03]  /*f6c0*/  HMMA.16816.F32.BF16 R8, R184.reuse, R190, R8 ;  /* 0x000000beb808723c */ /* 0x040fe60000041808 */
[----:B------:R-:W-:Y:S02]  /*f6d0*/  FMUL.FTZ R133, R2, R133 ;  /* 0x0000008502857220 */ /* 0x000fe40000410000 */
[C---:B------:R-:W-:Y:S02]  /*f6e0*/  FMUL.FTZ R134, R0.reuse, R134 ;  /* 0x0000008600867220 */ /* 0x040fe40000410000 */
[----:B------:R-:W-:Y:S02]  /*f6f0*/  FMUL.FTZ R135, R0, R135 ;  /* 0x0000008700877220 */ /* 0x000fe40000410000 */
[----:B------:R-:W-:Y:S03]  /*f700*/  MUFU.EX2 R191, R28 ;  /* 0x0000001c00bf7308 */ /* 0x000fe60000000800 */
[C---:B------:R-:W-:Y:S02]  /*f710*/  FMUL.FTZ R136, R2.reuse, R136 ;  /* 0x0000008802887220 */ /* 0x040fe40000410000 */
[----:B------:R-:W-:Y:S02]  /*f720*/  FMUL.FTZ R137, R2, R137 ;  /* 0x0000008902897220 */ /* 0x000fe40000410000 */
[C---:B------:R-:W-:Y:S02]  /*f730*/  FMUL.FTZ R138, R0.reuse, R138 ;  /* 0x0000008a008a7220 */ /* 0x040fe40000410000 */
[----:B------:R-:W-:Y:S01]  /*f740*/  FMUL.FTZ R139, R0, R139 ;  /* 0x0000008b008b7220 */ /* 0x000fe20000410000 */
[----:B------:R-:W-:Y:S01]  /*f750*/  MUFU.EX2 R190, R30 ;  /* 0x0000001e00be7308 */ /* 0x000fe20000000800 */
[C---:B------:R-:W-:Y:S01]  /*f760*/  FMUL.FTZ R140, R2.reuse, R140 ;  /* 0x0000008c028c7220 */ /* 0x040fe20000410000 */
[C---:B--2---:R-:W-:Y:S03]  /*f770*/  HMMA.16816.F32.BF16 R132, R184.reuse, R176, R132 ;  /* 0x000000b0b884723c */ /* 0x044fe60000041884 */
[----:B------:R-:W-:Y:S01]  /*f780*/  FMUL.FTZ R141, R2, R141 ;  /* 0x0000008d028d7220 */ /* 0x000fe20000410000 */
[----:B-1----:R-:W-:Y:S01]  /*f790*/  F2FP.BF16.PACK_AB R12, R200, R188 ;  /* 0x000000bcc80c723e */ /* 0x002fe200000010ff */
[C---:B------:R-:W-:Y:S02]  /*f7a0*/  FMUL.FTZ R142, R0.reuse, R142 ;  /* 0x0000008e008e7220 */ /* 0x040fe40000410000 */
[----:B------:R-:W-:Y:S01]  /*f7b0*/  FMUL.FTZ R143, R0, R143 ;  /* 0x0000008f008f7220 */ /* 0x000fe20000410000 */
[C---:B------:R-:W-:Y:S01]  /*f7c0*/  HMMA.16816.F32.BF16 R136, R184.reuse, R178, R136 ;  /* 0x000000b2b888723c */ /* 0x040fe20000041888 */
[----:B------:R-:W1:Y:S03]  /*f7d0*/  LDSM.16.MT88.4 R176, [R235] ;  /* 0x00000000ebb0783b */ /* 0x000e660000004200 */
        /* <DEDUP_REMOVED lines=23> */
[----:B------:R-:W1:Y:S03]  /*f950*/  LDSM.16.MT88.4 R176, [R234] ;  /* 0x00000000eab0783b */ /* 0x000e660000004200 */
        /* <DEDUP_REMOVED lines=99> */
[----:B---3--:R-:W-:Y:S02]  /*ff90*/  FFMA.FTZ R2, R2, R199, R192 ;  /* 0x000000c702027223 */ /* 0x008fe400000100c0 */
[----:B------:R-:W2:Y:S01]  /*ffa0*/  MUFU.EX2 R199, R20 ;  /* 0x0000001400c77308 */ /* 0x000ea20000000800 */
[----:B-----5:R-:W-:Y:S02]  /*ffb0*/  FFMA.FTZ R172, R0, R197, R172 ;  /* 0x000000c500ac7223 */ /* 0x020fe400000100ac */
[----:B------:R-:W-:Y:S02]  /*ffc0*/  FADD.FTZ R0, R193, R2 ;  /* 0x00000002c1007221 */ /* 0x000fe40000010000 */
[----:B------:R-:W-:Y:S02]  /*ffd0*/  FADD.FTZ R2, R194, R172 ;  /* 0x000000acc2027221 */ /* 0x000fe40000010000 */
[----:B------:R-:W-:Y:S02]  /*ffe0*/  FADD.FTZ R0, R195, R0 ;  /* 0x00000000c3007221 */ /* 0x000fe40000010000 */
[----:B------:R-:W-:Y:S01]  /*fff0*/  FADD.FTZ R2, R201, R2 ;  /* 0x00000002c9027221 */ /* 0x000fe20000010000 */
[----:B------:R3:W4:Y:S01]  /*10000*/  MUFU.EX2 R197, R22 ;  /* 0x0000001600c57308 */ /* 0x0007220000000800 */
[----:B------:R-:W-:Y:S09]  /*10010*/  FADD.FTZ R0, R202, R0 ;  /* 0x00000000ca007221 */ /* 0x000ff20000010000 */
[----:B------:R5:W2:Y:S01]  /*10020*/  MUFU.EX2 R192, R29 ;  /* 0x0000001d00c07308 */ /* 0x000aa20000000800 */
[C---:B-1----:R-:W-:Y:S09]  /*10030*/  HMMA.16816.F32.BF16 R60, R184.reuse, R176, R60 ;  /* 0x000000b0b83c723c */ /* 0x042ff2000004183c */
[----:B------:R-:W-:Y:S01]  /*10040*/  MUFU.EX2 R194, R33 ;  /* 0x0000002100c27308 */ /* 0x000fe20000000800 */
[----:B---3--:R-:W-:Y:S01]  /*10050*/  LDSM.16.MT88.4 R20, [R233+0x1000] ;  /* 0x00100000e914783b */ /* 0x008fe20000004200 */
[C---:B------:R-:W-:Y:S08]  /*10060*/  HMMA.16816.F32.BF16 R64, R184.reuse, R178, R64 ;  /* 0x000000b2b840723c */ /* 0x040ff00000041840 */
[----:B------:R1:W-:Y:S01]  /*10070*/  MUFU.EX2 R193, R32 ;  /* 0x0000002000c17308 */ /* 0x0003e20000000800 */
[----:B------:R-:W3:Y:S08]  /*10080*/  LDSM.16.MT88.4 R176, [R232+0x6000] ;  /* 0x00600000e8b0783b */ /* 0x000ef00000004200 */
[----:B-----5:R-:W-:Y:S01]  /*10090*/  LDSM.16.MT88.4 R28, [R235+0x1800] ;  /* 0x00180000eb1c783b */ /* 0x020fe20000004200 */
[----:B------:R-:W-:Y:S10]  /*100a0*/  MUFU.EX2 R172, R40 ;  /* 0x0000002800ac7308 */ /* 0x000ff40000000800 */
[----:B------:R-:W-:Y:S01]  /*100b0*/  MUFU.EX2 R40, R39 ;  /* 0x0000002700287308 */ /* 0x000fe20000000800 */
[----:B-1----:R-:W-:Y:S02]  /*100c0*/  FADD.FTZ R32, R203, R2 ;  /* 0x00000002cb207221 */ /* 0x002fe40000010000 */
[----:B------:R-:W-:Y:S02]  /*100d0*/  FADD.FTZ R2, R188, R0 ;  /* 0x00000000bc027221 */ /* 0x000fe40000010000 */
[----:B------:R-:W-:Y:S02]  /*100e0*/  FADD.FTZ R0, R198, R32 ;  /* 0x00000020c6007221 */ /* 0x000fe40000010000 */
[----:B------:R-:W-:Y:S03]  /*100f0*/  FADD.FTZ R2, R200, R2 ;  /* 0x00000002c8027221 */ /* 0x000fe60000010000 */
[----:B------:R-:W-:Y:S01]  /*10100*/  MUFU.EX2 R39, R48 ;  /* 0x0000003000277308 */ /* 0x000fe20000000800 */
[----:B------:R-:W-:Y:S02]  /*10110*/  FADD.FTZ R0, R196, R0 ;  /* 0x00000000c4007221 */ /* 0x000fe40000010000 */
[----:B------:R-:W-:Y:S02]  /*10120*/  FADD.FTZ R2, R212, R2 ;  /* 0x00000002d4027221 */ /* 0x000fe40000010000 */
[----:B------:R-:W-:Y:S02]  /*10130*/  FADD.FTZ R0, R210, R0 ;  /* 0x00000000d2007221 */ /* 0x000fe40000010000 */
[----:B------:R-:W-:Y:S02]  /*10140*/  FADD.FTZ R2, R213, R2 ;  /* 0x00000002d5027221 */ /* 0x000fe40000010000 */
[----:B------:R-:W-:Y:S01]  /*10150*/  FADD.FTZ R0, R211, R0 ;  /* 0x00000000d3007221 */ /* 0x000fe20000010000 */
        /* <DEDUP_REMOVED lines=24> */
[----:B------:R-:W3:Y:S10]  /*102e0*/  MUFU.EX2 R187, R34 ;  /* 0x0000002200bb7308 */ /* 0x000ef40000000800 */
[----:B------:R5:W1:Y:S10]  /*102f0*/  MUFU.EX2 R186, R35 ;  /* 0x0000002300ba7308 */ /* 0x000a740000000800 */
[----:B------:R2:W2:Y:S10]  /*10300*/  MUFU.EX2 R184, R36 ;  /* 0x0000002400b87308 */ /* 0x0004b40000000800 */
[----:B------:R-:W3:Y:S01]  /*10310*/  MUFU.EX2 R185, R37 ;  /* 0x0000002500b97308 */ /* 0x000ee20000000800 */
[----:B-----5:R-:W-:Y:S01]  /*10320*/  LDSM.16.MT88.4 R32, [R234+0x2000] ;  /* 0x00200000ea20783b */ /* 0x020fe20000004200 */
[C---:B-1----:R-:W-:Y:S08]  /*10330*/  HMMA.16816.F32.BF16 R4, R12.reuse, R176, R4 ;  /* 0x000000b00c04723c */ /* 0x042ff00000041804 */
[----:B------:R-:W1:Y:S01]  /*10340*/  MUFU.EX2 R37, R44 ;  /* 0x0000002c00257308 */ /* 0x000e620000000800 */
[----:B--2---:R-:W-:Y:S03]  /*10350*/  FADD.FTZ R36, R199, R2 ;  /* 0x00000002c7247221 */ /* 0x004fe60000010000 */
[----:B----4-:R-:W-:Y:S01]  /*10360*/  FADD.FTZ R2, R197, R0 ;  /* 0x00000000c5027221 */ /* 0x010fe20000010000 */
[C---:B------:R-:W-:Y:S01]  /*10370*/  HMMA.16816.F32.BF16 R8, R12.reuse, R178, R8 ;  /* 0x000000b20c08723c */ /* 0x040fe20000041808 */
[----:B------:R-:W2:Y:S02]  /*10380*/  LDSM.16.MT88.4 R176, [R234+0x800] ;  /* 0x00080000eab0783b */ /* 0x000ea40000004200 */
[----:B------:R-:W-:Y:S02]  /*10390*/  FADD.FTZ R2, R206, R2 ;  /* 0x00000002ce027221 */ /* 0x000fe40000010000 */
[----:B------:R-:W-:Y:S03]  /*103a0*/  FADD.FTZ R0, R208, R36 ;  /* 0x00000024d0007221 */ /* 0x000fe60000010000 */
        /* <DEDUP_REMOVED lines=14> */
[----:B---3--:R-:W-:Y:S01]  /*10490*/  FADD.FTZ R2, R187, R2 ;  /* 0x00000002bb027221 */ /* 0x008fe20000010000 */
        /* <DEDUP_REMOVED lines=8> */
[----:B------:R-:W-:Y:S04]  /*10520*/  FADD.FTZ R2, R42, R2 ;  /* 0x000000022a027221 */ /* 0x000fe80000010000 */
[----:B------:R-:W-:Y:S04]  /*10530*/  FADD.FTZ R0, R184, R0 ;  /* 0x00000000b8007221 */ /* 0x000fe80000010000 */
[----:B------:R-:W-:Y:S04]  /*10540*/  FADD.FTZ R0, R185, R0 ;  /* 0x00000000b9007221 */ /* 0x000fe80000010000 */
[----:B------:R-:W-:Y:S01]  /*10550*/  FADD.FTZ R0, R172, R0 ;  /* 0x00000000ac007221 */ /* 0x000fe20000010000 */
[C---:B----4-:R-:W-:Y:S03]  /*10560*/  HMMA.16816.F32.BF16 R156, R12.reuse, R16, R156 ;  /* 0x000000100c9c723c */ /* 0x050fe6000004189c */
[----:B------:R-:W-:Y:S05]  /*10570*/  FADD.FTZ R0, R49, R0 ;  /* 0x0000000031007221 */ /* 0x000fea0000010000 */
[C---:B------:R-:W-:Y:S01]  /*10580*/  HMMA.16816.F32.BF16 R160, R12.reuse, R18, R160 ;  /* 0x000000120ca0723c */ /* 0x040fe200000418a0 */
[----:B------:R-:W3:Y:S07]  /*10590*/  LDSM.16.MT88.4 R16, [R235+0x3800] ;  /* 0x00380000eb10783b */ /* 0x000eee0000004200 */
[C---:B--2---:R-:W-:Y:S08]  /*105a0*/  HMMA.16816.F32.BF16 R164, R12.reuse, R176, R164 ;  /* 0x000000b00ca4723c */ /* 0x044ff000000418a4 */
[C---:B------:R-:W-:Y:S01]  /*105b0*/  HMMA.16816.F32.BF16 R168, R12.reuse, R178, R168 ;  /* 0x000000b20ca8723c */ /* 0x040fe200000418a8 */
[----:B------:R-:W2:Y:S07]  /*105c0*/  LDSM.16.MT88.4 R176, [R234+0x3800] ;  /* 0x00380000eab0783b */ /* 0x000eae0000004200 */
[C---:B---3--:R-:W-:Y:S08]  /*105d0*/  HMMA.16816.F32.BF16 R52, R12.reuse, R16, R52 ;  /* 0x000000100c34723c */ /* 0x048ff00000041834 */
        /* <DEDUP_REMOVED lines=27> */
[----:B------:R-:W-:Y:S07]  /*10790*/  HMMA.16816.F32.BF16 R128, R12, R178, R128 ;  /* 0x000000b20c80723c */ /* 0x000fee0000041880 */
[----:B------:R-:W-:Y:S02]  /*107a0*/  F2FP.BF16.PACK_AB R12, R208, R199 ;  /* 0x000000c7d00c723e */ /* 0x000fe400000010ff */
[----:B------:R-:W-:Y:S03]  /*107b0*/  F2FP.BF16.PACK_AB R14, R209, R207 ;  /* 0x000000cfd10e723e */ /* 0x000fe600000010ff */
[----:B------:R-:W-:Y:S02]  /*107c0*/  F2FP.BF16.PACK_AB R13, R206, R197 ;  /* 0x000000c5ce0d723e */ /* 0x000fe400000010ff */
[----:B------:R-:W-:Y:S07]  /*107d0*/  F2FP.BF16.PACK_AB R15, R204, R205 ;  /* 0x000000cdcc0f723e */ /* 0x000fee00000010ff */
[C---:B---3--:R-:W-:Y:S08]  /*107e0*/  HMMA.16816.F32.BF16 R4, R12.reuse, R16, R4 ;  /* 0x000000100c04723c */ /* 0x048ff00000041804 */
        /* <DEDUP_REMOVED lines=45> */
[----:B------:R-:W-:Y:S01]  /*10ac0*/  HMMA.16816.F32.BF16 R128, R12, R18, R128 ;  /* 0x000000120c80723c */ /* 0x000fe20000041880 */
[----:B------:R-:W2:Y:S06]  /*10ad0*/  LDSM.16.MT88.4 R16, [R234+0x1800] ;  /* 0x00180000ea10783b */ /* 0x000eac0000004200 */
[----:B------:R-:W-:Y:S02]  /*10ae0*/  F2FP.BF16.PACK_AB R12, R192, R191 ;  /* 0x000000bfc00c723e */ /* 0x000fe400000010ff */
[----:B------:R-:W-:Y:S03]  /*10af0*/  F2FP.BF16.PACK_AB R14, R194, R193 ;  /* 0x000000c1c20e723e */ /* 0x000fe600000010ff */
[----:B------:R-:W-:Y:S02]  /*10b00*/  F2FP.BF16.PACK_AB R13, R189, R190 ;  /* 0x000000bebd0d723e */ /* 0x000fe400000010ff */
[----:B------:R-:W-:Y:S07]  /*10b10*/  F2FP.BF16.PACK_AB R15, R186, R187 ;  /* 0x000000bbba0f723e */ /* 0x000fee00000010ff */
[C---:B---3--:R-:W-:Y:S08]  /*10b20*/  HMMA.16816.F32.BF16 R4, R12.reuse, R20, R4 ;  /* 0x000000140c04723c */ /* 0x048ff00000041804 */
[C---:B------:R-:W-:Y:S01]  /*10b30*/  HMMA.16816.F32.BF16 R8, R12.reuse, R22, R8 ;  /* 0x000000160c08723c */ /* 0x040fe20000041808 */
[----:B------:R-:W3:Y:S07]  /*10b40*/  LDSM.16.MT88.4 R20, [R232+0x4800] ;  /* 0x00480000e814783b */ /* 0x000eee0000004200 */
[C---:B----4-:R-:W-:Y:S08]  /*10b50*/  HMMA.16816.F32.BF16 R132, R12.reuse, R24, R132 ;  /* 0x000000180c84723c */ /* 0x050ff00000041884 */
[C---:B------:R-:W-:Y:S01]  /*10b60*/  HMMA.16816.F32.BF16 R136, R12.reuse, R26, R136 ;  /* 0x0000001a0c88723c */ /* 0x040fe20000041888 */
[----:B------:R-:W4:Y:S07]  /*10b70*/  LDSM.16.MT88.4 R24, [R233+0x4800] ;  /* 0x00480000e918783b */ /* 0x000f2e0000004200 */
[C---:B------:R-:W-:Y:S08]  /*10b80*/  HMMA.16816.F32.BF16 R140, R12.reuse, R28, R140 ;  /* 0x0000001c0c8c723c */ /* 0x040ff0000004188c */
[C---:B------:R-:W-:Y:S01]  /*10b90*/  HMMA.16816.F32.BF16 R144, R12.reuse, R30, R144 ;  /* 0x0000001e0c90723c */ /* 0x040fe20000041890 */
[----:B------:R-:W5:Y:S07]  /*10ba0*/  LDSM.16.MT88.4 R28, [R235+0x4800] ;  /* 0x00480000eb1c783b */ /* 0x000f6e0000004200 */
        /* <DEDUP_REMOVED lines=66> */
[----:B------:R-:W-:Y:S07]  /*10fd0*/  LDSM.16.MT88.4 R28, [R233+0xb000] ;  /* 0x00b00000e91c783b */ /* 0x000fee0000004200 */
[C---:B--2---:R-:W-:Y:S08]  /*10fe0*/  HMMA.16816.F32.BF16 R68, R12.reuse, R16, R68 ;  /* 0x000000100c44723c */ /* 0x044ff00000041844 */
[C---:B------:R-:W-:Y:S01]  /*10ff0*/  HMMA.16816.F32.BF16 R72, R12.reuse, R18, R72 ;  /* 0x000000120c48723c */ /* 0x040fe20000041848 */
[----:B------:R-:W2:Y:S07]  /*11000*/  LDSM.16.MT88.4 R16, [R232+0xb000] ;  /* 0x00b00000e810783b */ /* 0x000eae0000004200 */
[C---:B------:R-:W-:Y:S08]  /*11010*/  HMMA.16816.F32.BF16 R76, R12.reuse, R32, R76 ;  /* 0x000000200c4c723c */ /* 0x040ff0000004184c */
[C---:B------:R-:W-:Y:S01]  /*11020*/  HMMA.16816.F32.BF16 R80, R12.reuse, R34, R80 ;  /* 0x000000220c50723c */ /* 0x040fe20000041850 */
[----:B------:R-:W5:Y:S07]  /*11030*/  LDSM.16.MT88.4 R32, [R235+0xb000] ;  /* 0x00b00000eb20783b */ /* 0x000f6e0000004200 */
        /* <DEDUP_REMOVED lines=12> */
[C---:B-----5:R-:W-:Y:S08]  /*11100*/  HMMA.16816.F32.BF16 R116, R12.reuse, R32, R116 ;  /* 0x000000200c74723c */ /* 0x060ff00000041874 */
[C---:B------:R-:W-:Y:S01]  /*11110*/  HMMA.16816.F32.BF16 R120, R12.reuse, R34, R120 ;  /* 0x000000220c78723c */ /* 0x040fe20000041878 */
[----:B------:R-:W-:Y:S07]  /*11120*/  LDSM.16.MT88.4 R32, [R233+0x5800] ;  /* 0x00580000e920783b */ /* 0x000fee0000004200 */
[C---:B---3--:R-:W-:Y:S08]  /*11130*/  HMMA.16816.F32.BF16 R124, R12.reuse, R20, R124 ;  /* 0x000000140c7c723c */ /* 0x048ff0000004187c */
[----:B------:R-:W-:Y:S01]  /*11140*/  HMMA.16816.F32.BF16 R128, R12, R22, R128 ;  /* 0x000000160c80723c */ /* 0x000fe20000041880 */
[----:B------:R-:W3:Y:S06]  /*11150*/  LDSM.16.MT88.4 R20, [R235+0x2800] ;  /* 0x00280000eb14783b */ /* 0x000eec0000004200 */
[----:B-1----:R-:W-:Y:S02]  /*11160*/  F2FP.BF16.PACK_AB R12, R38, R37 ;  /* 0x00000025260c723e */ /* 0x002fe400000010ff */
[----:B------:R-:W-:Y:S03]  /*11170*/  F2FP.BF16.PACK_AB R14, R174, R39 ;  /* 0x00000027ae0e723e */ /* 0x000fe600000010ff */
[----:B------:R-:W-:Y:S02]  /*11180*/  F2FP.BF16.PACK_AB R13, R47, R46 ;  /* 0x0000002e2f0d723e */ /* 0x000fe400000010ff */
[----:B------:R-:W-:Y:S07]  /*11190*/  F2FP.BF16.PACK_AB R15, R51, R50 ;  /* 0x00000032330f723e */ /* 0x000fee00000010ff */
        /* <DEDUP_REMOVED lines=12> */
[----:B------:R-:W5:Y:S07]  /*11260*/  LDSM.16.MT88.4 R24, [R235+0x8800] ;  /* 0x00880000eb18783b */ /* 0x000f6e0000004200 */
[C---:B------:R-:W-:Y:S08]  /*11270*/  HMMA.16816.F32.BF16 R156, R12.reuse, R28, R156 ;  /* 0x0000001c0c9c723c */ /* 0x040ff0000004189c */
[C---:B------:R-:W-:Y:S01]  /*11280*/  HMMA.16816.F32.BF16 R160, R12.reuse, R30, R160 ;  /* 0x0000001e0ca0723c */ /* 0x040fe200000418a0 */
[----:B------:R-:W2:Y:S07]  /*11290*/  LDSM.16.MT88.4 R28, [R234+0x8800] ;  /* 0x00880000ea1c783b */ /* 0x000eae0000004200 */
[C---:B------:R-:W-:Y:S08]  /*112a0*/  HMMA.16816.F32.BF16 R164, R12.reuse, R32, R164 ;  /* 0x000000200ca4723c */ /* 0x040ff000000418a4 */
[C---:B------:R-:W-:Y:S08]  /*112b0*/  HMMA.16816.F32.BF16 R168, R12.reuse, R34, R168 ;  /* 0x000000220ca8723c */ /* 0x040ff000000418a8 */
        /* <DEDUP_REMOVED lines=10> */
[C---:B------:R-:W-:Y:S08]  /*11360*/  HMMA.16816.F32.BF16 R80, R12.reuse, R22, R80 ;  /* 0x000000160c50723c */ /* 0x040ff00000041850 */
[C---:B-----5:R-:W-:Y:S08]  /*11370*/  HMMA.16816.F32.BF16 R84, R12.reuse, R24, R84 ;  /* 0x000000180c54723c */ /* 0x060ff00000041854 */
[C---:B------:R-:W-:Y:S08]  /*11380*/  HMMA.16816.F32.BF16 R88, R12.reuse, R26, R88 ;  /* 0x0000001a0c58723c */ /* 0x040ff00000041858 */
[C---:B------:R-:W-:Y:S08]  /*11390*/  HMMA.16816.F32.BF16 R92, R12.reuse, R28, R92 ;  /* 0x0000001c0c5c723c */ /* 0x040ff0000004185c */
[C---:B------:R-:W-:Y:S08]  /*113a0*/  HMMA.16816.F32.BF16 R96, R12.reuse, R30, R96 ;  /* 0x0000001e0c60723c */ /* 0x040ff00000041860 */
[C---:B-1----:R-:W-:Y:S08]  /*113b0*/  HMMA.16816.F32.BF16 R100, R12.reuse, R4, R100 ;  /* 0x000000040c64723c */ /* 0x042ff00000041864 */
[C---:B------:R-:W-:Y:S01]  /*113c0*/  HMMA.16816.F32.BF16 R104, R12.reuse, R6, R104 ;  /* 0x000000060c68723c */ /* 0x040fe20000041868 */
[----:B------:R-:W1:Y:S07]  /*113d0*/  LDSM.16.MT88.4 R4, [R234+0xb800] ;  /* 0x00b80000ea04783b */ /* 0x000e6e0000004200 */
[C---:B----4-:R-:W-:Y:S08]  /*113e0*/  HMMA.16816.F32.BF16 R108, R12.reuse, R8, R108 ;  /* 0x000000080c6c723c */ /* 0x050ff0000004186c */
[C---:B------:R-:W-:Y:S08]  /*113f0*/  HMMA.16816.F32.BF16 R112, R12.reuse, R10, R112 ;  /* 0x0000000a0c70723c */ /* 0x040ff00000041870 */
[C---:B--2---:R-:W-:Y:S08]  /*11400*/  HMMA.16816.F32.BF16 R116, R12.reuse, R16, R116 ;  /* 0x000000100c74723c */ /* 0x044ff00000041874 */
[C---:B------:R-:W-:Y:S08]  /*11410*/  HMMA.16816.F32.BF16 R120, R12.reuse, R18, R120 ;  /* 0x000000120c78723c */ /* 0x040ff00000041878 */
[C---:B-1----:R-:W-:Y:S07]  /*11420*/  HMMA.16816.F32.BF16 R124, R12.reuse, R4, R124 ;  /* 0x000000040c7c723c */ /* 0x042fee000004187c */
[----:B------:R-:W-:Y:S01]  /*11430*/  FADD.FTZ R4, R43, R2 ;  /* 0x000000022b047221 */ /* 0x000fe20000010000 */
[----:B------:R-:W-:Y:S04]  /*11440*/  HMMA.16816.F32.BF16 R128, R12, R6, R128 ;  /* 0x000000060c80723c */ /* 0x000fe80000041880 */
[----:B------:R-:W-:Y:S02]  /*11450*/  FADD.FTZ R2, R37, R0 ;  /* 0x0000000025027221 */ /* 0x000fe40000010000 */
[----:B------:R-:W-:Y:S01]  /*11460*/  FADD.FTZ R0, R46, R4 ;  /* 0x000000042e007221 */ /* 0x000fe20000010000 */
[----:B------:R-:W-:Y:S01]  /*11470*/  MOV R12, R3 ;  /* 0x00000003000c7202 */ /* 0x000fe20000000f00 */
[----:B------:R-:W-:Y:S04]  /*11480*/  FADD.FTZ R2, R38, R2 ;  /* 0x0000000226027221 */ /* 0x000fe80000010000 */
[----:B------:R-:W-:Y:S02]  /*11490*/  FADD.FTZ R0, R47, R0 ;  /* 0x000000002f007221 */ /* 0x000fe40000010000 */
[----:B------:R-:W-:Y:S02]  /*114a0*/  FADD.FTZ R4, R39, R2 ;  /* 0x0000000227047221 */ /* 0x000fe40000010000 */
[----:B------:R-:W-:Y:S01]  /*114b0*/  FADD.FTZ R2, R50, R0 ;  /* 0x0000000032027221 */ /* 0x000fe20000010000 */
[----:B------:R-:W-:Y:S01]  /*114c0*/  IADD3 R0, R247, -0x1, RZ ;  /* 0xfffffffff7007810 */ /* 0x000fe20007ffe0ff */
[----:B------:R-:W-:Y:S01]  /*114d0*/  FADD.FTZ R4, R174, R4 ;  /* 0x00000004ae047221 */ /* 0x000fe20000010000 */
[----:B------:R-:W-:Y:S01]  /*114e0*/  MOV R174, R173 ;  /* 0x000000ad00ae7202 */ /* 0x000fe20000000f00 */
[----:B------:R-:W-:Y:S01]  /*114f0*/  FADD.FTZ R2, R51, R2 ;  /* 0x0000000233027221 */ /* 0x000fe20000010000 */
[----:B------:R-:W-:Y:S02]  /*11500*/  MOV R247, R0 ;  /* 0x0000000000f77202 */ /* 0x000fe40000000f00 */
[----:B------:R1:W-:Y:S04]  /*11510*/  STL [R1+0x4], R4 ;  /* 0x0000040401007387 */ /* 0x0003e80000100800 */
[----:B------:R1:W-:Y:S02]  /*11520*/  STL [R1+0x8], R2 ;  /* 0x0000080201007387 */ /* 0x0003e40000100800 */
[----:B-1----:R-:W-:-:S05]  /*11530*/  @P0 BRA `(.L_x_1495) ;  /* 0xffffb5a000000947 */ /* 0x002fca000383ffff */
.L_x_1488:
[----:B------:R-:W-:Y:S05]  /*11540*/  BRA.DIV ~URZ, `(.L_x_1496) ;  /* 0x000058e27f007947 */ /* 0x000fea000b800000 */
[----:B------:R-:W2:Y:S04]  /*11550*/  LDL R0, [R1+0x4] ;  /* 0x0000040001007983 */ /* 0x000ea80000100800 */
[----:B--2---:R1:W2:Y:S02]  /*11560*/  SHFL.BFLY PT, R4, R0, 0x2, 0x1f ;  /* 0x0c401f0000047f89 */ /* 0x0042a400000e0000 */
.L_x_1548:
        /* <DEDUP_REMOVED lines=9> */
.L_x_1549:
        /* <DEDUP_REMOVED lines=75> */
[----:B------:R-:W-:Y:S02]  /*11ab0*/  FMUL.FTZ R129, R2, R129 ;  /* 0x0000008102817220 */ /* 0x000fe40000410000 */
[----:B------:R4:W5:Y:S01]  /*11ac0*/  @P0 MUFU.LG2 R2, R3 ;  /* 0x0000000300020308 */ /* 0x0009620000000c00 */
[----:B-1-3--:R-:W-:Y:S02]  /*11ad0*/  @P1 FMUL.FTZ R5, R4, 0.69314718246459960938 ;  /* 0x3f31721804051820 */ /* 0x00afe40000410000 */
[----:B------:R-:W-:Y:S02]  /*11ae0*/  @P1 FMUL.FTZ R4, R6, c[0x0][0x2d0] ;  /* 0x0000b40006041a20 */ /* 0x000fe40000410000 */
[----:B--2---:R-:W-:Y:S02]  /*11af0*/  FMUL.FTZ R178, R0, R178 ;  /* 0x000000b200b27220 */ /* 0x004fe40000410000 */
[----:B------:R-:W-:Y:S02]  /*11b00*/  @P1 FFMA.FTZ R172, R4, R173, R5 ;  /* 0x000000ad04ac1223 */ /* 0x000fe40000010005 */
[----:B------:R-:W-:-:S02]  /*11b10*/  FMUL.FTZ R179, R0, R179 ;  /* 0x000000b300b37220 */ /* 0x000fc40000410000 */
[C---:B------:R-:W-:Y:S02]  /*11b20*/  FMUL.FTZ R182, R0.reuse, R182 ;  /* 0x000000b600b67220 */ /* 0x040fe40000410000 */
[C---:B------:R-:W-:Y:S02]  /*11b30*/  FMUL.FTZ R61, R0.reuse, R183 ;  /* 0x000000b7003d7220 */ /* 0x040fe40000410000 */
[----:B------:R-:W-:Y:S01]  /*11b40*/  FMUL.FTZ R134, R0, R134 ;  /* 0x0000008600867220 */ /* 0x000fe20000410000 */
[----:B----4-:R-:W-:Y:S01]  /*11b50*/  @P0 MOV R3, 0x3f317218 ;  /* 0x3f31721800030802 */ /* 0x010fe20000000f00 */
[----:B-----5:R-:W-:Y:S02]  /*11b60*/  @P0 FMUL.FTZ R2, R2, 0.69314718246459960938 ;  /* 0x3f31721802020820 */ /* 0x020fe40000410000 */
[----:B------:R-:W-:Y:S02]  /*11b70*/  FMUL.FTZ R135, R0, R135 ;  /* 0x0000008700877220 */ /* 0x000fe40000410000 */
[----:B------:R-:W-:-:S02]  /*11b80*/  @P0 FMUL.FTZ R3, R3, c[0x0][0x2d0] ;  /* 0x0000b40003030a20 */ /* 0x000fc40000410000 */
        /* <DEDUP_REMOVED lines=57> */
[----:B------:R-:W-:Y:S01]  /*11f20*/  FMUL.FTZ R131, R0, R131 ;  /* 0x0000008300837220 */ /* 0x000fe20000410000 */
[----:B------:R-:W-:Y:S01]  /*11f30*/  PRMT R0, R52, 0x7610, R0 ;  /* 0x0000761034007816 */ /* 0x000fe20000000000 */
[----:B------:R-:W-:Y:S02]  /*11f40*/  @P0 FFMA.FTZ R65, R3, R12, R2 ;  /* 0x0000000c03410223 */ /* 0x000fe40000010002 */
.L_x_1457:
[----:B-1----:R1:W5:Y:S01]  /*11f50*/  LDL R52, [R1+0x54] ;  /* 0x0000540001347983 */ /* 0x0023620000100800 */
[----:B------:R-:W-:Y:S03]  /*11f60*/  BSSY B0, `(.L_x_1498) ;  /* 0x0000012000007945 */ /* 0x000fe60003800000 */
[----:B------:R-:W2:Y:S02]  /*11f70*/  S2R R69, SR_TID.X ;  /* 0x0000000000457919 */ /* 0x000ea40000002100 */
[----:B--2---:R-:W-:-:S13]  /*11f80*/  LOP3.LUT P0, RZ, R69, 0xff, RZ, 0xc0, !PT ;  /* 0x000000ff45ff7812 */ /* 0x004fda000780c0ff */
[----:B------:R-:W-:Y:S05]  /*11f90*/  @P0 BRA `(.L_x_1499) ;  /* 0x000000e000000947 */ /* 0x000fea0003800000 */
[----:B-1----:R-:W1:Y:S01]  /*11fa0*/  S2R R12, SR_LANEID ;  /* 0x00000000000c7919 */ /* 0x002e620000000000 */
        /* <DEDUP_REMOVED lines=13> */
.L_x_1499:
[----:B-1----:R-:W-:Y:S05]  /*12080*/  BSYNC B0 ;  /* 0x0000000000007941 */ /* 0x002fea0003800000 */
.L_x_1498:
        /* <DEDUP_REMOVED lines=145> */
[----:B-1----:R-:W-:Y:S01]  /*129a0*/  SHF.R.S32.HI R67, RZ, 0x1f, R69 ;  /* 0x0000001fff437819 */ /* 0x002fe20000011445 */
[----:B------:R-:W-:Y:S01]  /*129b0*/  IMAD.MOV.U32 R250, RZ, RZ, RZ ;  /* 0x000000fffffa7224 */ /* 0x000fe200078e00ff */
[----:B------:R-:W-:Y:S01]  /*129c0*/  MOV R2, 0x12a20 ;  /* 0x00012a2000027802 */ /* 0x000fe20000000f00 */
[----:B------:R-:W-:Y:S01]  /*129d0*/  IMAD.MOV.U32 R3, RZ, RZ, 0x1f ;  /* 0x0000001fff037424 */ /* 0x000fe200078e00ff */
[----:B------:R-:W-:-:S04]  /*129e0*/  LEA.HI R67, R67, R69, RZ, 0x7 ;  /* 0x0000004543437211 */ /* 0x000fc800078f38ff */
[----:B------:R-:W-:-:S05]  /*129f0*/  SHF.R.S32.HI R67, RZ, 0x7, R67 ;  /* 0x00000007ff437819 */ /* 0x000fca0000011443 */
[----:B------:R-:W-:Y:S02]  /*12a00*/  IMAD.MOV.U32 R249, RZ, RZ, R67 ;  /* 0x000000fffff97224 */ /* 0x000fe400078e0043 */
[----:B------:R-:W-:Y:S05]  /*12a10*/  CALL.REL.NOINC `($__internal_8_$__cuda_sm70_shflsync_idx_p) ;  /* 0x000049b000007944 */ /* 0x000fea0003c00000 */
.L_x_1502:
        /* <DEDUP_REMOVED lines=8> */
[----:B------:R-:W1:Y:S01]  /*12aa0*/  S2R R16, SR_TID.X ;  /* 0x0000000000107919 */ /* 0x000e620000002100 */
[----:B------:R-:W-:Y:S02]  /*12ab0*/  ULDC UR5, c[0x0][0x4e8] ;  /* 0x00013a0000057ab9 */ /* 0x000fe40000000800 */
[----:B------:R-:W-:Y:S02]  /*12ac0*/  ULDC UR4, c[0x0][0x388] ;  /* 0x0000e20000047ab9 */ /* 0x000fe40000000800 */
[----:B------:R-:W-:Y:S01]  /*12ad0*/  UIMAD UR4, UR5, UR4, URZ ;  /* 0x00000004050472a4 */ /* 0x000fe2000f8e023f */
[----:B------:R-:W-:Y:S01]  /*12ae0*/  IADD3 R80, R245, 0xc0, RZ ;  /* 0x000000c0f5507810 */ /* 0x000fe20007ffe0ff */
[----:B------:R-:W-:Y:S01]  /*12af0*/  BSSY B0, `(.L_x_1503) ;  /* 0x0000071000007945 */ /* 0x000fe20003800000 */
[----:B------:R-:W-:-:S02]  /*12b00*/  SHF.R.S32.HI R82, RZ, 0x1f, R251 ;  /* 0x0000001fff527819 */ /* 0x000fc400000114fb */
[----:B------:R-:W-:Y:S02]  /*12b10*/  SHF.R.S32.HI R80, RZ, 0x1f, R80 ;  /* 0x0000001fff507819 */ /* 0x000fe40000011450 */
[----:B------:R-:W-:Y:S02]  /*12b20*/  SHF.R.S32.HI R83, RZ, 0x1f, R252 ;  /* 0x0000001fff537819 */ /* 0x000fe400000114fc */
[----:B------:R-:W-:Y:S02]  /*12b30*/  SHF.R.S32.HI R84, RZ, 0x1f, R245 ;  /* 0x0000001fff547819 */ /* 0x000fe400000114f5 */
[----:B----4-:R-:W-:Y:S01]  /*12b40*/  SHF.R.S32.HI R5, RZ, 0x1f, R10 ;  /* 0x0000001fff057819 */ /* 0x010fe2000001140a */
[----:B--2---:R-:W-:-:S04]  /*12b50*/  IMAD.IADD R4, R2, 0x1, R15 ;  /* 0x0000000102047824 */ /* 0x004fc800078e020f */
[----:B------:R-:W-:Y:S02]  /*12b60*/  IMAD R6, R5, c[0x0][0x490], RZ ;  /* 0x0001240005067a24 */ /* 0x000fe400078e02ff */
[----:B------:R-:W-:Y:S01]  /*12b70*/  @P0 IMAD.HI.U32 R7, R4, c[0x0][0x4ec], RZ ;  /* 0x00013b0004070a27 */ /* 0x000fe200078e00ff */
[----:B------:R-:W-:-:S03]  /*12b80*/  MOV R0, R4 ;  /* 0x0000000400007202 */ /* 0x000fc60000000f00 */
[----:B------:R-:W-:Y:S01]  /*12b90*/  IMAD.WIDE.U32 R2, R10, c[0x0][0x490], RZ ;  /* 0x000124000a027a25 */ /* 0x000fe200078e00ff */
[----:B------:R-:W-:-:S03]  /*12ba0*/  @P0 SHF.R.U32.HI R0, RZ, c[0x0][0x4f0], R7 ;  /* 0x00013c00ff000a19 */ /* 0x000fc60000011607 */
[----:B------:R-:W-:Y:S01]  /*12bb0*/  IMAD R6, R10, c[0x0][0x494], R6 ;  /* 0x000125000a067a24 */ /* 0x000fe200078e0206 */
[----:B------:R-:W-:Y:S01]  /*12bc0*/  SHF.R.S32.HI R11, RZ, 0x1f, R12 ;  /* 0x0000001fff0b7819 */ /* 0x000fe2000001140c */
[----:B------:R-:W-:Y:S02]  /*12bd0*/  IMAD.MOV R8, RZ, RZ, -R0 ;  /* 0x000000ffff087224 */ /* 0x000fe400078e0a00 */
[----:B------:R-:W-:Y:S02]  /*12be0*/  IMAD.IADD R3, R3, 0x1, R6 ;  /* 0x0000000103037824 */ /* 0x000fe400078e0206 */
[----:B------:R-:W-:Y:S02]  /*12bf0*/  IMAD R9, R11, c[0x0][0x498], RZ ;  /* 0x000126000b097a24 */ /* 0x000fe400078e02ff */
[----:B------:R-:W-:-:S04]  /*12c00*/  IMAD.WIDE.U32 R6, R12, c[0x0][0x498], R2 ;  /* 0x000126000c067a25 */ /* 0x000fc800078e0002 */
[----:B------:R-:W-:Y:S01]  /*12c10*/  IMAD R2, R8, c[0x0][0x4e8], R4 ;  /* 0x00013a0008027a24 */ /* 0x000fe200078e0204 */
[----:B------:R-:W-:Y:S01]  /*12c20*/  IADD3 R4, P1, R0, R6, RZ ;  /* 0x0000000600047210 */ /* 0x000fe20007f3e0ff */
[----:B------:R-:W-:Y:S01]  /*12c30*/  IMAD R3, R12, c[0x0][0x49c], R9 ;  /* 0x000127000c037a24 */ /* 0x000fe200078e0209 */
[----:B------:R-:W-:Y:S02]  /*12c40*/  SHF.R.S32.HI R8, RZ, 0x1f, R0 ;  /* 0x0000001fff087819 */ /* 0x000fe40000011400 */
[----:B------:R-:W-:Y:S01]  /*12c50*/  SHF.R.S32.HI R6, RZ, 0x1f, R2 ;  /* 0x0000001fff067819 */ /* 0x000fe20000011402 */
[----:B------:R-:W-:Y:S01]  /*12c60*/  IMAD R0, R5, c[0x0][0x3e8], RZ ;  /* 0x0000fa0005007a24 */ /* 0x000fe200078e02ff */
[----:B------:R-:W-:Y:S02]  /*12c70*/  IADD3.X R5, R8, R7, R3, P1, !PT ;  /* 0x0000000708057210 */ /* 0x000fe40000ffe403 */
[----:B---3--:R-:W-:Y:S01]  /*12c80*/  IADD3 R8, R14, R15, RZ ;  /* 0x0000000f0e087210 */ /* 0x008fe20007ffe0ff */
[----:B------:R-:W-:-:S02]  /*12c90*/  IMAD R3, R6, c[0x0][0x488], RZ ;  /* 0x0001220006037a24 */ /* 0x000fc400078e02ff */
[C---:B------:R-:W-:Y:S02]  /*12ca0*/  IMAD R9, R10.reuse, c[0x0][0x3ec], R0 ;  /* 0x0000fb000a097a24 */ /* 0x040fe400078e0200 */
        /* <DEDUP_REMOVED lines=9> */
[----:B-1----:R-:W-:Y:S01]  /*12d40*/  SHF.R.S32.HI R14, RZ, 0x1f, R16 ;  /* 0x0000001fff0e7819 */ /* 0x002fe20000011410 */
[----:B------:R-:W-:Y:S01]  /*12d50*/  IMAD.MOV.U32 R2, RZ, RZ, R6 ;  /* 0x000000ffff027224 */ /* 0x000fe200078e0006 */
[----:B------:R-:W-:Y:S01]  /*12d60*/  LEA.HI.X R5, R4, c[0x0][0x454], R5, 0x2, P0 ;  /* 0x0001150004057a11 */ /* 0x000fe200000f1405 */
[----:B------:R-:W-:Y:S01]  /*12d70*/  IMAD R6, R11, c[0x0][0x3f0], RZ ;  /* 0x0000fc000b067a24 */ /* 0x000fe200078e02ff */
[----:B------:R-:W-:Y:S01]  /*12d80*/  LEA.HI R14, R14, R16, RZ, 0x5 ;  /* 0x000000100e0e7211 */ /* 0x000fe200078f28ff */
[----:B------:R-:W-:Y:S02]  /*12d90*/  SHFL.IDX PT, R4, R9, 0x1, 0x1c1f ;  /* 0x003c1f0009047f89 */ /* 0x000fe400000e0000 */
[----:B------:R-:W-:Y:S01]  /*12da0*/  IMAD R10, R12, c[0x0][0x3f4], R6 ;  /* 0x0000fd000c0a7a24 */ /* 0x000fe200078e0206 */
[----:B------:R-:W-:Y:S01]  /*12db0*/  LOP3.LUT R14, R14, 0xffffffe0, RZ, 0xc0, !PT ;  /* 0xffffffe00e0e7812 */ /* 0x000fe200078ec0ff */
[----:B------:R1:W-:Y:S01]  /*12dc0*/  SHFL.IDX PT, R6, R9, RZ, 0x1c1f ;  /* 0x001c1fff09067589 */ /* 0x0003e200000e0000 */
[----:B------:R-:W-:-:S03]  /*12dd0*/  IMAD.MOV R11, RZ, RZ, -R0 ;  /* 0x000000ffff0b7224 */ /* 0x000fc600078e0a00 */
[----:B------:R-:W2:Y:S01]  /*12de0*/  SHFL.IDX PT, R7, R5, RZ, 0x1c1f ;  /* 0x001c1fff05077589 */ /* 0x000ea200000e0000 */
[----:B------:R-:W-:-:S03]  /*12df0*/  IADD3 R14, -R14, R16, RZ ;  /* 0x000000100e0e7210 */ /* 0x000fc60007ffe1ff */
[----:B------:R-:W3:Y:S01]  /*12e00*/  SHFL.IDX PT, R5, R5, 0x1, 0x1c1f ;  /* 0x003c1f0005057f89 */ /* 0x000ee200000e0000 */
[----:B------:R-:W-:Y:S01]  /*12e10*/  LOP3.LUT P0, RZ, R14, 0x3, RZ, 0xc0, !PT ;  /* 0x000000030eff7812 */ /* 0x000fe2000780c0ff */
[----:B------:R-:W-:Y:S02]  /*12e20*/  IMAD R8, R11, c[0x0][0x4e8], R8 ;  /* 0x00013a000b087a24 */ /* 0x000fe400078e0208 */
[----:B-1----:R-:W-:-:S05]  /*12e30*/  IMAD.IADD R9, R13, 0x1, R15 ;  /* 0x000000010d097824 */ /* 0x002fca00078e020f */
[C---:B------:R-:W-:Y:S02]  /*12e40*/  IADD3 R11, R9.reuse, 0x8, RZ ;  /* 0x00000008090b7810 */ /* 0x040fe40007ffe0ff */
[----:B------:R-:W-:Y:S02]  /*12e50*/  ISETP.GE.OR P1, PT, R9, UR4, P0 ;  /* 0x0000000409007c0c */ /* 0x000fe40008726670 */
[----:B------:R-:W-:Y:S01]  /*12e60*/  ISETP.GE.OR P0, PT, R11, UR4, P0 ;  /* 0x000000040b007c0c */ /* 0x000fe20008706670 */
[----:B------:R-:W-:Y:S01]  /*12e70*/  IMAD.WIDE.U32 R2, R12, c[0x0][0x3f0], R2 ;  /* 0x0000fc000c027a25 */ /* 0x000fe200078e0002 */
[----:B------:R-:W-:-:S03]  /*12e80*/  SHF.R.S32.HI R12, RZ, 0x1f, R0 ;  /* 0x0000001fff0c7819 */ /* 0x000fc60000011400 */
[----:B------:R-:W-:Y:S02]  /*12e90*/  IMAD.IADD R3, R3, 0x1, R10 ;  /* 0x0000000103037824 */ /* 0x000fe400078e020a */
[----:B------:R-:W-:-:S04]  /*12ea0*/  IMAD R10, R12, c[0x0][0x3e0], RZ ;  /* 0x0000f8000c0a7a24 */ /* 0x000fc800078e02ff */
[----:B--2---:R1:W-:Y:S01]  /*12eb0*/  @!P1 ST.E [R6.64], R172 ;  /* 0x000000ac06009985 */ /* 0x0043e2000c101906 */
[----:B------:R-:W-:-:S03]  /*12ec0*/  IMAD R9, R0, c[0x0][0x3e4], R10 ;  /* 0x0000f90000097a24 */ /* 0x000fc600078e020a */
[----:B---3--:R1:W-:Y:S01]  /*12ed0*/  @!P0 ST.E [R4.64], R65 ;  /* 0x0000004104008985 */ /* 0x0083e2000c101906 */
[----:B------:R-:W-:Y:S01]  /*12ee0*/  IMAD.WIDE.U32 R2, R0, c[0x0][0x3e0], R2 ;  /* 0x0000f80000027a25 */ /* 0x000fe200078e0002 */
[----:B------:R-:W-:Y:S02]  /*12ef0*/  SHF.R.S32.HI R0, RZ, 0x1f, R8 ;  /* 0x0000001fff007819 */ /* 0x000fe40000011408 */
[----:B------:R1:W2:Y:S04]  /*12f00*/  LDS.128 R44, [R243+0x1080] ;  /* 0x00108000f32c7984 */ /* 0x0002a80000000c00 */
        /* <DEDUP_REMOVED lines=11> */
[----:B------:R-:W-:Y:S01]  /*12fc0*/  SHF.R.S32.HI R13, RZ, 0x1f, R16 ;  /* 0x0000001fff0d7819 */ /* 0x000fe20000011410 */
[----:B------:R-:W-:Y:S01]  /*12fd0*/  IMAD R0, R0, c[0x0][0x3d8], RZ ;  /* 0x0000f60000007a24 */ /* 0x000fe200078e02ff */
[----:B------:R-:W-:-:S02]  /*12fe0*/  IADD3 R3, R3, R9, RZ ;  /* 0x0000000903037210 */ /* 0x000fc40007ffe0ff */
[----:B------:R-:W-:Y:S01]  /*12ff0*/  LEA.HI R13, R13, R16, RZ, 0x3 ;  /* 0x000000100d0d7211 */ /* 0x000fe200078f18ff */
[C---:B------:R-:W-:Y:S02]  /*13000*/  IMAD R0, R8.reuse, c[0x0][0x3dc], R0 ;  /* 0x0000f70008007a24 */ /* 0x040fe400078e0200 */
[----:B------:R-:W-:Y:S01]  /*13010*/  IMAD.WIDE.U32 R2, R8, c[0x0][0x3d8], R2 ;  /* 0x0000f60008027a25 */ /* 0x000fe200078e0002 */
[----:B------:R-:W-:-:S03]  /*13020*/  SHF.R.S32.HI R13, RZ, 0x3, R13 ;  /* 0x00000003ff0d7819 */ /* 0x000fc6000001140d */
[----:B------:R-:W-:Y:S01]  /*13030*/  IMAD.IADD R0, R3, 0x1, R0 ;  /* 0x0000000103007824 */ /* 0x000fe200078e0200 */
[C---:B------:R-:W-:Y:S02]  /*13040*/  LEA R14, P0, R2.reuse, c[0x0][0x380], 0x1 ;  /* 0x0000e000020e7a11 */ /* 0x040fe400078008ff */
[----:B------:R-:W-:Y:S02]  /*13050*/  IADD3 R13, R13, R15, RZ ;  /* 0x0000000f0d0d7210 */ /* 0x000fe40007ffe0ff */
[----:B------:R-:W-:Y:S02]  /*13060*/  LEA.HI.X R12, R2, c[0x0][0x384], R0, 0x1, P0 ;  /* 0x0000e100020c7a11 */ /* 0x000fe400000f0c00 */
[----:B------:R-:W-:Y:S01]  /*13070*/  ISETP.GE.AND P0, PT, R13, UR4, PT ;  /* 0x000000040d007c0c */ /* 0x000fe2000bf06270 */
[----:B------:R1:W1:Y:S01]  /*13080*/  SHFL.IDX PT, R0, R14, RZ, 0x181f ;  /* 0x00181fff0e007589 */ /* 0x00026200000e0000 */
[----:B------:R-:W-:-:S03]  /*13090*/  IADD3 R15, R245, 0xc0, RZ ;  /* 0x000000c0f50f7810 */ /* 0x000fc60007ffe0ff */
[----:B------:R1:W1:Y:S08]  /*130a0*/  SHFL.IDX PT, R2, R12, RZ, 0x181f ;  /* 0x00181fff0c027589 */ /* 0x00027000000e0000 */
[----:B------:R-:W-:Y:S05]  /*130b0*/  @P0 BRA `(.L_x_1504) ;  /* 0x0000014000000947 */ /* 0x000fea0003800000 */
[----:B--234-:R-:W2:Y:S01]  /*130c0*/  LDS.128 R28, [R243+0x80] ;  /* 0x00008000f31c7984 */ /* 0x01cea20000000c00 */
[----:B------:R-:W-:Y:S02]  /*130d0*/  ISETP.GE.AND P3, PT, R245, c[0x0][0x3c8], PT ;  /* 0x0000f200f5007a0c */ /* 0x000fe40003f66270 */
[----:B------:R-:W-:Y:S01]  /*130e0*/  ISETP.GE.AND P2, PT, R252, c[0x0][0x3c8], PT ;  /* 0x0000f200fc007a0c */ /* 0x000fe20003f46270 */
[----:B------:R-:W3:Y:S01]  /*130f0*/  LDS.128 R24, [R243+0x4080] ;  /* 0x00408000f3187984 */ /* 0x000ee20000000c00 */
[----:B------:R-:W-:-:S02]  /*13100*/  ISETP.GE.AND P1, PT, R251, c[0x0][0x3c8], PT ;  /* 0x0000f200fb007a0c */ /* 0x000fc40003f26270 */
[----:B------:R-:W-:Y:S01]  /*13110*/  ISETP.GE.AND P0, PT, R15, c[0x0][0x3c8], PT ;  /* 0x0000f2000f007a0c */ /* 0x000fe20003f06270 */
[----:B------:R-:W4:Y:S04]  /*13120*/  LDS.128 R20, [R243+0x8080] ;  /* 0x00808000f3147984 */ /* 0x000f280000000c00 */
[----:B------:R-:W5:Y:S02]  /*13130*/  LDS.128 R16, [R243+0xc080] ;  /* 0x00c08000f3107984 */ /* 0x000f640000000c00 */
[CC--:B-1----:R-:W-:Y:S02]  /*13140*/  @!P3 LEA R10, P4, R245.reuse, R0.reuse, 0x1 ;  /* 0x00000000f50ab211 */ /* 0x0c2fe400078808ff */
[----:B------:R-:W-:Y:S02]  /*13150*/  @!P2 LEA R8, P6, R252, R0, 0x1 ;  /* 0x00000000fc08a211 */ /* 0x000fe400078c08ff */
[----:B------:R-:W-:-:S02]  /*13160*/  @!P3 LEA.HI.X R11, R245, R2, R84, 0x1, P4 ;  /* 0x00000002f50bb211 */ /* 0x000fc400020f0c54 */
[-C--:B------:R-:W-:Y:S02]  /*13170*/  @!P1 LEA R6, P5, R251, R0.reuse, 0x1 ;  /* 0x00000000fb069211 */ /* 0x080fe400078a08ff */
[----:B------:R-:W-:Y:S02]  /*13180*/  @!P0 LEA R4, P4, R15, R0, 0x1 ;  /* 0x000000000f048211 */ /* 0x000fe400078808ff */
[-C--:B------:R-:W-:Y:S02]  /*13190*/  @!P2 LEA.HI.X R9, R252, R2.reuse, R83, 0x1, P6 ;  /* 0x00000002fc09a211 */ /* 0x080fe400030f0c53 */
[-C--:B------:R-:W-:Y:S02]  /*131a0*/  @!P1 LEA.HI.X R7, R251, R2.reuse, R82, 0x1, P5 ;  /* 0x00000002fb079211 */ /* 0x080fe400028f0c52 */
[----:B------:R-:W-:Y:S01]  /*131b0*/  @!P0 LEA.HI.X R5, R15, R2, R80, 0x1, P4 ;  /* 0x000000020f058211 */ /* 0x000fe200020f0c50 */
[----:B--2---:R1:W-:Y:S04]  /*131c0*/  @!P3 ST.E.128 [R10.64], R28 ;  /* 0x0000001c0a00b985 */ /* 0x0043e8000c101d06 */
[----:B---3--:R1:W-:Y:S04]  /*131d0*/  @!P2 ST.E.128 [R8.64], R24 ;  /* 0x000000180800a985 */ /* 0x0083e8000c101d06 */
[----:B----4-:R1:W-:Y:S04]  /*131e0*/  @!P1 ST.E.128 [R6.64], R20 ;  /* 0x0000001406009985 */ /* 0x0103e8000c101d06 */
[----:B-----5:R1:W-:Y:S02]  /*131f0*/  @!P0 ST.E.128 [R4.64], R16 ;  /* 0x0000001004008985 */ /* 0x0203e4000c101d06 */
.L_x_1504:
[----:B--234-:R-:W-:Y:S05]  /*13200*/  BSYNC B0 ;  /* 0x0000000000007941 */ /* 0x01cfea0003800000 */
.L_x_1503:
[----:B------:R-:W-:Y:S01]  /*13210*/  IADD3 R3, R13, 0x20, RZ ;  /* 0x000000200d037810 */ /* 0x000fe20007ffe0ff */
[----:B-1----:R1:W2:Y:S01]  /*13220*/  SHFL.IDX PT, R2, R12, 0x1, 0x181f ;  /* 0x00381f000c027f89 */ /* 0x0022a200000e0000 */
[----:B------:R-:W-:Y:S02]  /*13230*/  BSSY B0, `(.L_x_1505) ;  /* 0x0000014000007945 */ /* 0x000fe40003800000 */
[----:B------:R-:W-:Y:S01]  /*13240*/  ISETP.GE.AND P0, PT, R3, UR4, PT ;  /* 0x0000000403007c0c */ /* 0x000fe2000bf06270 */
[----:B------:R1:W3:-:S12]  /*13250*/  SHFL.IDX PT, R0, R14, 0x1, 0x181f ;  /* 0x00381f000e007f89 */ /* 0x0002d800000e0000 */
[----:B------:R-:W-:Y:S05]  /*13260*/  @P0 BRA `(.L_x_1506) ;  /* 0x0000010000000947 */ /* 0x000fea0003800000 */
[----:B------:R-:W-:Y:S02]  /*13270*/  ISETP.GE.AND P3, PT, R245, c[0x0][0x3c8], PT ;  /* 0x0000f200f5007a0c */ /* 0x000fe40003f66270 */
[----:B------:R-:W-:Y:S02]  /*13280*/  ISETP.GE.AND P2, PT, R252, c[0x0][0x3c8], PT ;  /* 0x0000f200fc007a0c */ /* 0x000fe40003f46270 */
[----:B------:R-:W-:Y:S02]  /*13290*/  ISETP.GE.AND P1, PT, R251, c[0x0][0x3c8], PT ;  /* 0x0000f200fb007a0c */ /* 0x000fe40003f26270 */
[----:B------:R-:W-:-:S07]  /*132a0*/  ISETP.GE.AND P0, PT, R15, c[0x0][0x3c8], PT ;  /* 0x0000f2000f007a0c */ /* 0x000fce0003f06270 */
[CC--:B---3--:R-:W-:Y:S02]  /*132b0*/  @!P3 LEA R10, P4, R245.reuse, R0.reuse, 0x1 ;  /* 0x00000000f50ab211 */ /* 0x0c8fe400078808ff */
[C---:B------:R-:W-:Y:S02]  /*132c0*/  @!P2 LEA R8, P6, R252.reuse, R0, 0x1 ;  /* 0x00000000fc08a211 */ /* 0x040fe400078c08ff */
[----:B--2---:R-:W-:Y:S02]  /*132d0*/  @!P3 LEA.HI.X R11, R245, R2, R84, 0x1, P4 ;  /* 0x00000002f50bb211 */ /* 0x004fe400020f0c54 */
        /* <DEDUP_REMOVED lines=9> */
.L_x_1506:
[----:B------:R-:W-:Y:S05]  /*13370*/  BSYNC B0 ;  /* 0x0000000000007941 */ /* 0x000fea0003800000 */
.L_x_1505:
[----:B------:R-:W-:Y:S01]  /*13380*/  IADD3 R3, R13, 0x40, RZ ;  /* 0x000000400d037810 */ /* 0x000fe20007ffe0ff */
[----:B--2---:R2:W4:Y:S01]  /*13390*/  SHFL.IDX PT, R2, R12, 0x2, 0x181f ;  /* 0x00581f000c027f89 */ /* 0x00452200000e0000 */
[----:B------:R-:W-:Y:S02]  /*133a0*/  BSSY B0, `(.L_x_1507) ;  /* 0x0000014000007945 */ /* 0x000fe40003800000 */
[----:B------:R-:W-:Y:S01]  /*133b0*/  ISETP.GE.AND P0, PT, R3, UR4, PT ;  /* 0x0000000403007c0c */ /* 0x000fe2000bf06270 */
[----:B---3--:R2:W3:-:S12]  /*133c0*/  SHFL.IDX PT, R0, R14, 0x2, 0x181f ;  /* 0x00581f000e007f89 */ /* 0x0084d800000e0000 */
[----:B------:R-:W-:Y:S05]  /*133d0*/  @P0 BRA `(.L_x_1508) ;  /* 0x0000010000000947 */ /* 0x000fea0003800000 */
[----:B------:R-:W-:Y:S02]  /*133e0*/  ISETP.GE.AND P3, PT, R245, c[0x0][0x3c8], PT ;  /* 0x0000f200f5007a0c */ /* 0x000fe40003f66270 */
[----:B------:R-:W-:Y:S02]  /*133f0*/  ISETP.GE.AND P2, PT, R252, c[0x0][0x3c8], PT ;  /* 0x0000f200fc007a0c */ /* 0x000fe40003f46270 */
[----:B------:R-:W-:Y:S02]  /*13400*/  ISETP.GE.AND P1, PT, R251, c[0x0][0x3c8], PT ;  /* 0x0000f200fb007a0c */ /* 0x000fe40003f26270 */
[----:B------:R-:W-:-:S07]  /*13410*/  ISETP.GE.AND P0, PT, R15, c[0x0][0x3c8], PT ;  /* 0x0000f2000f007a0c */ /* 0x000fce0003f06270 */
[CC--:B---3--:R-:W-:Y:S02]  /*13420*/  @!P3 LEA R10, P4, R245.reuse, R0.reuse, 0x1 ;  /* 0x00000000f50ab211 */ /* 0x0c8fe400078808ff */
[C---:B------:R-:W-:Y:S02]  /*13430*/  @!P2 LEA R8, P6, R252.reuse, R0, 0x1 ;  /* 0x00000000fc08a211 */ /* 0x040fe400078c08ff */
[----:B----4-:R-:W-:Y:S02]  /*13440*/  @!P3 LEA.HI.X R11, R245, R2, R84, 0x1, P4 ;  /* 0x00000002f50bb211 */ /* 0x010fe400020f0c54 */
        /* <DEDUP_REMOVED lines=9> */
.L_x_1508:
[----:B------:R-:W-:Y:S05]  /*134e0*/  BSYNC B0 ;  /* 0x0000000000007941 */ /* 0x000fea0003800000 */
.L_x_1507:
[----:B------:R-:W-:Y:S01]  /*134f0*/  IADD3 R3, R13, 0x60, RZ ;  /* 0x000000600d037810 */ /* 0x000fe20007ffe0ff */
[----:B----4-:R4:W1:Y:S03]  /*13500*/  SHFL.IDX PT, R2, R12, 0x3, 0x181f ;  /* 0x00781f000c027f89 */ /* 0x01086600000e0000 */
[----:B------:R-:W-:Y:S01]  /*13510*/  ISETP.GE.AND P0, PT, R3, UR4, PT ;  /* 0x0000000403007c0c */ /* 0x000fe2000bf06270 */
[----:B---3--:R4:W3:-:S12]  /*13520*/  SHFL.IDX PT, R0, R14, 0x3, 0x181f ;  /* 0x00781f000e007f89 */ /* 0x0088d800000e0000 */
[----:B------:R-:W-:Y:S05]  /*13530*/  @P0 BRA `(.L_x_1509) ;  /* 0x00000d9000000947 */ /* 0x000fea0003800000 */
[----:B------:R-:W-:Y:S02]  /*13540*/  ISETP.GE.AND P2, PT, R245, c[0x0][0x3c8], PT ;  /* 0x0000f200f5007a0c */ /* 0x000fe40003f46270 */
[----:B------:R-:W-:Y:S02]  /*13550*/  ISETP.GE.AND P1, PT, R252, c[0x0][0x3c8], PT ;  /* 0x0000f200fc007a0c */ /* 0x000fe40003f26270 */
[----:B------:R-:W-:-:S09]  /*13560*/  ISETP.GE.AND P0, PT, R251, c[0x0][0x3c8], PT ;  /* 0x0000f200fb007a0c */ /* 0x000fd20003f06270 */
[-C--:B---3--:R-:W-:Y:S02]  /*13570*/  @!P2 LEA R8, P5, R245, R0.reuse, 0x1 ;  /* 0x00000000f508a211 */ /* 0x088fe400078a08ff */
[CC--:B------:R-:W-:Y:S02]  /*13580*/  @!P1 LEA R6, P4, R252.reuse, R0.reuse, 0x1 ;  /* 0x00000000fc069211 */ /* 0x0c0fe400078808ff */
[----:B------:R-:W-:Y:S02]  /*13590*/  @!P0 LEA R4, P3, R251, R0, 0x1 ;  /* 0x00000000fb048211 */ /* 0x000fe400078608ff */
[-C--:B-1----:R-:W-:Y:S02]  /*135a0*/  @!P2 LEA.HI.X R9, R245, R2.reuse, R84, 0x1, P5 ;  /* 0x00000002f509a211 */ /* 0x082fe400028f0c54 */
[-C--:B------:R-:W-:Y:S02]  /*135b0*/  @!P1 LEA.HI.X R7, R252, R2.reuse, R83, 0x1, P4 ;  /* 0x00000002fc079211 */ /* 0x080fe400020f0c53 */
[----:B------:R-:W-:Y:S01]  /*135c0*/  @!P0 LEA.HI.X R5, R251, R2, R82, 0x1, P3 ;  /* 0x00000002fb058211 */ /* 0x000fe200018f0c52 */
[----:B------:R1:W-:Y:S04]  /*135d0*/  @!P2 ST.E.128 [R8.64], R72 ;  /* 0x000000480800a985 */ /* 0x0003e8000c101d06 */
[----:B------:R1:W-:Y:S04]  /*135e0*/  @!P1 ST.E.128 [R6.64], R68 ;  /* 0x0000004406009985 */ /* 0x0003e8000c101d06 */
[----:B------:R1:W-:Y:S01]  /*135f0*/  @!P0 ST.E.128 [R4.64], R64 ;  /* 0x0000004004008985 */ /* 0x0003e2000c101d06 */
[----:B------:R-:W-:-:S13]  /*13600*/  ISETP.GE.AND P0, PT, R15, c[0x0][0x3c8], PT ;  /* 0x0000f2000f007a0c */ /* 0x000fda0003f06270 */
[----:B------:R-:W-:Y:S05]  /*13610*/  @P0 BRA `(.L_x_1509) ;  /* 0x00000cb000000947 */ /* 0x000fea0003800000 */
[----:B-1----:R-:W-:-:S04]  /*13620*/  LEA R4, P0, R15, R0, 0x1 ;  /* 0x000000000f047211 */ /* 0x002fc800078008ff */
[----:B------:R-:W-:-:S05]  /*13630*/  LEA.HI.X R5, R15, R2, R80, 0x1, P0 ;  /* 0x000000020f057211 */ /* 0x000fca00000f0c50 */
[----:B------:R1:W-:Y:S01]  /*13640*/  ST.E.128 [R4.64], R76 ;  /* 0x0000004c04007985 */ /* 0x0003e2000c101d06 */
[----:B------:R-:W-:Y:S05]  /*13650*/  BRA `(.L_x_1509) ;  /* 0x00000c7000007947 */ /* 0x000fea0003800000 */
.L_x_1501:
[----:B------:R-:W2:Y:S04]  /*13660*/  LDL R2, [R1+0x48] ;  /* 0x0000480001027983 */ /* 0x000ea80000100800 */
[----:B------:R-:W3:Y:S04]  /*13670*/  LDL R0, [R1+0x44] ;  /* 0x0000440001007983 */ /* 0x000ee80000100800 */
[----:B------:R-:W4:Y:S04]  /*13680*/  LDL R4, [R1+0x40] ;  /* 0x0000400001047983 */ /* 0x000f280000100800 */
[----:B------:R-:W1:Y:S01]  /*13690*/  S2R R3, SR_TID.X ;  /* 0x0000000000037919 */ /* 0x000e620000002100 */
[----:B------:R-:W-:Y:S01]  /*136a0*/  BSSY B0, `(.L_x_1510) ;  /* 0x0000026000007945 */ /* 0x000fe20003800000 */
[----:B-1----:R-:W-:Y:S01]  /*136b0*/  ISETP.GE.AND P0, PT, R3, 0x80, PT ;  /* 0x000000800300780c */ /* 0x002fe20003f06270 */
        /* <DEDUP_REMOVED lines=36> */
.L_x_1511:
[----:B------:R-:W-:Y:S05]  /*13900*/  BSYNC B0 ;  /* 0x0000000000007941 */ /* 0x000fea0003800000 */
.L_x_1510:
[----:B------:R-:W2:Y:S01]  /*13910*/  LDL R2, [R1+0x10] ;  /* 0x0000100001027983 */ /* 0x000ea20000100800 */
[----:B-1----:R-:W-:Y:S01]  /*13920*/  MOV R0, c[0x0][0x4e8] ;  /* 0x00013a0000007a02 */ /* 0x002fe20000000f00 */
[----:B------:R-:W-:-:S03]  /*13930*/  IMAD R6, R10, c[0x0][0x3f0], RZ ;  /* 0x0000fc000a067a24 */ /* 0x000fc600078e02ff */
[----:B------:R-:W-:Y:S01]  /*13940*/  ISETP.NE.AND P0, PT, R0, 0x1, PT ;  /* 0x000000010000780c */ /* 0x000fe20003f05270 */
[----:B------:R-:W-:Y:S02]  /*13950*/  IMAD R0, R9, c[0x0][0x3e8], RZ ;  /* 0x0000fa0009007a24 */ /* 0x000fe400078e02ff */
[----:B------:R-:W-:Y:S02]  /*13960*/  IMAD R8, R11, c[0x0][0x3f4], R6 ;  /* 0x0000fd000b087a24 */ /* 0x000fe400078e0206 */
[----:B------:R-:W-:Y:S01]  /*13970*/  IMAD R5, R12, c[0x0][0x3ec], R0 ;  /* 0x0000fb000c057a24 */ /* 0x000fe200078e0200 */
[----:B--2---:R-:W-:Y:S01]  /*13980*/  IADD3 R4, R2, R13, RZ ;  /* 0x0000000d02047210 */ /* 0x004fe20007ffe0ff */
        /* <DEDUP_REMOVED lines=22> */
[----:B------:R1:W2:Y:S02]  /*13af0*/  SHFL.IDX PT, R4, R5, RZ, 0x181f ;  /* 0x00181fff05047589 */ /* 0x0002a400000e0000 */
.L_x_1550:
[----:B------:R-:W-:Y:S05]  /*13b00*/  BRA.DIV ~URZ, `(.L_x_1513) ;  /* 0x000035027f007947 */ /* 0x000fea000b800000 */
[----:B------:R3:W4:Y:S02]  /*13b10*/  SHFL.IDX PT, R0, R13, RZ, 0x181f ;  /* 0x00181fff0d007589 */ /* 0x00072400000e0000 */
.L_x_1551:
[----:B------:R-:W5:Y:S04]  /*13b20*/  LDL.LU R3, [R1+0x40] ;  /* 0x0000400001037983 */ /* 0x000f680000300800 */
[----:B------:R-:W1:Y:S01]  /*13b30*/  S2R R6, SR_TID.X ;  /* 0x0000000000067919 */ /* 0x000e620000002100 */
[----:B------:R-:W-:-:S04]  /*13b40*/  IMAD.MOV.U32 R14, RZ, RZ, c[0x0][0x4e8] ;  /* 0x00013a00ff0e7624 */ /* 0x000fc800078e00ff */
[----:B------:R-:W-:Y:S01]  /*13b50*/  IMAD R14, R14, c[0x0][0x388], RZ ;  /* 0x0000e2000e0e7a24 */ /* 0x000fe200078e02ff */
[----:B-1----:R-:W-:-:S04]  /*13b60*/  SHF.R.S32.HI R2, RZ, 0x1f, R6 ;  /* 0x0000001fff027819 */ /* 0x002fc80000011406 */
[----:B------:R-:W-:-:S04]  /*13b70*/  LEA.HI R2, R2, R6, RZ, 0x3 ;  /* 0x0000000602027211 */ /* 0x000fc800078f18ff */
[----:B------:R-:W-:Y:S01]  /*13b80*/  SHF.R.S32.HI R2, RZ, 0x3, R2 ;  /* 0x00000003ff027819 */ /* 0x000fe20000011402 */
[----:B------:R-:W-:Y:S04]  /*13b90*/  BSSY B0, `(.L_x_1514) ;  /* 0x000001a000007945 */ /* 0x000fe80003800000 */
[----:B-----5:R-:W-:-:S05]  /*13ba0*/  IMAD.IADD R12, R2, 0x1, R3 ;  /* 0x00000001020c7824 */ /* 0x020fca00078e0203 */
[----:B------:R-:W-:-:S13]  /*13bb0*/  ISETP.GE.AND P0, PT, R12, R14, PT ;  /* 0x0000000e0c00720c */ /* 0x000fda0003f06270 */
[----:B------:R-:W-:Y:S05]  /*13bc0*/  @P0 BRA `(.L_x_1515) ;  /* 0x0000016000000947 */ /* 0x000fea0003800000 */
[C---:B------:R-:W-:Y:S02]  /*13bd0*/  ISETP.GE.AND P3, PT, R245.reuse, c[0x0][0x3c8], PT ;  /* 0x0000f200f5007a0c */ /* 0x040fe40003f66270 */
[----:B------:R-:W-:Y:S02]  /*13be0*/  ISETP.GE.AND P2, PT, R252, c[0x0][0x3c8], PT ;  /* 0x0000f200fc007a0c */ /* 0x000fe40003f46270 */
[----:B------:R-:W-:Y:S02]  /*13bf0*/  IADD3 R15, R245, 0xc0, RZ ;  /* 0x000000c0f50f7810 */ /* 0x000fe40007ffe0ff */
[----:B------:R-:W-:Y:S02]  /*13c00*/  ISETP.GE.AND P1, PT, R251, c[0x0][0x3c8], PT ;  /* 0x0000f200fb007a0c */ /* 0x000fe40003f26270 */
[----:B------:R-:W-:Y:S02]  /*13c10*/  ISETP.GE.AND P0, PT, R15, c[0x0][0x3c8], PT ;  /* 0x0000f2000f007a0c */ /* 0x000fe40003f06270 */
[----:B------:R-:W-:-:S02]  /*13c20*/  SHF.R.S32.HI R2, RZ, 0x1f, R245 ;  /* 0x0000001fff027819 */ /* 0x000fc400000114f5 */
[C---:B------:R-:W-:Y:S02]  /*13c30*/  IADD3 R16, R245.reuse, 0xc0, RZ ;  /* 0x000000c0f5107810 */ /* 0x040fe40007ffe0ff */
[CC--:B----4-:R-:W-:Y:S02]  /*13c40*/  @!P3 LEA R10, P4, R245.reuse, R0.reuse, 0x1 ;  /* 0x00000000f50ab211 */ /* 0x0d0fe400078808ff */
[----:B------:R-:W-:Y:S02]  /*13c50*/  @!P2 LEA R8, P6, R252, R0, 0x1 ;  /* 0x00000000fc08a211 */ /* 0x000fe400078c08ff */
[----:B--2---:R-:W-:Y:S02]  /*13c60*/  @!P3 LEA.HI.X R11, R245, R4, R2, 0x1, P4 ;  /* 0x00000004f50bb211 */ /* 0x004fe400020f0c02 */
[----:B------:R-:W-:Y:S02]  /*13c70*/  SHF.R.S32.HI R2, RZ, 0x1f, R252 ;  /* 0x0000001fff027819 */ /* 0x000fe400000114fc */
[----:B------:R-:W-:Y:S01]  /*13c80*/  @!P1 LEA R6, P5, R251, R0, 0x1 ;  /* 0x00000000fb069211 */ /* 0x000fe200078a08ff */
[----:B------:R1:W-:Y:S01]  /*13c90*/  @!P3 ST.E.128 [R10.64], RZ ;  /* 0x000000ff0a00b985 */ /* 0x0003e2000c101d06 */
[----:B------:R-:W-:-:S02]  /*13ca0*/  SHF.R.S32.HI R17, RZ, 0x1f, R251 ;  /* 0x0000001fff117819 */ /* 0x000fc400000114fb */
[----:B------:R-:W-:Y:S02]  /*13cb0*/  @!P2 LEA.HI.X R9, R252, R4, R2, 0x1, P6 ;  /* 0x00000004fc09a211 */ /* 0x000fe400030f0c02 */
[----:B------:R-:W-:Y:S02]  /*13cc0*/  SHF.R.S32.HI R16, RZ, 0x1f, R16 ;  /* 0x0000001fff107819 */ /* 0x000fe40000011410 */
[----:B------:R-:W-:Y:S01]  /*13cd0*/  @!P0 LEA R2, P4, R15, R0, 0x1 ;  /* 0x000000000f028211 */ /* 0x000fe200078808ff */
[----:B------:R1:W-:Y:S01]  /*13ce0*/  @!P2 ST.E.128 [R8.64], RZ ;  /* 0x000000ff0800a985 */ /* 0x0003e2000c101d06 */
[-C--:B------:R-:W-:Y:S02]  /*13cf0*/  @!P1 LEA.HI.X R7, R251, R4.reuse, R17, 0x1, P5 ;  /* 0x00000004fb079211 */ /* 0x080fe400028f0c11 */
[----:B------:R-:W-:-:S03]  /*13d00*/  @!P0 LEA.HI.X R3, R15, R4, R16, 0x1, P4 ;  /* 0x000000040f038211 */ /* 0x000fc600020f0c10 */
[----:B------:R1:W-:Y:S04]  /*13d10*/  @!P1 ST.E.128 [R6.64], RZ ;  /* 0x000000ff06009985 */ /* 0x0003e8000c101d06 */
[----:B------:R1:W-:Y:S02]  /*13d20*/  @!P0 ST.E.128 [R2.64], RZ ;  /* 0x000000ff02008985 */ /* 0x0003e4000c101d06 */
.L_x_1515:
[----:B------:R-:W-:Y:S05]  /*13d30*/  BSYNC B0 ;  /* 0x0000000000007941 */ /* 0x000fea0003800000 */
.L_x_1514:
[----:B------:R-:W-:Y:S05]  /*13d40*/  BRA.DIV ~URZ, `(.L_x_1516) ;  /* 0x000033327f007947 */ /* 0x000fea000b800000 */
[----:B--2---:R2:W1:Y:S04]  /*13d50*/  SHFL.IDX PT, R4, R5, 0x1, 0x181f ;  /* 0x00381f0005047f89 */ /* 0x00446800000e0000 */
[----:B----4-:R2:W4:Y:S02]  /*13d60*/  SHFL.IDX PT, R0, R13, 0x1, 0x181f ;  /* 0x00381f000d007f89 */ /* 0x01052400000e0000 */
.L_x_1552:
[----:B-1----:R-:W-:Y:S01]  /*13d70*/  IADD3 R2, R12, 0x20, RZ ;  /* 0x000000200c027810 */ /* 0x002fe20007ffe0ff */
[----:B------:R-:W-:Y:S03]  /*13d80*/  BSSY B0, `(.L_x_1517) ;  /* 0x0000019000007945 */ /* 0x000fe60003800000 */
[----:B------:R-:W-:-:S13]  /*13d90*/  ISETP.GE.AND P0, PT, R2, R14, PT ;  /* 0x0000000e0200720c */ /* 0x000fda0003f06270 */
[----:B------:R-:W-:Y:S05]  /*13da0*/  @P0 BRA `(.L_x_1518) ;  /* 0x0000016000000947 */ /* 0x000fea0003800000 */
[C---:B------:R-:W-:Y:S02]  /*13db0*/  ISETP.GE.AND P3, PT, R245.reuse, c[0x0][0x3c8], PT ;  /* 0x0000f200f5007a0c */ /* 0x040fe40003f66270 */
[----:B------:R-:W-:Y:S02]  /*13dc0*/  IADD3 R15, R245, 0xc0, RZ ;  /* 0x000000c0f50f7810 */ /* 0x000fe40007ffe0ff */
[----:B------:R-:W-:Y:S02]  /*13dd0*/  ISETP.GE.AND P2, PT, R252, c[0x0][0x3c8], PT ;  /* 0x0000f200fc007a0c */ /* 0x000fe40003f46270 */
[----:B------:R-:W-:Y:S02]  /*13de0*/  ISETP.GE.AND P1, PT, R251, c[0x0][0x3c8], PT ;  /* 0x0000f200fb007a0c */ /* 0x000fe40003f26270 */
[----:B------:R-:W-:Y:S02]  /*13df0*/  ISETP.GE.AND P0, PT, R15, c[0x0][0x3c8], PT ;  /* 0x0000f2000f007a0c */ /* 0x000fe40003f06270 */
[----:B------:R-:W-:-:S02]  /*13e00*/  SHF.R.S32.HI R3, RZ, 0x1f, R245 ;  /* 0x0000001fff037819 */ /* 0x000fc400000114f5 */
[C---:B------:R-:W-:Y:S02]  /*13e10*/  IADD3 R16, R245.reuse, 0xc0, RZ ;  /* 0x000000c0f5107810 */ /* 0x040fe40007ffe0ff */
[C---:B----4-:R-:W-:Y:S02]  /*13e20*/  @!P3 LEA R10, P4, R245.reuse, R0, 0x1 ;  /* 0x00000000f50ab211 */ /* 0x050fe400078808ff */
[----:B------:R-:W-:Y:S02]  /*13e30*/  SHF.R.S32.HI R17, RZ, 0x1f, R251 ;  /* 0x0000001fff117819 */ /* 0x000fe400000114fb */
[----:B------:R-:W-:Y:S02]  /*13e40*/  @!P3 LEA.HI.X R11, R245, R4, R3, 0x1, P4 ;  /* 0x00000004f50bb211 */ /* 0x000fe400020f0c03 */
[-C--:B------:R-:W-:Y:S02]  /*13e50*/  @!P2 LEA R8, P6, R252, R0.reuse, 0x1 ;  /* 0x00000000fc08a211 */ /* 0x080fe400078c08ff */
[----:B------:R-:W-:Y:S01]  /*13e60*/  SHF.R.S32.HI R3, RZ, 0x1f, R252 ;  /* 0x0000001fff037819 */ /* 0x000fe200000114fc */
[----:B------:R1:W-:Y:S01]  /*13e70*/  @!P3 ST.E.128 [R10.64], RZ ;  /* 0x000000ff0a00b985 */ /* 0x0003e2000c101d06 */
[----:B------:R-:W-:-:S02]  /*13e80*/  @!P1 LEA R6, P5, R251, R0, 0x1 ;  /* 0x00000000fb069211 */ /* 0x000fc400078a08ff */
[----:B------:R-:W-:Y:S02]  /*13e90*/  SHF.R.S32.HI R16, RZ, 0x1f, R16 ;  /* 0x0000001fff107819 */ /* 0x000fe40000011410 */
[----:B------:R-:W-:Y:S02]  /*13ea0*/  @!P0 LEA R2, P4, R15, R0, 0x1 ;  /* 0x000000000f028211 */ /* 0x000fe400078808ff */
[-C--:B------:R-:W-:Y:S02]  /*13eb0*/  @!P2 LEA.HI.X R9, R252, R4.reuse, R3, 0x1, P6 ;  /* 0x00000004fc09a211 */ /* 0x080fe400030f0c03 */
[-C--:B------:R-:W-:Y:S02]  /*13ec0*/  @!P1 LEA.HI.X R7, R251, R4.reuse, R17, 0x1, P5 ;  /* 0x00000004fb079211 */ /* 0x080fe400028f0c11 */
[----:B------:R-:W-:Y:S01]  /*13ed0*/  @!P0 LEA.HI.X R3, R15, R4, R16, 0x1, P4 ;  /* 0x000000040f038211 */ /* 0x000fe200020f0c10 */
[----:B------:R1:W-:Y:S04]  /*13ee0*/  @!P2 ST.E.128 [R8.64], RZ ;  /* 0x000000ff0800a985 */ /* 0x0003e8000c101d06 */
[----:B------:R1:W-:Y:S04]  /*13ef0*/  @!P1 ST.E.128 [R6.64], RZ ;  /* 0x000000ff06009985 */ /* 0x0003e8000c101d06 */
[----:B------:R1:W-:Y:S02]  /*13f00*/  @!P0 ST.E.128 [R2.64], RZ ;  /* 0x000000ff02008985 */ /* 0x0003e4000c101d06 */
.L_x_1518:
[----:B------:R-:W-:Y:S05]  /*13f10*/  BSYNC B0 ;  /* 0x0000000000007941 */ /* 0x000fea0003800000 */
.L_x_1517:
[----:B------:R-:W-:Y:S05]  /*13f20*/  BRA.DIV ~URZ, `(.L_x_1519) ;  /* 0x000032227f007947 */ /* 0x000fea000b800000 */
[----:B------:R1:W2:Y:S02]  /*13f30*/  SHFL.IDX PT, R4, R5, 0x2, 0x181f ;  /* 0x00581f0005047f89 */ /* 0x0002a400000e0000 */
.L_x_1553:
[----:B------:R-:W-:Y:S05]  /*13f40*/  BRA.DIV ~URZ, `(.L_x_1520) ;  /* 0x000032727f007947 */ /* 0x000fea000b800000 */
[----:B----4-:R4:W1:Y:S02]  /*13f50*/  SHFL.IDX PT, R0, R13, 0x2, 0x181f ;  /* 0x00581f000d007f89 */ /* 0x01086400000e0000 */
.L_x_1554:
        /* <DEDUP_REMOVED lines=11> */
[C---:B------:R-:W-:Y:S02]  /*14010*/  @!P3 LEA R10, P4, R245.reuse, R0, 0x1 ;  /* 0x00000000f50ab211 */ /* 0x040fe400078808ff */
[----:B------:R-:W-:Y:S02]  /*14020*/  SHF.R.S32.HI R17, RZ, 0x1f, R251 ;  /* 0x0000001fff117819 */ /* 0x000fe400000114fb */
[----:B--2---:R-:W-:Y:S02]  /*14030*/  @!P3 LEA.HI.X R11, R245, R4, R3, 0x1, P4 ;  /* 0x00000004f50bb211 */ /* 0x004fe400020f0c03 */
        /* <DEDUP_REMOVED lines=12> */
.L_x_1522:
[----:B------:R-:W-:Y:S05]  /*14100*/  BSYNC B0 ;  /* 0x0000000000007941 */ /* 0x000fea0003800000 */
.L_x_1521:
[----:B------:R-:W-:Y:S05]  /*14110*/  BRA.DIV ~URZ, `(.L_x_1523) ;  /* 0x000031127f007947 */ /* 0x000fea000b800000 */
[----:B--2---:R2:W1:Y:S04]  /*14120*/  SHFL.IDX PT, R4, R5, 0x3, 0x181f ;  /* 0x00781f0005047f89 */ /* 0x00446800000e0000 */
[----:B------:R2:W3:Y:S02]  /*14130*/  SHFL.IDX PT, R0, R13, 0x3, 0x181f ;  /* 0x00781f000d007f89 */ /* 0x0004e400000e0000 */
.L_x_1555:
[----:B-1----:R-:W-:-:S04]  /*14140*/  IADD3 R2, R12, 0x60, RZ ;  /* 0x000000600c027810 */ /* 0x002fc80007ffe0ff */
[----:B------:R-:W-:-:S13]  /*14150*/  ISETP.GE.AND P0, PT, R2, R14, PT ;  /* 0x0000000e0200720c */ /* 0x000fda0003f06270 */
[----:B------:R-:W-:Y:S05]  /*14160*/  @P0 BRA `(.L_x_1509) ;  /* 0x0000016000000947 */ /* 0x000fea0003800000 */
[C---:B------:R-:W-:Y:S02]  /*14170*/  ISETP.GE.AND P3, PT, R245.reuse, c[0x0][0x3c8], PT ;  /* 0x0000f200f5007a0c */ /* 0x040fe40003f66270 */
[----:B--2---:R-:W-:Y:S02]  /*14180*/  IADD3 R5, R245, 0xc0, RZ ;  /* 0x000000c0f5057810 */ /* 0x004fe40007ffe0ff */
[----:B------:R-:W-:Y:S02]  /*14190*/  ISETP.GE.AND P2, PT, R252, c[0x0][0x3c8], PT ;  /* 0x0000f200fc007a0c */ /* 0x000fe40003f46270 */
[----:B------:R-:W-:Y:S02]  /*141a0*/  ISETP.GE.AND P1, PT, R251, c[0x0][0x3c8], PT ;  /* 0x0000f200fb007a0c */ /* 0x000fe40003f26270 */
[----:B------:R-:W-:Y:S02]  /*141b0*/  ISETP.GE.AND P0, PT, R5, c[0x0][0x3c8], PT ;  /* 0x0000f20005007a0c */ /* 0x000fe40003f06270 */
[----:B------:R-:W-:-:S02]  /*141c0*/  SHF.R.S32.HI R3, RZ, 0x1f, R245 ;  /* 0x0000001fff037819 */ /* 0x000fc400000114f5 */
[C---:B---34-:R-:W-:Y:S02]  /*141d0*/  IADD3 R13, R245.reuse, 0xc0, RZ ;  /* 0x000000c0f50d7810 */ /* 0x058fe40007ffe0ff */
[C---:B------:R-:W-:Y:S02]  /*141e0*/  @!P3 LEA R10, P4, R245.reuse, R0, 0x1 ;  /* 0x00000000f50ab211 */ /* 0x040fe400078808ff */
        /* <DEDUP_REMOVED lines=14> */
.L_x_1509:
[----:B------:R-:W-:Y:S05]  /*142d0*/  BSYNC B1 ;  /* 0x0000000000017941 */ /* 0x000fea0003800000 */
.L_x_1500:
[----:B---3--:R-:W3:Y:S02]  /*142e0*/  LDL R0, [R1+0x78] ;  /* 0x0000780001007983 */ /* 0x008ee40000100800 */
        /* <DEDUP_REMOVED lines=8> */
[----:B---3--:R3:W2:Y:S02]  /*14370*/  SHFL.IDX PT, R0, R81, RZ, 0x1f ;  /* 0x00001fff51007589 */ /* 0x0086a400000e0000 */
.L_x_1556:
[----:B-1----:R-:W1:Y:S01]  /*14380*/  S2R R2, SR_TID.X ;  /* 0x0000000000027919 */ /* 0x002e620000002100 */
[----:B------:R-:W-:Y:S03]  /*14390*/  WARPSYNC 0xffffffff ;  /* 0xffffffff00007948 */ /* 0x000fe60003800000 */
[----:B------:R-:W-:Y:S06]  /*143a0*/  BAR.SYNC.DEFER_BLOCKING 0x4, 0x100 ;  /* 0x0104000000007b1d */ /* 0x000fec0000010000 */
[----:B--2---:R2:W-:Y:S01]  /*143b0*/  STL [R1+0x54], R0 ;  /* 0x0000540001007387 */ /* 0x0045e20000100800 */
[----:B-1----:R-:W-:-:S13]  /*143c0*/  LOP3.LUT P0, RZ, R2, 0xff, RZ, 0xc0, !PT ;  /* 0x000000ff02ff7812 */ /* 0x002fda000780c0ff */
[----:B------:R2:W-:Y:S04]  /*143d0*/  @!P0 STS [0x28100], R81 ;  /* 0x02810051ff008388 */ /* 0x0005e80000000800 */
[----:B------:R-:W-:Y:S06]  /*143e0*/  BAR.ARV 0x5, 0x100 ;  /* 0x0144000000007b1d */ /* 0x000fec0000002000 */
.L_x_1524:
[----:B--23--:R-:W2:Y:S02]  /*143f0*/  LDL R0, [R1+0x54] ;  /* 0x0000540001007983 */ /* 0x00cea40000100800 */
[----:B--2---:R-:W-:-:S13]  /*14400*/  ISETP.GE.AND P0, PT, R0, c[0x0][0x538], PT ;  /* 0x00014e0000007a0c */ /* 0x004fda0003f06270 */
[----:B-1--4-:R-:W-:Y:S01]  /*14410*/  @P0 CALL.REL.NOINC `(.L_x_1526) ;  /* 0x0000001000000944 */ /* 0x012fe20003c00000 */
[----:B------:R-:W-:Y:S05]  /*14420*/  BRA `(.L_x_1527) ;  /* 0xfffec48000007947 */ /* 0x000fea000383ffff */
.L_x_1526:
[----:B------:R-:W-:Y:S05]  /*14430*/  EXIT ;  /* 0x000000000000794d */ /* 0x000fea0003800000 */
.L_x_1458:
[----:B------:R-:W-:Y:S01]  /*14440*/  IMAD.MOV.U32 R249, RZ, RZ, R5 ;  /* 0x000000fffff97224 */ /* 0x000fe200078e0005 */
[----:B------:R-:W-:Y:S01]  /*14450*/  MOV R250, RZ ;  /* 0x000000ff00fa7202 */ /* 0x000fe20000000f00 */
[----:B------:R-:W-:Y:S01]  /*14460*/  IMAD.MOV.U32 R3, RZ, RZ, 0x181f ;  /* 0x0000181fff037424 */ /* 0x000fe200078e00ff */
[----:B------:R-:W-:Y:S02]  /*14470*/  MOV R2, 0x14490 ;  /* 0x0001449000027802 */ /* 0x000fe40000000f00 */
[----:B-----5:R-:W-:Y:S05]  /*14480*/  CALL.REL.NOINC `($__internal_8_$__cuda_sm70_shflsync_idx_p) ;  /* 0x00002f4000007944 */ /* 0x020fea0003c00000 */
[----:B------:R-:W-:Y:S01]  /*14490*/  MOV R4, R250 ;  /* 0x000000fa00047202 */ /* 0x000fe20000000f00 */
[----:B-1---5:R-:W-:Y:S05]  /*144a0*/  BRA `(.L_x_1528) ;  /* 0xfffed07000007947 */ /* 0x022fea000383ffff */
.L_x_1459:
[----:B------:R-:W-:Y:S01]  /*144b0*/  IMAD.MOV.U32 R249, RZ, RZ, R13 ;  /* 0x000000fffff97224 */ /* 0x000fe200078e000d */
[----:B------:R-:W-:Y:S01]  /*144c0*/  MOV R250, RZ ;  /* 0x000000ff00fa7202 */ /* 0x000fe20000000f00 */
[----:B------:R-:W-:Y:S01]  /*144d0*/  IMAD.MOV.U32 R3, RZ, RZ, 0x181f ;  /* 0x0000181fff037424 */ /* 0x000fe200078e00ff */
[----:B------:R-:W-:Y:S02]  /*144e0*/  MOV R2, 0x14500 ;  /* 0x0001450000027802 */ /* 0x000fe40000000f00 */
[----:B-12--5:R-:W-:Y:S05]  /*144f0*/  CALL.REL.NOINC `($__internal_8_$__cuda_sm70_shflsync_idx_p) ;  /* 0x00002ed000007944 */ /* 0x026fea0003c00000 */
[----:B-----5:R-:W-:Y:S01]  /*14500*/  MOV R0, R250 ;  /* 0x000000fa00007202 */ /* 0x020fe20000000f00 */
[----:B-1----:R-:W-:Y:S05]  /*14510*/  BRA `(.L_x_1529) ;  /* 0xfffed02000007947 */ /* 0x002fea000383ffff */
.L_x_1462:
[----:B------:R-:W-:Y:S01]  /*14520*/  IMAD.MOV.U32 R249, RZ, RZ, R5 ;  /* 0x000000fffff97224 */ /* 0x000fe200078e0005 */
[----:B------:R-:W-:Y:S01]  /*14530*/  MOV R250, 0x1 ;  /* 0x0000000100fa7802 */ /* 0x000fe20000000f00 */
[----:B-1----:R-:W-:Y:S01]  /*14540*/  IMAD.MOV.U32 R3, RZ, RZ, 0x181f ;  /* 0x0000181fff037424 */ /* 0x002fe200078e00ff */
[----:B------:R-:W-:-:S02]  /*14550*/  MOV R2, 0x14570 ;  /* 0x0001457000027802 */ /* 0x000fc40000000f00 */
[----:B--2-45:R-:W-:Y:S05]  /*14560*/  CALL.REL.NOINC `($__internal_8_$__cuda_sm70_shflsync_idx_p) ;  /* 0x00002e6000007944 */ /* 0x034fea0003c00000 */
[----:B------:R-:W-:Y:S01]  /*14570*/  IMAD.MOV.U32 R4, RZ, RZ, R250 ;  /* 0x000000ffff047224 */ /* 0x000fe200078e00fa */
[----:B------:R-:W-:Y:S01]  /*14580*/  MOV R250, 0x1 ;  /* 0x0000000100fa7802 */ /* 0x000fe20000000f00 */
[----:B------:R-:W-:Y:S01]  /*14590*/  IMAD.MOV.U32 R249, RZ, RZ, R13 ;  /* 0x000000fffff97224 */ /* 0x000fe200078e000d */
[----:B------:R-:W-:-:S02]  /*145a0*/  MOV R3, 0x181f ;  /* 0x0000181f00037802 */ /* 0x000fc40000000f00 */
[----:B------:R-:W-:Y:S02]  /*145b0*/  MOV R2, 0x145d0 ;  /* 0x000145d000027802 */ /* 0x000fe40000000f00 */
[----:B-1---5:R-:W-:Y:S05]  /*145c0*/  CALL.REL.NOINC `($__internal_8_$__cuda_sm70_shflsync_idx_p) ;  /* 0x00002e0000007944 */ /* 0x022fea0003c00000 */
[----:B-----5:R-:W-:Y:S01]  /*145d0*/  MOV R0, R250 ;  /* 0x000000fa00007202 */ /* 0x020fe20000000f00 */
[----:B-1----:R-:W-:Y:S05]  /*145e0*/  BRA `(.L_x_1530) ;  /* 0xfffed19000007947 */ /* 0x002fea000383ffff */
.L_x_1465:
[----:B------:R-:W-:Y:S01]  /*145f0*/  IMAD.MOV.U32 R249, RZ, RZ, R5 ;  /* 0x000000fffff97224 */ /* 0x000fe200078e0005 */
[----:B------:R-:W-:Y:S01]  /*14600*/  MOV R250, 0x2 ;  /* 0x0000000200fa7802 */ /* 0x000fe20000000f00 */
[----:B-1----:R-:W-:Y:S01]  /*14610*/  IMAD.MOV.U32 R3, RZ, RZ, 0x181f ;  /* 0x0000181fff037424 */ /* 0x002fe200078e00ff */
[----:B------:R-:W-:Y:S02]  /*14620*/  MOV R2, 0x14640 ;  /* 0x0001464000027802 */ /* 0x000fe40000000f00 */
[----:B--2345:R-:W-:Y:S05]  /*14630*/  CALL.REL.NOINC `($__internal_8_$__cuda_sm70_shflsync_idx_p) ;  /* 0x00002d9000007944 */ /* 0x03cfea0003c00000 */
[----:B------:R-:W-:Y:S01]  /*14640*/  MOV R4, R250 ;  /* 0x000000fa00047202 */ /* 0x000fe20000000f00 */
[----:B-1---5:R-:W-:Y:S05]  /*14650*/  BRA `(.L_x_1531) ;  /* 0xfffed2e000007947 */ /* 0x022fea000383ffff */
.L_x_1466:
[----:B------:R-:W-:Y:S01]  /*14660*/  IMAD.MOV.U32 R249, RZ, RZ, R13 ;  /* 0x000000fffff97224 */ /* 0x000fe200078e000d */
[----:B------:R-:W-:Y:S01]  /*14670*/  MOV R250, 0x2 ;  /* 0x0000000200fa7802 */ /* 0x000fe20000000f00 */
[----:B-1----:R-:W-:Y:S01]  /*14680*/  IMAD.MOV.U32 R3, RZ, RZ, 0x181f ;  /* 0x0000181fff037424 */ /* 0x002fe200078e00ff */
[----:B------:R-:W-:Y:S02]  /*14690*/  MOV R2, 0x146b0 ;  /* 0x000146b000027802 */ /* 0x000fe40000000f00 */
[----:B--2345:R-:W-:Y:S05]  /*146a0*/  CALL.REL.NOINC `($__internal_8_$__cuda_sm70_shflsync_idx_p) ;  /* 0x00002d2000007944 */ /* 0x03cfea0003c00000 */
[----:B-----5:R-:W-:Y:S01]  /*146b0*/  MOV R0, R250 ;  /* 0x000000fa00007202 */ /* 0x020fe20000000f00 */
[----:B-1----:R-:W-:Y:S05]  /*146c0*/  BRA `(.L_x_1532) ;  /* 0xfffed29000007947 */ /* 0x002fea000383ffff */
.L_x_1469:
[----:B------:R-:W-:Y:S01]  /*146d0*/  IMAD.MOV.U32 R249, RZ, RZ, R5 ;  /* 0x000000fffff97224 */ /* 0x000fe200078e0005 */
[----:B------:R-:W-:Y:S01]  /*146e0*/  MOV R250, 0x3 ;  /* 0x0000000300fa7802 */ /* 0x000fe20000000f00 */
[----:B-1----:R-:W-:Y:S01]  /*146f0*/  IMAD.MOV.U32 R3, RZ, RZ, 0x181f ;  /* 0x0000181fff037424 */ /* 0x002fe200078e00ff */
[----:B------:R-:W-:-:S02]  /*14700*/  MOV R2, 0x14720 ;  /* 0x0001472000027802 */ /* 0x000fc40000000f00 */
[----:B--2345:R-:W-:Y:S05]  /*14710*/  CALL.REL.NOINC `($__internal_8_$__cuda_sm70_shflsync_idx_p) ;  /* 0x00002cb000007944 */ /* 0x03cfea0003c00000 */
        /* <DEDUP_REMOVED lines=8> */
.L_x_1472:
[----:B------:R-:W-:Y:S01]  /*147a0*/  IMAD.MOV.U32 R249, RZ, RZ, R22 ;  /* 0x000000fffff97224 */ /* 0x000fe200078e0016 */
[----:B------:R-:W-:Y:S01]  /*147b0*/  MOV R250, RZ ;  /* 0x000000ff00fa7202 */ /* 0x000fe20000000f00 */
[----:B------:R-:W-:Y:S01]  /*147c0*/  IMAD.MOV.U32 R3, RZ, RZ, 0x181f ;  /* 0x0000181fff037424 */ /* 0x000fe200078e00ff */
[----:B------:R-:W-:Y:S02]  /*147d0*/  MOV R2, 0x147f0 ;  /* 0x000147f000027802 */ /* 0x000fe40000000f00 */
[----:B------:R-:W-:Y:S05]  /*147e0*/  CALL.REL.NOINC `($__internal_8_$__cuda_sm70_shflsync_idx_p) ;  /* 0x00002be000007944 */ /* 0x000fea0003c00000 */
[----:B------:R-:W-:Y:S01]  /*147f0*/  MOV R4, R250 ;  /* 0x000000fa00047202 */ /* 0x000fe20000000f00 */
[----:B-1---5:R-:W-:Y:S05]  /*14800*/  BRA `(.L_x_1534) ;  /* 0xfffef7d000007947 */ /* 0x022fea000383ffff */
.L_x_1473:
[----:B------:R-:W-:Y:S01]  /*14810*/  IMAD.MOV.U32 R249, RZ, RZ, R23 ;  /* 0x000000fffff97224 */ /* 0x000fe200078e0017 */
[----:B------:R-:W-:Y:S01]  /*14820*/  MOV R250, RZ ;  /* 0x000000ff00fa7202 */ /* 0x000fe20000000f00 */
[----:B------:R-:W-:Y:S01]  /*14830*/  IMAD.MOV.U32 R3, RZ, RZ, 0x181f ;  /* 0x0000181fff037424 */ /* 0x000fe200078e00ff */
[----:B------:R-:W-:Y:S02]  /*14840*/  MOV R2, 0x14860 ;  /* 0x0001486000027802 */ /* 0x000fe40000000f00 */
[----:B-12---:R-:W-:Y:S05]  /*14850*/  CALL.REL.NOINC `($__internal_8_$__cuda_sm70_shflsync_idx_p) ;  /* 0x00002b7000007944 */ /* 0x006fea0003c00000 */
[C---:B------:R-:W-:Y:S01]  /*14860*/  IADD3 R10, P1, R250.reuse, R150, RZ ;  /* 0x00000096fa0a7210 */ /* 0x040fe20007f3e0ff */
[----:B------:R-:W-:Y:S01]  /*14870*/  IMAD.MOV.U32 R249, RZ, RZ, R22 ;  /* 0x000000fffff97224 */ /* 0x000fe200078e0016 */
[----:B------:R-:W-:-:S02]  /*14880*/  IADD3 R8, P0, R250, R151, RZ ;  /* 0x00000097fa087210 */ /* 0x000fc40007f1e0ff */
[C---:B-----5:R-:W-:Y:S01]  /*14890*/  IADD3 R0, R245.reuse, 0xc0, RZ ;  /* 0x000000c0f5007810 */ /* 0x060fe20007ffe0ff */
[C---:B------:R-:W-:Y:S01]  /*148a0*/  IMAD.X R11, R4.reuse, 0x1, R144, P1 ;  /* 0x00000001040b7824 */ /* 0x040fe200008e0690 */
[----:B------:R-:W-:Y:S01]  /*148b0*/  ISETP.GE.AND P3, PT, R245, c[0x0][0x1d4], PT ;  /* 0x00007500f5007a0c */ /* 0x000fe20003f66270 */
[----:B------:R-:W-:Y:S01]  /*148c0*/  IMAD.X R9, R4, 0x1, R145, P0 ;  /* 0x0000000104097824 */ /* 0x000fe200000e0691 */
[----:B------:R-:W-:Y:S02]  /*148d0*/  ISETP.GE.AND P2, PT, R252, c[0x0][0x1d4], PT ;  /* 0x00007500fc007a0c */ /* 0x000fe40003f46270 */
[----:B------:R-:W-:Y:S02]  /*148e0*/  ISETP.GE.AND P1, PT, R251, c[0x0][0x1d4], PT ;  /* 0x00007500fb007a0c */ /* 0x000fe40003f26270 */
[----:B------:R-:W-:Y:S02]  /*148f0*/  ISETP.GE.AND P0, PT, R0, c[0x0][0x1d4], PT ;  /* 0x0000750000007a0c */ /* 0x000fe40003f06270 */
[----:B------:R-:W-:-:S02]  /*14900*/  IADD3 R6, P5, R250, R152, RZ ;  /* 0x00000098fa067210 */ /* 0x000fc40007fbe0ff */
[----:B------:R-:W-:Y:S01]  /*14910*/  IADD3 R2, P4, R250, R153, RZ ;  /* 0x00000099fa027210 */ /* 0x000fe20007f9e0ff */
[----:B------:R-:W-:Y:S01]  /*14920*/  IMAD.MOV.U32 R250, RZ, RZ, 0x1 ;  /* 0x00000001fffa7424 */ /* 0x000fe200078e00ff */
[----:B------:R-:W-:Y:S01]  /*14930*/  SEL R5, RZ, 0x10, P3 ;  /* 0x00000010ff057807 */ /* 0x000fe20001800000 */
[C---:B------:R-:W-:Y:S01]  /*14940*/  IMAD.X R7, R4.reuse, 0x1, R146, P5 ;  /* 0x0000000104077824 */ /* 0x040fe200028e0692 */
[----:B------:R-:W-:Y:S01]  /*14950*/  @!PT LDS RZ, [RZ] ;  /* 0x00000000fffff984 */ /* 0x000fe20000000800 */
[----:B------:R-:W-:Y:S01]  /*14960*/  @!PT LDS RZ, [RZ] ;  /* 0x00000000fffff984 */ /* 0x000fe20000000800 */
[----:B------:R-:W-:Y:S01]  /*14970*/  @!PT LDS RZ, [RZ] ;  /* 0x00000000fffff984 */ /* 0x000fe20000000800 */
[----:B------:R2:W-:Y:S01]  /*14980*/  LDGSTS.E.BYPASS.LTC128B.128 [R243+0xc100], [R10.64], !P3 ;  /* 0x0c1000000af37fae */ /* 0x0005e2000d901d46 */
[----:B------:R-:W-:Y:S01]  /*14990*/  IMAD.X R3, R4, 0x1, R147, P4 ;  /* 0x0000000104037824 */ /* 0x000fe200020e0693 */
[----:B------:R-:W-:Y:S02]  /*149a0*/  SEL R14, RZ, 0x10, P2 ;  /* 0x00000010ff0e7807 */ /* 0x000fe40001000000 */
[----:B------:R2:W-:Y:S01]  /*149b0*/  LDGSTS.E.BYPASS.LTC128B.128 [R243+0xf100], [R8.64], !P2 ;  /* 0x0f10000008f37fae */ /* 0x0005e2000d101d46 */
[----:B------:R-:W-:Y:S02]  /*149c0*/  SEL R13, RZ, 0x10, P1 ;  /* 0x00000010ff0d7807 */ /* 0x000fe40000800000 */
[----:B------:R-:W-:Y:S01]  /*149d0*/  SEL R12, RZ, 0x10, P0 ;  /* 0x00000010ff0c7807 */ /* 0x000fe20000000000 */
[----:B------:R2:W-:Y:S04]  /*149e0*/  LDGSTS.E.BYPASS.LTC128B.128 [R243+0x12100], [R6.64], !P1 ;  /* 0x1210000006f37fae */ /* 0x0005e8000c901d46 */
[----:B------:R3:W-:Y:S02]  /*149f0*/  LDGSTS.E.BYPASS.LTC128B.128 [R243+0x15100], [R2.64], !P0 ;  /* 0x1510000002f37fae */ /* 0x0007e4000c101d46 */
[----:B---3--:R-:W-:Y:S01]  /*14a00*/  IMAD.MOV.U32 R3, RZ, RZ, 0x181f ;  /* 0x0000181fff037424 */ /* 0x008fe200078e00ff */
[----:B------:R-:W-:-:S02]  /*14a10*/  MOV R2, 0x14a30 ;  /* 0x00014a3000027802 */ /* 0x000fc40000000f00 */
[----:B-12---:R-:W-:Y:S05]  /*14a20*/  CALL.REL.NOINC `($__internal_8_$__cuda_sm70_shflsync_idx_p) ;  /* 0x000029a000007944 */ /* 0x006fea0003c00000 */
[----:B-----5:R-:W-:Y:S01]  /*14a30*/  IMAD.MOV.U32 R0, RZ, RZ, R250 ;  /* 0x000000ffff007224 */ /* 0x020fe200078e00fa */
[----:B------:R-:W-:Y:S01]  /*14a40*/  MOV R250, 0x1 ;  /* 0x0000000100fa7802 */ /* 0x000fe20000000f00 */
[----:B------:R-:W-:Y:S01]  /*14a50*/  IMAD.MOV.U32 R249, RZ, RZ, R23 ;  /* 0x000000fffff97224 */ /* 0x000fe200078e0017 */
[----:B------:R-:W-:-:S02]  /*14a60*/  MOV R3, 0x181f ;  /* 0x0000181f00037802 */ /* 0x000fc40000000f00 */
[----:B------:R-:W-:Y:S02]  /*14a70*/  MOV R2, 0x14a90 ;  /* 0x00014a9000027802 */ /* 0x000fe40000000f00 */
[----:B-1----:R-:W-:Y:S05]  /*14a80*/  CALL.REL.NOINC `($__internal_8_$__cuda_sm70_shflsync_idx_p) ;  /* 0x0000294000007944 */ /* 0x002fea0003c00000 */
[----:B------:R-:W-:Y:S01]  /*14a90*/  IADD3 R10, -R5, 0x10, RZ ;  /* 0x00000010050a7810 */ /* 0x000fe20007ffe1ff */
[----:B------:R-:W-:Y:S01]  /*14aa0*/  IMAD.MOV.U32 R249, RZ, RZ, R22 ;  /* 0x000000fffff97224 */ /* 0x000fe200078e0016 */
[----:B------:R-:W-:Y:S02]  /*14ab0*/  IADD3 R6, -R13, 0x10, RZ ;  /* 0x000000100d067810 */ /* 0x000fe40007ffe1ff */
[----:B------:R-:W-:Y:S02]  /*14ac0*/  IADD3 R2, -R14, 0x10, RZ ;  /* 0x000000100e027810 */ /* 0x000fe40007ffe1ff */
[----:B------:R-:W-:Y:S02]  /*14ad0*/  LOP3.LUT R10, R10, 0xf, RZ, 0xc0, !PT ;  /* 0x0000000f0a0a7812 */ /* 0x000fe400078ec0ff */
[----:B------:R-:W-:Y:S02]  /*14ae0*/  IADD3 R3, -R12, 0x10, RZ ;  /* 0x000000100c037810 */ /* 0x000fe40007ffe1ff */
[----:B------:R-:W-:-:S02]  /*14af0*/  LOP3.LUT R6, R6, 0xf, RZ, 0xc0, !PT ;  /* 0x0000000f06067812 */ /* 0x000fc400078ec0ff */
[----:B------:R-:W-:Y:S02]  /*14b00*/  LOP3.LUT R2, R2, 0xf, RZ, 0xc0, !PT ;  /* 0x0000000f02027812 */ /* 0x000fe400078ec0ff */
[-C--:B------:R-:W-:Y:S02]  /*14b10*/  IADD3 R10, P1, P0, R10, R250.reuse, R150 ;  /* 0x000000fa0a0a7210 */ /* 0x080fe4000783e096 */
[----:B------:R-:W-:Y:S02]  /*14b20*/  LOP3.LUT R3, R3, 0xf, RZ, 0xc0, !PT ;  /* 0x0000000f03037812 */ /* 0x000fe400078ec0ff */
[-C--:B------:R-:W-:Y:S02]  /*14b30*/  IADD3 R6, P3, P2, R6, R250.reuse, R152 ;  /* 0x000000fa06067210 */ /* 0x080fe40007a7e098 */
[----:B------:R-:W-:Y:S02]  /*14b40*/  IADD3 R8, P5, P4, R2, R250, R151 ;  /* 0x000000fa02087210 */ /* 0x000fe40007cbe097 */
[----:B-----5:R-:W-:-:S02]  /*14b50*/  IADD3.X R11, RZ, R0, R144, P1, P0 ;  /* 0x00000000ff0b7210 */ /* 0x020fc40000fe0490 */
[----:B------:R-:W-:Y:S01]  /*14b60*/  IADD3 R2, P1, P0, R3, R250, R153 ;  /* 0x000000fa03027210 */ /* 0x000fe2000783e099 */
[----:B------:R-:W-:Y:S01]  /*14b70*/  IMAD.MOV.U32 R250, RZ, RZ, 0x2 ;  /* 0x00000002fffa7424 */ /* 0x000fe200078e00ff */
[-C--:B------:R-:W-:Y:S02]  /*14b80*/  IADD3.X R7, RZ, R0.reuse, R146, P3, P2 ;  /* 0x00000000ff077210 */ /* 0x080fe40001fe4492 */
[----:B------:R-:W-:Y:S02]  /*14b90*/  ISETP.NE.U32.AND P3, PT, R5, RZ, PT ;  /* 0x000000ff0500720c */ /* 0x000fe40003f65070 */
[----:B------:R-:W-:Y:S02]  /*14ba0*/  ISETP.NE.U32.AND P2, PT, R14, RZ, PT ;  /* 0x000000ff0e00720c */ /* 0x000fe40003f45070 */
[----:B------:R-:W-:Y:S02]  /*14bb0*/  IADD3.X R3, RZ, R0, R147, P1, P0 ;  /* 0x00000000ff037210 */ /* 0x000fe40000fe0493 */
[----:B------:R-:W-:-:S02]  /*14bc0*/  ISETP.NE.U32.AND P1, PT, R13, RZ, PT ;  /* 0x000000ff0d00720c */ /* 0x000fc40003f25070 */
[----:B------:R-:W-:Y:S02]  /*14bd0*/  ISETP.NE.U32.AND P0, PT, R12, RZ, PT ;  /* 0x000000ff0c00720c */ /* 0x000fe40003f05070 */
[----:B------:R-:W-:-:S03]  /*14be0*/  IADD3.X R9, RZ, R0, R145, P5, P4 ;  /* 0x00000000ff097210 */ /* 0x000fc60002fe8491 */
[----:B------:R-:W-:Y:S01]  /*14bf0*/  @!PT LDS RZ, [RZ] ;  /* 0x00000000fffff984 */ /* 0x000fe20000000800 */
[----:B------:R-:W-:Y:S01]  /*14c00*/  @!PT LDS RZ, [RZ] ;  /* 0x00000000fffff984 */ /* 0x000fe20000000800 */
[----:B------:R-:W-:Y:S01]  /*14c10*/  @!PT LDS RZ, [RZ] ;  /* 0x00000000fffff984 */ /* 0x000fe20000000800 */
[----:B------:R2:W-:Y:S04]  /*14c20*/  LDGSTS.E.BYPASS.LTC128B.128.ZFILL [R243+0xd100], [R10.64], P3 ;  /* 0x0d1000000af37fae */ /* 0x0005e80009941d46 */
[----:B------:R2:W-:Y:S04]  /*14c30*/  LDGSTS.E.BYPASS.LTC128B.128.ZFILL [R243+0x10100], [R8.64], P2 ;  /* 0x1010000008f37fae */ /* 0x0005e80009141d46 */
[----:B------:R2:W-:Y:S04]  /*14c40*/  LDGSTS.E.BYPASS.LTC128B.128.ZFILL [R243+0x13100], [R6.64], P1 ;  /* 0x1310000006f37fae */ /* 0x0005e80008941d46 */
[----:B------:R3:W-:Y:S02]  /*14c50*/  LDGSTS.E.BYPASS.LTC128B.128.ZFILL [R243+0x16100], [R2.64], P0 ;  /* 0x1610000002f37fae */ /* 0x0007e40008141d46 */
[----:B---3--:R-:W-:Y:S01]  /*14c60*/  IMAD.MOV.U32 R3, RZ, RZ, 0x181f ;  /* 0x0000181fff037424 */ /* 0x008fe200078e00ff */
[----:B------:R-:W-:-:S02]  /*14c70*/  MOV R2, 0x14c90 ;  /* 0x00014c9000027802 */ /* 0x000fc40000000f00 */
[----:B-12---:R-:W-:Y:S05]  /*14c80*/  CALL.REL.NOINC `($__internal_8_$__cuda_sm70_shflsync_idx_p) ;  /* 0x0000274000007944 */ /* 0x006fea0003c00000 */
        /* <DEDUP_REMOVED lines=8> */
.L_x_1474:
[----:B------:R-:W-:Y:S01]  /*14d10*/  IMAD.MOV.U32 R249, RZ, RZ, R4 ;  /* 0x000000fffff97224 */ /* 0x000fe200078e0004 */
[----:B------:R-:W-:Y:S01]  /*14d20*/  MOV R250, RZ ;  /* 0x000000ff00fa7202 */ /* 0x000fe20000000f00 */
[----:B------:R-:W-:Y:S01]  /*14d30*/  IMAD.MOV.U32 R3, RZ, RZ, 0x1c1f ;  /* 0x00001c1fff037424 */ /* 0x000fe200078e00ff */
[----:B------:R-:W-:Y:S02]  /*14d40*/  MOV R2, 0x14d60 ;  /* 0x00014d6000027802 */ /* 0x000fe40000000f00 */
[----:B------:R-:W-:Y:S05]  /*14d50*/  CALL.REL.NOINC `($__internal_8_$__cuda_sm70_shflsync_idx_p) ;  /* 0x0000267000007944 */ /* 0x000fea0003c00000 */
[----:B-----5:R-:W-:Y:S01]  /*14d60*/  MOV R0, R250 ;  /* 0x000000fa00007202 */ /* 0x020fe20000000f00 */
[----:B-1----:R-:W-:Y:S05]  /*14d70*/  BRA `(.L_x_1536) ;  /* 0xfffef78000007947 */ /* 0x002fea000383ffff */
.L_x_1475:
[----:B------:R-:W-:Y:S01]  /*14d80*/  IMAD.MOV.U32 R249, RZ, RZ, R4 ;  /* 0x000000fffff97224 */ /* 0x000fe200078e0004 */
[----:B------:R-:W-:Y:S01]  /*14d90*/  MOV R250, 0x1 ;  /* 0x0000000100fa7802 */ /* 0x000fe20000000f00 */
[----:B------:R-:W-:Y:S01]  /*14da0*/  IMAD.MOV.U32 R3, RZ, RZ, 0x1c1f ;  /* 0x00001c1fff037424 */ /* 0x000fe200078e00ff */
[----:B------:R-:W-:Y:S02]  /*14db0*/  MOV R2, 0x14dd0 ;  /* 0x00014dd000027802 */ /* 0x000fe40000000f00 */
[----:B-12---:R-:W-:Y:S05]  /*14dc0*/  CALL.REL.NOINC `($__internal_8_$__cuda_sm70_shflsync_idx_p) ;  /* 0x0000260000007944 */ /* 0x006fea0003c00000 */
[----:B------:R-:W2:Y:S01]  /*14dd0*/  LDL R2, [R1] ;  /* 0x0000000001027983 */ /* 0x000ea20000100800 */
[----:B-----5:R-:W-:Y:S01]  /*14de0*/  IMAD.IADD R0, R5, 0x1, R250 ;  /* 0x0000000105007824 */ /* 0x020fe200078e02fa */
[----:B------:R-:W-:-:S04]  /*14df0*/  FMNMX.FTZ R173, R8, R9, !PT ;  /* 0x0000000908ad7209 */ /* 0x000fc80007810000 */
[----:B------:R-:W-:Y:S02]  /*14e00*/  IMNMX R0, R6, R0, PT ;  /* 0x0000000006007217 */ /* 0x000fe40003800200 */
[----:B------:R-:W-:Y:S02]  /*14e10*/  FMNMX.FTZ R173, R16, R173, !PT ;  /* 0x000000ad10ad7209 */ /* 0x000fe40007810000 */
[C---:B------:R-:W-:Y:S02]  /*14e20*/  ISETP.GT.AND P1, PT, R0.reuse, RZ, PT ;  /* 0x000000ff0000720c */ /* 0x040fe40003f24270 */
[C---:B------:R-:W-:Y:S02]  /*14e30*/  ISETP.GT.AND P0, PT, R0.reuse, 0x1, PT ;  /* 0x000000010000780c */ /* 0x040fe40003f04270 */
[----:B------:R-:W-:Y:S02]  /*14e40*/  ISETP.GT.AND P2, PT, R0, 0x8, PT ;  /* 0x000000080000780c */ /* 0x000fe40003f44270 */
[----:B------:R-:W-:-:S02]  /*14e50*/  FSEL R6, R54, -INF , P1 ;  /* 0xff80000036067808 */ /* 0x000fc40000800000 */
[----:B------:R-:W-:Y:S02]  /*14e60*/  FSEL R7, R55, -INF , P0 ;  /* 0xff80000037077808 */ /* 0x000fe40000000000 */
        /* <DEDUP_REMOVED lines=71> */
[----:B------:R-:W-:Y:S02]  /*152e0*/  ISETP.GT.AND P0, PT, R0, 0x51, PT ;  /* 0x000000510000780c */ /* 0x000fe40003f04270 */
[----:B------:R-:W-:Y:S02]  /*152f0*/  FSEL R3, R26, -INF , P1 ;  /* 0xff8000001a037808 */ /* 0x000fe40000800000 */
[----:B------:R-:W-:Y:S02]  /*15300*/  FMNMX.FTZ R4, R224, R4, !PT ;  /* 0x00000004e0047209 */ /* 0x000fe40007810000 */
[----:B------:R-:W-:Y:S01]  /*15310*/  ISETP.GT.AND P1, PT, R0, 0x58, PT ;  /* 0x000000580000780c */ /* 0x000fe20003f24270 */
[----:B------:R-:W-:Y:S01]  /*15320*/  STL [R1+0x8], R3 ;  /* 0x0000080301007387 */ /* 0x000fe20000100800 */
[----:B------:R-:W-:Y:S02]  /*15330*/  FMNMX.FTZ R4, R3, R4, !PT ;  /* 0x0000000403047209 */ /* 0x000fe40007810000 */
[----:B------:R-:W-:-:S02]  /*15340*/  FSEL R250, R58, -INF , P1 ;  /* 0xff8000003afa7808 */ /* 0x000fc40000800000 */
[----:B--2---:R-:W-:Y:S02]  /*15350*/  FMNMX.FTZ R173, R2, R173, !PT ;  /* 0x000000ad02ad7209 */ /* 0x004fe40007810000 */
[----:B------:R-:W-:Y:S02]  /*15360*/  FSEL R2, R27, -INF , P0 ;  /* 0xff8000001b027808 */ /* 0x000fe40000000000 */
[----:B------:R-:W-:Y:S02]  /*15370*/  FMNMX.FTZ R173, R247, R173, !PT ;  /* 0x000000adf7ad7209 */ /* 0x000fe40007810000 */
[----:B------:R-:W-:Y:S01]  /*15380*/  ISETP.GT.AND P0, PT, R0, 0x59, PT ;  /* 0x000000590000780c */ /* 0x000fe20003f04270 */
[----:B------:R2:W-:Y:S01]  /*15390*/  STL [R1+0x4], R2 ;  /* 0x0000040201007387 */ /* 0x0005e20000100800 */
[----:B------:R-:W-:Y:S01]  /*153a0*/  FMNMX.FTZ R173, R244, R173, !PT ;  /* 0x000000adf4ad7209 */ /* 0x000fe20007810000 */
[----:B------:R-:W-:Y:S01]  /*153b0*/  IMAD.MOV.U32 R0, RZ, RZ, 0x2 ;  /* 0x00000002ff007424 */ /* 0x000fe200078e00ff */
[----:B------:R-:W-:-:S02]  /*153c0*/  FMNMX.FTZ R4, R2, R4, !PT ;  /* 0x0000000402047209 */ /* 0x000fc40007810000 */
[----:B------:R-:W-:Y:S02]  /*153d0*/  FMNMX.FTZ R173, R238, R173, !PT ;  /* 0x000000adeead7209 */ /* 0x000fe40007810000 */
[----:B------:R-:W-:Y:S02]  /*153e0*/  FSEL R249, R59, -INF , P0 ;  /* 0xff8000003bf97808 */ /* 0x000fe40000000000 */
[----:B------:R-:W-:Y:S01]  /*153f0*/  FMNMX.FTZ R4, R250, R4, !PT ;  /* 0x00000004fa047209 */ /* 0x000fe20007810000 */
[----:B------:R-:W-:-:S03]  /*15400*/  IMAD.MOV.U32 R172, RZ, RZ, R173 ;  /* 0x000000ffffac7224 */ /* 0x000fc600078e00ad */
[----:B------:R-:W-:Y:S02]  /*15410*/  FMNMX.FTZ R4, R249, R4, !PT ;  /* 0x00000004f9047209 */ /* 0x000fe40007810000 */
[----:B--2---:R-:W-:Y:S02]  /*15420*/  MOV R2, 0x15440 ;  /* 0x0001544000027802 */ /* 0x004fe40000000f00 */
[----:B-1----:R-:W-:Y:S05]  /*15430*/  CALL.REL.NOINC `($__internal_7_$__cuda_sm70_shflsync_bfly_p) ;  /* 0x00001f3000007944 */ /* 0x002fea0003c00000 */
[----:B------:R-:W-:Y:S01]  /*15440*/  FMNMX.FTZ R173, R173, R0, !PT ;  /* 0x00000000adad7209 */ /* 0x000fe20007810000 */
[----:B------:R-:W-:Y:S01]  /*15450*/  IMAD.MOV.U32 R0, RZ, RZ, 0x1 ;  /* 0x00000001ff007424 */ /* 0x000fe200078e00ff */
[----:B------:R-:W-:-:S03]  /*15460*/  MOV R2, 0x15490 ;  /* 0x0001549000027802 */ /* 0x000fc60000000f00 */
[----:B------:R-:W-:Y:S02]  /*15470*/  IMAD.MOV.U32 R172, RZ, RZ, R173 ;  /* 0x000000ffffac7224 */ /* 0x000fe400078e00ad */
[----:B------:R-:W-:Y:S05]  /*15480*/  CALL.REL.NOINC `($__internal_7_$__cuda_sm70_shflsync_bfly_p) ;  /* 0x00001ee000007944 */ /* 0x000fea0003c00000 */
[----:B------:R-:W-:Y:S01]  /*15490*/  FMNMX.FTZ R173, R173, R0, !PT ;  /* 0x00000000adad7209 */ /* 0x000fe20007810000 */
[----:B------:R-:W-:Y:S01]  /*154a0*/  IMAD.MOV.U32 R172, RZ, RZ, R4 ;  /* 0x000000ffffac7224 */ /* 0x000fe200078e0004 */
[----:B------:R-:W-:Y:S01]  /*154b0*/  MOV R2, 0x154e0 ;  /* 0x000154e000027802 */ /* 0x000fe20000000f00 */
[----:B------:R-:W-:Y:S02]  /*154c0*/  IMAD.MOV.U32 R0, RZ, RZ, 0x2 ;  /* 0x00000002ff007424 */ /* 0x000fe400078e00ff */
[----:B------:R-:W-:Y:S05]  /*154d0*/  CALL.REL.NOINC `($__internal_7_$__cuda_sm70_shflsync_bfly_p) ;  /* 0x00001e9000007944 */ /* 0x000fea0003c00000 */
[----:B------:R-:W-:Y:S01]  /*154e0*/  FMNMX.FTZ R4, R4, R0, !PT ;  /* 0x0000000004047209 */ /* 0x000fe20007810000 */
[----:B------:R-:W-:Y:S01]  /*154f0*/  IMAD.MOV.U32 R0, RZ, RZ, 0x1 ;  /* 0x00000001ff007424 */ /* 0x000fe200078e00ff */
[----:B------:R-:W-:-:S03]  /*15500*/  MOV R2, 0x15530 ;  /* 0x0001553000027802 */ /* 0x000fc60000000f00 */
[----:B------:R-:W-:Y:S02]  /*15510*/  IMAD.MOV.U32 R172, RZ, RZ, R4 ;  /* 0x000000ffffac7224 */ /* 0x000fe400078e0004 */
[----:B------:R-:W-:Y:S05]  /*15520*/  CALL.REL.NOINC `($__internal_7_$__cuda_sm70_shflsync_bfly_p) ;  /* 0x00001e4000007944 */ /* 0x000fea0003c00000 */
[----:B------:R-:W-:Y:S01]  /*15530*/  MOV R12, R0 ;  /* 0x00000000000c7202 */ /* 0x000fe20000000f00 */
[----:B------:R-:W-:Y:S05]  /*15540*/  BRA `(.L_x_1537) ;  /* 0xfffef9a000007947 */ /* 0x000fea000383ffff */
.L_x_1479:
[----:B------:R-:W-:Y:S01]  /*15550*/  MOV R250, RZ ;  /* 0x000000ff00fa7202 */ /* 0x000fe20000000f00 */
[----:B------:R-:W-:Y:S01]  /*15560*/  IMAD.MOV.U32 R249, RZ, RZ, R5 ;  /* 0x000000fffff97224 */ /* 0x000fe200078e0005 */
[----:B------:R-:W-:Y:S01]  /*15570*/  MOV R2, 0x155a0 ;  /* 0x000155a000027802 */ /* 0x000fe20000000f00 */
[----:B------:R-:W-:Y:S02]  /*15580*/  IMAD.MOV.U32 R3, RZ, RZ, 0x181f ;  /* 0x0000181fff037424 */ /* 0x000fe400078e00ff */
[----:B-1----:R-:W-:Y:S05]  /*15590*/  CALL.REL.NOINC `($__internal_8_$__cuda_sm70_shflsync_idx_p) ;  /* 0x00001e3000007944 */ /* 0x002fea0003c00000 */
[----:B------:R-:W-:Y:S01]  /*155a0*/  MOV R4, R250 ;  /* 0x000000fa00047202 */ /* 0x000fe20000000f00 */
[----:B-1---5:R-:W-:-:S05]  /*155b0*/  BRA `(.L_x_1538) ;  /* 0xffff258000007947 */ /* 0x022fca000383ffff */
.L_x_1480:
[----:B------:R-:W-:Y:S01]  /*155c0*/  MOV R250, RZ ;  /* 0x000000ff00fa7202 */ /* 0x000fe20000000f00 */
[----:B------:R-:W-:Y:S01]  /*155d0*/  IMAD.MOV.U32 R249, RZ, RZ, R6 ;  /* 0x000000fffff97224 */ /* 0x000fe200078e0006 */
[----:B------:R-:W-:Y:S01]  /*155e0*/  MOV R2, 0x15610 ;  /* 0x0001561000027802 */ /* 0x000fe20000000f00 */
[----:B------:R-:W-:Y:S02]  /*155f0*/  IMAD.MOV.U32 R3, RZ, RZ, 0x181f ;  /* 0x0000181fff037424 */ /* 0x000fe400078e00ff */
[----:B-123--:R-:W-:Y:S05]  /*15600*/  CALL.REL.NOINC `($__internal_8_$__cuda_sm70_shflsync_idx_p) ;  /* 0x00001dc000007944 */ /* 0x00efea0003c00000 */
[----:B------:R-:W-:Y:S01]  /*15610*/  ISETP.GE.AND P3, PT, R245, c[0x0][0x1d4], PT ;  /* 0x00007500f5007a0c */ /* 0x000fe20003f66270 */
[----:B------:R-:W-:Y:S01]  /*15620*/  IMAD.MOV.U32 R249, RZ, RZ, R5 ;  /* 0x000000fffff97224 */ /* 0x000fe200078e0005 */
[----:B------:R-:W-:Y:S02]  /*15630*/  IADD3 R20, P0, R250, R28, RZ ;  /* 0x0000001cfa147210 */ /* 0x000fe40007f1e0ff */
[----:B------:R-:W-:Y:S02]  /*15640*/  ISETP.GE.AND P2, PT, R252, c[0x0][0x1d4], PT ;  /* 0x00007500fc007a0c */ /* 0x000fe40003f46270 */
[----:B------:R-:W-:Y:S01]  /*15650*/  ISETP.GE.AND P1, PT, R251, c[0x0][0x1d4], PT ;  /* 0x00007500fb007a0c */ /* 0x000fe20003f26270 */
[----:B------:R-:W-:Y:S01]  /*15660*/  IMAD.X R21, R4, 0x1, R7, P0 ;  /* 0x0000000104157824 */ /* 0x000fe200000e0607 */
[----:B------:R-:W-:Y:S02]  /*15670*/  IADD3 R2, P0, R250, R29, RZ ;  /* 0x0000001dfa027210 */ /* 0x000fe40007f1e0ff */
[----:B-----5:R-:W-:Y:S02]  /*15680*/  IADD3 R0, R245, 0xc0, RZ ;  /* 0x000000c0f5007810 */ /* 0x020fe40007ffe0ff */
[----:B------:R-:W-:Y:S01]  /*15690*/  SEL R15, RZ, 0x10, P3 ;  /* 0x00000010ff0f7807 */ /* 0x000fe20001800000 */
[----:B------:R-:W-:Y:S01]  /*156a0*/  @!PT LDS RZ, [RZ] ;  /* 0x00000000fffff984 */ /* 0x000fe20000000800 */
[----:B------:R-:W-:Y:S01]  /*156b0*/  @!PT LDS RZ, [RZ] ;  /* 0x00000000fffff984 */ /* 0x000fe20000000800 */
[----:B------:R-:W-:Y:S01]  /*156c0*/  @!PT LDS RZ, [RZ] ;  /* 0x00000000fffff984 */ /* 0x000fe20000000800 */
[----:B------:R2:W-:Y:S01]  /*156d0*/  LDGSTS.E.BYPASS.LTC128B.128 [R243+0x100], [R20.64], !P3 ;  /* 0x0010000014f37fae */ /* 0x0005e2000d901d46 */
[----:B------:R-:W-:Y:S01]  /*156e0*/  SEL R23, RZ, 0x10, P1 ;  /* 0x00000010ff177807 */ /* 0x000fe20000800000 */
[----:B------:R-:W-:Y:S05]  /*156f0*/  IMAD.X R3, R4, 0x1, R12, P0 ;  /* 0x0000000104037824 */ /* 0x000fea00000e060c */
[----:B------:R3:W-:Y:S01]  /*15700*/  LDGSTS.E.BYPASS.LTC128B.128 [R243+0x3100], [R2.64], !P2 ;  /* 0x0310000002f37fae */ /* 0x0007e2000d101d46 */
[----:B--2---:R-:W-:Y:S02]  /*15710*/  SEL R20, RZ, 0x10, P2 ;  /* 0x00000010ff147807 */ /* 0x004fe40001000000 */
[----:B---3--:R-:W-:Y:S05]  /*15720*/  IADD3 R2, P0, R250, R30, RZ ;  /* 0x0000001efa027210 */ /* 0x008fea0007f1e0ff */
[----:B------:R-:W-:Y:S05]  /*15730*/  IMAD.X R3, R4, 0x1, R13, P0 ;  /* 0x0000000104037824 */ /* 0x000fea00000e060d */
[----:B------:R2:W-:Y:S02]  /*15740*/  LDGSTS.E.BYPASS.LTC128B.128 [R243+0x6100], [R2.64], !P1 ;  /* 0x0610000002f37fae */ /* 0x0005e4000c901d46 */
[----:B--2---:R-:W-:Y:S01]  /*15750*/  IADD3 R2, P0, R250, R31, RZ ;  /* 0x0000001ffa027210 */ /* 0x004fe20007f1e0ff */
[----:B------:R-:W-:Y:S04]  /*15760*/  IMAD.MOV.U32 R250, RZ, RZ, 0x1 ;  /* 0x00000001fffa7424 */ /* 0x000fe800078e00ff */
[----:B------:R-:W-:Y:S01]  /*15770*/  IMAD.X R3, R4, 0x1, R14, P0 ;  /* 0x0000000104037824 */ /* 0x000fe200000e060e */
[----:B------:R-:W-:Y:S04]  /*15780*/  ISETP.GE.AND P0, PT, R0, c[0x0][0x1d4], PT ;  /* 0x0000750000007a0c */ /* 0x000fe80003f06270 */
[----:B------:R-:W-:Y:S09]  /*15790*/  SEL R22, RZ, 0x10, P0 ;  /* 0x00000010ff167807 */ /* 0x000ff20000000000 */
[----:B------:R2:W-:Y:S02]  /*157a0*/  LDGSTS.E.BYPASS.LTC128B.128 [R243+0x9100], [R2.64], !P0 ;  /* 0x0910000002f37fae */ /* 0x0005e4000c101d46 */
[----:B--2---:R-:W-:Y:S01]  /*157b0*/  MOV R2, 0x157e0 ;  /* 0x000157e000027802 */ /* 0x004fe20000000f00 */
[----:B------:R-:W-:Y:S02]  /*157c0*/  IMAD.MOV.U32 R3, RZ, RZ, 0x181f ;  /* 0x0000181fff037424 */ /* 0x000fe400078e00ff */
[----:B-1----:R-:W-:Y:S05]  /*157d0*/  CALL.REL.NOINC `($__internal_8_$__cuda_sm70_shflsync_idx_p) ;  /* 0x00001bf000007944 */ /* 0x002fea0003c00000 */
[----:B------:R-:W-:Y:S01]  /*157e0*/  MOV R3, 0x181f ;  /* 0x0000181f00037802 */ /* 0x000fe20000000f00 */
[----:B-----5:R-:W-:Y:S01]  /*157f0*/  IMAD.MOV.U32 R0, RZ, RZ, R250 ;  /* 0x000000ffff007224 */ /* 0x020fe200078e00fa */
[----:B------:R-:W-:Y:S01]  /*15800*/  MOV R250, 0x1 ;  /* 0x0000000100fa7802 */ /* 0x000fe20000000f00 */
[----:B------:R-:W-:Y:S01]  /*15810*/  IMAD.MOV.U32 R249, RZ, RZ, R6 ;  /* 0x000000fffff97224 */ /* 0x000fe200078e0006 */
[----:B------:R-:W-:Y:S02]  /*15820*/  MOV R2, 0x15840 ;  /* 0x0001584000027802 */ /* 0x000fe40000000f00 */
[----:B-1----:R-:W-:Y:S05]  /*15830*/  CALL.REL.NOINC `($__internal_8_$__cuda_sm70_shflsync_idx_p) ;  /* 0x00001b9000007944 */ /* 0x002fea0003c00000 */
[C---:B------:R-:W-:Y:S01]  /*15840*/  IADD3 R2, -R15.reuse, 0x10, RZ ;  /* 0x000000100f027810 */ /* 0x040fe20007ffe1ff */
[----:B------:R-:W-:Y:S01]  /*15850*/  IMAD.MOV.U32 R249, RZ, RZ, R5 ;  /* 0x000000fffff97224 */ /* 0x000fe200078e0005 */
[----:B------:R-:W-:Y:S02]  /*15860*/  ISETP.NE.U32.AND P2, PT, R15, RZ, PT ;  /* 0x000000ff0f00720c */ /* 0x000fe40003f45070 */
[----:B------:R-:W-:Y:S04]  /*15870*/  LOP3.LUT R2, R2, 0xf, RZ, 0xc0, !PT ;  /* 0x0000000f02027812 */ /* 0x000fe800078ec0ff */
[----:B------:R-:W-:Y:S04]  /*15880*/  IADD3 R2, P1, P0, R2, R250, R28 ;  /* 0x000000fa02027210 */ /* 0x000fe8000783e01c */
[----:B-----5:R-:W-:Y:S05]  /*15890*/  IADD3.X R3, RZ, R0, R7, P1, P0 ;  /* 0x00000000ff037210 */ /* 0x020fea0000fe0407 */
[----:B------:R-:W-:Y:S01]  /*158a0*/  @!PT LDS RZ, [RZ] ;  /* 0x00000000fffff984 */ /* 0x000fe20000000800 */
[----:B------:R-:W-:Y:S01]  /*158b0*/  @!PT LDS RZ, [RZ] ;  /* 0x00000000fffff984 */ /* 0x000fe20000000800 */
[----:B------:R-:W-:Y:S01]  /*158c0*/  @!PT LDS RZ, [RZ] ;  /* 0x00000000fffff984 */ /* 0x000fe20000000800 */
[----:B------:R2:W-:Y:S01]  /*158d0*/  LDGSTS.E.BYPASS.LTC128B.128.ZFILL [R243+0x1100], [R2.64], P2 ;  /* 0x0110000002f37fae */ /* 0x0005e20009141d46 */
[C---:B------:R-:W-:Y:S02]  /*158e0*/  ISETP.NE.U32.AND P2, PT, R20.reuse, RZ, PT ;  /* 0x000000ff1400720c */ /* 0x040fe40003f45070 */
[----:B--2---:R-:W-:Y:S04]  /*158f0*/  IADD3 R2, -R20, 0x10, RZ ;  /* 0x0000001014027810 */ /* 0x004fe80007ffe1ff */
[----:B------:R-:W-:Y:S04]  /*15900*/  LOP3.LUT R2, R2, 0xf, RZ, 0xc0, !PT ;  /* 0x0000000f02027812 */ /* 0x000fe800078ec0ff */
[----:B------:R-:W-:Y:S04]  /*15910*/  IADD3 R2, P1, P0, R2, R250, R29 ;  /* 0x000000fa02027210 */ /* 0x000fe8000783e01d */
[----:B------:R-:W-:Y:S05]  /*15920*/  IADD3.X R3, RZ, R0, R12, P1, P0 ;  /* 0x00000000ff037210 */ /* 0x000fea0000fe040c */
        /* <DEDUP_REMOVED lines=10> */
[----:B------:R-:W-:Y:S01]  /*159d0*/  IADD3 R2, P1, P0, R2, R250, R31 ;  /* 0x000000fa02027210 */ /* 0x000fe2000783e01f */
[----:B------:R-:W-:Y:S03]  /*159e0*/  IMAD.MOV.U32 R250, RZ, RZ, 0x2 ;  /* 0x00000002fffa7424 */ /* 0x000fe600078e00ff */
[----:B------:R-:W-:Y:S05]  /*159f0*/  IADD3.X R3, RZ, R0, R14, P1, P0 ;  /* 0x00000000ff037210 */ /* 0x000fea0000fe040e */
[----:B------:R2:W-:Y:S02]  /*15a00*/  LDGSTS.E.BYPASS.LTC128B.128.ZFILL [R243+0xa100], [R2.64], P2 ;  /* 0x0a10000002f37fae */ /* 0x0005e40009141d46 */
[----:B--2---:R-:W-:Y:S01]  /*15a10*/  MOV R2, 0x15a40 ;  /* 0x00015a4000027802 */ /* 0x004fe20000000f00 */
[----:B------:R-:W-:Y:S02]  /*15a20*/  IMAD.MOV.U32 R3, RZ, RZ, 0x181f ;  /* 0x0000181fff037424 */ /* 0x000fe400078e00ff */
[----:B-1----:R-:W-:Y:S05]  /*15a30*/  CALL.REL.NOINC `($__internal_8_$__cuda_sm70_shflsync_idx_p) ;  /* 0x0000199000007944 */ /* 0x002fea0003c00000 */
[----:B------:R-:W-:Y:S01]  /*15a40*/  MOV R3, 0x181f ;  /* 0x0000181f00037802 */ /* 0x000fe20000000f00 */
[----:B------:R-:W-:Y:S01]  /*15a50*/  IMAD.MOV.U32 R4, RZ, RZ, R250 ;  /* 0x000000ffff047224 */ /* 0x000fe200078e00fa */
[----:B------:R-:W-:Y:S01]  /*15a60*/  MOV R250, 0x2 ;  /* 0x0000000200fa7802 */ /* 0x000fe20000000f00 */
[----:B------:R-:W-:Y:S01]  /*15a70*/  IMAD.MOV.U32 R249, RZ, RZ, R6 ;  /* 0x000000fffff97224 */ /* 0x000fe200078e0006 */
[----:B------:R-:W-:Y:S02]  /*15a80*/  MOV R2, 0x15aa0 ;  /* 0x00015aa000027802 */ /* 0x000fe40000000f00 */
[----:B-1---5:R-:W-:Y:S05]  /*15a90*/  CALL.REL.NOINC `($__internal_8_$__cuda_sm70_shflsync_idx_p) ;  /* 0x0000193000007944 */ /* 0x022fea0003c00000 */
[----:B-----5:R-:W-:Y:S01]  /*15aa0*/  MOV R0, R250 ;  /* 0x000000fa00007202 */ /* 0x020fe20000000f00 */
[----:B-1----:R-:W-:-:S05]  /*15ab0*/  BRA `(.L_x_1539) ;  /* 0xffff22f000007947 */ /* 0x002fca000383ffff */
.L_x_1483:
[----:B------:R-:W-:Y:S01]  /*15ac0*/  MOV R250, RZ ;  /* 0x000000ff00fa7202 */ /* 0x000fe20000000f00 */
[----:B------:R-:W-:Y:S01]  /*15ad0*/  IMAD.MOV.U32 R249, RZ, RZ, R173 ;  /* 0x000000fffff97224 */ /* 0x000fe200078e00ad */
[----:B------:R-:W-:Y:S01]  /*15ae0*/  MOV R2, 0x15b10 ;  /* 0x00015b1000027802 */ /* 0x000fe20000000f00 */
[----:B------:R-:W-:Y:S02]  /*15af0*/  IMAD.MOV.U32 R3, RZ, RZ, 0x181f ;  /* 0x0000181fff037424 */ /* 0x000fe400078e00ff */
[----:B------:R-:W-:Y:S05]  /*15b00*/  CALL.REL.NOINC `($__internal_8_$__cuda_sm70_shflsync_idx_p) ;  /* 0x000018c000007944 */ /* 0x000fea0003c00000 */
[----:B------:R-:W-:Y:S01]  /*15b10*/  MOV R172, R250 ;  /* 0x000000fa00ac7202 */ /* 0x000fe20000000f00 */
[----:B-1---5:R-:W-:-:S05]  /*15b20*/  BRA `(.L_x_1540) ;  /* 0xffff3a1000007947 */ /* 0x022fca000383ffff */
.L_x_1484:
[----:B------:R-:W-:Y:S01]  /*15b30*/  MOV R250, RZ ;  /* 0x000000ff00fa7202 */ /* 0x000fe20000000f00 */
[----:B------:R-:W-:Y:S01]  /*15b40*/  IMAD.MOV.U32 R249, RZ, RZ, R184 ;  /* 0x000000fffff97224 */ /* 0x000fe200078e00b8 */
[----:B------:R-:W-:Y:S01]  /*15b50*/  MOV R2, 0x15b80 ;  /* 0x00015b8000027802 */ /* 0x000fe20000000f00 */
[----:B------:R-:W-:Y:S02]  /*15b60*/  IMAD.MOV.U32 R3, RZ, RZ, 0x181f ;  /* 0x0000181fff037424 */ /* 0x000fe400078e00ff */
[----:B-12---:R-:W-:Y:S05]  /*15b70*/  CALL.REL.NOINC `($__internal_8_$__cuda_sm70_shflsync_idx_p) ;  /* 0x0000185000007944 */ /* 0x006fea0003c00000 */
        /* <DEDUP_REMOVED lines=75> */
.L_x_1485:
[----:B------:R-:W-:Y:S01]  /*16030*/  MOV R250, RZ ;  /* 0x000000ff00fa7202 */ /* 0x000fe20000000f00 */
[----:B------:R-:W-:Y:S01]  /*16040*/  IMAD.MOV.U32 R249, RZ, RZ, R172 ;  /* 0x000000fffff97224 */ /* 0x000fe200078e00ac */
[----:B------:R-:W-:Y:S01]  /*16050*/  MOV R2, 0x16080 ;  /* 0x0001608000027802 */ /* 0x000fe20000000f00 */
[----:B------:R-:W-:Y:S02]  /*16060*/  IMAD.MOV.U32 R3, RZ, RZ, 0x1c1f ;  /* 0x00001c1fff037424 */ /* 0x000fe400078e00ff */
[----:B------:R-:W-:Y:S05]  /*16070*/  CALL.REL.NOINC `($__internal_8_$__cuda_sm70_shflsync_idx_p) ;  /* 0x0000135000007944 */ /* 0x000fea0003c00000 */
[----:B-----5:R-:W-:Y:S01]  /*16080*/  MOV R0, R250 ;  /* 0x000000fa00007202 */ /* 0x020fe20000000f00 */
[----:B-1----:R-:W-:-:S05]  /*16090*/  BRA `(.L_x_1542) ;  /* 0xffff39e000007947 */ /* 0x002fca000383ffff */
.L_x_1486:
[----:B------:R-:W-:Y:S01]  /*160a0*/  MOV R250, 0x1 ;  /* 0x0000000100fa7802 */ /* 0x000fe20000000f00 */
[----:B------:R-:W-:Y:S01]  /*160b0*/  IMAD.MOV.U32 R249, RZ, RZ, R172 ;  /* 0x000000fffff97224 */ /* 0x000fe200078e00ac */
[----:B------:R-:W-:Y:S01]  /*160c0*/  MOV R2, 0x160f0 ;  /* 0x000160f000027802 */ /* 0x000fe20000000f00 */
[----:B------:R-:W-:Y:S02]  /*160d0*/  IMAD.MOV.U32 R3, RZ, RZ, 0x1c1f ;  /* 0x00001c1fff037424 */ /* 0x000fe400078e00ff */
[----:B-1----:R-:W-:Y:S05]  /*160e0*/  CALL.REL.NOINC `($__internal_8_$__cuda_sm70_shflsync_idx_p) ;  /* 0x000012e000007944 */ /* 0x002fea0003c00000 */
        /* <DEDUP_REMOVED lines=99> */
[----:B-1----:R-:W-:Y:S05]  /*16720*/  CALL.REL.NOINC `($__internal_7_$__cuda_sm70_shflsync_bfly_p) ;  /* 0x00000c4000007944 */ /* 0x002fea0003c00000 */
[----:B------:R-:W-:Y:S01]  /*16730*/  FMNMX.FTZ R172, R172, R0, !PT ;  /* 0x00000000acac7209 */ /* 0x000fe20007810000 */
[----:B------:R-:W-:Y:S01]  /*16740*/  IMAD.MOV.U32 R0, RZ, RZ, 0x1 ;  /* 0x00000001ff007424 */ /* 0x000fe200078e00ff */
[----:B------:R-:W-:Y:S02]  /*16750*/  MOV R2, 0x16770 ;  /* 0x0001677000027802 */ /* 0x000fe40000000f00 */
        /* <DEDUP_REMOVED lines=8> */
[----:B------:R-:W-:Y:S02]  /*167e0*/  MOV R2, 0x16800 ;  /* 0x0001680000027802 */ /* 0x000fe40000000f00 */
[----:B------:R-:W-:Y:S05]  /*167f0*/  CALL.REL.NOINC `($__internal_7_$__cuda_sm70_shflsync_bfly_p) ;  /* 0x00000b7000007944 */ /* 0x000fea0003c00000 */
[----:B------:R-:W-:-:S05]  /*16800*/  BRA `(.L_x_1543) ;  /* 0xffff3c2000007947 */ /* 0x000fca000383ffff */
.L_x_1489:
[----:B-1--4-:R-:W-:Y:S01]  /*16810*/  MOV R250, RZ ;  /* 0x000000ff00fa7202 */ /* 0x012fe20000000f00 */
[----:B------:R-:W-:Y:S01]  /*16820*/  IMAD.MOV.U32 R249, RZ, RZ, R12 ;  /* 0x000000fffff97224 */ /* 0x000fe200078e000c */
[----:B------:R-:W-:Y:S01]  /*16830*/  MOV R2, 0x16860 ;  /* 0x0001686000027802 */ /* 0x000fe20000000f00 */
[----:B------:R-:W-:Y:S02]  /*16840*/  IMAD.MOV.U32 R3, RZ, RZ, 0x181f ;  /* 0x0000181fff037424 */ /* 0x000fe400078e00ff */
[----:B------:R-:W-:Y:S05]  /*16850*/  CALL.REL.NOINC `($__internal_8_$__cuda_sm70_shflsync_idx_p) ;  /* 0x00000b7000007944 */ /* 0x000fea0003c00000 */
[----:B------:R-:W-:Y:S01]  /*16860*/  MOV R2, R250 ;  /* 0x000000fa00027202 */ /* 0x000fe20000000f00 */
[----:B-1---5:R-:W-:-:S05]  /*16870*/  BRA `(.L_x_1544) ;  /* 0xffff668000007947 */ /* 0x022fca000383ffff */
.L_x_1492:
[----:B------:R-:W-:Y:S01]  /*16880*/  MOV R250, RZ ;  /* 0x000000ff00fa7202 */ /* 0x000fe20000000f00 */
[----:B------:R-:W-:Y:S01]  /*16890*/  IMAD.MOV.U32 R249, RZ, RZ, R173 ;  /* 0x000000fffff97224 */ /* 0x000fe200078e00ad */
[----:B------:R-:W-:Y:S01]  /*168a0*/  MOV R2, 0x168d0 ;  /* 0x000168d000027802 */ /* 0x000fe20000000f00 */
[----:B------:R-:W-:Y:S02]  /*168b0*/  IMAD.MOV.U32 R3, RZ, RZ, 0x181f ;  /* 0x0000181fff037424 */ /* 0x000fe400078e00ff */
[----:B------:R-:W-:Y:S05]  /*168c0*/  CALL.REL.NOINC `($__internal_8_$__cuda_sm70_shflsync_idx_p) ;  /* 0x00000b0000007944 */ /* 0x000fea0003c00000 */
[----:B------:R-:W-:Y:S01]  /*168d0*/  MOV R172, R250 ;  /* 0x000000fa00ac7202 */ /* 0x000fe20000000f00 */
[----:B-1---5:R-:W-:-:S05]  /*168e0*/  BRA `(.L_x_1545) ;  /* 0xffff7f9000007947 */ /* 0x022fca000383ffff */
.L_x_1493:
[----:B------:R-:W-:Y:S01]  /*168f0*/  MOV R250, RZ ;  /* 0x000000ff00fa7202 */ /* 0x000fe20000000f00 */
[----:B------:R-:W-:Y:S01]  /*16900*/  IMAD.MOV.U32 R249, RZ, RZ, R184 ;  /* 0x000000fffff97224 */ /* 0x000fe200078e00b8 */
[----:B------:R-:W-:Y:S01]  /*16910*/  MOV R2, 0x16940 ;  /* 0x0001694000027802 */ /* 0x000fe20000000f00 */
[----:B------:R-:W-:Y:S02]  /*16920*/  IMAD.MOV.U32 R3, RZ, RZ, 0x181f ;  /* 0x0000181fff037424 */ /* 0x000fe400078e00ff */
[----:B-12---:R-:W-:Y:S05]  /*16930*/  CALL.REL.NOINC `($__internal_8_$__cuda_sm70_shflsync_idx_p) ;  /* 0x00000a9000007944 */ /* 0x006fea0003c00000 */
[----:B------:R-:W-:Y:S01]  /*16940*/  IADD3 R2, -R244, 0x10, RZ ;  /* 0x00000010f4027810 */ /* 0x000fe20007ffe1ff */
[----:B------:R-:W-:Y:S03]  /*16950*/  IMAD.MOV.U32 R249, RZ, RZ, R173 ;  /* 0x000000fffff97224 */ /* 0x000fe600078e00ad */
        /* <DEDUP_REMOVED lines=8> */
[----:B------:R2:W-:Y:S02]  /*169e0*/  LDGSTS.E.BYPASS.LTC128B.128.ZFILL [R243+0xc100], [R2.64], P0 ;  /* 0x0c10000002f37fae */ /* 0x0005e40008141d46 */
[----:B--2---:R-:W-:Y:S05]  /*169f0*/  IADD3 R2, P0, R250, R194, RZ ;  /* 0x000000c2fa027210 */ /* 0x004fea0007f1e0ff */
[----:B------:R-:W-:Y:S01]  /*16a00*/  IMAD.X R3, R172, 0x1, R186, P0 ;  /* 0x00000001ac037824 */ /* 0x000fe200000e06ba */
[----:B------:R-:W-:Y:S04]  /*16a10*/  IADD3 R190, P0, R250, R195, RZ ;  /* 0x000000c3fabe7210 */ /* 0x000fe80007f1e0ff */
[----:B------:R2:W-:Y:S01]  /*16a20*/  LDGSTS.E.BYPASS.LTC128B.128 [R243+0xf100], [R2.64], !P5 ;  /* 0x0f10000002f37fae */ /* 0x0005e2000e901d46 */
[----:B------:R-:W-:Y:S05]  /*16a30*/  IMAD.X R191, R172, 0x1, R187, P0 ;  /* 0x00000001acbf7824 */ /* 0x000fea00000e06bb */
[----:B------:R3:W-:Y:S01]  /*16a40*/  LDGSTS.E.BYPASS.LTC128B.128 [R243+0x12100], [R190.64], !P4 ;  /* 0x12100000bef37fae */ /* 0x0007e2000e101d46 */
[----:B--2---:R-:W-:Y:S01]  /*16a50*/  IADD3 R2, P0, R250, R196, RZ ;  /* 0x000000c4fa027210 */ /* 0x004fe20007f1e0ff */
[----:B------:R-:W-:Y:S04]  /*16a60*/  IMAD.MOV.U32 R250, RZ, RZ, 0x1 ;  /* 0x00000001fffa7424 */ /* 0x000fe800078e00ff */
[----:B------:R-:W-:Y:S05]  /*16a70*/  IMAD.X R3, R172, 0x1, R188, P0 ;  /* 0x00000001ac037824 */ /* 0x000fea00000e06bc */
[----:B------:R2:W-:Y:S02]  /*16a80*/  LDGSTS.E.BYPASS.LTC128B.128 [R243+0x15100], [R2.64], !P3 ;  /* 0x1510000002f37fae */ /* 0x0005e4000d901d46 */
[----:B--2---:R-:W-:Y:S01]  /*16a90*/  MOV R2, 0x16ac0 ;  /* 0x00016ac000027802 */ /* 0x004fe20000000f00 */
[----:B------:R-:W-:Y:S02]  /*16aa0*/  IMAD.MOV.U32 R3, RZ, RZ, 0x181f ;  /* 0x0000181fff037424 */ /* 0x000fe400078e00ff */
[----:B-1-3-5:R-:W-:Y:S05]  /*16ab0*/  CALL.REL.NOINC `($__internal_8_$__cuda_sm70_shflsync_idx_p) ;  /* 0x0000091000007944 */ /* 0x02afea0003c00000 */
[----:B------:R-:W-:Y:S01]  /*16ac0*/  MOV R3, 0x181f ;  /* 0x0000181f00037802 */ /* 0x000fe20000000f00 */
[----:B-----5:R-:W-:Y:S01]  /*16ad0*/  IMAD.MOV.U32 R0, RZ, RZ, R250 ;  /* 0x000000ffff007224 */ /* 0x020fe200078e00fa */
[----:B------:R-:W-:Y:S01]  /*16ae0*/  MOV R250, 0x1 ;  /* 0x0000000100fa7802 */ /* 0x000fe20000000f00 */
[----:B------:R-:W-:Y:S01]  /*16af0*/  IMAD.MOV.U32 R249, RZ, RZ, R184 ;  /* 0x000000fffff97224 */ /* 0x000fe200078e00b8 */
[----:B------:R-:W-:Y:S02]  /*16b00*/  MOV R2, 0x16b20 ;  /* 0x00016b2000027802 */ /* 0x000fe40000000f00 */
[----:B-1----:R-:W-:Y:S05]  /*16b10*/  CALL.REL.NOINC `($__internal_8_$__cuda_sm70_shflsync_idx_p) ;  /* 0x000008b000007944 */ /* 0x002fea0003c00000 */
[----:B------:R-:W-:Y:S01]  /*16b20*/  IADD3 R2, -R244, 0x10, RZ ;  /* 0x00000010f4027810 */ /* 0x000fe20007ffe1ff */
[----:B------:R-:W-:Y:S03]  /*16b30*/  IMAD.MOV.U32 R249, RZ, RZ, R173 ;  /* 0x000000fffff97224 */ /* 0x000fe600078e00ad */
[----:B------:R-:W-:Y:S04]  /*16b40*/  LOP3.LUT R2, R2, 0xf, RZ, 0xc0, !PT ;  /* 0x0000000f02027812 */ /* 0x000fe800078ec0ff */
[----:B------:R-:W-:Y:S04]  /*16b50*/  IADD3 R2, P1, P0, R2, R250, R189 ;  /* 0x000000fa02027210 */ /* 0x000fe8000783e0bd */
[----:B-----5:R-:W-:Y:S02]  /*16b60*/  IADD3.X R3, RZ, R0, R185, P1, P0 ;  /* 0x00000000ff037210 */ /* 0x020fe40000fe04b9 */
        /* <DEDUP_REMOVED lines=18> */
[----:B-1-3--:R-:W-:Y:S05]  /*16c90*/  CALL.REL.NOINC `($__internal_8_$__cuda_sm70_shflsync_idx_p) ;  /* 0x0000073000007944 */ /* 0x00afea0003c00000 */
        /* <DEDUP_REMOVED lines=8> */
.L_x_1494:
[----:B------:R-:W-:Y:S02]  /*16d20*/  MOV R0, 0x2 ;  /* 0x0000000200007802 */ /* 0x000fe40000000f00 */
        /* <DEDUP_REMOVED lines=16> */
.L_x_1496:
[----:B------:R1:W5:Y:S01]  /*16e30*/  LDL R172, [R1+0x4] ;  /* 0x0000040001ac7983 */ /* 0x0003620000100800 */
[----:B------:R-:W-:-:S02]  /*16e40*/  MOV R0, 0x2 ;  /* 0x0000000200007802 */ /* 0x000fc40000000f00 */
[----:B------:R-:W-:Y:S02]  /*16e50*/  MOV R2, 0x16e70 ;  /* 0x00016e7000027802 */ /* 0x000fe40000000f00 */
[----:B-1---5:R-:W-:Y:S05]  /*16e60*/  CALL.REL.NOINC `($__internal_7_$__cuda_sm70_shflsync_bfly_p) ;  /* 0x0000050000007944 */ /* 0x022fea0003c00000 */
[----:B------:R-:W-:Y:S01]  /*16e70*/  MOV R4, R0 ;  /* 0x0000000000047202 */ /* 0x000fe20000000f00 */
[----:B------:R-:W-:Y:S05]  /*16e80*/  BRA `(.L_x_1548) ;  /* 0xffffa6e000007947 */ /* 0x000fea000383ffff */
.L_x_1497:
[----:B------:R-:W-:Y:S01]  /*16e90*/  IMAD.MOV.U32 R172, RZ, RZ, R4 ;  /* 0x000000ffffac7224 */ /* 0x000fe200078e0004 */
[----:B------:R-:W-:Y:S02]  /*16ea0*/  MOV R0, 0x1 ;  /* 0x0000000100007802 */ /* 0x000fe40000000f00 */
[----:B------:R-:W-:Y:S02]  /*16eb0*/  MOV R2, 0x16ed0 ;  /* 0x00016ed000027802 */ /* 0x000fe40000000f00 */
[----:B------:R-:W-:Y:S05]  /*16ec0*/  CALL.REL.NOINC `($__internal_7_$__cuda_sm70_shflsync_bfly_p) ;  /* 0x000004a000007944 */ /* 0x000fea0003c00000 */
[----:B------:R1:W5:Y:S01]  /*16ed0*/  LDL R172, [R1+0x8] ;  /* 0x0000080001ac7983 */ /* 0x0003620000100800 */
[----:B------:R-:W-:Y:S01]  /*16ee0*/  FADD.FTZ R4, R4, R0 ;  /* 0x0000000004047221 */ /* 0x000fe20000010000 */
[----:B------:R-:W-:Y:S02]  /*16ef0*/  MOV R0, 0x2 ;  /* 0x0000000200007802 */ /* 0x000fe40000000f00 */
[----:B------:R-:W-:Y:S02]  /*16f00*/  MOV R2, 0x16f20 ;  /* 0x00016f2000027802 */ /* 0x000fe40000000f00 */
[----:B-1---5:R-:W-:Y:S05]  /*16f10*/  CALL.REL.NOINC `($__internal_7_$__cuda_sm70_shflsync_bfly_p) ;  /* 0x0000045000007944 */ /* 0x022fea0003c00000 */
[----:B------:R-:W2:Y:S02]  /*16f20*/  LDL.LU R2, [R1+0x8] ;  /* 0x0000080001027983 */ /* 0x000ea40000300800 */
[----:B--2---:R-:W-:Y:S01]  /*16f30*/  FADD.FTZ R5, R2, R0 ;  /* 0x0000000002057221 */ /* 0x004fe20000010000 */
[----:B------:R-:W-:-:S02]  /*16f40*/  MOV R0, 0x1 ;  /* 0x0000000100007802 */ /* 0x000fc40000000f00 */
[----:B------:R-:W-:Y:S02]  /*16f50*/  MOV R2, 0x16f80 ;  /* 0x00016f8000027802 */ /* 0x000fe40000000f00 */
[----:B------:R-:W-:Y:S02]  /*16f60*/  MOV R172, R5 ;  /* 0x0000000500ac7202 */ /* 0x000fe40000000f00 */
[----:B------:R-:W-:Y:S05]  /*16f70*/  CALL.REL.NOINC `($__internal_7_$__cuda_sm70_shflsync_bfly_p) ;  /* 0x000003f000007944 */ /* 0x000fea0003c00000 */
[----:B------:R-:W-:Y:S01]  /*16f80*/  MOV R3, R0 ;  /* 0x0000000000037202 */ /* 0x000fe20000000f00 */
[----:B------:R-:W-:Y:S05]  /*16f90*/  BRA `(.L_x_1549) ;  /* 0xffffa66000007947 */ /* 0x000fea000383ffff */
.L_x_1512:
[----:B------:R-:W-:Y:S01]  /*16fa0*/  IMAD.MOV.U32 R249, RZ, RZ, R5 ;  /* 0x000000fffff97224 */ /* 0x000fe200078e0005 */
[----:B------:R-:W-:Y:S01]  /*16fb0*/  MOV R250, RZ ;  /* 0x000000ff00fa7202 */ /* 0x000fe20000000f00 */
[----:B------:R-:W-:Y:S01]  /*16fc0*/  IMAD.MOV.U32 R3, RZ, RZ, 0x181f ;  /* 0x0000181fff037424 */ /* 0x000fe200078e00ff */
[----:B------:R-:W-:Y:S02]  /*16fd0*/  MOV R2, 0x16ff0 ;  /* 0x00016ff000027802 */ /* 0x000fe40000000f00 */
[----:B------:R-:W-:Y:S05]  /*16fe0*/  CALL.REL.NOINC `($__internal_8_$__cuda_sm70_shflsync_idx_p) ;  /* 0x000003e000007944 */ /* 0x000fea0003c00000 */
[----:B------:R-:W-:Y:S01]  /*16ff0*/  MOV R4, R250 ;  /* 0x000000fa00047202 */ /* 0x000fe20000000f00 */
[----:B-1---5:R-:W-:Y:S05]  /*17000*/  BRA `(.L_x_1550) ;  /* 0xffffcaf000007947 */ /* 0x022fea000383ffff */
.L_x_1513:
[----:B------:R-:W-:Y:S01]  /*17010*/  IMAD.MOV.U32 R249, RZ, RZ, R13 ;  /* 0x000000fffff97224 */ /* 0x000fe200078e000d */
[----:B------:R-:W-:Y:S01]  /*17020*/  MOV R250, RZ ;  /* 0x000000ff00fa7202 */ /* 0x000fe20000000f00 */
[----:B------:R-:W-:Y:S01]  /*17030*/  IMAD.MOV.U32 R3, RZ, RZ, 0x181f ;  /* 0x0000181fff037424 */ /* 0x000fe200078e00ff */
[----:B------:R-:W-:-:S02]  /*17040*/  MOV R2, 0x17060 ;  /* 0x0001706000027802 */ /* 0x000fc40000000f00 */
[----:B-12---:R-:W-:Y:S05]  /*17050*/  CALL.REL.NOINC `($__internal_8_$__cuda_sm70_shflsync_idx_p) ;  /* 0x0000037000007944 */ /* 0x006fea0003c00000 */
[----:B-----5:R-:W-:Y:S01]  /*17060*/  MOV R0, R250 ;  /* 0x000000fa00007202 */ /* 0x020fe20000000f00 */
[----:B-1----:R-:W-:Y:S05]  /*17070*/  BRA `(.L_x_1551) ;  /* 0xffffcaa000007947 */ /* 0x002fea000383ffff */
.L_x_1516:
[----:B------:R-:W-:Y:S01]  /*17080*/  IMAD.MOV.U32 R249, RZ, RZ, R5 ;  /* 0x000000fffff97224 */ /* 0x000fe200078e0005 */
[----:B------:R-:W-:Y:S01]  /*17090*/  MOV R250, 0x1 ;  /* 0x0000000100fa7802 */ /* 0x000fe20000000f00 */
[----:B-1----:R-:W-:Y:S01]  /*170a0*/  IMAD.MOV.U32 R3, RZ, RZ, 0x181f ;  /* 0x0000181fff037424 */ /* 0x002fe200078e00ff */
[----:B------:R-:W-:-:S02]  /*170b0*/  MOV R2, 0x170d0 ;  /* 0x000170d000027802 */ /* 0x000fc40000000f00 */
[----:B--234-:R-:W-:Y:S05]  /*170c0*/  CALL.REL.NOINC `($__internal_8_$__cuda_sm70_shflsync_idx_p) ;  /* 0x0000030000007944 */ /* 0x01cfea0003c00000 */
        /* <DEDUP_REMOVED lines=8> */
.L_x_1519:
[----:B------:R-:W-:Y:S01]  /*17150*/  IMAD.MOV.U32 R249, RZ, RZ, R5 ;  /* 0x000000fffff97224 */ /* 0x000fe200078e0005 */
[----:B------:R-:W-:Y:S01]  /*17160*/  MOV R250, 0x2 ;  /* 0x0000000200fa7802 */ /* 0x000fe20000000f00 */
[----:B-1----:R-:W-:Y:S01]  /*17170*/  IMAD.MOV.U32 R3, RZ, RZ, 0x181f ;  /* 0x0000181fff037424 */ /* 0x002fe200078e00ff */
[----:B------:R-:W-:Y:S02]  /*17180*/  MOV R2, 0x171a0 ;  /* 0x000171a000027802 */ /* 0x000fe40000000f00 */
[----:B--234-:R-:W-:Y:S05]  /*17190*/  CALL.REL.NOINC `($__internal_8_$__cuda_sm70_shflsync_idx_p) ;  /* 0x0000023000007944 */ /* 0x01cfea0003c00000 */
[----:B------:R-:W-:Y:S01]  /*171a0*/  MOV R4, R250 ;  /* 0x000000fa00047202 */ /* 0x000fe20000000f00 */
[----:B-1---5:R-:W-:Y:S05]  /*171b0*/  BRA `(.L_x_1553) ;  /* 0xffffcd8000007947 */ /* 0x022fea000383ffff */
.L_x_1520:
[----:B------:R-:W-:Y:S01]  /*171c0*/  IMAD.MOV.U32 R249, RZ, RZ, R13 ;  /* 0x000000fffff97224 */ /* 0x000fe200078e000d */
[----:B------:R-:W-:Y:S01]  /*171d0*/  MOV R250, 0x2 ;  /* 0x0000000200fa7802 */ /* 0x000fe20000000f00 */
[----:B-1----:R-:W-:Y:S01]  /*171e0*/  IMAD.MOV.U32 R3, RZ, RZ, 0x181f ;  /* 0x0000181fff037424 */ /* 0x002fe200078e00ff */
[----:B------:R-:W-:Y:S02]  /*171f0*/  MOV R2, 0x17210 ;  /* 0x0001721000027802 */ /* 0x000fe40000000f00 */
[----:B--234-:R-:W-:Y:S05]  /*17200*/  CALL.REL.NOINC `($__internal_8_$__cuda_sm70_shflsync_idx_p) ;  /* 0x000001c000007944 */ /* 0x01cfea0003c00000 */
[----:B-----5:R-:W-:Y:S01]  /*17210*/  MOV R0, R250 ;  /* 0x000000fa00007202 */ /* 0x020fe20000000f00 */
[----:B-1----:R-:W-:Y:S05]  /*17220*/  BRA `(.L_x_1554) ;  /* 0xffffcd3000007947 */ /* 0x002fea000383ffff */
.L_x_1523:
        /* <DEDUP_REMOVED lines=13> */
.L_x_1525:
[----:B------:R-:W-:Y:S01]  /*17300*/  IMAD.MOV.U32 R249, RZ, RZ, R81 ;  /* 0x000000fffff97224 */ /* 0x000fe200078e0051 */
[----:B------:R-:W-:Y:S01]  /*17310*/  MOV R250, RZ ;  /* 0x000000ff00fa7202 */ /* 0x000fe20000000f00 */
[----:B-1----:R-:W-:Y:S01]  /*17320*/  IMAD.MOV.U32 R3, RZ, RZ, 0x1f ;  /* 0x0000001fff037424 */ /* 0x002fe200078e00ff */
[----:B------:R-:W-:Y:S02]  /*17330*/  MOV R2, 0x17350 ;  /* 0x0001735000027802 */ /* 0x000fe40000000f00 */
[----:B--234-:R-:W-:Y:S05]  /*17340*/  CALL.REL.NOINC `($__internal_8_$__cuda_sm70_shflsync_idx_p) ;  /* 0x0000008000007944 */ /* 0x01cfea0003c00000 */
[----:B-----5:R-:W-:Y:S01]  /*17350*/  MOV R0, R250 ;  /* 0x000000fa00007202 */ /* 0x020fe20000000f00 */
[----:B-1----:R-:W-:Y:S05]  /*17360*/  BRA `(.L_x_1556) ;  /* 0xffffd01000007947 */ /* 0x002fea000383ffff */
        .weak           $__internal_7_$__cuda_sm70_shflsync_bfly_p
        .type           $__internal_7_$__cuda_sm70_shflsync_bfly_p,@function
        .size           $__internal_7_$__cuda_sm70_shflsync_bfly_p,($__internal_8_$__cuda_sm70_shflsync_idx_p - $__internal_7_$__cuda_sm70_shflsync_bfly_p)
$__internal_7_$__cuda_sm70_shflsync_bfly_p:
[----:B------:R-:W-:Y:S02]  /*17370*/  MOV R185, 0xffffffff ;  /* 0xffffffff00b97802 */ /* 0x000fe40000000f00 */
[----:B------:R-:W-:Y:S02]  /*17380*/  MOV R3, 0x1f ;  /* 0x0000001f00037802 */ /* 0x000fe40000000f00 */
[----:B------:R-:W-:Y:S04]  /*17390*/  WARPSYNC R185 ;  /* 0x000000b900007348 */ /* 0x000fe80003800000 */
[----:B------:R1:W2:Y:S02]  /*173a0*/  SHFL.BFLY PT, R0, R172, R0, R3 ;  /* 0x0c000000ac007389 */ /* 0x0002a400000e0003 */
[----:B-1----:R-:W-:-:S04]  /*173b0*/  MOV R3, 0x0 ;  /* 0x0000000000037802 */ /* 0x002fc80000000f00 */
[----:B--2---:R-:W-:Y:S05]  /*173c0*/  RET.REL.NODEC R2 `(_ZN7cutlass13device_kernelIN5flash19enable_sm80_to_sm89INS1_16FlashAttnFwdSm80INS1_25CollectiveMainloopFwdSm80ILi8ELi1ELb0EN4cute5tupleIJNS5_1CILi128EEENS7_ILi96EEENS7_ILi256EEEEEELi256ENS_10bfloat16_tEfNS_4arch4Sm80ELb1ELb0ELb0ELb0ELb1ELb0ELb1ELb0EEENS1_21CollectiveEpilogueFwdINS6_IJS8_SA_S9_EEENS6_IJNS7_ILi1EEESI_SI_EEESC_SE_Li256ELb0ELb1ELb0ELb0EEENS1_30DynamicPersistentTileSchedulerILi256ELi256ELb0ELb1ELb0EEEEEEEEEvNT_6ParamsE) ;  /* 0xfffe8c3002007950 */ /* 0x004fea0003c3ffff */
        .weak           $__internal_8_$__cuda_sm70_shflsync_idx_p
        .type           $__internal_8_$__cuda_sm70_shflsync_idx_p,@function
        .size           $__internal_8_$__cuda_sm70_shflsync_idx_p,(.L_x_1789 - $__internal_8_$__cuda_sm70_shflsync_idx_p)
$__internal_8_$__cuda_sm70_shflsync_idx_p:
[----:B------:R1:W-:Y:S02]  /*173d0*/  STL [R1+0x80], R0 ;  /* 0x0000800001007387 */ /* 0x0003e40000100800 */
[----:B-1----:R-:W-:-:S04]  /*173e0*/  MOV R0, 0xffffffff ;  /* 0xffffffff00007802 */ /* 0x002fc80000000f00 */
[----:B------:R-:W-:Y:S04]  /*173f0*/  WARPSYNC R0 ;  /* 0x0000000000007348 */ /* 0x000fe80003800000 */
[----:B------:R1:W2:Y:S04]  /*17400*/  SHFL.IDX PT, R250, R249, R250, R3 ;  /* 0x000000faf9fa7389 */ /* 0x0002a800000e0003 */
[----:B-1----:R1:W5:Y:S01]  /*17410*/  LDL.LU R0, [R1+0x80] ;  /* 0x0000800001007983 */ /* 0x0023620000300800 */
[----:B------:R-:W-:-:S04]  /*17420*/  MOV R3, 0x0 ;  /* 0x0000000000037802 */ /* 0x000fc80000000f00 */
[----:B--2---:R-:W-:Y:S05]  /*17430*/  RET.REL.NODEC R2 `(_ZN7cutlass13device_kernelIN5flash19enable_sm80_to_sm89INS1_16FlashAttnFwdSm80INS1_25CollectiveMainloopFwdSm80ILi8ELi1ELb0EN4cute5tupleIJNS5_1CILi128EEENS7_ILi96EEENS7_ILi256EEEEEELi256ENS_10bfloat16_tEfNS_4arch4Sm80ELb1ELb0ELb0ELb0ELb1ELb0ELb1ELb0EEENS1_21CollectiveEpilogueFwdINS6_IJS8_SA_S9_EEENS6_IJNS7_ILi1EEESI_SI_EEESC_SE_Li256ELb0ELb1ELb0ELb0EEENS1_30DynamicPersistentTileSchedulerILi256ELi256ELb0ELb1ELb0EEEEEEEEEvNT_6ParamsE) ;  /* 0xfffe8bc002007950 */ /* 0x004fea0003c3ffff */
.L_x_1557:
        /* <DEDUP_REMOVED lines=12> */
.L_x_1789:


//--------------------- .text._ZN7cutlass13device_kernelIN5flash19enable_sm80_to_sm89INS1_16FlashAttnFwdSm80INS1_25CollectiveMainloopFwdSm80ILi8ELi1ELb0EN4cute5tupleIJNS5_1CILi128EEENS7_ILi96EEENS7_ILi256EEEEEELi256ENS_10bfloat16_tEfNS_4arch4Sm80ELb1ELb0ELb0ELb1ELb1ELb0ELb1ELb0EEENS1_21CollectiveEpilogueFwdINS6_IJS8_SA_S9_EEENS6_IJNS7_ILi1EEESI_SI_EEESC_SE_Li256ELb1ELb1ELb0ELb0EEENS1_19SingleTileSchedulerILb1ELb0ELb1ELi128EEEEEEEEEvNT_6ParamsE --------------------------
	.section	.text._ZN7cutlass13device_kernelIN5flash19enable_sm80_to_sm89INS1_16FlashAttnFwdSm80INS1_25CollectiveMainloopFwdSm80ILi8ELi1ELb0EN4cute5tupleIJNS5_1CILi128EEENS7_ILi96EEENS7_ILi256EEEEEELi256ENS_10bfloat16_tEfNS_4arch4Sm80ELb1ELb0ELb0ELb1ELb1ELb0ELb1ELb0EEENS1_21CollectiveEpilogueFwdINS6_IJS8_SA_S9_EEENS6_IJNS7_ILi1EEESI_SI_EEESC_SE_Li256ELb1ELb1ELb0ELb0EEENS1_19SingleTileSchedulerILb1ELb0ELb1ELi128EEEEEEEEEvNT_6ParamsE,"ax",@progbits
	.sectioninfo	@"SHI_REGISTERS=255"
	.align	128
.text._ZN7cutlass13device_kernelIN5flash19enable_sm80_to_sm89INS1_16FlashAttnFwdSm80INS1_25CollectiveMainloopFwdSm80ILi8ELi1ELb0EN4cute5tupleIJNS5_1CILi128EEENS7_ILi96EEENS7_ILi256EEEEEELi256ENS_10bfloat16_tEfNS_4arch4Sm80ELb1ELb0ELb0ELb1ELb1ELb0ELb1ELb0EEENS1_21CollectiveEpilogueFwdINS6_IJS8_SA_S9_EEENS6_IJNS7_ILi1EEESI_SI_EEESC_SE_Li256ELb1ELb1ELb0ELb0EEENS1_19SingleTileSchedulerILb1ELb0ELb1ELi128EEEEEEEEEvNT_6ParamsE:
        .type           _ZN7cutlass13device_kernelIN5flash19enable_sm80_to_sm89INS1_16FlashAttnFwdSm80INS1_25CollectiveMainloopFwdSm80ILi8ELi1ELb0EN4cute5tupleIJNS5_1CILi128EEENS7_ILi96EEENS7_ILi256EEEEEELi256ENS_10bfloat16_tEfNS_4arch4Sm80ELb1ELb0ELb0ELb1ELb1ELb0ELb1ELb0EEENS1_21CollectiveEpilogueFwdINS6_IJS8_SA_S9_EEENS6_IJNS7_ILi1EEESI_SI_EEESC_SE_Li256ELb1ELb1ELb0ELb0EEENS1_19SingleTileSchedulerILb1ELb0ELb1ELi128EEEEEEEEEvNT_6ParamsE,@function
        .size           _ZN7cutlass13device_kernelIN5flash19enable_sm80_to_sm89INS1_16FlashAttnFwdSm80INS1_25CollectiveMainloopFwdSm80ILi8ELi1ELb0EN4cute5tupleIJNS5_1CILi128EEENS7_ILi96EEENS7_ILi256EEEEEELi256ENS_10bfloat16_tEfNS_4arch4Sm80ELb1ELb0ELb0ELb1ELb1ELb0ELb1ELb0EEENS1_21CollectiveEpilogueFwdINS6_IJS8_SA_S9_EEENS6_IJNS7_ILi1EEESI_SI_EEESC_SE_Li256ELb1ELb1ELb0ELb0EEENS1_19SingleTileSchedulerILb1ELb0ELb1ELi128EEEEEEEEEvNT_6ParamsE,(.L_x_1792 - _ZN7cutlass13device_kernelIN5flash19enable_sm80_to_sm89INS1_16FlashAttnFwdSm80INS1_25CollectiveMainloopFwdSm80ILi8ELi1ELb0EN4cute5tupleIJNS5_1CILi128EEENS7_ILi96EEENS7_ILi256EEEEEELi256ENS_10bfloat16_tEfNS_4arch4Sm80ELb1ELb0ELb0ELb1ELb1ELb0ELb1ELb0EEENS1_21CollectiveEpilogueFwdINS6_IJS8_SA_S9_EEENS6_IJNS7_ILi1EEESI_SI_EEESC_SE_Li256ELb1ELb1ELb0ELb0EEENS1_19SingleTileSchedulerILb1ELb0ELb1ELi128EEEEEEEEEvNT_6ParamsE)
        .other          _ZN7cutlass13device_kernelIN5flash19enable_sm80_to_sm89INS1_16FlashAttnFwdSm80INS1_25CollectiveMainloopFwdSm80ILi8ELi1ELb0EN4cute5tupleIJNS5_1CILi128EEENS7_ILi96EEENS7_ILi256EEEEEELi256ENS_10bfloat16_tEfNS_4arch4Sm80ELb1ELb0ELb0ELb1ELb1ELb0ELb1ELb0EEENS1_21CollectiveEpilogueFwdINS6_IJS8_SA_S9_EEENS6_IJNS7_ILi1EEESI_SI_EEESC_SE_Li256ELb1ELb1ELb0ELb0EEENS1_19SingleTileSchedulerILb1ELb0ELb1ELi128EEEEEEEEEvNT_6ParamsE,@"STO_CUDA_ENTRY STV_DEFAULT"
_ZN7cutlass13device_kernelIN5flash19enable_sm80_to_sm89INS1_16FlashAttnFwdSm80INS1_25CollectiveMainloopFwdSm80ILi8ELi1ELb0EN4cute5tupleIJNS5_1CILi128EEENS7_ILi96EEENS7_ILi256EEEEEELi256ENS_10bfloat16_tEfNS_4arch4Sm80ELb1ELb0ELb0ELb1ELb1ELb0ELb1ELb0EEENS1_21CollectiveEpilogueFwdINS6_IJS8_SA_S9_EEENS6_IJNS7_ILi1EEESI_SI_EEESC_SE_Li256ELb1ELb1ELb0ELb0EEENS1_19SingleTileSchedulerILb1ELb0ELb1ELi128EEEEEEEEEvNT_6ParamsE:
        /* <DEDUP_REMOVED lines=21> */
.L_x_1559:
        /* <DEDUP_REMOVED lines=13> */
.L_x_1561:
[----:B------:R-:W-:Y:S02]  /*0220*/  ULDC UR5, c[0x0][0x54c] ;  /* 0x0001530000057ab9 */ /* 0x000fe40000000800 */
.L_x_1560:
[----:B------:R-:W-:Y:S02]  /*0230*/  ULDC UR4, c[0x0][0x548] ;  /* 0x0001520000047ab9 */ /* 0x000fe40000000800 */
[----:B------:R-:W-:-:S02]  /*0240*/  USHF.L.U32 UR11, UR10, 0x7, URZ ;  /* 0x000000070a0b7899 */ /* 0x000fc4000800063f */
[----:B------:R-:W-:-:S04]  /*0250*/  UIMAD UR4, UR5, UR4, URZ ;  /* 0x00000004050472a4 */ /* 0x000fc8000f8e023f */
[----:B------:R-:W-:-:S04]  /*0260*/  UISETP.GE.AND UP0, UPT, UR11, UR4, UPT ;  /* 0x000000040b00728c */ /* 0x000fc8000bf06270 */
[----:B------:R-:W-:Y:S01]  /*0270*/  USEL UR14, UR14, 0xffffffff, !UP0 ;  /* 0xffffffff0e0e7887 */ /* 0x000fe2000c000000 */
[----:B------:R-:W-:Y:S05]  /*0280*/  BRA `(.L_x_1562) ;  /* 0x000001b000007947 */ /* 0x000fea0003800000 */
.L_x_1558:
        /* <DEDUP_REMOVED lines=8> */
.L_x_1563:
        /* <DEDUP_REMOVED lines=13> */
.L_x_1565:
[----:B------:R-:W-:Y:S02]  /*03e0*/  ULDC UR5, c[0x0][0x54c] ;  /* 0x0001530000057ab9 */ /* 0x000fe40000000800 */
.L_x_1564:
[----:B------:R-:W-:Y:S02]  /*03f0*/  ULDC UR4, c[0x0][0x548] ;  /* 0x0001520000047ab9 */ /* 0x000fe40000000800 */
[----:B------:R-:W-:-:S02]  /*0400*/  USHF.L.U32 UR11, UR10, 0x7, URZ ;  /* 0x000000070a0b7899 */ /* 0x000fc4000800063f */
[----:B------:R-:W-:-:S04]  /*0410*/  UIMAD UR4, UR5, UR4, URZ ;  /* 0x00000004050472a4 */ /* 0x000fc8000f8e023f */
[----:B------:R-:W-:-:S04]  /*0420*/  UISETP.GE.AND UP0, UPT, UR11, UR4, UPT ;  /* 0x000000040b00728c */ /* 0x000fc8000bf06270 */
[----:B------:R-:W-:-:S06]  /*0430*/  USEL UR14, UR14, 0xffffffff, !UP0 ;  /* 0xffffffff0e0e7887 */ /* 0x000fcc000c000000 */
.L_x_1562:
        /* <DEDUP_REMOVED lines=47> */
.L_x_1566:
        /* <DEDUP_REMOVED lines=10> */
.L_x_1567:
        /* <DEDUP_REMOVED lines=12> */
.L_x_1568:
        /* <DEDUP_REMOVED lines=8> */
[----:B------:R-:W-:Y:S01]  /*0910*/  UIADD3 UR6, UR7, 0x5f, URZ ;  /* 0x0000005f07067890 */ /* 0x000fe2000fffe03f */
[----:B------:R-:W-:Y:S01]  /*0920*/  IMAD.MOV.U32 R128, RZ, RZ, RZ ;  /* 0x000000ffff807224 */ /* 0x000fe200078e00ff */
[----:B------:R-:W-:Y:S01]  /*0930*/  MOV R126, RZ ;  /* 0x000000ff007e7202 */ /* 0x000fe20000000f00 */
[----:B------:R-:W-:Y:S01]  /*0940*/  CS2R R8, SRZ ;  /* 0x0000000000087805 */ /* 0x000fe2000001ff00 */
[----:B------:R-:W-:Y:S01]  /*0950*/  IMAD.MOV.U32 R124, RZ, RZ, RZ ;  /* 0x000000ffff7c7224 */ /* 0x000fe200078e00ff */
[----:B------:R-:W-:Y:S01]  /*0960*/  @UP1 UIADD3 UR20, UR11, 0x7f, URZ ;  /* 0x0000007f0b141890 */ /* 0x000fe2000fffe03f */
[----:B------:R-:W-:Y:S01]  /*0970*/  MOV R122, RZ ;  /* 0x000000ff007a7202 */ /* 0x000fe20000000f00 */
[----:B------:R-:W-:Y:S01]  /*0980*/  CS2R R12, SRZ ;  /* 0x00000000000c7805 */ /* 0x000fe2000001ff00 */
[----:B------:R-:W-:Y:S01]  /*0990*/  IMAD.MOV.U32 R120, RZ, RZ, RZ ;  /* 0x000000ffff787224 */ /* 0x000fe200078e00ff */
[----:B------:R-:W-:Y:S01]  /*09a0*/  UIMAD.WIDE.U32 UR20, UR20, UR4, URZ ;  /* 0x00000004141472a5 */ /* 0x000fe2000f8e003f */
[----:B------:R-:W-:Y:S01]  /*09b0*/  MOV R118, RZ ;  /* 0x000000ff00767202 */ /* 0x000fe20000000f00 */
[----:B------:R-:W-:Y:S01]  /*09c0*/  UIADD3 UR4, UR11, 0x7f, URZ ;  /* 0x0000007f0b047890 */ /* 0x000fe2000fffe03f */
[----:B------:R-:W-:Y:S01]  /*09d0*/  CS2R R16, SRZ ;  /* 0x0000000000107805 */ /* 0x000fe2000001ff00 */
[----:B------:R-:W-:Y:S01]  /*09e0*/  @UP1 USHF.R.U32.HI UR4, URZ, UR5, UR21 ;  /* 0x000000053f041299 */ /* 0x000fe20008011615 */
[----:B------:R-:W-:Y:S01]  /*09f0*/  IMAD.MOV.U32 R116, RZ, RZ, RZ ;  /* 0x000000ffff747224 */ /* 0x000fe200078e00ff */
[----:B---3--:R-:W-:Y:S01]  /*0a00*/  UIADD3 UR5, UR7, 0x60, -UR13 ;  /* 0x0000006007057890 */ /* 0x008fe2000fffe80d */
[----:B------:R-:W-:Y:S01]  /*0a10*/  MOV R114, RZ ;  /* 0x000000ff00727202 */ /* 0x000fe20000000f00 */
[----:B------:R-:W-:Y:S01]  /*0a20*/  UIMAD.WIDE UR20, UR6, 0x2aaaaaab, URZ ;  /* 0x2aaaaaab061478a5 */ /* 0x000fe2000f8e023f */
[----:B------:R-:W-:Y:S01]  /*0a30*/  CS2R R18, SRZ ;  /* 0x0000000000127805 */ /* 0x000fe2000001ff00 */
[----:B------:R-:W-:Y:S01]  /*0a40*/  UIADD3 UR4, UR5, UR4, URZ ;  /* 0x0000000405047290 */ /* 0x000fe2000fffe03f */
[----:B------:R-:W-:Y:S01]  /*0a50*/  IMAD.MOV.U32 R112, RZ, RZ, RZ ;  /* 0x000000ffff707224 */ /* 0x000fe200078e00ff */
[----:B------:R-:W-:Y:S01]  /*0a60*/  MOV R110, RZ ;  /* 0x000000ff006e7202 */ /* 0x000fe20000000f00 */
[----:B------:R-:W-:Y:S01]  /*0a70*/  CS2R R20, SRZ ;  /* 0x0000000000147805 */ /* 0x000fe2000001ff00 */
[----:B------:R-:W-:Y:S01]  /*0a80*/  UIMAD.WIDE UR4, UR4, 0x2aaaaaab, URZ ;  /* 0x2aaaaaab040478a5 */ /* 0x000fe2000f8e023f */
[----:B------:R-:W-:Y:S01]  /*0a90*/  IMAD.MOV.U32 R108, RZ, RZ, RZ ;  /* 0x000000ffff6c7224 */ /* 0x000fe200078e00ff */
[----:B------:R-:W-:Y:S01]  /*0aa0*/  UMOV UR19, UR21 ;  /* 0x0000001500137c82 */ /* 0x000fe20008000000 */
[----:B------:R-:W-:Y:S01]  /*0ab0*/  CS2R R106, SRZ ;  /* 0x00000000006a7805 */ /* 0x000fe2000001ff00 */
[----:B------:R-:W-:Y:S01]  /*0ac0*/  USHF.R.U32.HI UR6, URZ, 0x1f, UR19 ;  /* 0x0000001f3f067899 */ /* 0x000fe20008011613 */
[----:B------:R-:W-:Y:S01]  /*0ad0*/  MOV R104, RZ ;  /* 0x000000ff00687202 */ /* 0x000fe20000000f00 */
[----:B------:R-:W-:Y:S01]  /*0ae0*/  USHF.R.U32.HI UR4, URZ, 0x1f, UR5 ;  /* 0x0000001f3f047899 */ /* 0x000fe20008011605 */
[----:B------:R-:W-:Y:S01]  /*0af0*/  CS2R R102, SRZ ;  /* 0x0000000000667805 */ /* 0x000fe2000001ff00 */
[----:B------:R-:W-:Y:S01]  /*0b00*/  ULEA.HI.SX32 UR6, UR19, UR6, 0x1c ;  /* 0x0000000613067291 */ /* 0x000fe2000f8fe23f */
[----:B------:R-:W-:Y:S01]  /*0b10*/  IMAD.MOV.U32 R23, RZ, RZ, RZ ;  /* 0x000000ffff177224 */ /* 0x000fe200078e00ff */
[----:B------:R-:W-:Y:S01]  /*0b20*/  ULEA.HI.SX32 UR4, UR5, UR4, 0x1c ;  /* 0x0000000405047291 */ /* 0x000fe2000f8fe23f */
[----:B------:R-:W-:Y:S01]  /*0b30*/  MOV R100, RZ ;  /* 0x000000ff00647202 */ /* 0x000fe20000000f00 */
[----:B------:R-:W-:Y:S01]  /*0b40*/  CS2R R98, SRZ ;  /* 0x0000000000627805 */ /* 0x000fe2000001ff00 */
[----:B------:R-:W-:Y:S01]  /*0b50*/  CS2R R24, SRZ ;  /* 0x0000000000187805 */ /* 0x000fe2000001ff00 */
[----:B------:R-:W-:Y:S01]  /*0b60*/  UISETP.LT.AND UP0, UPT, UR6, UR4, UPT ;  /* 0x000000040600728c */ /* 0x000fe2000bf01270 */
[----:B------:R-:W-:Y:S01]  /*0b70*/  IMAD.MOV.U32 R96, RZ, RZ, RZ ;  /* 0x000000ffff607224 */ /* 0x000fe200078e00ff */
[----:B------:R-:W-:Y:S01]  /*0b80*/  CS2R R94, SRZ ;  /* 0x00000000005e7805 */ /* 0x000fe2000001ff00 */
[----:B------:R-:W-:Y:S01]  /*0b90*/  MOV R92, RZ ;  /* 0x000000ff005c7202 */ /* 0x000fe20000000f00 */
[----:B------:R-:W-:Y:S01]  /*0ba0*/  USEL UR6, UR6, UR4, UP0 ;  /* 0x0000000406067287 */ /* 0x000fe20008000000 */
[----:B------:R-:W-:Y:S01]  /*0bb0*/  CS2R R90, SRZ ;  /* 0x00000000005a7805 */ /* 0x000fe2000001ff00 */
[----:B------:R-:W-:Y:S01]  /*0bc0*/  CS2R R26, SRZ ;  /* 0x00000000001a7805 */ /* 0x000fe2000001ff00 */
[----:B------:R-:W-:Y:S01]  /*0bd0*/  IMAD.MOV.U32 R88, RZ, RZ, RZ ;  /* 0x000000ffff587224 */ /* 0x000fe200078e00ff */
[----:B------:R-:W-:Y:S01]  /*0be0*/  UISETP.GE.AND UP0, UPT, UR6, 0x1, UPT ;  /* 0x000000010600788c */ /* 0x000fe2000bf06270 */
[----:B------:R-:W-:Y:S01]  /*0bf0*/  CS2R R86, SRZ ;  /* 0x0000000000567805 */ /* 0x000fe2000001ff00 */
[----:B------:R-:W-:Y:S01]  /*0c00*/  MOV R84, RZ ;  /* 0x000000ff00547202 */ /* 0x000fe20000000f00 */
[----:B------:R-:W-:Y:S01]  /*0c10*/  CS2R R82, SRZ ;  /* 0x0000000000527805 */ /* 0x000fe2000001ff00 */
[----:B------:R-:W-:Y:S01]  /*0c20*/  CS2R R28, SRZ ;  /* 0x00000000001c7805 */ /* 0x000fe2000001ff00 */
[----:B------:R-:W-:Y:S01]  /*0c30*/  IMAD.MOV.U32 R80, RZ, RZ, RZ ;  /* 0x000000ffff507224 */ /* 0x000fe200078e00ff */
[----:B------:R-:W-:Y:S01]  /*0c40*/  PLOP3.LUT P0, PT, PT, PT, UP0, 0x80, 0x0 ;  /* 0x000000000000781c */ /* 0x000fe20003f0f008 */
        /* <DEDUP_REMOVED lines=38> */
[----:B------:R-:W-:Y:S01]  /*0eb0*/  IMAD.MOV.U32 R136, RZ, RZ, RZ ;  /* 0x000000ffff887224 */ /* 0x000fe200078e00ff */
[----:B------:R-:W-:Y:S01]  /*0ec0*/  CS2R R134, SRZ ;  /* 0x0000000000867805 */ /* 0x000fe2000001ff00 */
[----:B------:R-:W-:Y:S01]  /*0ed0*/  CS2R R132, SRZ ;  /* 0x0000000000847805 */ /* 0x000fe2000001ff00 */
[----:B------:R-:W-:Y:S01]  /*0ee0*/  CS2R R182, SRZ ;  /* 0x0000000000b67805 */ /* 0x000fe2000001ff00 */
[----:B------:R-:W-:Y:S01]  /*0ef0*/  MOV R7, RZ ;  /* 0x000000ff00077202 */ /* 0x000fe20000000f00 */
[----:B------:R-:W-:Y:S01]  /*0f00*/  IMAD.MOV.U32 R180, RZ, RZ, RZ ;  /* 0x000000ffffb47224 */ /* 0x000fe200078e00ff */
[----:B------:R-:W-:Y:S01]  /*0f10*/  CS2R R178, SRZ ;  /* 0x0000000000b27805 */ /* 0x000fe2000001ff00 */
[----:B------:R-:W-:Y:S01]  /*0f20*/  MOV R44, RZ ;  /* 0x000000ff002c7202 */ /* 0x000fe20000000f00 */
        /* <DEDUP_REMOVED lines=15> */
[----:B------:R-:W-:Y:S01]  /*1020*/  UIMAD UR15, UR15, UR4, URZ ;  /* 0x000000040f0f72a4 */ /* 0x000fe2000f8e023f */
[----:B------:R-:W-:Y:S01]  /*1030*/  PLOP3.LUT P1, PT, PT, PT, UP1, 0x80, 0x0 ;  /* 0x000000000000781c */ /* 0x000fe20003f2f018 */
[----:B------:R-:W-:Y:S01]  /*1040*/  UIMAD.WIDE.U32 UR20, UR18, UR4, URZ ;  /* 0x00000004121472a5 */ /* 0x000fe2000f8e003f */
[----:B------:R-:W-:Y:S01]  /*1050*/  PLOP3.LUT P0, PT, PT, PT, UP1, 0x80, 0x0 ;  /* 0x000000000000781c */ /* 0x000fe20003f0f018 */
[----:B------:R-:W-:Y:S01]  /*1060*/  UIMAD UR15, UR18, UR5, UR15 ;  /* 0x00000005120f72a4 */ /* 0x000fe2000f8e020f */
[----:B------:R-:W-:Y:S01]  /*1070*/  LEA.HI R16, R148, R149, RZ, 0x4 ;  /* 0x0000009594107211 */ /* 0x000fe200078f20ff */
[----:B------:R-:W-:Y:S01]  /*1080*/  USHF.R.S32.HI UR18, URZ, 0x1f, UR14 ;  /* 0x0000001f3f127899 */ /* 0x000fe2000801140e */
[----:B------:R-:W-:Y:S01]  /*1090*/  BSSY B0, `(.L_x_1570) ;  /* 0x0000061000007945 */ /* 0x000fe20003800000 */
[----:B------:R-:W-:-:S02]  /*10a0*/  ULDC.64 UR4, c[0x0][0x1b8] ;  /* 0x00006e0000047ab9 */ /* 0x000fc40000000a00 */
[----:B------:R-:W-:Y:S02]  /*10b0*/  UIADD3 UR21, UR21, UR15, URZ ;  /* 0x0000000f15157290 */ /* 0x000fe4000fffe03f */
[----:B------:R-:W-:Y:S02]  /*10c0*/  UIMAD UR15, UR8, UR4, URZ ;  /* 0x00000004080f72a4 */ /* 0x000fe4000f8e023f */
[----:B------:R-:W-:Y:S02]  /*10d0*/  UIMAD.WIDE.U32 UR20, UR9, UR4, UR20 ;  /* 0x00000004091472a5 */ /* 0x000fe4000f8e0014 */
[----:B------:R-:W-:Y:S02]  /*10e0*/  UIMAD UR15, UR9, UR5, UR15 ;  /* 0x00000005090f72a4 */ /* 0x000fe4000f8e020f */
[----:B------:R-:W-:Y:S02]  /*10f0*/  USEL UR18, UR18, URZ, !UP2 ;  /* 0x0000003f12127287 */ /* 0x000fe4000d000000 */
[----:B------:R-:W-:-:S02]  /*1100*/  ULDC.64 UR4, c[0x0][0x1c0] ;  /* 0x0000700000047ab9 */ /* 0x000fc40000000a00 */
[----:B------:R-:W-:Y:S01]  /*1110*/  USEL UR19, UR14, URZ, !UP2 ;  /* 0x0000003f0e137287 */ /* 0x000fe2000d000000 */
[----:B-1----:R-:W-:Y:S01]  /*1120*/  LEA.HI R2, R148, R149, RZ, 0x3 ;  /* 0x0000009594027211 */ /* 0x002fe200078f18ff */
[----:B------:R-:W-:Y:S02]  /*1130*/  UIMAD UR18, UR18, UR4, URZ ;  /* 0x00000004121272a4 */ /* 0x000fe4000f8e023f */
[----:B------:R-:W-:Y:S01]  /*1140*/  UIADD3 UR21, UR21, UR15, URZ ;  /* 0x0000000f15157290 */ /* 0x000fe2000fffe03f */
[----:B------:R-:W-:Y:S01]  /*1150*/  LOP3.LUT R0, R2, 0xfffffff8, RZ, 0xc0, !PT ;  /* 0xfffffff802007812 */ /* 0x000fe200078ec0ff */
[----:B------:R-:W-:Y:S01]  /*1160*/  UIMAD UR5, UR19, UR5, UR18 ;  /* 0x00000005130572a4 */ /* 0x000fe2000f8e0212 */
[----:B------:R-:W-:Y:S01]  /*1170*/  SHF.R.S32.HI R24, RZ, 0x3, R2 ;  /* 0x00000003ff187819 */ /* 0x000fe20000011402 */
[----:B------:R-:W-:Y:S02]  /*1180*/  UIMAD.WIDE.U32 UR20, UR19, UR4, UR20 ;  /* 0x00000004131472a5 */ /* 0x000fe4000f8e0014 */
[----:B------:R-:W-:Y:S01]  /*1190*/  IMAD.IADD R40, R149, 0x1, -R0 ;  /* 0x0000000195287824 */ /* 0x000fe200078e0a00 */
[----:B------:R-:W-:Y:S01]  /*11a0*/  ULDC UR4, c[0x0][0x2c4] ;  /* 0x0000b10000047ab9 */ /* 0x000fe20000000800 */
[----:B------:R-:W-:Y:S01]  /*11b0*/  IADD3 R13, R24, UR11, RZ ;  /* 0x0000000b180d7c10 */ /* 0x000fe2000fffe0ff */
[----:B------:R-:W-:Y:S01]  /*11c0*/  UIADD3 UR5, UR21, UR5, URZ ;  /* 0x0000000515057290 */ /* 0x000fe2000fffe03f */
[----:B------:R-:W-:Y:S01]  /*11d0*/  IMAD R159, R40, 0x20, R24 ;  /* 0x00000020289f7824 */ /* 0x000fe200078e0218 */
[----:B------:R-:W-:Y:S01]  /*11e0*/  UIMAD UR4, UR13, UR4, URZ ;  /* 0x000000040d0472a4 */ /* 0x000fe2000f8e023f */
[----:B------:R-:W-:-:S02]  /*11f0*/  IMAD.U32 R3, RZ, RZ, UR21 ;  /* 0x00000015ff037e24 */ /* 0x000fc4000f8e00ff */
[----:B------:R-:W-:Y:S01]  /*1200*/  IMAD.SHL.U32 R157, R40, 0x8, RZ ;  /* 0x00000008289d7824 */ /* 0x000fe200078e00ff */
[----:B------:R-:W-:Y:S01]  /*1210*/  IADD3 R4, R159, UR11, RZ ;  /* 0x0000000b9f047c10 */ /* 0x000fe2000fffe0ff */
[----:B------:R-:W-:Y:S01]  /*1220*/  IMAD.U32 R3, RZ, RZ, UR5 ;  /* 0x00000005ff037e24 */ /* 0x000fe2000f8e00ff */
[----:B------:R1:W-:Y:S02]  /*1230*/  STL [R1+0x4c], R159 ;  /* 0x00004c9f01007387 */ /* 0x0003e40000100800 */
[C---:B------:R-:W-:Y:S01]  /*1240*/  IADD3 R42, R157.reuse, 0x40, RZ ;  /* 0x000000409d2a7810 */ /* 0x040fe20007ffe0ff */
[----:B------:R-:W-:Y:S01]  /*1250*/  @P1 IMAD.HI.U32 R2, R4, c[0x0][0x2c8], RZ ;  /* 0x0000b20004021a27 */ /* 0x000fe200078e00ff */
[----:B------:R1:W-:Y:S01]  /*1260*/  STL [R1+0x44], R157 ;  /* 0x0000449d01007387 */ /* 0x0003e20000100800 */
[C---:B------:R-:W-:Y:S02]  /*1270*/  IADD3 R64, R157.reuse, 0x80, RZ ;  /* 0x000000809d407810 */ /* 0x040fe40007ffe0ff */
[----:B------:R-:W-:Y:S01]  /*1280*/  IMAD.MOV.U32 R0, RZ, RZ, R4 ;  /* 0x000000ffff007224 */ /* 0x000fe200078e0004 */
[----:B------:R-:W-:Y:S01]  /*1290*/  @P0 SHF.R.U32.HI R0, RZ, c[0x0][0x2cc], R2 ;  /* 0x0000b300ff000a19 */ /* 0x000fe20000011602 */
[----:B------:R-:W-:Y:S01]  /*12a0*/  IMAD.U32 R2, RZ, RZ, UR20 ;  /* 0x00000014ff027e24 */ /* 0x000fe2000f8e00ff */
[----:B------:R-:W-:-:S02]  /*12b0*/  IADD3 R41, R157, 0xc0, RZ ;  /* 0x000000c09d297810 */ /* 0x000fc40007ffe0ff */
[--C-:B------:R-:W-:Y:S01]  /*12c0*/  SHF.R.S32.HI R6, RZ, 0x1f, R0.reuse ;  /* 0x0000001fff067819 */ /* 0x100fe20000011400 */
[----:B------:R-:W-:Y:S01]  /*12d0*/  IMAD.MOV R5, RZ, RZ, -R0 ;  /* 0x000000ffff057224 */ /* 0x000fe200078e0a00 */
[----:B------:R-:W-:Y:S01]  /*12e0*/  ISETP.GE.AND P4, PT, R157, c[0x0][0x198], PT ;  /* 0x000066009d007a0c */ /* 0x000fe20003f86270 */
[----:B------:R-:W-:Y:S01]  /*12f0*/  IMAD.WIDE.U32 R2, R0, c[0x0][0x1b0], R2 ;  /* 0x00006c0000027a25 */ /* 0x000fe200078e0002 */
[----:B------:R-:W-:Y:S02]  /*1300*/  ISETP.GE.AND P3, PT, R42, c[0x0][0x198], PT ;  /* 0x000066002a007a0c */ /* 0x000fe40003f66270 */
[----:B------:R-:W-:Y:S01]  /*1310*/  ISETP.GE.AND P6, PT, R64, c[0x0][0x198], PT ;  /* 0x0000660040007a0c */ /* 0x000fe20003fc6270 */
[----:B------:R-:W-:Y:S01]  /*1320*/  IMAD R4, R5, c[0x0][0x2c4], R4 ;  /* 0x0000b10005047a24 */ /* 0x000fe200078e0204 */
[----:B------:R-:W-:Y:S01]  /*1330*/  ISETP.GE.AND P5, PT, R41, c[0x0][0x198], PT ;  /* 0x0000660029007a0c */ /* 0x000fe20003fa6270 */
[----:B------:R-:W-:-:S04]  /*1340*/  IMAD R5, R6, c[0x0][0x1b0], RZ ;  /* 0x00006c0006057a24 */ /* 0x000fc800078e02ff */
[----:B------:R-:W-:Y:S01]  /*1350*/  IMAD R6, R0, c[0x0][0x1b4], R5 ;  /* 0x00006d0000067a24 */ /* 0x000fe200078e0205 */
[----:B------:R-:W-:-:S03]  /*1360*/  SHF.R.S32.HI R5, RZ, 0x1f, R4 ;  /* 0x0000001fff057819 */ /* 0x000fc60000011404 */
[----:B------:R-:W-:Y:S02]  /*1370*/  IMAD.IADD R3, R3, 0x1, R6 ;  /* 0x0000000103037824 */ /* 0x000fe400078e0206 */
[----:B------:R-:W-:Y:S02]  /*1380*/  IMAD R0, R5, c[0x0][0x1a8], RZ ;  /* 0x00006a0005007a24 */ /* 0x000fe400078e02ff */
[----:B------:R-:W-:-:S04]  /*1390*/  IMAD.WIDE.U32 R2, R4, c[0x0][0x1a8], R2 ;  /* 0x00006a0004027a25 */ /* 0x000fc800078e0002 */
[----:B------:R-:W-:Y:S01]  /*13a0*/  IMAD R5, R4, c[0x0][0x1ac], R0 ;  /* 0x00006b0004057a24 */ /* 0x000fe200078e0200 */
[----:B------:R-:W-:Y:S02]  /*13b0*/  LOP3.LUT R0, R16, 0xfffffff0, RZ, 0xc0, !PT ;  /* 0xfffffff010007812 */ /* 0x000fe400078ec0ff */
[----:B------:R-:W-:Y:S01]  /*13c0*/  LEA R15, P0, R2, c[0x0][0x160], 0x1 ;  /* 0x00005800020f7a11 */ /* 0x000fe200078008ff */
[----:B------:R-:W-:Y:S02]  /*13d0*/  IMAD.IADD R4, R3, 0x1, R5 ;  /* 0x0000000103047824 */ /* 0x000fe400078e0205 */
[----:B------:R-:W-:Y:S02]  /*13e0*/  IMAD.IADD R3, R149, 0x1, -R0 ;  /* 0x0000000195037824 */ /* 0x000fe400078e0a00 */
[----:B------:R-:W-:Y:S01]  /*13f0*/  IMAD.SHL.U32 R0, R24, 0x40, RZ ;  /* 0x0000004018007824 */ /* 0x000fe200078e00ff */
[----:B------:R-:W-:Y:S02]  /*1400*/  LEA.HI.X R14, R2, c[0x0][0x164], R4, 0x1, P0 ;  /* 0x00005900020e7a11 */ /* 0x000fe400000f0c04 */
[----:B------:R-:W-:Y:S01]  /*1410*/  SHF.R.S32.HI R2, RZ, 0x1f, R3 ;  /* 0x0000001fff027819 */ /* 0x000fe20000011403 */
[----:B------:R1:W3:Y:S01]  /*1420*/  SHFL.IDX PT, R4, R15, RZ, 0x181f ;  /* 0x00181fff0f047589 */ /* 0x0002e200000e0000 */
[----:B------:R-:W-:-:S02]  /*1430*/  LOP3.LUT R0, R0, 0x1c0, RZ, 0xc0, !PT ;  /* 0x000001c000007812 */ /* 0x000fc400078ec0ff */
[----:B------:R-:W-:Y:S01]  /*1440*/  LEA.HI R19, R2, R3, RZ, 0x3 ;  /* 0x0000000302137211 */ /* 0x000fe200078f18ff */
[----:B------:R1:W4:Y:S01]  /*1450*/  SHFL.IDX PT, R5, R14, RZ, 0x181f ;  /* 0x00181fff0e057589 */ /* 0x00032200000e0000 */
[----:B------:R-:W-:Y:S02]  /*1460*/  ISETP.GE.AND P0, PT, R13, UR4, PT ;  /* 0x000000040d007c0c */ /* 0x000fe4000bf06270 */
[----:B------:R-:W-:Y:S02]  /*1470*/  LOP3.LUT R6, R19, 0xfffffff8, RZ, 0xc0, !PT ;  /* 0xfffffff813067812 */ /* 0x000fe400078ec0ff */
[----:B------:R-:W-:Y:S02]  /*1480*/  SHF.R.U32.HI R2, RZ, 0x3, R0 ;  /* 0x00000003ff027819 */ /* 0x000fe40000011600 */
[----:B------:R-:W-:Y:S01]  /*1490*/  LOP3.LUT R0, R0, 0x38, R157, 0xf8, !PT ;  /* 0x0000003800007812 */ /* 0x000fe200078ef89d */
[----:B------:R-:W-:Y:S02]  /*14a0*/  IMAD.IADD R18, R3, 0x1, -R6 ;  /* 0x0000000103127824 */ /* 0x000fe400078e0a06 */
[----:B------:R-:W-:Y:S01]  /*14b0*/  IMAD.MOV.U32 R3, RZ, RZ, 0x10 ;  /* 0x00000010ff037424 */ /* 0x000fe200078e00ff */
[----:B------:R-:W-:Y:S01]  /*14c0*/  LOP3.LUT R2, R0, R2, RZ, 0x3c, !PT ;  /* 0x0000000200027212 */ /* 0x000fe200078e3cff */
[----:B------:R-:W-:Y:S01]  /*14d0*/  IMAD.MOV.U32 R6, RZ, RZ, 0x20 ;  /* 0x00000020ff067424 */ /* 0x000fe200078e00ff */
[----:B--2---:R2:W5:Y:S01]  /*14e0*/  @P2 R2UR UR19, R7 ;  /* 0x00000000071323c2 */ /* 0x00456200000e0000 */
[----:B------:R-:W-:Y:S01]  /*14f0*/  R2P PR, R18, 0x6 ;  /* 0x0000000612007804 */ /* 0x000fe20000000000 */
[----:B-----5:R-:W-:-:S04]  /*1500*/  @!UP0 UMOV UR19, UR14 ;  /* 0x0000000e00138c82 */ /* 0x020fc80008000000 */
[----:B------:R-:W-:Y:S02]  /*1510*/  SEL R3, R3, 0xfffffff0, !P1 ;  /* 0xfffffff003037807 */ /* 0x000fe40004800000 */
[----:B--2---:R-:W-:-:S05]  /*1520*/  LEA.HI R7, R148, R149, RZ, 0x6 ;  /* 0x0000009594077211 */ /* 0x004fca00078f30ff */
[----:B------:R-:W-:-:S05]  /*1530*/  IMAD.SHL.U32 R0, R7, 0x8, RZ ;  /* 0x0000000807007824 */ /* 0x000fca00078e00ff */
[----:B------:R-:W-:Y:S02]  /*1540*/  LOP3.LUT R251, R2, 0xfffffe00, R0, 0xf8, !PT ;  /* 0xfffffe0002fb7812 */ /* 0x000fe400078ef800 */
[----:B------:R-:W-:Y:S01]  /*1550*/  SEL R2, R6, 0xffffffe0, !P2 ;  /* 0xffffffe006027807 */ /* 0x000fe20005000000 */
[----:B------:R-:W-:Y:S05]  /*1560*/  @P0 BRA `(.L_x_1571) ;  /* 0x0000013000000947 */ /* 0x000fea0003800000 */
[----:B-1-34-:R-:W-:Y:S01]  /*1570*/  SHF.R.S32.HI R7, RZ, 0x1f, R42 ;  /* 0x0000001fff077819 */ /* 0x01afe2000001142a */
[----:B------:R-:W-:Y:S01]  /*1580*/  IMAD.WIDE R10, R157, 0x2, R4 ;  /* 0x000000029d0a7825 */ /* 0x000fe200078e0204 */
[----:B------:R-:W-:Y:S02]  /*1590*/  SHF.R.S32.HI R6, RZ, 0x1f, R64 ;  /* 0x0000001fff067819 */ /* 0x000fe40000011440 */
[----:B------:R-:W-:Y:S02]  /*15a0*/  SHF.R.S32.HI R0, RZ, 0x1f, R41 ;  /* 0x0000001fff007819 */ /* 0x000fe40000011429 */
[----:B------:R-:W-:Y:S02]  /*15b0*/  LEA.HI R7, R7, R42, RZ, 0x3 ;  /* 0x0000002a07077211 */ /* 0x000fe400078f18ff */
[----:B------:R-:W-:-:S02]  /*15c0*/  LEA.HI R6, R6, R64, RZ, 0x3 ;  /* 0x0000004006067211 */ /* 0x000fc400078f18ff */
[----:B------:R-:W-:Y:S02]  /*15d0*/  LEA.HI R0, R0, R41, RZ, 0x3 ;  /* 0x0000002900007211 */ /* 0x000fe400078f18ff */
[----:B------:R-:W-:Y:S02]  /*15e0*/  LOP3.LUT R7, R7, 0xfffffff8, RZ, 0xc0, !PT ;  /* 0xfffffff807077812 */ /* 0x000fe400078ec0ff */
[----:B------:R-:W-:Y:S02]  /*15f0*/  LOP3.LUT R6, R6, 0xfffffff8, RZ, 0xc0, !PT ;  /* 0xfffffff806067812 */ /* 0x000fe400078ec0ff */
[----:B------:R-:W-:Y:S01]  /*1600*/  LOP3.LUT R12, R0, 0xfffffff8, RZ, 0xc0, !PT ;  /* 0xfffffff8000c7812 */ /* 0x000fe200078ec0ff */
[----:B------:R-:W-:Y:S02]  /*1610*/  IMAD.SHL.U32 R0, R251, 0x2, RZ ;  /* 0x00000002fb007824 */ /* 0x000fe400078e00ff */
[----:B------:R-:W-:-:S03]  /*1620*/  IMAD.WIDE R8, R7, 0x2, R4 ;  /* 0x0000000207087825 */ /* 0x000fc600078e0204 */
[----:B------:R-:W-:Y:S01]  /*1630*/  @!PT LDS RZ, [RZ] ;  /* 0x00000000fffff984 */ /* 0x000fe20000000800 */
[----:B------:R1:W-:Y:S01]  /*1640*/  LDGSTS.E.BYPASS.LTC128B.128 [R0+0x18100], [R10.64], !P4 ;  /* 0x181000000a007fae */ /* 0x0003e2000e101d50 */
[----:B------:R-:W-:-:S03]  /*1650*/  IMAD.WIDE R6, R6, 0x2, R4 ;  /* 0x0000000206067825 */ /* 0x000fc600078e0204 */
[----:B------:R1:W-:Y:S01]  /*1660*/  LDGSTS.E.BYPASS.LTC128B.128 [R0+0x1c100], [R8.64], !P3 ;  /* 0x1c10000008007fae */ /* 0x0003e2000d901d50 */
[----:B------:R-:W-:-:S03]  /*1670*/  IMAD.WIDE R4, R12, 0x2, R4 ;  /* 0x000000020c047825 */ /* 0x000fc600078e0204 */
[----:B------:R1:W-:Y:S04]  /*1680*/  LDGSTS.E.BYPASS.LTC128B.128 [R0+0x20100], [R6.64], !P6 ;  /* 0x2010000006007fae */ /* 0x0003e8000f101d50 */
[----:B------:R1:W-:Y:S02]  /*1690*/  LDGSTS.E.BYPASS.LTC128B.128 [R0+0x24100], [R4.64], !P5 ;  /* 0x2410000004007fae */ /* 0x0003e4000e901d50 */
.L_x_1571:
[----:B-1-34-:R-:W-:Y:S05]  /*16a0*/  BSYNC B0 ;  /* 0x0000000000007941 */ /* 0x01afea0003800000 */
.L_x_1570:
[----:B------:R-:W-:Y:S01]  /*16b0*/  IADD3 R0, R13, 0x20, RZ ;  /* 0x000000200d007810 */ /* 0x000fe20007ffe0ff */
[----:B------:R1:W2:Y:S01]  /*16c0*/  SHFL.IDX PT, R5, R14, 0x1, 0x181f ;  /* 0x00381f000e057f89 */ /* 0x0002a200000e0000 */
[----:B------:R-:W-:Y:S02]  /*16d0*/  BSSY B0, `(.L_x_1572) ;  /* 0x0000017000007945 */ /* 0x000fe40003800000 */
[----:B------:R-:W-:Y:S01]  /*16e0*/  ISETP.GE.AND P0, PT, R0, UR4, PT ;  /* 0x0000000400007c0c */ /* 0x000fe2000bf06270 */
        /* <DEDUP_REMOVED lines=21> */
.L_x_1573:
[----:B------:R-:W-:Y:S05]  /*1840*/  BSYNC B0 ;  /* 0x0000000000007941 */ /* 0x000fea0003800000 */
.L_x_1572:
[----:B--2---:R-:W-:Y:S01]  /*1850*/  IADD3 R0, R13, 0x40, RZ ;  /* 0x000000400d007810 */ /* 0x004fe20007ffe0ff */
[----:B------:R2:W4:Y:S01]  /*1860*/  SHFL.IDX PT, R5, R14, 0x2, 0x181f ;  /* 0x00581f000e057f89 */ /* 0x00052200000e0000 */
[----:B------:R-:W-:Y:S02]  /*1870*/  BSSY B0, `(.L_x_1574) ;  /* 0x0000017000007945 */ /* 0x000fe40003800000 */
[----:B------:R-:W-:Y:S01]  /*1880*/  ISETP.GE.AND P0, PT, R0, UR4, PT ;  /* 0x0000000400007c0c */ /* 0x000fe2000bf06270 */
[----:B---3--:R2:W3:-:S12]  /*1890*/  SHFL.IDX PT, R4, R15, 0x2, 0x181f ;  /* 0x00581f000f047f89 */ /* 0x0084d800000e0000 */
[----:B------:R-:W-:Y:S05]  /*18a0*/  @P0 BRA `(.L_x_1575) ;  /* 0x0000013000000947 */ /* 0x000fea0003800000 */
[----:B------:R-:W-:Y:S01]  /*18b0*/  SHF.R.S32.HI R7, RZ, 0x1f, R42 ;  /* 0x0000001fff077819 */ /* 0x000fe2000001142a */
[----:B---34-:R-:W-:Y:S01]  /*18c0*/  IMAD.WIDE R10, R157, 0x2, R4 ;  /* 0x000000029d0a7825 */ /* 0x018fe200078e0204 */
        /* <DEDUP_REMOVED lines=17> */
.L_x_1575:
[----:B------:R-:W-:Y:S05]  /*19e0*/  BSYNC B0 ;  /* 0x0000000000007941 */ /* 0x000fea0003800000 */
.L_x_1574:
[----:B------:R-:W-:Y:S01]  /*19f0*/  IMAD.MOV.U32 R160, RZ, RZ, c[0x0][0x2b8] ;  /* 0x0000ae00ffa07624 */ /* 0x000fe200078e00ff */
[----:B------:R-:W-:Y:S01]  /*1a00*/  UMOV UR15, 0x60 ;  /* 0x00000060000f7882 */ /* 0x000fe20000000000 */
[----:B---3--:R-:W-:Y:S01]  /*1a10*/  SHFL.IDX PT, R4, R15, 0x3, 0x181f ;  /* 0x00781f000f047f89 */ /* 0x008fe200000e0000 */
[----:B------:R-:W-:Y:S01]  /*1a20*/  UIMAD UR15, UR6, UR15, -0x60 ;  /* 0xffffffa0060f74a4 */ /* 0x000fe2000f8e020f */
[----:B------:R-:W-:Y:S01]  /*1a30*/  IADD3 R6, R13, 0x60, RZ ;  /* 0x000000600d067810 */ /* 0x000fe20007ffe0ff */
[----:B------:R-:W-:Y:S01]  /*1a40*/  IMAD.SHL.U32 R251, R251, 0x2, RZ ;  /* 0x00000002fbfb7824 */ /* 0x000fe200078e00ff */
[----:B------:R-:W-:Y:S01]  /*1a50*/  ISETP.NE.AND P2, PT, R160, 0x1, PT ;  /* 0x00000001a000780c */ /* 0x000fe20003f45270 */
[----:B----4-:R-:W3:Y:S01]  /*1a60*/  SHFL.IDX PT, R5, R14, 0x3, 0x181f ;  /* 0x00781f000e057f89 */ /* 0x010ee200000e0000 */
[----:B------:R-:W-:Y:S01]  /*1a70*/  ISETP.GE.AND P0, PT, R6, UR4, PT ;  /* 0x0000000406007c0c */ /* 0x000fe2000bf06270 */
[----:B------:R-:W-:Y:S01]  /*1a80*/  USHF.R.S32.HI UR18, URZ, 0x1f, UR19 ;  /* 0x0000001f3f127899 */ /* 0x000fe20008011413 */
[----:B------:R-:W-:Y:S01]  /*1a90*/  IADD3 R0, R159, UR15, RZ ;  /* 0x0000000f9f007c10 */ /* 0x000fe2000fffe0ff */
[----:B------:R-:W-:Y:S01]  /*1aa0*/  ULDC.64 UR4, c[0x0][0x2b0] ;  /* 0x0000ac0000047ab9 */ /* 0x000fe20000000a00 */
[----:B------:R-:W-:Y:S01]  /*1ab0*/  SHF.R.S32.HI R12, RZ, 0x1f, R41 ;  /* 0x0000001fff0c7819 */ /* 0x000fe20000011429 */
[----:B------:R-:W-:Y:S01]  /*1ac0*/  UIMAD UR18, UR18, UR4, URZ ;  /* 0x00000004121272a4 */ /* 0x000fe2000f8e023f */
[C---:B------:R-:W-:Y:S01]  /*1ad0*/  IADD3 R11, R0.reuse, UR12, RZ ;  /* 0x0000000c000b7c10 */ /* 0x040fe2000fffe0ff */
[----:B------:R-:W-:Y:S01]  /*1ae0*/  UIMAD.WIDE.U32 UR20, UR19, UR4, URZ ;  /* 0x00000004131472a5 */ /* 0x000fe2000f8e003f */
[----:B------:R-:W-:Y:S01]  /*1af0*/  ISETP.GE.AND P1, PT, R0, UR7, PT ;  /* 0x0000000700007c0c */ /* 0x000fe2000bf26270 */
[----:B------:R-:W-:Y:S01]  /*1b00*/  UIMAD UR18, UR19, UR5, UR18 ;  /* 0x00000005131272a4 */ /* 0x000fe2000f8e0212 */
[----:B------:R-:W-:Y:S01]  /*1b10*/  SHF.R.S32.HI R0, RZ, 0x1f, R42 ;  /* 0x0000001fff007819 */ /* 0x000fe2000001142a */
[----:B------:R-:W-:Y:S01]  /*1b20*/  @P2 IMAD.HI.U32 R6, R11, c[0x0][0x2bc], RZ ;  /* 0x0000af000b062a27 */ /* 0x000fe200078e00ff */
[----:B------:R-:W-:Y:S01]  /*1b30*/  LEA.HI R12, R12, R41, RZ, 0x3 ;  /* 0x000000290c0c7211 */ /* 0x000fe200078f18ff */
[----:B------:R-:W-:Y:S01]  /*1b40*/  UIADD3 UR18, UR21, UR18, URZ ;  /* 0x0000001215127290 */ /* 0x000fe2000fffe03f */
[----:B------:R-:W-:Y:S01]  /*1b50*/  LEA.HI R0, R0, R42, RZ, 0x3 ;  /* 0x0000002a00007211 */ /* 0x000fe200078f18ff */
[----:B------:R-:W-:Y:S01]  /*1b60*/  IMAD.MOV.U32 R10, RZ, RZ, R11 ;  /* 0x000000ffff0a7224 */ /* 0x000fe200078e000b */
[----:B------:R-:W-:Y:S01]  /*1b70*/  @P2 SHF.R.U32.HI R10, RZ, c[0x0][0x2c0], R6 ;  /* 0x0000b000ff0a2a19 */ /* 0x000fe20000011606 */
[----:B------:R-:W-:Y:S01]  /*1b80*/  IMAD.MOV.U32 R20, RZ, RZ, RZ ;  /* 0x000000ffff147224 */ /* 0x000fe200078e00ff */
[----:B------:R-:W-:Y:S01]  /*1b90*/  SHF.R.S32.HI R6, RZ, 0x1f, R64 ;  /* 0x0000001fff067819 */ /* 0x000fe20000011440 */
[----:B------:R-:W-:Y:S01]  /*1ba0*/  ULDC.64 UR4, c[0x0][0x1e8] ;  /* 0x00007a0000047ab9 */ /* 0x000fe20000000a00 */
[----:B------:R-:W-:-:S02]  /*1bb0*/  LOP3.LUT R155, R0, 0xfffffff8, RZ, 0xc0, !PT ;  /* 0xfffffff8009b7812 */ /* 0x000fc400078ec0ff */
[----:B------:R-:W-:Y:S01]  /*1bc0*/  LEA.HI R6, R6, R64, RZ, 0x3 ;  /* 0x0000004006067211 */ /* 0x000fe200078f18ff */
[--C-:B---3--:R-:W-:Y:S01]  /*1bd0*/  @!P0 IMAD.WIDE R8, R157, 0x2, R4.reuse ;  /* 0x000000029d088825 */ /* 0x108fe200078e0204 */
[----:B------:R-:W-:Y:S02]  /*1be0*/  LOP3.LUT R151, R12, 0xfffffff8, RZ, 0xc0, !PT ;  /* 0xfffffff80c977812 */ /* 0x000fe400078ec0ff */
[----:B------:R-:W-:Y:S01]  /*1bf0*/  ISETP.GT.OR P1, PT, R159, 0x5f, P1 ;  /* 0x0000005f9f00780c */ /* 0x000fe20000f24670 */
[----:B------:R-:W-:Y:S01]  /*1c00*/  UIMAD UR19, UR8, UR4, URZ ;  /* 0x00000004081372a4 */ /* 0x000fe2000f8e023f */
[----:B------:R-:W-:Y:S01]  /*1c10*/  LOP3.LUT R153, R6, 0xfffffff8, RZ, 0xc0, !PT ;  /* 0xfffffff806997812 */ /* 0x000fe200078ec0ff */
[----:B------:R-:W-:Y:S01]  /*1c20*/  @!P0 IMAD.WIDE R6, R155, 0x2, R4 ;  /* 0x000000029b068825 */ /* 0x000fe200078e0204 */
[----:B------:R-:W-:Y:S01]  /*1c30*/  @!PT LDS RZ, [RZ] ;  /* 0x00000000fffff984 */ /* 0x000fe20000000800 */
[----:B------:R3:W-:Y:S04]  /*1c40*/  @!P0 LDGSTS.E.BYPASS.LTC128B.128 [R251+0x1b100], [R8.64], !P4 ;  /* 0x1b10000008fb8fae */ /* 0x0007e8000e101d50 */
[----:B------:R4:W-:Y:S01]  /*1c50*/  @!P0 LDGSTS.E.BYPASS.LTC128B.128 [R251+0x1f100], [R6.64], !P3 ;  /* 0x1f10000006fb8fae */ /* 0x0009e2000d901d50 */
[----:B------:R-:W-:-:S03]  /*1c60*/  UIMAD.WIDE.U32 UR22, UR9, UR4, URZ ;  /* 0x00000004091672a5 */ /* 0x000fc6000f8e003f */
[----:B------:R-:W-:Y:S01]  /*1c70*/  STL [R1+0x64], R155 ;  /* 0x0000649b01007387 */ /* 0x000fe20000100800 */
[C---:B------:R-:W-:Y:S01]  /*1c80*/  @!P1 IADD3 R0, P2, R10.reuse, UR20, RZ ;  /* 0x000000140a009c10 */ /* 0x040fe2000ff5e0ff */
[----:B------:R-:W-:Y:S02]  /*1c90*/  UIMAD UR19, UR9, UR5, UR19 ;  /* 0x00000005091372a4 */ /* 0x000fe4000f8e0213 */
[----:B------:R-:W-:Y:S01]  /*1ca0*/  STL [R1+0x60], R153 ;  /* 0x0000609901007387 */ /* 0x000fe20000100800 */
[----:B------:R-:W-:Y:S01]  /*1cb0*/  ULDC.64 UR4, c[0x0][0x210] ;  /* 0x0000840000047ab9 */ /* 0x000fe20000000a00 */
[----:B---3--:R-:W-:Y:S01]  /*1cc0*/  @!P0 IMAD.WIDE R8, R153, 0x2, R4 ;  /* 0x0000000299088825 */ /* 0x008fe200078e0204 */
[----:B----4-:R-:W-:-:S03]  /*1cd0*/  @!P1 LEA.HI.X.SX32 R7, R10, UR18, 0x1, P2 ;  /* 0x000000120a079c11 */ /* 0x010fc600090f0eff */
[----:B------:R-:W-:Y:S01]  /*1ce0*/  @!P0 IMAD.WIDE R4, R151, 0x2, R4 ;  /* 0x0000000297048825 */ /* 0x000fe200078e0204 */
[----:B------:R3:W-:Y:S01]  /*1cf0*/  @!P0 LDGSTS.E.BYPASS.LTC128B.128 [R251+0x23100], [R8.64], !P6 ;  /* 0x2310000008fb8fae */ /* 0x0007e2000f101d50 */
[----:B------:R-:W-:-:S03]  /*1d00*/  @!P1 LEA R6, P2, R0, c[0x0][0x2a0], 0x2 ;  /* 0x0000a80000069a11 */ /* 0x000fc600078410ff */
[----:B------:R4:W-:Y:S01]  /*1d10*/  @!P0 LDGSTS.E.BYPASS.LTC128B.128 [R251+0x27100], [R4.64], !P5 ;  /* 0x2710000004fb8fae */ /* 0x0009e2000e901d50 */
[----:B------:R-:W-:-:S03]  /*1d20*/  @!P1 LEA.HI.X R7, R0, c[0x0][0x2a4], R7, 0x2, P2 ;  /* 0x0000a90000079a11 */ /* 0x000fc600010f1407 */
[----:B------:R-:W0:Y:S04]  /*1d30*/  LDGDEPBAR ;  /* 0x00000000000079af */ /* 0x000e280000000000 */
[----:B------:R-:W-:Y:S01]  /*1d40*/  BAR.SYNC.DEFER_BLOCKING 0x0 ;  /* 0x0000000000007b1d */ /* 0x000fe20000010000 */
[----:B------:R-:W-:-:S05]  /*1d50*/  UIADD3 UR19, UR23, UR19, URZ ;  /* 0x0000001317137290 */ /* 0x000fca000fffe03f */
[----:B------:R-:W-:Y:S04]  /*1d60*/  STL [R1+0x48], R151 ;  /* 0x0000489701007387 */ /* 0x000fe80000100800 */
[----:B--2---:R5:W2:Y:S01]  /*1d70*/  @!P1 LDG.E R20, [R6.64] ;  /* 0x0000001006149981 */ /* 0x004aa2000c1e1900 */
[----:B------:R-:W-:Y:S01]  /*1d80*/  IMAD.MOV R0, RZ, RZ, -R10 ;  /* 0x000000ffff007224 */ /* 0x000fe200078e0a0a */
[----:B------:R-:W-:Y:S01]  /*1d90*/  SHF.R.S32.HI R10, RZ, 0x4, R16 ;  /* 0x00000004ff0a7819 */ /* 0x000fe20000011410 */
[----:B---3--:R-:W-:Y:S01]  /*1da0*/  IMAD.SHL.U32 R9, R24, 0x8, RZ ;  /* 0x0000000818097824 */ /* 0x008fe200078e00ff */
[----:B------:R-:W-:Y:S01]  /*1db0*/  UIMAD UR8, UR8, UR4, URZ ;  /* 0x00000004080872a4 */ /* 0x000fe2000f8e023f */
[----:B------:R-:W-:Y:S01]  /*1dc0*/  IMAD R21, R0, c[0x0][0x2b8], R11 ;  /* 0x0000ae0000157a24 */ /* 0x000fe200078e020b */
[----:B------:R-:W-:Y:S01]  /*1dd0*/  LEA.HI R8, R16, R10, RZ, 0x1 ;  /* 0x0000000a10087211 */ /* 0x000fe200078f08ff */
[----:B------:R-:W-:Y:S01]  /*1de0*/  IMAD.SHL.U32 R0, R40, 0x40, RZ ;  /* 0x0000004028007824 */ /* 0x000fe200078e00ff */
[----:B------:R-:W-:Y:S01]  /*1df0*/  UIMAD.WIDE.U32 UR24, UR9, UR4, URZ ;  /* 0x00000004091872a5 */ /* 0x000fe2000f8e003f */
[----:B----4-:R-:W-:Y:S01]  /*1e00*/  IMAD.WIDE.U32 R4, R21, c[0x0][0x1e0], RZ ;  /* 0x0000780015047a25 */ /* 0x010fe200078e00ff */
[----:B------:R-:W-:Y:S01]  /*1e10*/  LOP3.LUT R8, R8, 0xfffffffe, RZ, 0xc0, !PT ;  /* 0xfffffffe08087812 */ /* 0x000fe200078ec0ff */
[----:B------:R-:W-:Y:S01]  /*1e20*/  UIMAD UR8, UR9, UR5, UR8 ;  /* 0x00000005090872a4 */ /* 0x000fe2000f8e0208 */
[----:B------:R-:W-:Y:S01]  /*1e30*/  LOP3.LUT R0, R0, 0x1c0, RZ, 0xc0, !PT ;  /* 0x000001c000007812 */ /* 0x000fe200078ec0ff */
[----:B------:R-:W-:Y:S01]  /*1e40*/  UIADD3 UR4, UR6, -0x1, URZ ;  /* 0xffffffff06047890 */ /* 0x000fe2000fffe03f */
[----:B------:R-:W-:Y:S01]  /*1e50*/  LOP3.LUT P1, RZ, R40, 0x2, RZ, 0xc0, !PT ;  /* 0x0000000228ff7812 */ /* 0x000fe2000782c0ff */
[----:B------:R-:W-:Y:S01]  /*1e60*/  IMAD.IADD R17, R10, 0x1, -R8 ;  /* 0x000000010a117824 */ /* 0x000fe200078e0a08 */
[----:B------:R-:W-:Y:S01]  /*1e70*/  LOP3.LUT R9, R0, 0x8, R9, 0xf8, !PT ;  /* 0x0000000800097812 */ /* 0x000fe200078ef809 */
[----:B------:R-:W-:Y:S01]  /*1e80*/  UIADD3 UR8, UR25, UR8, URZ ;  /* 0x0000000819087290 */ /* 0x000fe2000fffe03f */
[----:B------:R-:W-:Y:S01]  /*1e90*/  SHF.R.U32.HI R0, RZ, 0x3, R0 ;  /* 0x00000003ff007819 */ /* 0x000fe20000011600 */
[----:B------:R-:W-:Y:S01]  /*1ea0*/  UIMAD UR4, UR4, -0x60, UR7 ;  /* 0xffffffa0040478a4 */ /* 0x000fe2000f8e0207 */
[----:B------:R-:W-:Y:S01]  /*1eb0*/  STL [R1+0x2c], R21 ;  /* 0x00002c1501007387 */ /* 0x000fe20000100800 */
[----:B------:R-:W-:Y:S01]  /*1ec0*/  ISETP.GE.AND P2, PT, R157, c[0x0][0x1d4], PT ;  /* 0x000075009d007a0c */ /* 0x000fe20003f46270 */
[----:B------:R-:W-:Y:S01]  /*1ed0*/  UISETP.GE.AND UP0, UPT, UR6, 0x2, UPT ;  /* 0x000000020600788c */ /* 0x000fe2000bf06270 */
[----:B------:R-:W-:-:S02]  /*1ee0*/  LOP3.LUT R11, R9, R0, RZ, 0x3c, !PT ;  /* 0x00000000090b7212 */ /* 0x000fc400078e3cff */
[----:B-----5:R-:W-:Y:S02]  /*1ef0*/  SHF.R.S32.HI R6, RZ, 0x1f, R21 ;  /* 0x0000001fff067819 */ /* 0x020fe40000011415 */
[----:B------:R-:W-:Y:S02]  /*1f00*/  IADD3 R24, -R24, UR4, RZ ;  /* 0x0000000418187c10 */ /* 0x000fe4000fffe1ff */
[----:B------:R-:W-:Y:S01]  /*1f10*/  ISETP.GE.AND P5, PT, R42, c[0x0][0x1d4], PT ;  /* 0x000075002a007a0c */ /* 0x000fe20003fa6270 */
[----:B------:R-:W-:Y:S01]  /*1f20*/  IMAD R7, R6, c[0x0][0x1e0], RZ ;  /* 0x0000780006077a24 */ /* 0x000fe200078e02ff */
[----:B------:R-:W-:Y:S01]  /*1f30*/  ISETP.GE.AND P4, PT, R64, c[0x0][0x1d4], PT ;  /* 0x0000750040007a0c */ /* 0x000fe20003f86270 */
[----:B------:R-:W-:Y:S01]  /*1f40*/  IMAD R0, R6, c[0x0][0x208], RZ ;  /* 0x0000820006007a24 */ /* 0x000fe200078e02ff */
[----:B------:R-:W-:Y:S01]  /*1f50*/  ISETP.GE.AND P6, PT, R41, c[0x0][0x1d4], PT ;  /* 0x0000750029007a0c */ /* 0x000fe20003fc6270 */
[C---:B------:R-:W-:Y:S01]  /*1f60*/  IMAD R7, R21.reuse, c[0x0][0x1e4], R7 ;  /* 0x0000790015077a24 */ /* 0x040fe200078e0207 */
[----:B------:R-:W-:Y:S01]  /*1f70*/  LEA.HI R147, R148, R149, RZ, 0x5 ;  /* 0x0000009594937211 */ /* 0x000fe200078f28ff */
[----:B------:R-:W-:Y:S01]  /*1f80*/  IMAD R0, R21, c[0x0][0x20c], R0 ;  /* 0x0000830015007a24 */ /* 0x000fe200078e0200 */
[----:B------:R-:W-:Y:S01]  /*1f90*/  SHF.R.S32.HI R158, RZ, 0x1f, R157 ;  /* 0x0000001fff9e7819 */ /* 0x000fe2000001149d */
[----:B------:R-:W-:Y:S01]  /*1fa0*/  IMAD.IADD R5, R5, 0x1, R7 ;  /* 0x0000000105057824 */ /* 0x000fe200078e0207 */
[----:B------:R-:W-:-:S02]  /*1fb0*/  SHF.R.S32.HI R146, RZ, 0x5, R147 ;  /* 0x00000005ff927819 */ /* 0x000fc40000011493 */
[----:B------:R-:W-:Y:S02]  /*1fc0*/  SHF.R.S32.HI R156, RZ, 0x1f, R155 ;  /* 0x0000001fff9c7819 */ /* 0x000fe4000001149b */
[----:B------:R-:W-:Y:S02]  /*1fd0*/  SHF.R.S32.HI R154, RZ, 0x1f, R153 ;  /* 0x0000001fff9a7819 */ /* 0x000fe40000011499 */
[----:B------:R-:W-:Y:S02]  /*1fe0*/  SHF.R.S32.HI R152, RZ, 0x1f, R151 ;  /* 0x0000001fff987819 */ /* 0x000fe40000011497 */
[----:B------:R-:W-:Y:S02]  /*1ff0*/  SEL R150, RZ, 0x10, P6 ;  /* 0x00000010ff967807 */ /* 0x000fe40003000000 */
[----:B------:R-:W-:Y:S02]  /*2000*/  IADD3 R252, R251, 0x100, RZ ;  /* 0x00000100fbfc7810 */ /* 0x000fe40007ffe0ff */
[----:B--2---:R-:W-:Y:S01]  /*2010*/  SHF.R.S32.HI R9, RZ, 0x1f, R20 ;  /* 0x0000001fff097819 */ /* 0x004fe20000011414 */
[----:B------:R-:W-:Y:S01]  /*2020*/  IMAD.WIDE.U32 R6, R20, c[0x0][0x1f0], R4 ;  /* 0x00007c0014067a25 */ /* 0x000fe200078e0004 */
[----:B------:R-:W-:Y:S03]  /*2030*/  STL [R1+0x28], R20 ;  /* 0x0000281401007387 */ /* 0x000fe60000100800 */
[----:B------:R-:W-:Y:S01]  /*2040*/  IMAD R8, R9, c[0x0][0x1f0], RZ ;  /* 0x00007c0009087a24 */ /* 0x000fe200078e02ff */
[----:B------:R-:W-:Y:S01]  /*2050*/  IADD3 R6, P0, R6, UR22, RZ ;  /* 0x0000001606067c10 */ /* 0x000fe2000ff1e0ff */
[----:B------:R-:W-:Y:S01]  /*2060*/  IMAD.WIDE.U32 R4, R21, c[0x0][0x208], RZ ;  /* 0x0000820015047a25 */ /* 0x000fe200078e00ff */
[----:B------:R-:W-:Y:S03]  /*2070*/  STL [R1+0x74], R158 ;  /* 0x0000749e01007387 */ /* 0x000fe60000100800 */
[----:B------:R-:W-:Y:S01]  /*2080*/  IMAD R8, R20, c[0x0][0x1f4], R8 ;  /* 0x00007d0014087a24 */ /* 0x000fe200078e0208 */
[----:B------:R-:W-:Y:S01]  /*2090*/  STL [R1+0x6c], R156 ;  /* 0x00006c9c01007387 */ /* 0x000fe20000100800 */
[----:B------:R-:W-:-:S02]  /*20a0*/  IMAD.IADD R5, R5, 0x1, R0 ;  /* 0x0000000105057824 */ /* 0x000fc400078e0200 */
[----:B------:R-:W-:Y:S01]  /*20b0*/  IMAD R0, R17, 0x200, R11 ;  /* 0x0000020011007824 */ /* 0x000fe200078e020b */
[----:B------:R-:W-:Y:S01]  /*20c0*/  IADD3.X R7, R7, UR19, R8, P0, !PT ;  /* 0x0000001307077c10 */ /* 0x000fe200087fe408 */
[----:B------:R-:W-:Y:S01]  /*20d0*/  STL [R1+0x70], R154 ;  /* 0x0000709a01007387 */ /* 0x000fe20000100800 */
[----:B------:R-:W-:Y:S01]  /*20e0*/  LEA R10, P0, R6, c[0x0][0x1c8], 0x1 ;  /* 0x00007200060a7a11 */ /* 0x000fe200078008ff */
[----:B------:R-:W-:Y:S02]  /*20f0*/  IMAD.SHL.U32 R216, R0, 0x2, RZ ;  /* 0x0000000200d87824 */ /* 0x000fe400078e00ff */
[----:B------:R-:W-:Y:S01]  /*2100*/  IMAD R0, R9, c[0x0][0x218], RZ ;  /* 0x0000860009007a24 */ /* 0x000fe200078e02ff */
[----:B-1----:R-:W-:Y:S01]  /*2110*/  LEA.HI.X R14, R6, c[0x0][0x1cc], R7, 0x1, P0 ;  /* 0x00007300060e7a11 */ /* 0x002fe200000f0c07 */
[----:B------:R-:W-:Y:S01]  /*2120*/  IMAD.WIDE.U32 R6, R20, c[0x0][0x218], R4 ;  /* 0x0000860014067a25 */ /* 0x000fe200078e0004 */
[C---:B------:R-:W-:Y:S01]  /*2130*/  IADD3 R9, R216.reuse, 0xc100, RZ ;  /* 0x0000c100d8097810 */ /* 0x040fe20007ffe0ff */
[----:B------:R-:W-:Y:S01]  /*2140*/  SHFL.IDX PT, R4, R10, RZ, 0x181f ;  /* 0x00181fff0a047589 */ /* 0x000fe200000e0000 */
[----:B------:R-:W-:Y:S01]  /*2150*/  IADD3 R227, R216, 0xc120, RZ ;  /* 0x0000c120d8e37810 */ /* 0x000fe20007ffe0ff */
[----:B------:R-:W-:Y:S01]  /*2160*/  IMAD R8, R20, c[0x0][0x21c], R0 ;  /* 0x0000870014087a24 */ /* 0x000fe200078e0200 */
[----:B------:R-:W-:Y:S01]  /*2170*/  IADD3 R0, P0, R6, UR24, RZ ;  /* 0x0000001806007c10 */ /* 0x000fe2000ff1e0ff */
[----:B------:R-:W1:Y:S01]  /*2180*/  SHFL.IDX PT, R5, R14, RZ, 0x181f ;  /* 0x00181fff0e057589 */ /* 0x000e6200000e0000 */
[----:B------:R-:W-:Y:S01]  /*2190*/  @P1 IADD3 R227, R9, -0x20, RZ ;  /* 0xffffffe009e31810 */ /* 0x000fe20007ffe0ff */
[----:B------:R-:W-:Y:S01]  /*21a0*/  IMAD.U32 R9, RZ, RZ, UR9 ;  /* 0x00000009ff097e24 */ /* 0x000fe2000f8e00ff */
[----:B------:R-:W-:Y:S01]  /*21b0*/  IADD3.X R8, R7, UR8, R8, P0, !PT ;  /* 0x0000000807087c10 */ /* 0x000fe200087fe408 */
[----:B------:R-:W-:Y:S01]  /*21c0*/  IMAD R7, R21, c[0x0][0x1e0], RZ ;  /* 0x0000780015077a24 */ /* 0x000fe200078e02ff */
[----:B------:R-:W-:Y:S01]  /*21d0*/  LEA R6, P0, R0, c[0x0][0x1f8], 0x1 ;  /* 0x00007e0000067a11 */ /* 0x000fe200078008ff */
[----:B------:R-:W-:Y:S01]  /*21e0*/  STL [R1+0x50], R152 ;  /* 0x0000509801007387 */ /* 0x000fe20000100800 */
[----:B------:R-:W-:Y:S01]  /*21f0*/  IADD3 R250, R227, 0x800, RZ ;  /* 0x00000800e3fa7810 */ /* 0x000fe20007ffe0ff */
[----:B------:R-:W-:Y:S01]  /*2200*/  IMAD R7, R20, c[0x0][0x1f0], R7 ;  /* 0x00007c0014077a24 */ /* 0x000fe200078e0207 */
[----:B------:R-:W-:Y:S01]  /*2210*/  LEA.HI.X R0, R0, c[0x0][0x1fc], R8, 0x1, P0 ;  /* 0x00007f0000007a11 */ /* 0x000fe200000f0c08 */
[----:B------:R-:W2:Y:S01]  /*2220*/  SHFL.IDX PT, R15, R6, RZ, 0x181f ;  /* 0x00181fff060f7589 */ /* 0x000ea200000e0000 */
[----:B------:R-:W-:Y:S01]  /*2230*/  ISETP.GE.AND P0, PT, R24, 0x1, PT ;  /* 0x000000011800780c */ /* 0x000fe20003f06270 */
[----:B------:R-:W-:Y:S01]  /*2240*/  IMAD R16, R9, c[0x0][0x1e8], R7 ;  /* 0x00007a0009107a24 */ /* 0x000fe200078e0207 */
[C---:B------:R-:W-:Y:S01]  /*2250*/  IADD3 R249, R227.reuse, 0x1000, RZ ;  /* 0x00001000e3f97810 */ /* 0x040fe20007ffe0ff */
[----:B------:R-:W3:Y:S01]  /*2260*/  SHFL.IDX PT, R32, R0, RZ, 0x181f ;  /* 0x00181fff00207589 */ /* 0x000ee200000e0000 */
[----:B------:R-:W-:-:S02]  /*2270*/  IADD3 R248, R227, 0x1800, RZ ;  /* 0x00001800e3f87810 */ /* 0x000fc40007ffe0ff */
[C---:B------:R-:W-:Y:S01]  /*2280*/  IADD3 R247, R227.reuse, 0x2000, RZ ;  /* 0x00002000e3f77810 */ /* 0x040fe20007ffe0ff */
[----:B------:R-:W4:Y:S01]  /*2290*/  SHFL.IDX PT, R20, R6, 0x1, 0x181f ;  /* 0x00381f0006147f89 */ /* 0x000f2200000e0000 */
[C---:B------:R-:W-:Y:S02]  /*22a0*/  IADD3 R246, R227.reuse, 0x2800, RZ ;  /* 0x00002800e3f67810 */ /* 0x040fe40007ffe0ff */
[C---:B------:R-:W-:Y:S01]  /*22b0*/  IADD3 R245, R227.reuse, 0x3000, RZ ;  /* 0x00003000e3f57810 */ /* 0x040fe20007ffe0ff */
[----:B------:R-:W5:Y:S01]  /*22c0*/  SHFL.IDX PT, R33, R0, 0x1, 0x181f ;  /* 0x00381f0000217f89 */ /* 0x000f6200000e0000 */
[----:B------:R-:W-:Y:S01]  /*22d0*/  IADD3 R244, R227, 0x3800, RZ ;  /* 0x00003800e3f47810 */ /* 0x000fe20007ffe0ff */
[----:B-1----:R-:W-:Y:S01]  /*22e0*/  @P0 IMAD.WIDE R12, R157, 0x2, R4 ;  /* 0x000000029d0c0825 */ /* 0x002fe200078e0204 */
[C---:B------:R-:W-:Y:S01]  /*22f0*/  IADD3 R243, R227.reuse, 0x4000, RZ ;  /* 0x00004000e3f37810 */ /* 0x040fe20007ffe0ff */
[----:B------:R1:W2:Y:S01]  /*2300*/  SHFL.IDX PT, R21, R6, 0x2, 0x181f ;  /* 0x00581f0006157f89 */ /* 0x0002a200000e0000 */
[----:B------:R-:W-:-:S02]  /*2310*/  IADD3 R242, R227, 0x4800, RZ ;  /* 0x00004800e3f27810 */ /* 0x000fc40007ffe0ff */
[C---:B------:R-:W-:Y:S01]  /*2320*/  IADD3 R241, R227.reuse, 0x5000, RZ ;  /* 0x00005000e3f17810 */ /* 0x040fe20007ffe0ff */
[----:B------:R2:W-:Y:S01]  /*2330*/  SHFL.IDX PT, R8, R10, 0x1, 0x181f ;  /* 0x00381f000a087f89 */ /* 0x0005e200000e0000 */
[C---:B------:R-:W-:Y:S02]  /*2340*/  IADD3 R240, R227.reuse, 0x5800, RZ ;  /* 0x00005800e3f07810 */ /* 0x040fe40007ffe0ff */
[C---:B------:R-:W-:Y:S01]  /*2350*/  IADD3 R239, R227.reuse, 0x6000, RZ ;  /* 0x00006000e3ef7810 */ /* 0x040fe20007ffe0ff */
[----:B------:R-:W3:Y:S01]  /*2360*/  SHFL.IDX PT, R9, R14, 0x1, 0x181f ;  /* 0x00381f000e097f89 */ /* 0x000ee200000e0000 */
[C---:B------:R-:W-:Y:S02]  /*2370*/  IADD3 R238, R227.reuse, 0x6800, RZ ;  /* 0x00006800e3ee7810 */ /* 0x040fe40007ffe0ff */
[C---:B------:R-:W-:Y:S01]  /*2380*/  IADD3 R237, R227.reuse, 0x7000, RZ ;  /* 0x00007000e3ed7810 */ /* 0x040fe20007ffe0ff */
[----:B------:R3:W4:Y:S01]  /*2390*/  SHFL.IDX PT, R25, R0, 0x2, 0x181f ;  /* 0x00581f0000197f89 */ /* 0x00072200000e0000 */
[----:B------:R-:W-:-:S02]  /*23a0*/  IADD3 R236, R227, 0x7800, RZ ;  /* 0x00007800e3ec7810 */ /* 0x000fc40007ffe0ff */
[C---:B------:R-:W-:Y:S01]  /*23b0*/  IADD3 R235, R227.reuse, 0x8000, RZ ;  /* 0x00008000e3eb7810 */ /* 0x040fe20007ffe0ff */
[----:B------:R4:W-:Y:S01]  /*23c0*/  @P0 LDGSTS.E.BYPASS.LTC128B.128 [R251+0xc100], [R12.64], !P2 ;  /* 0x0c1000000cfb0fae */ /* 0x0009e2000d101d50 */
[C---:B------:R-:W-:Y:S02]  /*23d0*/  IADD3 R234, R227.reuse, 0x8800, RZ ;  /* 0x00008800e3ea7810 */ /* 0x040fe40007ffe0ff */
[C---:B------:R-:W-:Y:S02]  /*23e0*/  IADD3 R233, R227.reuse, 0x9000, RZ ;  /* 0x00009000e3e97810 */ /* 0x040fe40007ffe0ff */
[----:B------:R-:W-:Y:S01]  /*23f0*/  IADD3 R232, R227, 0x9800, RZ ;  /* 0x00009800e3e87810 */ /* 0x000fe20007ffe0ff */
[--C-:B-1----:R-:W-:Y:S01]  /*2400*/  @P0 IMAD.WIDE R6, R153, 0x2, R4.reuse ;  /* 0x0000000299060825 */ /* 0x102fe200078e0204 */
[C---:B------:R-:W-:Y:S02]  /*2410*/  IADD3 R231, R227.reuse, 0xa000, RZ ;  /* 0x0000a000e3e77810 */ /* 0x040fe40007ffe0ff */
[----:B------:R-:W-:Y:S01]  /*2420*/  IADD3 R230, R227, 0xa800, RZ ;  /* 0x0000a800e3e67810 */ /* 0x000fe20007ffe0ff */
[----:B--2---:R-:W-:Y:S01]  /*2430*/  @P0 IMAD.WIDE R10, R155, 0x2, R4 ;  /* 0x000000029b0a0825 */ /* 0x004fe200078e0204 */
[----:B------:R-:W-:-:S02]  /*2440*/  IADD3 R229, R227, 0xb000, RZ ;  /* 0x0000b000e3e57810 */ /* 0x000fc40007ffe0ff */
[----:B------:R-:W-:Y:S01]  /*2450*/  IADD3 R228, R227, 0xb800, RZ ;  /* 0x0000b800e3e47810 */ /* 0x000fe20007ffe0ff */
[----:B------:R-:W-:Y:S01]  /*2460*/  @P0 IMAD.WIDE R4, R151, 0x2, R4 ;  /* 0x0000000297040825 */ /* 0x000fe200078e0204 */
[----:B------:R1:W-:Y:S03]  /*2470*/  @P0 LDGSTS.E.BYPASS.LTC128B.128 [R251+0xf100], [R10.64], !P5 ;  /* 0x0f1000000afb0fae */ /* 0x0003e6000e901d50 */
[----:B---3--:R-:W-:Y:S01]  /*2480*/  IMAD.SHL.U32 R0, R18, 0x40, RZ ;  /* 0x0000004012007824 */ /* 0x008fe200078e00ff */
[----:B------:R2:W-:Y:S04]  /*2490*/  @P0 LDGSTS.E.BYPASS.LTC128B.128 [R251+0x12100], [R6.64], !P4 ;  /* 0x1210000006fb0fae */ /* 0x0005e8000e101d50 */
[----:B------:R3:W-:Y:S01]  /*24a0*/  @P0 LDGSTS.E.BYPASS.LTC128B.128 [R251+0x15100], [R4.64], !P6 ;  /* 0x1510000004fb0fae */ /* 0x0007e2000f101d50 */
[----:B------:R-:W-:Y:S01]  /*24b0*/  ISETP.GE.AND P0, PT, R24, 0x21, PT ;  /* 0x000000211800780c */ /* 0x000fe20003f06270 */
[----:B----4-:R-:W-:Y:S01]  /*24c0*/  IMAD.WIDE R12, R157, 0x2, RZ ;  /* 0x000000029d0c7825 */ /* 0x010fe200078e02ff */
[----:B------:R-:W-:-:S04]  /*24d0*/  LOP3.LUT R0, R0, 0x1c0, RZ, 0xc0, !PT ;  /* 0x000001c000007812 */ /* 0x000fc800078ec0ff */
[----:B------:R-:W-:-:S05]  /*24e0*/  IADD3 R38, P1, R15, R12, RZ ;  /* 0x0000000c0f267210 */ /* 0x000fca0007f3e0ff */
[----:B------:R-:W-:Y:S01]  /*24f0*/  IMAD.X R39, R32, 0x1, R13, P1 ;  /* 0x0000000120277824 */ /* 0x000fe200008e060d */
[----:B------:R-:W-:-:S05]  /*2500*/  IADD3 R36, P1, R12, R20, RZ ;  /* 0x000000140c247210 */ /* 0x000fca0007f3e0ff */
[----:B-----5:R-:W-:Y:S01]  /*2510*/  IMAD.X R37, R13, 0x1, R33, P1 ;  /* 0x000000010d257824 */ /* 0x020fe200008e0621 */
[----:B------:R-:W-:Y:S01]  /*2520*/  IADD3 R34, P1, R12, R21, RZ ;  /* 0x000000150c227210 */ /* 0x000fe20007f3e0ff */
[----:B-1----:R-:W-:Y:S01]  /*2530*/  @P0 IMAD.WIDE R10, R157, 0x2, R8 ;  /* 0x000000029d0a0825 */ /* 0x002fe200078e0208 */
[----:B--2---:R-:W-:Y:S01]  /*2540*/  LEA R6, R16, c[0x0][0x1c8], 0x1 ;  /* 0x0000720010067a11 */ /* 0x004fe200078e08ff */
[----:B------:R-:W-:Y:S02]  /*2550*/  SHFL.IDX PT, R7, R14, 0x2, 0x181f ;  /* 0x00581f000e077f89 */ /* 0x000fe400000e0000 */
[----:B------:R-:W-:Y:S02]  /*2560*/  IMAD.X R35, R13, 0x1, R25, P1 ;  /* 0x000000010d237824 */ /* 0x000fe400008e0619 */
[--C-:B---3--:R-:W-:Y:S01]  /*2570*/  @P0 IMAD.WIDE R4, R155, 0x2, R8.reuse ;  /* 0x000000029b040825 */ /* 0x108fe200078e0208 */
[----:B------:R1:W-:Y:S03]  /*2580*/  @P0 LDGSTS.E.BYPASS.LTC128B.128 [R251+0xd100], [R10.64], !P2 ;  /* 0x0d1000000afb0fae */ /* 0x0003e6000d101d50 */
[--C-:B------:R-:W-:Y:S01]  /*2590*/  @P0 IMAD.WIDE R12, R153, 0x2, R8.reuse ;  /* 0x00000002990c0825 */ /* 0x100fe200078e0208 */
[----:B------:R-:W1:Y:S03]  /*25a0*/  SHFL.IDX PT, R6, R6, 0x2, 0x181f ;  /* 0x00581f0006067f89 */ /* 0x000e6600000e0000 */
[----:B------:R-:W-:Y:S01]  /*25b0*/  @P0 IMAD.WIDE R8, R151, 0x2, R8 ;  /* 0x0000000297080825 */ /* 0x000fe200078e0208 */
[----:B------:R2:W-:Y:S04]  /*25c0*/  @P0 LDGSTS.E.BYPASS.LTC128B.128 [R251+0x10100], [R4.64], !P5 ;  /* 0x1010000004fb0fae */ /* 0x0005e8000e901d50 */
[----:B------:R3:W-:Y:S04]  /*25d0*/  @P0 LDGSTS.E.BYPASS.LTC128B.128 [R251+0x13100], [R12.64], !P4 ;  /* 0x131000000cfb0fae */ /* 0x0007e8000e101d50 */
[----:B------:R4:W-:Y:S01]  /*25e0*/  @P0 LDGSTS.E.BYPASS.LTC128B.128 [R251+0x16100], [R8.64], !P6 ;  /* 0x1610000008fb0fae */ /* 0x0009e2000f101d50 */
[----:B------:R-:W-:-:S13]  /*25f0*/  ISETP.GT.AND P0, PT, R24, 0x40, PT ;  /* 0x000000401800780c */ /* 0x000fda0003f04270 */
[----:B-1----:R-:W-:-:S05]  /*2600*/  @P0 IMAD.WIDE R10, R157, 0x2, R6 ;  /* 0x000000029d0a0825 */ /* 0x002fca00078e0206 */
[----:B------:R1:W-:Y:S01]  /*2610*/  @P0 LDGSTS.E.BYPASS.LTC128B.128 [R251+0xe100], [R10.64], !P2 ;  /* 0x0e1000000afb0fae */ /* 0x0003e2000d101d50 */
[----:B--2---:R-:W-:-:S05]  /*2620*/  IMAD.WIDE R4, R155, 0x2, RZ ;  /* 0x000000029b047825 */ /* 0x004fca00078e02ff */
[----:B------:R-:W-:Y:S01]  /*2630*/  IADD3 R30, P1, R15, R4, RZ ;  /* 0x000000040f1e7210 */ /* 0x000fe20007f3e0ff */
[----:B----4-:R-:W-:-:S04]  /*2640*/  IMAD.SHL.U32 R8, R17, 0x8, RZ ;  /* 0x0000000811087824 */ /* 0x010fc800078e00ff */
[----:B------:R-:W-:Y:S01]  /*2650*/  IMAD.X R31, R32, 0x1, R5, P1 ;  /* 0x00000001201f7824 */ /* 0x000fe200008e0605 */
[----:B------:R-:W-:Y:S02]  /*2660*/  IADD3 R28, P1, R4, R20, RZ ;  /* 0x00000014041c7210 */ /* 0x000fe40007f3e0ff */
[----:B---3--:R-:W-:Y:S01]  /*2670*/  LOP3.LUT R12, R0, 0x8, R8, 0xf8, !PT ;  /* 0x00000008000c7812 */ /* 0x008fe200078ef808 */
[----:B------:R-:W-:Y:S01]  /*2680*/  @P0 IMAD.WIDE R8, R155, 0x2, R6 ;  /* 0x000000029b080825 */ /* 0x000fe200078e0206 */
[----:B------:R-:W-:-:S03]  /*2690*/  SHF.R.U32.HI R0, RZ, 0x3, R0 ;  /* 0x00000003ff007819 */ /* 0x000fc60000011600 */
[----:B------:R-:W-:Y:S01]  /*26a0*/  IMAD.X R29, R5, 0x1, R33, P1 ;  /* 0x00000001051d7824 */ /* 0x000fe200008e0621 */
[----:B------:R2:W-:Y:S01]  /*26b0*/  @P0 LDGSTS.E.BYPASS.LTC128B.128 [R251+0x11100], [R8.64], !P5 ;  /* 0x1110000008fb0fae */ /* 0x0005e2000e901d50 */
[----:B------:R-:W-:Y:S02]  /*26c0*/  IADD3 R26, P1, R4, R21, RZ ;  /* 0x00000015041a7210 */ /* 0x000fe40007f3e0ff */
[----:B------:R-:W-:Y:S01]  /*26d0*/  LOP3.LUT R145, R12, R0, RZ, 0x3c, !PT ;  /* 0x000000000c917212 */ /* 0x000fe200078e3cff */
[----:B------:R-:W-:Y:S02]  /*26e0*/  IMAD.SHL.U32 R0, R19, 0x40, RZ ;  /* 0x0000004013007824 */ /* 0x000fe400078e00ff */
[----:B------:R-:W-:Y:S02]  /*26f0*/  IMAD.X R27, R5, 0x1, R25, P1 ;  /* 0x00000001051b7824 */ /* 0x000fe400008e0619 */
[----:B------:R-:W-:Y:S01]  /*2700*/  IMAD.WIDE R4, R153, 0x2, RZ ;  /* 0x0000000299047825 */ /* 0x000fe200078e02ff */
[----:B------:R-:W-:-:S04]  /*2710*/  LOP3.LUT R144, R0, 0xfffffe00, RZ, 0xc0, !PT ;  /* 0xfffffe0000907812 */ /* 0x000fc800078ec0ff */
[----:B------:R-:W-:Y:S01]  /*2720*/  IADD3 R16, P1, R4, R20, RZ ;  /* 0x0000001404107210 */ /* 0x000fe20007f3e0ff */
[----:B------:R-:W-:-:S04]  /*2730*/  IMAD R0, R146, 0x400, R144 ;  /* 0x0000040092007824 */ /* 0x000fc800078e0290 */
[----:B------:R-:W-:Y:S02]  /*2740*/  IMAD.X R17, R5, 0x1, R33, P1 ;  /* 0x0000000105117824 */ /* 0x000fe400008e0621 */
[----:B------:R-:W-:-:S04]  /*2750*/  IMAD.IADD R0, R145, 0x1, R0 ;  /* 0x0000000191007824 */ /* 0x000fc800078e0200 */
[----:B------:R-:W-:Y:S02]  /*2760*/  IMAD.SHL.U32 R223, R0, 0x2, RZ ;  /* 0x0000000200df7824 */ /* 0x000fe400078e00ff */
[----:B------:R-:W-:Y:S02]  /*2770*/  IMAD.MOV.U32 R0, RZ, RZ, 0x40 ;  /* 0x00000040ff007424 */ /* 0x000fe400078e00ff */
[----:B--2---:R-:W-:-:S04]  /*2780*/  @P0 IMAD.WIDE R8, R153, 0x2, R6 ;  /* 0x0000000299080825 */ /* 0x004fc800078e0206 */
[----:B------:R-:W-:Y:S01]  /*2790*/  @P0 IMAD.WIDE R6, R151, 0x2, R6 ;  /* 0x0000000297060825 */ /* 0x000fe200078e0206 */
[----:B------:R1:W-:Y:S03]  /*27a0*/  @P0 LDGSTS.E.BYPASS.LTC128B.128 [R251+0x14100], [R8.64], !P4 ;  /* 0x1410000008fb0fae */ /* 0x0003e6000e101d50 */
[--C-:B------:R-:W-:Y:S01]  /*27b0*/  IMAD R224, R3, 0x2, R223.reuse ;  /* 0x0000000203e07824 */ /* 0x100fe200078e02df */
[----:B------:R2:W-:Y:S01]  /*27c0*/  @P0 LDGSTS.E.BYPASS.LTC128B.128 [R251+0x17100], [R6.64], !P6 ;  /* 0x1710000006fb0fae */ /* 0x0005e2000f101d50 */
[----:B------:R-:W-:Y:S01]  /*27d0*/  IADD3 R18, P0, R15, R4, RZ ;  /* 0x000000040f127210 */ /* 0x000fe20007f1e0ff */
[C---:B------:R-:W-:Y:S02]  /*27e0*/  IMAD R226, R2.reuse, 0x2, R223 ;  /* 0x0000000202e27824 */ /* 0x040fe400078e02df */
[----:B------:R-:W0:Y:S01]  /*27f0*/  LDGDEPBAR ;  /* 0x00000000000079af */ /* 0x000e220000000000 */
[----:B------:R-:W-:-:S02]  /*2800*/  IMAD R225, R2, 0x2, R224 ;  /* 0x0000000202e17824 */ /* 0x000fc400078e02e0 */
[----:B------:R-:W-:Y:S01]  /*2810*/  IMAD.X R19, R32, 0x1, R5, P0 ;  /* 0x0000000120137824 */ /* 0x000fe200000e0605 */
[----:B------:R-:W-:-:S05]  /*2820*/  IADD3 R22, P0, R4, R21, RZ ;  /* 0x0000001504167210 */ /* 0x000fca0007f1e0ff */
[----:B------:R-:W-:Y:S02]  /*2830*/  IMAD.X R23, R5, 0x1, R25, P0 ;  /* 0x0000000105177824 */ /* 0x000fe400000e0619 */
[----:B--2---:R-:W-:Y:S01]  /*2840*/  IMAD.WIDE R6, R151, 0x2, RZ ;  /* 0x0000000297067825 */ /* 0x004fe200078e02ff */
        /* <DEDUP_REMOVED lines=8> */
[C---:B------:R-:W-:Y:S01]  /*28d0*/  IMAD.X R13, R7.reuse, 0x1, R33, P1 ;  /* 0x00000001070d7824 */ /* 0x040fe200008e0621 */
[----:B------:R-:W-:Y:S01]  /*28e0*/  ISETP.GE.AND P1, PT, R42, c[0x0][0x1d4], PT ;  /* 0x000075002a007a0c */ /* 0x000fe20003f26270 */
[----:B------:R-:W-:Y:S01]  /*28f0*/  IMAD.X R21, R7, 0x1, R25, P0 ;  /* 0x0000000107157824 */ /* 0x000fe200000e0619 */
[----:B------:R-:W-:-:S02]  /*2900*/  ISETP.LT.OR P0, PT, R24, 0x1, P3 ;  /* 0x000000011800780c */ /* 0x000fc40001f01670 */
[----:B------:R-:W-:Y:S01]  /*2910*/  ISETP.GE.AND P3, PT, R64, c[0x0][0x1d4], PT ;  /* 0x0000750040007a0c */ /* 0x000fe20003f66270 */
[----:B------:R-:W-:Y:S04]  /*2920*/  LDSM.16.M88.4 R4, [R223+0x18100] ;  /* 0x01810000df04783b */ /* 0x000fe80000000200 */
[----:B-1----:R-:W-:Y:S04]  /*2930*/  LDSM.16.M88.4 R8, [R224+0x18100] ;  /* 0x01810000e008783b */ /* 0x002fe80000000200 */
[----:B------:R-:W1:Y:S04]  /*2940*/  LDSM.16.M88.4 R44, [R216+0xc100] ;  /* 0x00c10000d82c783b */ /* 0x000e680000000200 */
[----:B------:R-:W-:Y:S04]  /*2950*/  LDSM.16.M88.4 R48, [R216+0xc900] ;  /* 0x00c90000d830783b */ /* 0x000fe80000000200 */
[----:B------:R-:W-:Y:S04]  /*2960*/  LDSM.16.M88.4 R56, [R216+0xd100] ;  /* 0x00d10000d838783b */ /* 0x000fe80000000200 */
[----:B------:R-:W-:Y:S04]  /*2970*/  LDSM.16.M88.4 R60, [R216+0xd900] ;  /* 0x00d90000d83c783b */ /* 0x000fe80000000200 */
[----:B------:R-:W-:Y:S04]  /*2980*/  LDSM.16.M88.4 R68, [R216+0xe100] ;  /* 0x00e10000d844783b */ /* 0x000fe80000000200 */
[----:B------:R-:W2:Y:S04]  /*2990*/  LDSM.16.M88.4 R80, [R216+0xe900] ;  /* 0x00e90000d850783b */ /* 0x000ea80000000200 */
[----:B------:R-:W3:Y:S04]  /*29a0*/  LDSM.16.M88.4 R76, [R227] ;  /* 0x00000000e34c783b */ /* 0x000ee80000000200 */
[----:B------:R-:W-:Y:S04]  /*29b0*/  LDSM.16.M88.4 R72, [R227+0x800] ;  /* 0x00080000e348783b */ /* 0x000fe80000000200 */
[----:B------:R-:W-:Y:S04]  /*29c0*/  LDSM.16.M88.4 R92, [R227+0x1000] ;  /* 0x00100000e35c783b */ /* 0x000fe80000000200 */
[----:B------:R-:W-:Y:S04]  /*29d0*/  LDSM.16.M88.4 R112, [R227+0x1800] ;  /* 0x00180000e370783b */ /* 0x000fe80000000200 */
[----:B------:R-:W4:Y:S01]  /*29e0*/  LDSM.16.M88.4 R116, [R227+0x2000] ;  /* 0x00200000e374783b */ /* 0x000f220000000200 */
[C---:B-1----:R-:W-:Y:S03]  /*29f0*/  HMMA.16816.F32.BF16 R52, R4.reuse, R44, RZ ;  /* 0x0000002c0434723c */ /* 0x042fe600000418ff */
[----:B------:R-:W1:Y:S04]  /*2a00*/  LDSM.16.M88.4 R120, [R227+0x2800] ;  /* 0x00280000e378783b */ /* 0x000e680000000200 */
[----:B------:R-:W-:Y:S01]  /*2a10*/  @!PT LDS RZ, [RZ] ;  /* 0x00000000fffff984 */ /* 0x000fe20000000800 */
[----:B------:R-:W-:Y:S01]  /*2a20*/  @!PT LDS RZ, [RZ] ;  /* 0x00000000fffff984 */ /* 0x000fe20000000800 */
[----:B------:R-:W-:Y:S01]  /*2a30*/  @!PT LDS RZ, [RZ] ;  /* 0x00000000fffff984 */ /* 0x000fe20000000800 */
[----:B------:R5:W-:Y:S01]  /*2a40*/  LDGSTS.E.BYPASS.LTC128B.128 [R251+0x100], [R38.64], !P0 ;  /* 0x0010000026fb7fae */ /* 0x000be2000c101d50 */
[C---:B------:R-:W-:Y:S01]  /*2a50*/  ISETP.LT.OR P0, PT, R24.reuse, 0x1, P1 ;  /* 0x000000011800780c */ /* 0x040fe20000f01670 */
[C---:B--2---:R-:W-:Y:S11]  /*2a60*/  HMMA.16816.F32.BF16 R108, R4.reuse, R80, RZ ;  /* 0x00000050046c723c */ /* 0x044ff600000418ff */
[----:B------:R-:W-:Y:S01]  /*2a70*/  @!UPT UIADD3 URZ, URZ, URZ, URZ ;  /* 0x0000003f3f3ff290 */ /* 0x000fe2000fffe03f */
[----:B------:R2:W-:Y:S01]  /*2a80*/  LDGSTS.E.BYPASS.LTC128B.128 [R251+0x3100], [R30.64], !P0 ;  /* 0x031000001efb7fae */ /* 0x0005e2000c101d50 */
[C---:B------:R-:W-:Y:S02]  /*2a90*/  ISETP.LT.OR P0, PT, R24.reuse, 0x1, P3 ;  /* 0x000000011800780c */ /* 0x040fe40001f01670 */
[----:B------:R-:W-:Y:S01]  /*2aa0*/  ISETP.GE.AND P3, PT, R41, c[0x0][0x1d4], PT ;  /* 0x0000750029007a0c */ /* 0x000fe20003f66270 */
[----:B------:R-:W-:Y:S10]  /*2ab0*/  HMMA.16816.F32.BF16 R104, R4, R82, RZ ;  /* 0x000000520468723c */ /* 0x000ff400000418ff */
[----:B------:R1:W-:Y:S01]  /*2ac0*/  LDGSTS.E.BYPASS.LTC128B.128 [R251+0x6100], [R18.64], !P0 ;  /* 0x0610000012fb7fae */ /* 0x0003e2000c101d50 */
[----:B------:R-:W-:Y:S01]  /*2ad0*/  ISETP.LT.OR P0, PT, R24, 0x1, P3 ;  /* 0x000000011800780c */ /* 0x000fe20001f01670 */
[----:B---3--:R-:W-:Y:S11]  /*2ae0*/  HMMA.16816.F32.BF16 R100, R8, R76, R52 ;  /* 0x0000004c0864723c */ /* 0x008ff60000041834 */
[----:B------:R-:W-:Y:S01]  /*2af0*/  @!UPT UIADD3 URZ, URZ, URZ, URZ ;  /* 0x0000003f3f3ff290 */ /* 0x000fe2000fffe03f */
[----:B------:R3:W-:Y:S01]  /*2b00*/  LDGSTS.E.BYPASS.LTC128B.128 [R251+0x9100], [R14.64], !P0 ;  /* 0x091000000efb7fae */ /* 0x0007e2000c101d50 */
[----:B------:R-:W-:-:S04]  /*2b10*/  ISETP.GE.AND P0, PT, R157, c[0x0][0x1d4], PT ;  /* 0x000075009d007a0c */ /* 0x000fc80003f06270 */
[C---:B------:R-:W-:Y:S11]  /*2b20*/  ISETP.LT.OR P0, PT, R24.reuse, 0x21, P0 ;  /* 0x000000211800780c */ /* 0x040ff60000701670 */
[----:B------:R-:W-:Y:S02]  /*2b30*/  @!UPT UIADD3 URZ, URZ, URZ, URZ ;  /* 0x0000003f3f3ff290 */ /* 0x000fe4000fffe03f */
[----:B------:R5:W-:Y:S01]  /*2b40*/  LDGSTS.E.BYPASS.LTC128B.128 [R251+0x1100], [R36.64], !P0 ;  /* 0x0110000024fb7fae */ /* 0x000be2000c101d50 */
[----:B------:R-:W-:Y:S11]  /*2b50*/  ISETP.LT.OR P0, PT, R24, 0x21, P1 ;  /* 0x000000211800780c */ /* 0x000ff60000f01670 */
[----:B------:R-:W-:Y:S02]  /*2b60*/  @!UPT UIADD3 URZ, URZ, URZ, URZ ;  /* 0x0000003f3f3ff290 */ /* 0x000fe4000fffe03f */
[----:B------:R2:W-:Y:S01]  /*2b70*/  LDGSTS.E.BYPASS.LTC128B.128 [R251+0x4100], [R28.64], !P0 ;  /* 0x041000001cfb7fae */ /* 0x0005e2000c101d50 */
[----:B------:R-:W-:-:S04]  /*2b80*/  ISETP.GE.AND P0, PT, R64, c[0x0][0x1d4], PT ;  /* 0x0000750040007a0c */ /* 0x000fc80003f06270 */
[C---:B------:R-:W-:Y:S01]  /*2b90*/  ISETP.LT.OR P0, PT, R24.reuse, 0x21, P0 ;  /* 0x000000211800780c */ /* 0x040fe20000701670 */
[C---:B-----5:R-:W-:Y:S11]  /*2ba0*/  HMMA.16816.F32.BF16 R36, R4.reuse, R68, RZ ;  /* 0x000000440424723c */ /* 0x060ff600000418ff */
[----:B------:R-:W-:Y:S01]  /*2bb0*/  @!UPT UIADD3 URZ, URZ, URZ, URZ ;  /* 0x0000003f3f3ff290 */ /* 0x000fe2000fffe03f */
[----:B------:R1:W-:Y:S01]  /*2bc0*/  LDGSTS.E.BYPASS.LTC128B.128 [R251+0x7100], [R16.64], !P0 ;  /* 0x0710000010fb7fae */ /* 0x0003e2000c101d50 */
[----:B------:R-:W-:Y:S01]  /*2bd0*/  ISETP.LT.OR P0, PT, R24, 0x21, P3 ;  /* 0x000000211800780c */ /* 0x000fe20001f01670 */
[----:B--2---:R-:W-:Y:S11]  /*2be0*/  HMMA.16816.F32.BF16 R28, R4, R48, RZ ;  /* 0x00000030041c723c */ /* 0x004ff600000418ff */
[----:B------:R-:W-:Y:S01]  /*2bf0*/  @!UPT UIADD3 URZ, URZ, URZ, URZ ;  /* 0x0000003f3f3ff290 */ /* 0x000fe2000fffe03f */
[----:B------:R3:W-:Y:S01]  /*2c00*/  LDGSTS.E.BYPASS.LTC128B.128 [R251+0xa100], [R12.64], !P0 ;  /* 0x0a1000000cfb7fae */ /* 0x0007e2000c101d50 */
[----:B------:R-:W-:-:S04]  /*2c10*/  ISETP.GE.AND P0, PT, R157, c[0x0][0x1d4], PT ;  /* 0x000075009d007a0c */ /* 0x000fc80003f06270 */
[C---:B------:R-:W-:Y:S01]  /*2c20*/  ISETP.LT.OR P0, PT, R24.reuse, 0x41, P0 ;  /* 0x000000411800780c */ /* 0x040fe20000701670 */
[----:B----4-:R-:W-:Y:S08]  /*2c30*/  HMMA.16816.F32.BF16 R36, R8, R116, R36 ;  /* 0x000000740824723c */ /* 0x010ff00000041824 */
[----:B-1----:R-:W-:Y:S04]  /*2c40*/  HMMA.16816.F32.BF16 R16, R4, R50, RZ ;  /* 0x000000320410723c */ /* 0x002fe800000418ff */
[----:B------:R1:W-:Y:S01]  /*2c50*/  LDGSTS.E.BYPASS.LTC128B.128 [R251+0x2100], [R34.64], !P0 ;  /* 0x0210000022fb7fae */ /* 0x0003e2000c101d50 */
[----:B------:R-:W-:-:S02]  /*2c60*/  ISETP.LT.OR P0, PT, R24, 0x41, P1 ;  /* 0x000000411800780c */ /* 0x000fc40000f01670 */
[----:B------:R-:W-:Y:S01]  /*2c70*/  ISETP.GE.AND P1, PT, R64, c[0x0][0x1d4], PT ;  /* 0x0000750040007a0c */ /* 0x000fe20003f26270 */
[----:B------:R-:W-:Y:S03]  /*2c80*/  HMMA.16816.F32.BF16 R48, R4, R58, RZ ;  /* 0x0000003a0430723c */ /* 0x000fe600000418ff */
[----:B------:R-:W-:-:S05]  /*2c90*/  ISETP.LT.OR P1, PT, R24, 0x41, P1 ;  /* 0x000000411800780c */ /* 0x000fca0000f21670 */
[----:B---3--:R-:W-:Y:S02]  /*2ca0*/  HMMA.16816.F32.BF16 R12, R4, R56, RZ ;  /* 0x00000038040c723c */ /* 0x008fe400000418ff */
[----:B------:R2:W-:Y:S01]  /*2cb0*/  LDGSTS.E.BYPASS.LTC128B.128 [R251+0x5100], [R26.64], !P0 ;  /* 0x051000001afb7fae */ /* 0x0005e2000c101d50 */
[----:B------:R-:W-:-:S04]  /*2cc0*/  LOP3.LUT P0, RZ, R40, 0x4, RZ, 0xc0, !PT ;  /* 0x0000000428ff7812 */ /* 0x000fc8000780c0ff */
[----:B------:R-:W-:Y:S01]  /*2cd0*/  SEL R0, R0, 0xffffffc0, !P0 ;  /* 0xffffffc000007807 */ /* 0x000fe20004000000 */
[C---:B------:R-:W-:Y:S01]  /*2ce0*/  HMMA.16816.F32.BF16 R40, R4.reuse, R62, RZ ;  /* 0x0000003e0428723c */ /* 0x040fe200000418ff */
[----:B------:R-:W-:Y:S01]  /*2cf0*/  ISETP.LT.OR P0, PT, R24, 0x41, P3 ;  /* 0x000000411800780c */ /* 0x000fe20001f01670 */
[----:B------:R3:W-:Y:S01]  /*2d00*/  LDGSTS.E.BYPASS.LTC128B.128 [R251+0x8100], [R22.64], !P1 ;  /* 0x0810000016fb7fae */ /* 0x0007e2000c901d50 */
[----:B------:R-:W-:Y:S01]  /*2d10*/  ISETP.GT.AND P3, PT, R159, 0x5f, PT ;  /* 0x0000005f9f00780c */ /* 0x000fe20003f64270 */
[----:B------:R-:W-:Y:S02]  /*2d20*/  IMAD.IADD R222, R216, 0x1, R0 ;  /* 0x00000001d8de7824 */ /* 0x000fe400078e0200 */
[----:B------:R-:W-:Y:S02]  /*2d30*/  IMAD.IADD R221, R0, 0x1, R227 ;  /* 0x0000000100dd7824 */ /* 0x000fe400078e02e3 */
[C---:B-1----:R-:W-:Y:S06]  /*2d40*/  HMMA.16816.F32.BF16 R32, R4.reuse, R46, RZ ;  /* 0x0000002e0420723c */ /* 0x042fec00000418ff */
[----:B------:R3:W-:Y:S01]  /*2d50*/  LDGSTS.E.BYPASS.LTC128B.128 [R251+0xb100], [R20.64], !P0 ;  /* 0x0b10000014fb7fae */ /* 0x0007e2000c101d50 */
[----:B------:R-:W-:Y:S01]  /*2d60*/  PLOP3.LUT P0, PT, PT, PT, UP0, 0x40, 0x0 ;  /* 0x000000000000781c */ /* 0x000fe20003f0e808 */
[C---:B------:R-:W-:Y:S02]  /*2d70*/  HMMA.16816.F32.BF16 R44, R4.reuse, R60, RZ ;  /* 0x0000003c042c723c */ /* 0x040fe400000418ff */
[----:B------:R-:W-:Y:S04]  /*2d80*/  LDSM.16.M88.4 R64, [R222+0xc100] ;  /* 0x00c10000de40783b */ /* 0x000fe80000000200 */
[----:B------:R-:W-:Y:S02]  /*2d90*/  LDSM.16.M88.4 R60, [R222+0xd100] ;  /* 0x00d10000de3c783b */ /* 0x000fe40000000200 */
[----:B------:R-:W-:Y:S02]  /*2da0*/  HMMA.16816.F32.BF16 R56, R4, R70, RZ ;  /* 0x000000460438723c */ /* 0x000fe400000418ff */
[----:B------:R-:W1:Y:S04]  /*2db0*/  LDSM.16.M88.4 R4, [R226+0x18100] ;  /* 0x01810000e204783b */ /* 0x000e680000000200 */
[----:B--2---:R-:W-:Y:S02]  /*2dc0*/  LDSM.16.M88.4 R24, [R222+0xe900] ;  /* 0x00e90000de18783b */ /* 0x004fe40000000200 */
[C---:B------:R-:W-:Y:S02]  /*2dd0*/  HMMA.16816.F32.BF16 R96, R8.reuse, R78, R32 ;  /* 0x0000004e0860723c */ /* 0x040fe40000041820 */
[----:B------:R-:W-:Y:S04]  /*2de0*/  LDSM.16.M88.4 R128, [R227+0xb800] ;  /* 0x00b80000e380783b */ /* 0x000fe80000000200 */
[----:B------:R-:W-:Y:S02]  /*2df0*/  LDSM.16.M88.4 R140, [R222+0x15100] ;  /* 0x01510000de8c783b */ /* 0x000fe40000000200 */
[C---:B------:R-:W-:Y:S02]  /*2e00*/  HMMA.16816.F32.BF16 R52, R8.reuse, R114, R40 ;  /* 0x000000720834723c */ /* 0x040fe40000041828 */
[----:B------:R-:W2:Y:S04]  /*2e10*/  LDSM.16.M88.4 R40, [R222+0xd900] ;  /* 0x00d90000de28783b */ /* 0x000ea80000000200 */
[----:B------:R-:W-:Y:S02]  /*2e20*/  LDSM.16.M88.4 R124, [R222+0x16900] ;  /* 0x01690000de7c783b */ /* 0x000fe40000000200 */
[C---:B------:R-:W-:Y:S02]  /*2e30*/  HMMA.16816.F32.BF16 R88, R8.reuse, R72, R28 ;  /* 0x000000480858723c */ /* 0x040fe4000004181c */
[----:B------:R-:W-:Y:S04]  /*2e40*/  LDSM.16.M88.4 R28, [R222+0xe100] ;  /* 0x00e10000de1c783b */ /* 0x000fe80000000200 */
[----:B------:R-:W-:Y:S02]  /*2e50*/  LDSM.16.M88.4 R132, [R222+0x17100] ;  /* 0x01710000de84783b */ /* 0x000fe40000000200 */
[C---:B------:R-:W-:Y:S02]  /*2e60*/  HMMA.16816.F32.BF16 R84, R8.reuse, R74, R16 ;  /* 0x0000004a0854723c */ /* 0x040fe40000041810 */
[----:B------:R-:W4:Y:S04]  /*2e70*/  LDSM.16.M88.4 R72, [R222+0xc900] ;  /* 0x00c90000de48783b */ /* 0x000f280000000200 */
[----:B------:R-:W-:Y:S02]  /*2e80*/  LDSM.16.M88.4 R16, [R225+0x18100] ;  /* 0x01810000e110783b */ /* 0x000fe40000000200 */
[C---:B------:R-:W-:Y:S02]  /*2e90*/  HMMA.16816.F32.BF16 R68, R8.reuse, R112, R44 ;  /* 0x000000700844723c */ /* 0x040fe4000004182c */
[----:B------:R-:W5:Y:S04]  /*2ea0*/  LDSM.16.M88.4 R112, [R221] ;  /* 0x00000000dd70783b */ /* 0x000f680000000200 */
[----:B------:R-:W-:Y:S02]  /*2eb0*/  LDSM.16.M88.4 R136, [R222+0x17900] ;  /* 0x01790000de88783b */ /* 0x000fe40000000200 */
[C---:B------:R-:W-:Y:S02]  /*2ec0*/  HMMA.16816.F32.BF16 R80, R8.reuse, R92, R12 ;  /* 0x0000005c0850723c */ /* 0x040fe4000004180c */
[----:B------:R-:W0:Y:S06]  /*2ed0*/  LDGDEPBAR ;  /* 0x00000000000079af */ /* 0x000e2c0000000000 */
[C---:B------:R-:W-:Y:S01]  /*2ee0*/  HMMA.16816.F32.BF16 R76, R8.reuse, R94, R48 ;  /* 0x0000005e084c723c */ /* 0x040fe20000041830 */
[----:B------:R-:W-:Y:S07]  /*2ef0*/  LDSM.16.M88.4 R92, [R221+0x1000] ;  /* 0x00100000dd5c783b */ /* 0x000fee0000000200 */
[C---:B---3--:R-:W-:Y:S01]  /*2f00*/  HMMA.16816.F32.BF16 R20, R8.reuse, R120, R108 ;  /* 0x000000780814723c */ /* 0x048fe2000004186c */
[----:B------:R-:W-:Y:S07]  /*2f10*/  LDSM.16.M88.4 R108, [R221+0x800] ;  /* 0x00080000dd6c783b */ /* 0x000fee0000000200 */
[C---:B------:R-:W-:Y:S08]  /*2f20*/  HMMA.16816.F32.BF16 R32, R8.reuse, R118, R56 ;  /* 0x000000760820723c */ /* 0x040ff00000041838 */
[----:B------:R-:W-:Y:S01]  /*2f30*/  HMMA.16816.F32.BF16 R12, R8, R122, R104 ;  /* 0x0000007a080c723c */ /* 0x000fe20000041868 */
[----:B------:R-:W-:Y:S07]  /*2f40*/  LDSM.16.M88.4 R104, [R227+0x3000] ;  /* 0x00300000e368783b */ /* 0x000fee0000000200 */
[C---:B-1----:R-:W-:Y:S01]  /*2f50*/  HMMA.16816.F32.BF16 R8, R4.reuse, R64, R100 ;  /* 0x000000400408723c */ /* 0x042fe20000041864 */
[----:B------:R-:W-:Y:S07]  /*2f60*/  LDSM.16.M88.4 R100, [R227+0x4000] ;  /* 0x00400000e364783b */ /* 0x000fee0000000200 */
[C---:B------:R-:W-:Y:S01]  /*2f70*/  HMMA.16816.F32.BF16 R44, R4.reuse, R66, R96 ;  /* 0x00000042042c723c */ /* 0x040fe20000041860 */
[----:B------:R-:W1:Y:S04]  /*2f80*/  LDSM.16.M88.4 R64, [R221+0x1800] ;  /* 0x00180000dd40783b */ /* 0x000e680000000200 */
[----:B------:R-:W3:Y:S03]  /*2f90*/  LDSM.16.M88.4 R96, [R221+0x2000] ;  /* 0x00200000dd60783b */ /* 0x000ee60000000200 */
[C---:B--2---:R-:W-:Y:S08]  /*2fa0*/  HMMA.16816.F32.BF16 R68, R4.reuse, R40, R68 ;  /* 0x000000280444723c */ /* 0x044ff00000041844 */
[C---:B----4-:R-:W-:Y:S08]  /*2fb0*/  HMMA.16816.F32.BF16 R48, R4.reuse, R72, R88 ;  /* 0x000000480430723c */ /* 0x050ff00000041858 */
[C---:B------:R-:W-:Y:S08]  /*2fc0*/  HMMA.16816.F32.BF16 R56, R4.reuse, R42, R52 ;  /* 0x0000002a0438723c */ /* 0x040ff00000041834 */
[C---:B------:R-:W-:Y:S08]  /*2fd0*/  HMMA.16816.F32.BF16 R80, R4.reuse, R60, R80 ;  /* 0x0000003c0450723c */ /* 0x040ff00000041850 */
[C---:B------:R-:W-:Y:S01]  /*2fe0*/  HMMA.16816.F32.BF16 R76, R4.reuse, R62, R76 ;  /* 0x0000003e044c723c */ /* 0x040fe2000004184c */
[----:B------:R-:W-:Y:S07]  /*2ff0*/  LDSM.16.M88.4 R60, [R216+0x10900] ;  /* 0x01090000d83c783b */ /* 0x000fee0000000200 */
[C---:B------:R-:W-:Y:S01]  /*3000*/  HMMA.16816.F32.BF16 R88, R4.reuse, R24, R20 ;  /* 0x000000180458723c */ /* 0x040fe20000041814 */
[----:B------:R-:W2:Y:S07]  /*3010*/  LDSM.16.M88.4 R20, [R221+0x2800] ;  /* 0x00280000dd14783b */ /* 0x000eae0000000200 */
[C---:B------:R-:W-:Y:S08]  /*3020*/  HMMA.16816.F32.BF16 R84, R4.reuse, R74, R84 ;  /* 0x0000004a0454723c */ /* 0x040ff00000041854 */
[C---:B------:R-:W-:Y:S08]  /*3030*/  HMMA.16816.F32.BF16 R52, R4.reuse, R28, R36 ;  /* 0x0000001c0434723c */ /* 0x040ff00000041824 */
[C---:B------:R-:W-:Y:S01]  /*3040*/  HMMA.16816.F32.BF16 R32, R4.reuse, R30, R32 ;  /* 0x0000001e0420723c */ /* 0x040fe20000041820 */
[----:B------:R-:W-:Y:S07]  /*3050*/  LDSM.16.M88.4 R28, [R216+0xf100] ;  /* 0x00f10000d81c783b */ /* 0x000fee0000000200 */
[----:B------:R-:W-:Y:S01]  /*3060*/  HMMA.16816.F32.BF16 R24, R4, R26, R12 ;  /* 0x0000001a0418723c */ /* 0x000fe2000004180c */
[----:B------:R-:W4:Y:S04]  /*3070*/  LDSM.16.M88.4 R4, [R223+0x1c100] ;  /* 0x01c10000df04783b */ /* 0x000f280000000200 */
[----:B------:R-:W-:Y:S03]  /*3080*/  LDSM.16.M88.4 R12, [R224+0x1c100] ;  /* 0x01c10000e00c783b */ /* 0x000fe60000000200 */
[C---:B-----5:R-:W-:Y:S01]  /*3090*/  HMMA.16816.F32.BF16 R36, R16.reuse, R114, R44 ;  /* 0x000000721024723c */ /* 0x060fe2000004182c */
[----:B------:R-:W5:Y:S07]  /*30a0*/  LDSM.16.M88.4 R44, [R216+0xf900] ;  /* 0x00f90000d82c783b */ /* 0x000f6e0000000200 */
[C---:B-1----:R-:W-:Y:S08]  /*30b0*/  HMMA.16816.F32.BF16 R72, R16.reuse, R64, R68 ;  /* 0x000000401048723c */ /* 0x042ff00000041844 */
[C---:B------:R-:W-:Y:S01]  /*30c0*/  HMMA.16816.F32.BF16 R68, R16.reuse, R66, R56 ;  /* 0x000000421044723c */ /* 0x040fe20000041838 */
[----:B------:R-:W1:Y:S04]  /*30d0*/  LDSM.16.M88.4 R56, [R216+0x11100] ;  /* 0x01110000d838783b */ /* 0x000e680000000200 */
[----:B------:R-:W1:Y:S03]  /*30e0*/  LDSM.16.M88.4 R64, [R216+0x10100] ;  /* 0x01010000d840783b */ /* 0x000e660000000200 */
[C---:B------:R-:W-:Y:S08]  /*30f0*/  HMMA.16816.F32.BF16 R80, R16.reuse, R92, R80 ;  /* 0x0000005c1050723c */ /* 0x040ff00000041850 */
[C---:B------:R-:W-:Y:S01]  /*3100*/  HMMA.16816.F32.BF16 R76, R16.reuse, R94, R76 ;  /* 0x0000005e104c723c */ /* 0x040fe2000004184c */
[----:B------:R-:W1:Y:S07]  /*3110*/  LDSM.16.M88.4 R92, [R216+0x11900] ;  /* 0x01190000d85c783b */ /* 0x000e6e0000000200 */
[C---:B------:R-:W-:Y:S08]  /*3120*/  HMMA.16816.F32.BF16 R8, R16.reuse, R112, R8 ;  /* 0x000000701008723c */ /* 0x040ff00000041808 */
[C---:B------:R-:W-:Y:S08]  /*3130*/  HMMA.16816.F32.BF16 R84, R16.reuse, R110, R84 ;  /* 0x0000006e1054723c */ /* 0x040ff00000041854 */
[C---:B------:R-:W-:Y:S01]  /*3140*/  HMMA.16816.F32.BF16 R40, R16.reuse, R108, R48 ;  /* 0x0000006c1028723c */ /* 0x040fe20000041830 */
[----:B------:R-:W-:Y:S07]  /*3150*/  LDSM.16.M88.4 R108, [R227+0x4800] ;  /* 0x00480000e36c783b */ /* 0x000fee0000000200 */
[C---:B---3--:R-:W-:Y:S08]  /*3160*/  HMMA.16816.F32.BF16 R52, R16.reuse, R96, R52 ;  /* 0x000000601034723c */ /* 0x048ff00000041834 */
[C---:B------:R-:W-:Y:S01]  /*3170*/  HMMA.16816.F32.BF16 R48, R16.reuse, R98, R32 ;  /* 0x000000621030723c */ /* 0x040fe20000041820 */
[----:B------:R-:W3:Y:S07]  /*3180*/  LDSM.16.M88.4 R96, [R227+0x3800] ;  /* 0x00380000e360783b */ /* 0x000eee0000000200 */
[C---:B--2---:R-:W-:Y:S08]  /*3190*/  HMMA.16816.F32.BF16 R88, R16.reuse, R20, R88 ;  /* 0x000000141058723c */ /* 0x044ff00000041858 */
[----:B------:R-:W-:Y:S08]  /*31a0*/  HMMA.16816.F32.BF16 R32, R16, R22, R24 ;  /* 0x000000161020723c */ /* 0x000ff00000041818 */
[C---:B----4-:R-:W-:Y:S01]  /*31b0*/  HMMA.16816.F32.BF16 R20, R4.reuse, R30, R36 ;  /* 0x0000001e0414723c */ /* 0x050fe20000041824 */
[----:B------:R-:W-:Y:S07]  /*31c0*/  LDSM.16.M88.4 R36, [R227+0x5800] ;  /* 0x00580000e324783b */ /* 0x000fee0000000200 */
[C---:B------:R-:W-:Y:S01]  /*31d0*/  HMMA.16816.F32.BF16 R24, R4.reuse, R28, R8 ;  /* 0x0000001c0418723c */ /* 0x040fe20000041808 */
[----:B------:R-:W-:Y:S07]  /*31e0*/  LDSM.16.M88.4 R28, [R222+0xf100] ;  /* 0x00f10000de1c783b */ /* 0x000fee0000000200 */
[C---:B-----5:R-:W-:Y:S08]  /*31f0*/  HMMA.16816.F32.BF16 R8, R4.reuse, R46, R84 ;  /* 0x0000002e0408723c */ /* 0x060ff00000041854 */
[C---:B------:R-:W-:Y:S08]  /*3200*/  HMMA.16816.F32.BF16 R72, R4.reuse, R60, R72 ;  /* 0x0000003c0448723c */ /* 0x040ff00000041848 */
[C---:B------:R-:W-:Y:S08]  /*3210*/  HMMA.16816.F32.BF16 R84, R4.reuse, R62, R68 ;  /* 0x0000003e0454723c */ /* 0x040ff00000041844 */
[C---:B------:R-:W-:Y:S01]  /*3220*/  HMMA.16816.F32.BF16 R16, R4.reuse, R44, R40 ;  /* 0x0000002c0410723c */ /* 0x040fe20000041828 */
[----:B------:R-:W2:Y:S07]  /*3230*/  LDSM.16.M88.4 R44, [R227+0x5000] ;  /* 0x00500000e32c783b */ /* 0x000eae0000000200 */
[C---:B-1----:R-:W-:Y:S08]  /*3240*/  HMMA.16816.F32.BF16 R68, R4.reuse, R56, R52 ;  /* 0x000000380444723c */ /* 0x042ff00000041834 */
[C---:B------:R-:W-:Y:S08]  /*3250*/  HMMA.16816.F32.BF16 R60, R4.reuse, R58, R48 ;  /* 0x0000003a043c723c */ /* 0x040ff00000041830 */
[C---:B------:R-:W-:Y:S08]  /*3260*/  HMMA.16816.F32.BF16 R80, R4.reuse, R64, R80 ;  /* 0x000000400450723c */ /* 0x040ff00000041850 */
[C---:B------:R-:W-:Y:S01]  /*3270*/  HMMA.16816.F32.BF16 R76, R4.reuse, R66, R76 ;  /* 0x00000042044c723c */ /* 0x040fe2000004184c */
[----:B------:R-:W-:Y:S07]  /*3280*/  LDSM.16.M88.4 R64, [R222+0x10100] ;  /* 0x01010000de40783b */ /* 0x000fee0000000200 */
[C---:B------:R-:W-:Y:S01]  /*3290*/  HMMA.16816.F32.BF16 R56, R4.reuse, R92, R88 ;  /* 0x0000005c0438723c */ /* 0x040fe20000041858 */
[----:B------:R-:W-:Y:S07]  /*32a0*/  LDSM.16.M88.4 R88, [R222+0x11100] ;  /* 0x01110000de58783b */ /* 0x000fee0000000200 */
[----:B------:R-:W-:Y:S01]  /*32b0*/  HMMA.16816.F32.BF16 R52, R4, R94, R32 ;  /* 0x0000005e0434723c */ /* 0x000fe20000041820 */
[----:B------:R-:W1:Y:S07]  /*32c0*/  LDSM.16.M88.4 R4, [R226+0x1c100] ;  /* 0x01c10000e204783b */ /* 0x000e6e0000000200 */
[C---:B------:R-:W-:Y:S08]  /*32d0*/  HMMA.16816.F32.BF16 R40, R12.reuse, R106, R20 ;  /* 0x0000006a0c28723c */ /* 0x040ff00000041814 */
[C---:B------:R-:W-:Y:S01]  /*32e0*/  HMMA.16816.F32.BF16 R48, R12.reuse, R104, R24 ;  /* 0x000000680c30723c */ /* 0x040fe20000041818 */
[----:B------:R-:W4:Y:S04]  /*32f0*/  LDSM.16.M88.4 R24, [R222+0xf900] ;  /* 0x00f90000de18783b */ /* 0x000f280000000200 */
[----:B------:R-:W-:Y:S03]  /*3300*/  LDSM.16.M88.4 R104, [R221+0x3800] ;  /* 0x00380000dd68783b */ /* 0x000fe60000000200 */
[C---:B------:R-:W-:Y:S08]  /*3310*/  HMMA.16816.F32.BF16 R76, R12.reuse, R102, R76 ;  /* 0x000000660c4c723c */ /* 0x040ff0000004184c */
[C---:B---3--:R-:W-:Y:S08]  /*3320*/  HMMA.16816.F32.BF16 R32, R12.reuse, R96, R16 ;  /* 0x000000600c20723c */ /* 0x048ff00000041810 */
[C---:B------:R-:W-:Y:S01]  /*3330*/  HMMA.16816.F32.BF16 R20, R12.reuse, R98, R8 ;  /* 0x000000620c14723c */ /* 0x040fe20000041808 */
[----:B------:R-:W-:Y:S04]  /*3340*/  LDSM.16.M88.4 R8, [R225+0x1c100] ;  /* 0x01c10000e108783b */ /* 0x000fe80000000200 */
[----:B------:R-:W-:Y:S03]  /*3350*/  LDSM.16.M88.4 R96, [R222+0x11900] ;  /* 0x01190000de60783b */ /* 0x000fe60000000200 */
[C---:B------:R-:W-:Y:S08]  /*3360*/  HMMA.16816.F32.BF16 R72, R12.reuse, R108, R72 ;  /* 0x0000006c0c48723c */ /* 0x040ff00000041848 */
[C---:B------:R-:W-:Y:S01]  /*3370*/  HMMA.16816.F32.BF16 R84, R12.reuse, R110, R84 ;  /* 0x0000006e0c54723c */ /* 0x040fe20000041854 */
[----:B------:R-:W3:Y:S07]  /*3380*/  LDSM.16.M88.4 R108, [R221+0x3000] ;  /* 0x00300000dd6c783b */ /* 0x000eee0000000200 */
[C---:B------:R-:W-:Y:S01]  /*3390*/  HMMA.16816.F32.BF16 R16, R12.reuse, R100, R80 ;  /* 0x000000640c10723c */ /* 0x040fe20000041850 */
[----:B------:R-:W5:Y:S07]  /*33a0*/  LDSM.16.M88.4 R80, [R222+0x10900] ;  /* 0x01090000de50783b */ /* 0x000f6e0000000200 */
[C---:B--2---:R-:W-:Y:S08]  /*33b0*/  HMMA.16816.F32.BF16 R68, R12.reuse, R44, R68 ;  /* 0x0000002c0c44723c */ /* 0x044ff00000041844 */
[C---:B------:R-:W-:Y:S08]  /*33c0*/  HMMA.16816.F32.BF16 R60, R12.reuse, R46, R60 ;  /* 0x0000002e0c3c723c */ /* 0x040ff0000004183c */
[C---:B------:R-:W-:Y:S08]  /*33d0*/  HMMA.16816.F32.BF16 R56, R12.reuse, R36, R56 ;  /* 0x000000240c38723c */ /* 0x040ff00000041838 */
[----:B------:R-:W-:Y:S08]  /*33e0*/  HMMA.16816.F32.BF16 R52, R12, R38, R52 ;  /* 0x000000260c34723c */ /* 0x000ff00000041834 */
[C---:B-1----:R-:W-:Y:S01]  /*33f0*/  HMMA.16816.F32.BF16 R12, R4.reuse, R30, R40 ;  /* 0x0000001e040c723c */ /* 0x042fe20000041828 */
[----:B------:R-:W1:Y:S07]  /*3400*/  LDSM.16.M88.4 R40, [R221+0x4000] ;  /* 0x00400000dd28783b */ /* 0x000e6e0000000200 */
[C---:B------:R-:W-:Y:S08]  /*3410*/  HMMA.16816.F32.BF16 R48, R4.reuse, R28, R48 ;  /* 0x0000001c0430723c */ /* 0x040ff00000041830 */
[C---:B------:R-:W-:Y:S08]  /*3420*/  HMMA.16816.F32.BF16 R28, R4.reuse, R66, R76 ;  /* 0x00000042041c723c */ /* 0x040ff0000004184c */
[C---:B----4-:R-:W-:Y:S08]  /*3430*/  HMMA.16816.F32.BF16 R44, R4.reuse, R24, R32 ;  /* 0x00000018042c723c */ /* 0x050ff00000041820 */
[C---:B------:R-:W-:Y:S08]  /*3440*/  HMMA.16816.F32.BF16 R36, R4.reuse, R26, R20 ;  /* 0x0000001a0424723c */ /* 0x040ff00000041814 */
[----:B------:R-:W-:Y:S01]  /*3450*/  HMMA.16816.F32.BF16 R32, R4, R64, R16 ;  /* 0x000000400420723c */ /* 0x000fe20000041810 */
[----:B------:R-:W2:Y:S07]  /*3460*/  LDSM.16.M88.4 R16, [R221+0x4800] ;  /* 0x00480000dd10783b */ /* 0x000eae0000000200 */
[----:B---3--:R-:W-:Y:S08]  /*3470*/  HMMA.16816.F32.BF16 R92, R8, R108, R48 ;  /* 0x0000006c085c723c */ /* 0x008ff00000041830 */
[C---:B-----5:R-:W-:Y:S01]  /*3480*/  HMMA.16816.F32.BF16 R24, R4.reuse, R80, R72 ;  /* 0x000000500418723c */ /* 0x060fe20000041848 */
[----:B------:R-:W-:Y:S07]  /*3490*/  LDSM.16.M88.4 R72, [R216+0x12100] ;  /* 0x01210000d848783b */ /* 0x000fee0000000200 */
[C---:B------:R-:W-:Y:S08]  /*34a0*/  HMMA.16816.F32.BF16 R20, R4.reuse, R82, R84 ;  /* 0x000000520414723c */ /* 0x040ff00000041854 */
[----:B------:R-:W-:Y:S01]  /*34b0*/  HMMA.16816.F32.BF16 R100, R4, R96, R56 ;  /* 0x000000600464723c */ /* 0x000fe20000041838 */
[----:B------:R-:W-:Y:S07]  /*34c0*/  LDSM.16.M88.4 R56, [R221+0x5800] ;  /* 0x00580000dd38783b */ /* 0x000fee0000000200 */
[----:B------:R-:W-:Y:S01]  /*34d0*/  HMMA.16816.F32.BF16 R108, R8, R110, R12 ;  /* 0x0000006e086c723c */ /* 0x000fe2000004180c */
[----:B------:R-:W3:Y:S07]  /*34e0*/  LDSM.16.M88.4 R12, [R221+0x5000] ;  /* 0x00500000dd0c783b */ /* 0x000eee0000000200 */
[C---:B------:R-:W-:Y:S08]  /*34f0*/  HMMA.16816.F32.BF16 R84, R4.reuse, R88, R68 ;  /* 0x000000580454723c */ /* 0x040ff00000041844 */
[C---:B------:R-:W-:Y:S08]  /*3500*/  HMMA.16816.F32.BF16 R80, R4.reuse, R90, R60 ;  /* 0x0000005a0450723c */ /* 0x040ff0000004183c */
[----:B------:R-:W-:Y:S01]  /*3510*/  HMMA.16816.F32.BF16 R96, R4, R98, R52 ;  /* 0x000000620460723c */ /* 0x000fe20000041834 */
[----:B------:R-:W4:Y:S04]  /*3520*/  LDSM.16.M88.4 R4, [R223+0x20100] ;  /* 0x02010000df04783b */ /* 0x000f280000000200 */
[----:B------:R-:W-:Y:S03]  /*3530*/  LDSM.16.M88.4 R52, [R216+0x13100] ;  /* 0x01310000d834783b */ /* 0x000fe60000000200 */
[C---:B-1----:R-:W-:Y:S01]  /*3540*/  HMMA.16816.F32.BF16 R68, R8.reuse, R42, R28 ;  /* 0x0000002a0844723c */ /* 0x042fe2000004181c */
[----:B------:R-:W1:Y:S07]  /*3550*/  LDSM.16.M88.4 R28, [R216+0x12900] ;  /* 0x01290000d81c783b */ /* 0x000e6e0000000200 */
[C---:B------:R-:W-:Y:S01]  /*3560*/  HMMA.16816.F32.BF16 R88, R8.reuse, R104, R44 ;  /* 0x000000680858723c */ /* 0x040fe2000004182c */
[----:B------:R-:W-:Y:S07]  /*3570*/  LDSM.16.M88.4 R44, [R216+0x14100] ;  /* 0x01410000d82c783b */ /* 0x000fee0000000200 */
[C---:B------:R-:W-:Y:S08]  /*3580*/  HMMA.16816.F32.BF16 R76, R8.reuse, R106, R36 ;  /* 0x0000006a084c723c */ /* 0x040ff00000041824 */
[C---:B--2---:R-:W-:Y:S01]  /*3590*/  HMMA.16816.F32.BF16 R60, R8.reuse, R16, R24 ;  /* 0x00000010083c723c */ /* 0x044fe20000041818 */
[----:B------:R-:W2:Y:S07]  /*35a0*/  LDSM.16.M88.4 R24, [R216+0x13900] ;  /* 0x01390000d818783b */ /* 0x000eae0000000200 */
[C---:B------:R-:W-:Y:S08]  /*35b0*/  HMMA.16816.F32.BF16 R64, R8.reuse, R40, R32 ;  /* 0x000000280840723c */ /* 0x040ff00000041820 */
[C---:B------:R-:W-:Y:S01]  /*35c0*/  HMMA.16816.F32.BF16 R40, R8.reuse, R18, R20 ;  /* 0x000000120828723c */ /* 0x040fe20000041814 */
[----:B------:R-:W5:Y:S07]  /*35d0*/  LDSM.16.M88.4 R20, [R216+0x14900] ;  /* 0x01490000d814783b */ /* 0x000f6e0000000200 */
[C---:B---3--:R-:W-:Y:S08]  /*35e0*/  HMMA.16816.F32.BF16 R48, R8.reuse, R12, R84 ;  /* 0x0000000c0830723c */ /* 0x048ff00000041854 */
[C---:B------:R-:W-:Y:S01]  /*35f0*/  HMMA.16816.F32.BF16 R36, R8.reuse, R14, R80 ;  /* 0x0000000e0824723c */ /* 0x040fe20000041850 */
[----:B------:R-:W-:Y:S04]  /*3600*/  LDSM.16.M88.4 R12, [R224+0x20100] ;  /* 0x02010000e00c783b */ /* 0x000fe80000000200 */
[----:B------:R-:W-:Y:S03]  /*3610*/  LDSM.16.M88.4 R80, [R227+0x8000] ;  /* 0x00800000e350783b */ /* 0x000fe60000000200 */
[C---:B------:R-:W-:Y:S08]  /*3620*/  HMMA.16816.F32.BF16 R32, R8.reuse, R56, R100 ;  /* 0x000000380820723c */ /* 0x040ff00000041864 */
[----:B------:R-:W-:Y:S08]  /*3630*/  HMMA.16816.F32.BF16 R16, R8, R58, R96 ;  /* 0x0000003a0810723c */ /* 0x000ff00000041860 */
[C---:B----4-:R-:W-:Y:S08]  /*3640*/  HMMA.16816.F32.BF16 R8, R4.reuse, R72, R92 ;  /* 0x000000480408723c */ /* 0x050ff0000004185c */
[C---:B-1----:R-:W-:Y:S08]  /*3650*/  HMMA.16816.F32.BF16 R100, R4.reuse, R28, R88 ;  /* 0x0000001c0464723c */ /* 0x042ff00000041858 */
[C---:B------:R-:W-:Y:S01]  /*3660*/  HMMA.16816.F32.BF16 R92, R4.reuse, R30, R76 ;  /* 0x0000001e045c723c */ /* 0x040fe2000004184c */
[----:B------:R-:W1:Y:S04]  /*3670*/  LDSM.16.M88.4 R28, [R227+0x6000] ;  /* 0x00600000e31c783b */ /* 0x000e680000000200 */
[----:B------:R-:W-:Y:S03]  /*3680*/  LDSM.16.M88.4 R76, [R227+0x7000] ;  /* 0x00700000e34c783b */ /* 0x000fe60000000200 */
[C---:B------:R-:W-:Y:S01]  /*3690*/  HMMA.16816.F32.BF16 R56, R4.reuse, R74, R108 ;  /* 0x0000004a0438723c */ /* 0x040fe2000004186c */
[----:B------:R-:W3:Y:S07]  /*36a0*/  LDSM.16.M88.4 R72, [R227+0x7800] ;  /* 0x00780000e348783b */ /* 0x000eee0000000200 */
[C---:B--2---:R-:W-:Y:S01]  /*36b0*/  HMMA.16816.F32.BF16 R108, R4.reuse, R24, R60 ;  /* 0x00000018046c723c */ /* 0x044fe2000004183c */
[----:B------:R-:W-:Y:S07]  /*36c0*/  LDSM.16.M88.4 R60, [R222+0x12100] ;  /* 0x01210000de3c783b */ /* 0x000fee0000000200 */
[C---:B------:R-:W-:Y:S01]  /*36d0*/  HMMA.16816.F32.BF16 R104, R4.reuse, R26, R40 ;  /* 0x0000001a0468723c */ /* 0x040fe20000041828 */
[----:B------:R-:W2:Y:S04]  /*36e0*/  LDSM.16.M88.4 R24, [R227+0x6800] ;  /* 0x00680000e318783b */ /* 0x000ea80000000200 */
        /* <DEDUP_REMOVED lines=8> */
[C---:B-----5:R-:W-:Y:S08]  /*3770*/  HMMA.16816.F32.BF16 R84, R4.reuse, R20, R32 ;  /* 0x000000140454723c */ /* 0x060ff00000041820 */
[----:B------:R-:W-:Y:S08]  /*3780*/  HMMA.16816.F32.BF16 R64, R4, R22, R16 ;  /* 0x000000160440723c */ /* 0x000ff00000041810 */
[C---:B-1----:R-:W-:Y:S01]  /*3790*/  HMMA.16816.F32.BF16 R4, R12.reuse, R28, R8 ;  /* 0x0000001c0c04723c */ /* 0x042fe20000041808 */
[----:B------:R-:W1:Y:S07]  /*37a0*/  LDSM.16.M88.4 R8, [R226+0x20100] ;  /* 0x02010000e208783b */ /* 0x000e6e0000000200 */
[C---:B------:R-:W-:Y:S08]  /*37b0*/  HMMA.16816.F32.BF16 R56, R12.reuse, R30, R56 ;  /* 0x0000001e0c38723c */ /* 0x040ff00000041838 */
[C---:B---3--:R-:W-:Y:S01]  /*37c0*/  HMMA.16816.F32.BF16 R20, R12.reuse, R74, R104 ;  /* 0x0000004a0c14723c */ /* 0x048fe20000041868 */
[----:B------:R-:W-:Y:S07]  /*37d0*/  LDSM.16.M88.4 R104, [R216+0x15900] ;  /* 0x01590000d868783b */ /* 0x000fee0000000200 */
[C---:B--2---:R-:W-:Y:S01]  /*37e0*/  HMMA.16816.F32.BF16 R52, R12.reuse, R24, R100 ;  /* 0x000000180c34723c */ /* 0x044fe20000041864 */
[----:B------:R-:W-:Y:S07]  /*37f0*/  LDSM.16.M88.4 R100, [R222+0x14900] ;  /* 0x01490000de64783b */ /* 0x000fee0000000200 */
[C---:B------:R-:W-:Y:S08]  /*3800*/  HMMA.16816.F32.BF16 R36, R12.reuse, R26, R92 ;  /* 0x0000001a0c24723c */ /* 0x040ff0000004185c */
[C---:B------:R-:W-:Y:S08]  /*3810*/  HMMA.16816.F32.BF16 R16, R12.reuse, R80, R96 ;  /* 0x000000500c10723c */ /* 0x040ff00000041860 */
[----:B------:R-:W-:Y:S08]  /*3820*/  HMMA.16816.F32.BF16 R88, R12, R82, R88 ;  /* 0x000000520c58723c */ /* 0x000ff00000041858 */
[C---:B-1----:R-:W-:Y:S01]  /*3830*/  HMMA.16816.F32.BF16 R80, R8.reuse, R60, R4 ;  /* 0x0000003c0850723c */ /* 0x042fe20000041804 */
[----:B------:R-:W-:Y:S07]  /*3840*/  LDSM.16.M88.4 R4, [R225+0x20100] ;  /* 0x02010000e104783b */ /* 0x000fee0000000200 */
[----:B------:R-:W-:Y:S08]  /*3850*/  HMMA.16816.F32.BF16 R56, R8, R62, R56 ;  /* 0x0000003e0838723c */ /* 0x000ff00000041838 */
[----:B------:R-:W-:Y:S01]  /*3860*/  HMMA.16816.F32.BF16 R32, R12, R76, R116 ;  /* 0x0000004c0c20723c */ /* 0x000fe20000041874 */
[----:B------:R-:W1:Y:S07]  /*3870*/  LDSM.16.M88.4 R116, [R222+0x14100] ;  /* 0x01410000de74783b */ /* 0x000e6e0000000200 */
[----:B------:R-:W-:Y:S01]  /*3880*/  HMMA.16816.F32.BF16 R60, R8, R42, R20 ;  /* 0x0000002a083c723c */ /* 0x000fe20000041814 */
[----:B------:R-:W2:Y:S07]  /*3890*/  LDSM.16.M88.4 R20, [R221+0x6800] ;  /* 0x00680000dd14783b */ /* 0x000eae0000000200 */
[C---:B------:R-:W-:Y:S01]  /*38a0*/  HMMA.16816.F32.BF16 R24, R12.reuse, R72, R108 ;  /* 0x000000480c18723c */ /* 0x040fe2000004186c */
[----:B------:R-:W-:Y:S07]  /*38b0*/  LDSM.16.M88.4 R108, [R216+0x15100] ;  /* 0x01510000d86c783b */ /* 0x000fee0000000200 */
[C---:B------:R-:W-:Y:S01]  /*38c0*/  HMMA.16816.F32.BF16 R28, R12.reuse, R78, R112 ;  /* 0x0000004e0c1c723c */ /* 0x040fe20000041870 */
[----:B------:R-:W-:Y:S07]  /*38d0*/  LDSM.16.M88.4 R112, [R216+0x16100] ;  /* 0x01610000d870783b */ /* 0x000fee0000000200 */
[----:B------:R-:W-:Y:S01]  /*38e0*/  HMMA.16816.F32.BF16 R96, R12, R68, R84 ;  /* 0x000000440c60723c */ /* 0x000fe20000041854 */
[----:B------:R-:W-:Y:S07]  /*38f0*/  LDSM.16.M88.4 R84, [R221+0x6000] ;  /* 0x00600000dd54783b */ /* 0x000fee0000000200 */
[----:B------:R-:W-:Y:S08]  /*3900*/  HMMA.16816.F32.BF16 R52, R8, R48, R52 ;  /* 0x000000300834723c */ /* 0x000ff00000041834 */
[----:B------:R-:W-:Y:S01]  /*3910*/  HMMA.16816.F32.BF16 R92, R12, R70, R64 ;  /* 0x000000460c5c723c */ /* 0x000fe20000041840 */
[----:B------:R-:W-:Y:S07]  /*3920*/  LDSM.16.M88.4 R12, [R223+0x24100] ;  /* 0x02410000df0c783b */ /* 0x000fee0000000200 */
[C---:B------:R-:W-:Y:S01]  /*3930*/  HMMA.16816.F32.BF16 R76, R8.reuse, R50, R36 ;  /* 0x00000032084c723c */ /* 0x040fe20000041824 */
[----:B------:R-:W3:Y:S04]  /*3940*/  LDSM.16.M88.4 R48, [R221+0x7000] ;  /* 0x00700000dd30783b */ /* 0x000ee80000000200 */
[----:B------:R-:W4:Y:S03]  /*3950*/  LDSM.16.M88.4 R36, [R221+0x8800] ;  /* 0x00880000dd24783b */ /* 0x000f260000000200 */
[C---:B------:R-:W-:Y:S08]  /*3960*/  HMMA.16816.F32.BF16 R72, R8.reuse, R44, R32 ;  /* 0x0000002c0848723c */ /* 0x040ff00000041820 */
[C---:B------:R-:W-:Y:S01]  /*3970*/  HMMA.16816.F32.BF16 R64, R8.reuse, R40, R24 ;  /* 0x000000280840723c */ /* 0x040fe20000041818 */
[----:B------:R-:W-:Y:S07]  /*3980*/  LDSM.16.M88.4 R40, [R221+0x8000] ;  /* 0x00800000dd28783b */ /* 0x000fee0000000200 */
[C---:B------:R-:W-:Y:S01]  /*3990*/  HMMA.16816.F32.BF16 R68, R8.reuse, R46, R28 ;  /* 0x0000002e0844723c */ /* 0x040fe2000004181c */
[----:B------:R-:W5:Y:S07]  /*39a0*/  LDSM.16.M88.4 R44, [R221+0x7800] ;  /* 0x00780000dd2c783b */ /* 0x000f6e0000000200 */
[C---:B-1----:R-:W-:Y:S08]  /*39b0*/  HMMA.16816.F32.BF16 R32, R8.reuse, R116, R16 ;  /* 0x000000740820723c */ /* 0x042ff00000041810 */
[----:B------:R-:W-:Y:S08]  /*39c0*/  HMMA.16816.F32.BF16 R24, R8, R100, R96 ;  /* 0x000000640818723c */ /* 0x000ff00000041860 */
[----:B--2---:R-:W-:Y:S08]  /*39d0*/  HMMA.16816.F32.BF16 R52, R4, R20, R52 ;  /* 0x000000140434723c */ /* 0x004ff00000041834 */
[----:B------:R-:W-:Y:S08]  /*39e0*/  HMMA.16816.F32.BF16 R16, R8, R102, R92 ;  /* 0x000000660810723c */ /* 0x000ff0000004185c */
[----:B------:R-:W-:Y:S08]  /*39f0*/  HMMA.16816.F32.BF16 R20, R4, R22, R76 ;  /* 0x000000160414723c */ /* 0x000ff0000004184c */
[----:B------:R-:W-:Y:S08]  /*3a00*/  HMMA.16816.F32.BF16 R28, R8, R118, R88 ;  /* 0x00000076081c723c */ /* 0x000ff00000041858 */
[C---:B---3--:R-:W-:Y:S08]  /*3a10*/  HMMA.16816.F32.BF16 R96, R4.reuse, R48, R72 ;  /* 0x000000300460723c */ /* 0x048ff00000041848 */
[C---:B------:R-:W-:Y:S08]  /*3a20*/  HMMA.16816.F32.BF16 R8, R4.reuse, R84, R80 ;  /* 0x000000540408723c */ /* 0x040ff00000041850 */
[C---:B------:R-:W-:Y:S08]  /*3a30*/  HMMA.16816.F32.BF16 R56, R4.reuse, R86, R56 ;  /* 0x000000560438723c */ /* 0x040ff00000041838 */
[C---:B------:R-:W-:Y:S08]  /*3a40*/  HMMA.16816.F32.BF16 R100, R4.reuse, R50, R68 ;  /* 0x000000320464723c */ /* 0x040ff00000041844 */
[----:B----4-:R-:W-:Y:S01]  /*3a50*/  HMMA.16816.F32.BF16 R92, R4, R36, R24 ;  /* 0x00000024045c723c */ /* 0x010fe20000041818 */
[----:B------:R-:W1:Y:S07]  /*3a60*/  LDSM.16.M88.4 R24, [R216+0x16900] ;  /* 0x01690000d818783b */ /* 0x000e6e0000000200 */
[----:B------:R-:W-:Y:S08]  /*3a70*/  HMMA.16816.F32.BF16 R72, R12, R104, R52 ;  /* 0x000000680c48723c */ /* 0x000ff00000041834 */
[----:B------:R-:W-:Y:S01]  /*3a80*/  HMMA.16816.F32.BF16 R84, R4, R38, R16 ;  /* 0x000000260454723c */ /* 0x000fe20000041810 */
[----:B------:R-:W2:Y:S04]  /*3a90*/  LDSM.16.M88.4 R16, [R216+0x17100] ;  /* 0x01710000d810783b */ /* 0x000ea80000000200 */
[----:B------:R-:W-:Y:S03]  /*3aa0*/  LDSM.16.M88.4 R36, [R227+0x9000] ;  /* 0x00900000e324783b */ /* 0x000fe60000000200 */
[----:B------:R-:W-:Y:S01]  /*3ab0*/  HMMA.16816.F32.BF16 R52, R12, R106, R20 ;  /* 0x0000006a0c34723c */ /* 0x000fe20000041814 */
[----:B------:R-:W3:Y:S07]  /*3ac0*/  LDSM.16.M88.4 R20, [R216+0x17900] ;  /* 0x01790000d814783b */ /* 0x000eee0000000200 */
[C---:B-----5:R-:W-:Y:S01]  /*3ad0*/  HMMA.16816.F32.BF16 R68, R4.reuse, R44, R64 ;  /* 0x0000002c0444723c */ /* 0x060fe20000041840 */
        /* <DEDUP_REMOVED lines=11> */
[----:B------:R-:W3:Y:S07]  /*3b90*/  LDSM.16.M88.4 R8, [R226+0x24100] ;  /* 0x02410000e208783b */ /* 0x000eee0000000200 */
[C---:B-1----:R-:W-:Y:S08]  /*3ba0*/  HMMA.16816.F32.BF16 R68, R12.reuse, R24, R68 ;  /* 0x000000180c44723c */ /* 0x042ff00000041844 */
[C---:B------:R-:W-:Y:S08]  /*3bb0*/  HMMA.16816.F32.BF16 R40, R12.reuse, R26, R88 ;  /* 0x0000001a0c28723c */ /* 0x040ff00000041858 */
[C---:B------:R-:W-:Y:S01]  /*3bc0*/  HMMA.16816.F32.BF16 R48, R12.reuse, R112, R96 ;  /* 0x000000700c30723c */ /* 0x040fe20000041860 */
[----:B------:R-:W-:Y:S07]  /*3bd0*/  LDSM.16.M88.4 R96, [R222+0x16100] ;  /* 0x01610000de60783b */ /* 0x000fee0000000200 */
[C---:B--2---:R-:W-:Y:S08]  /*3be0*/  HMMA.16816.F32.BF16 R32, R12.reuse, R16, R32 ;  /* 0x000000100c20723c */ /* 0x044ff00000041820 */
[C---:B------:R-:W-:Y:S08]  /*3bf0*/  HMMA.16816.F32.BF16 R28, R12.reuse, R18, R28 ;  /* 0x000000120c1c723c */ /* 0x040ff0000004181c */
[C---:B---3--:R-:W-:Y:S08]  /*3c00*/  HMMA.16816.F32.BF16 R24, R12.reuse, R20, R92 ;  /* 0x000000140c18723c */ /* 0x048ff0000004185c */
[----:B------:R-:W-:Y:S01]  /*3c10*/  HMMA.16816.F32.BF16 R12, R12, R22, R84 ;  /* 0x000000160c0c723c */ /* 0x000fe20000041854 */
[----:B------:R-:W1:Y:S07]  /*3c20*/  LDSM.16.M88.4 R20, [R222+0x15900] ;  /* 0x01590000de14783b */ /* 0x000e6e0000000200 */
[C---:B----4-:R-:W-:Y:S01]  /*3c30*/  HMMA.16816.F32.BF16 R16, R4.reuse, R36, R80 ;  /* 0x000000240410723c */ /* 0x050fe20000041850 */
[----:B------:R-:W-:Y:S07]  /*3c40*/  LDSM.16.M88.4 R80, [R221+0x9000] ;  /* 0x00900000dd50783b */ /* 0x000fee0000000200 */
[C---:B------:R-:W-:Y:S01]  /*3c50*/  HMMA.16816.F32.BF16 R120, R4.reuse, R64, R72 ;  /* 0x000000400478723c */ /* 0x040fe20000041848 */
[----:B------:R-:W-:Y:S07]  /*3c60*/  LDSM.16.M88.4 R72, [R221+0x9800] ;  /* 0x00980000dd48783b */ /* 0x000fee0000000200 */
[C---:B------:R-:W-:Y:S08]  /*3c70*/  HMMA.16816.F32.BF16 R116, R4.reuse, R38, R76 ;  /* 0x000000260474723c */ /* 0x040ff0000004184c */
[C---:B------:R-:W-:Y:S01]  /*3c80*/  HMMA.16816.F32.BF16 R112, R4.reuse, R66, R52 ;  /* 0x000000420470723c */ /* 0x040fe20000041834 */
[----:B------:R-:W-:Y:S07]  /*3c90*/  LDSM.16.M88.4 R64, [R221+0xa800] ;  /* 0x00a80000dd40783b */ /* 0x000fee0000000200 */
[C---:B-----5:R-:W-:Y:S01]  /*3ca0*/  HMMA.16816.F32.BF16 R104, R4.reuse, R100, R68 ;  /* 0x000000640468723c */ /* 0x060fe20000041844 */
[----:B------:R-:W-:Y:S07]  /*3cb0*/  LDSM.16.M88.4 R68, [R221+0xa000] ;  /* 0x00a00000dd44783b */ /* 0x000fee0000000200 */
[C---:B------:R-:W-:Y:S08]  /*3cc0*/  HMMA.16816.F32.BF16 R36, R4.reuse, R60, R48 ;  /* 0x0000003c0424723c */ /* 0x040ff00000041830 */
        /* <DEDUP_REMOVED lines=9> */
[----:B------:R-:W-:-:S06]  /*3d60*/  DEPBAR.LE SB0, 0x0 ;  /* 0x000080000000791a */ /* 0x000fcc0000000000 */
        /* <DEDUP_REMOVED lines=40> */
[----:B------:R-:W-:Y:S01]  /*3ff0*/  SEL R36, RZ, 0x10, P2 ;  /* 0x00000010ff247807 */ /* 0x000fe20001000000 */
[C---:B------:R-:W-:Y:S01]  /*4000*/  IMAD.SHL.U32 R16, R157.reuse, 0x2, RZ ;  /* 0x000000029d107824 */ /* 0x040fe200078e00ff */
[----:B------:R-:W-:Y:S01]  /*4010*/  SEL R35, RZ, 0x10, P5 ;  /* 0x00000010ff237807 */ /* 0x000fe20002800000 */
[----:B------:R-:W-:Y:S01]  /*4020*/  IMAD R9, R0, c[0x0][0x2b8], R4 ;  /* 0x0000ae0000097a24 */ /* 0x000fe200078e0204 */
[----:B------:R-:W-:Y:S01]  /*4030*/  SHF.L.U64.HI R14, R157, 0x1, R158 ;  /* 0x000000019d0e7819 */ /* 0x000fe2000001029e */
[----:B------:R-:W-:Y:S01]  /*4040*/  IMAD.SHL.U32 R12, R155, 0x2, RZ ;  /* 0x000000029b0c7824 */ /* 0x000fe200078e00ff */
[----:B------:R-:W-:Y:S01]  /*4050*/  SEL R34, RZ, 0x10, P4 ;  /* 0x00000010ff227807 */ /* 0x000fe20002000000 */
[----:B------:R-:W-:Y:S01]  /*4060*/  IMAD.WIDE.U32 R4, R9, c[0x0][0x1e0], RZ ;  /* 0x0000780009047a25 */ /* 0x000fe200078e00ff */
[----:B------:R-:W-:Y:S01]  /*4070*/  SHF.R.S32.HI R0, RZ, 0x1f, R9 ;  /* 0x0000001fff007819 */ /* 0x000fe20000011409 */
[----:B------:R1:W-:Y:S01]  /*4080*/  STL [R1+0x2c], R9 ;  /* 0x00002c0901007387 */ /* 0x0003e20000100800 */
[----:B------:R-:W-:Y:S01]  /*4090*/  SHF.L.U64.HI R13, R155, 0x1, R156 ;  /* 0x000000019b0d7819 */ /* 0x000fe2000001029c */
[C---:B------:R-:W-:Y:S01]  /*40a0*/  IMAD.SHL.U32 R10, R153.reuse, 0x2, RZ ;  /* 0x00000002990a7824 */ /* 0x040fe200078e00ff */
[----:B------:R-:W-:Y:S01]  /*40b0*/  SHF.L.U64.HI R11, R153, 0x1, R154 ;  /* 0x00000001990b7819 */ /* 0x000fe2000001029a */
[----:B------:R-:W-:Y:S01]  /*40c0*/  IMAD R0, R0, c[0x0][0x1e0], RZ ;  /* 0x0000780000007a24 */ /* 0x000fe200078e02ff */
[----:B------:R-:W-:-:S03]  /*40d0*/  SHF.L.U64.HI R15, R151, 0x1, R152 ;  /* 0x00000001970f7819 */ /* 0x000fc60000010298 */
[----:B------:R-:W-:-:S04]  /*40e0*/  IMAD R0, R9, c[0x0][0x1e4], R0 ;  /* 0x0000790009007a24 */ /* 0x000fc800078e0200 */
[----:B------:R-:W-:Y:S02]  /*40f0*/  IMAD.IADD R5, R5, 0x1, R0 ;  /* 0x0000000105057824 */ /* 0x000fe400078e0200 */
[----:B-1----:R-:W-:Y:S01]  /*4100*/  IMAD.SHL.U32 R9, R151, 0x2, RZ ;  /* 0x0000000297097824 */ /* 0x002fe200078e00ff */
[----:B--2---:R-:W-:Y:S01]  /*4110*/  SHF.R.S32.HI R0, RZ, 0x1f, R8 ;  /* 0x0000001fff007819 */ /* 0x004fe20000011408 */
[----:B------:R-:W-:Y:S01]  /*4120*/  IMAD.WIDE.U32 R4, R8, c[0x0][0x1f0], R4 ;  /* 0x00007c0008047a25 */ /* 0x000fe200078e0004 */
[----:B------:R1:W-:Y:S03]  /*4130*/  STL [R1+0x28], R8 ;  /* 0x0000280801007387 */ /* 0x0003e60000100800 */
[----:B------:R-:W-:-:S04]  /*4140*/  IMAD R0, R0, c[0x0][0x1f0], RZ ;  /* 0x00007c0000007a24 */ /* 0x000fc800078e02ff */
[----:B------:R-:W-:Y:S01]  /*4150*/  IMAD R6, R8, c[0x0][0x1f4], R0 ;  /* 0x00007d0008067a24 */ /* 0x000fe200078e0200 */
[----:B------:R-:W-:-:S04]  /*4160*/  IADD3 R0, P0, R4, UR22, RZ ;  /* 0x0000001604007c10 */ /* 0x000fc8000ff1e0ff */
[----:B------:R-:W-:Y:S02]  /*4170*/  IADD3.X R4, R5, UR19, R6, P0, !PT ;  /* 0x0000001305047c10 */ /* 0x000fe400087fe406 */
[----:B------:R-:W-:Y:S02]  /*4180*/  LEA R7, P0, R0, c[0x0][0x1c8], 0x1 ;  /* 0x0000720000077a11 */ /* 0x000fe400078008ff */
[----:B------:R-:W-:-:S04]  /*4190*/  IADD3 R5, -R36, 0x10, RZ ;  /* 0x0000001024057810 */ /* 0x000fc80007ffe1ff */
[----:B------:R-:W-:Y:S02]  /*41a0*/  LOP3.LUT R5, R5, 0xf, RZ, 0xc0, !PT ;  /* 0x0000000f05057812 */ /* 0x000fe400078ec0ff */
[----:B-1----:R-:W-:Y:S02]  /*41b0*/  LEA.HI.X R8, R0, c[0x0][0x1cc], R4, 0x1, P0 ;  /* 0x0000730000087a11 */ /* 0x002fe400000f0c04 */
[----:B------:R-:W1:Y:S04]  /*41c0*/  SHFL.IDX PT, R0, R7, 0x2, 0x181f ;  /* 0x00581f0007007f89 */ /* 0x000e6800000e0000 */
[----:B------:R-:W2:Y:S04]  /*41d0*/  SHFL.IDX PT, R4, R8, 0x2, 0x181f ;  /* 0x00581f0008047f89 */ /* 0x000ea800000e0000 */
[----:B------:R-:W-:Y:S01]  /*41e0*/  SHFL.IDX PT, R6, R8, RZ, 0x181f ;  /* 0x00181fff08067589 */ /* 0x000fe200000e0000 */
[----:B-1----:R-:W-:-:S02]  /*41f0*/  IADD3 R32, P1, P0, R5, R0, R16 ;  /* 0x0000000005207210 */ /* 0x002fc4000783e010 */
[----:B------:R-:W-:Y:S02]  /*4200*/  IADD3 R5, -R35, 0x10, RZ ;  /* 0x0000001023057810 */ /* 0x000fe40007ffe1ff */
[----:B--2---:R-:W-:Y:S02]  /*4210*/  IADD3.X R33, RZ, R4, R14, P1, P0 ;  /* 0x00000004ff217210 */ /* 0x004fe40000fe040e */
[----:B------:R-:W-:-:S04]  /*4220*/  LOP3.LUT R5, R5, 0xf, RZ, 0xc0, !PT ;  /* 0x0000000f05057812 */ /* 0x000fc800078ec0ff */
        /* <DEDUP_REMOVED lines=11> */
[----:B------:R-:W2:Y:S04]  /*42e0*/  SHFL.IDX PT, R0, R7, 0x1, 0x181f ;  /* 0x00381f0007007f89 */ /* 0x000ea800000e0000 */
[----:B------:R-:W3:Y:S01]  /*42f0*/  SHFL.IDX PT, R4, R8, 0x1, 0x181f ;  /* 0x00381f0008047f89 */ /* 0x000ee200000e0000 */
        /* <DEDUP_REMOVED lines=13> */
[----:B---3--:R-:W-:Y:S01]  /*43d0*/  IMAD.X R17, R4, 0x1, R14, P0 ;  /* 0x0000000104117824 */ /* 0x008fe200000e060e */
        /* <DEDUP_REMOVED lines=18> */
.L_x_1576:
[----:B------:R-:W-:Y:S01]  /*4500*/  LOP3.LUT R0, R147, 0xffffffe0, RZ, 0xc0, !PT ;  /* 0xffffffe093007812 */ /* 0x000fe200078ec0ff */
[----:B------:R-:W-:Y:S01]  /*4510*/  STL [R1+0x84], R223 ;  /* 0x000084df01007387 */ /* 0x000fe20000100800 */
[----:B------:R-:W-:Y:S02]  /*4520*/  LEA.HI R4, R148, R149, RZ, 0x2 ;  /* 0x0000009594047211 */ /* 0x000fe400078f10ff */
[----:B-1----:R-:W-:Y:S01]  /*4530*/  SHF.R.S32.HI R6, RZ, 0x1f, R146 ;  /* 0x0000001fff067819 */ /* 0x002fe20000011492 */
[C---:B------:R-:W-:Y:S01]  /*4540*/  IMAD.IADD R0, R149.reuse, 0x1, -R0 ;  /* 0x0000000195007824 */ /* 0x040fe200078e0a00 */
[----:B------:R-:W-:Y:S01]  /*4550*/  LOP3.LUT R4, R4, 0xfffffffc, RZ, 0xc0, !PT ;  /* 0xfffffffc04047812 */ /* 0x000fe200078ec0ff */
[----:B------:R-:W-:Y:S01]  /*4560*/  STL [R1+0x80], R222 ;  /* 0x000080de01007387 */ /* 0x000fe20000100800 */
[----:B------:R-:W-:Y:S02]  /*4570*/  LEA.HI R6, R6, R146, RZ, 0x3 ;  /* 0x0000009206067211 */ /* 0x000fe400078f18ff */
[----:B------:R-:W-:Y:S01]  /*4580*/  SHF.R.S32.HI R5, RZ, 0x1f, R0 ;  /* 0x0000001fff057819 */ /* 0x000fe20000011400 */
[----:B------:R-:W-:Y:S01]  /*4590*/  IMAD.IADD R4, R149, 0x1, -R4 ;  /* 0x0000000195047824 */ /* 0x000fe200078e0a04 */
[----:B------:R-:W-:Y:S01]  /*45a0*/  LOP3.LUT R6, R6, 0xffffff8, RZ, 0xc0, !PT ;  /* 0x0ffffff806067812 */ /* 0x000fe200078ec0ff */
[----:B------:R-:W-:Y:S01]  /*45b0*/  STL [R1+0x7c], R221 ;  /* 0x00007cdd01007387 */ /* 0x000fe20000100800 */
[----:B------:R-:W-:-:S02]  /*45c0*/  LEA.HI R5, R5, R0, RZ, 0x2 ;  /* 0x0000000005057211 */ /* 0x000fc400078f10ff */
[----:B------:R-:W-:Y:S01]  /*45d0*/  LEA.HI R7, R4, R4, RZ, 0x1 ;  /* 0x0000000404077211 */ /* 0x000fe200078f08ff */
[----:B------:R-:W-:Y:S01]  /*45e0*/  STL [R1+0x78], R216 ;  /* 0x000078d801007387 */ /* 0x000fe20000100800 */
[----:B------:R-:W-:Y:S02]  /*45f0*/  IADD3 R8, -R6, R146, RZ ;  /* 0x0000009206087210 */ /* 0x000fe40007ffe1ff */
[----:B------:R-:W-:Y:S02]  /*4600*/  LEA.HI.SX32 R6, R5, UR11, 0x1e ;  /* 0x0000000b05067c11 */ /* 0x000fe4000f8ff2ff */
[----:B------:R-:W-:Y:S01]  /*4610*/  PLOP3.LUT P0, PT, PT, PT, UP1, 0x80, 0x0 ;  /* 0x000000000000781c */ /* 0x000fe20003f0f018 */
[----:B------:R-:W-:Y:S01]  /*4620*/  @UP1 USHF.L.U32 UR10, UR10, 0x7, URZ ;  /* 0x000000070a0a1899 */ /* 0x000fe2000800063f */
[----:B------:R-:W-:Y:S01]  /*4630*/  LOP3.LUT R7, R7, 0x1ffffffe, RZ, 0xc0, !PT ;  /* 0x1ffffffe07077812 */ /* 0x000fe200078ec0ff */
[----:B------:R-:W-:Y:S01]  /*4640*/  IMAD R6, R8, 0x10, R6 ;  /* 0x0000001008067824 */ /* 0x000fe200078e0206 */
[----:B------:R-:W-:Y:S01]  /*4650*/  LOP3.LUT R5, R5, 0x7ffffffc, RZ, 0xc0, !PT ;  /* 0x7ffffffc05057812 */ /* 0x000fe200078ec0ff */
[----:B------:R-:W-:Y:S01]  /*4660*/  UIADD3 UR6, UR6, -0x2, URZ ;  /* 0xfffffffe06067890 */ /* 0x000fe2000fffe03f */
[----:B------:R-:W0:Y:S01]  /*4670*/  LDGDEPBAR ;  /* 0x00000000000079af */ /* 0x000e220000000000 */
[----:B------:R-:W-:-:S02]  /*4680*/  IMAD.IADD R4, R4, 0x1, -R7 ;  /* 0x0000000104047824 */ /* 0x000fc400078e0a07 */
[----:B------:R-:W-:Y:S01]  /*4690*/  IMAD.IADD R5, R0, 0x1, -R5 ;  /* 0x0000000100057824 */ /* 0x000fe200078e0a05 */
[----:B------:R-:W-:Y:S02]  /*46a0*/  MOV R0, UR4 ;  /* 0x0000000400007c02 */ /* 0x000fe40008000f00 */
[----:B------:R-:W-:Y:S01]  /*46b0*/  LEA R9, R4, R6, 0x3 ;  /* 0x0000000604097211 */ /* 0x000fe200078e18ff */
[----:B------:R-:W-:-:S04]  /*46c0*/  IMAD.SHL.U32 R8, R5, 0x2, RZ ;  /* 0x0000000205087824 */ /* 0x000fc800078e00ff */
[----:B------:R-:W-:Y:S01]  /*46d0*/  @P0 IMAD.HI.U32 R6, R9, c[0x0][0x2c8], RZ ;  /* 0x0000b20009060a27 */ /* 0x000fe200078e00ff */
[----:B------:R-:W-:Y:S01]  /*46e0*/  PLOP3.LUT P0, PT, PT, PT, UP1, 0x80, 0x0 ;  /* 0x000000000000781c */ /* 0x000fe20003f0f018 */
[----:B------:R-:W-:Y:S01]  /*46f0*/  STL [R1+0x58], R9 ;  /* 0x0000580901007387 */ /* 0x000fe20000100800 */
[----:B------:R-:W-:Y:S01]  /*4700*/  IADD3 R0, -R8, 0x1, R0 ;  /* 0x0000000108007810 */ /* 0x000fe20007ffe100 */
[----:B------:R-:W-:Y:S02]  /*4710*/  IMAD.MOV.U32 R4, RZ, RZ, R9 ;  /* 0x000000ffff047224 */ /* 0x000fe400078e0009 */
[----:B------:R-:W-:Y:S01]  /*4720*/  STL [R1+0x5c], R8 ;  /* 0x00005c0801007387 */ /* 0x000fe20000100800 */
[----:B------:R-:W-:-:S07]  /*4730*/  IADD3 R5, R0, -UR13, RZ ;  /* 0x8000000d00057c10 */ /* 0x000fce000fffe0ff */
[----:B------:R-:W-:Y:S02]  /*4740*/  @P0 SHF.R.U32.HI R4, RZ, c[0x0][0x2cc], R6 ;  /* 0x0000b300ff040a19 */ /* 0x000fe40000011606 */
[----:B------:R-:W-:Y:S01]  /*4750*/  IADD3 R6, -R8, UR4, RZ ;  /* 0x0000000408067c10 */ /* 0x000fe2000fffe1ff */
[----:B------:R-:W-:Y:S02]  /*4760*/  ULDC.64 UR4, c[0x0][0x2c8] ;  /* 0x0000b20000047ab9 */ /* 0x000fe40000000a00 */
[----:B------:R-:W1:Y:S04]  /*4770*/  SHFL.IDX PT, R7, R4, RZ, 0x1c1f ;  /* 0x001c1fff04077589 */ /* 0x000e6800000e0000 */
[----:B------:R-:W2:Y:S01]  /*4780*/  SHFL.IDX PT, R4, R4, 0x1, 0x1c1f ;  /* 0x003c1f0004047f89 */ /* 0x000ea200000e0000 */
[C---:B-1----:R-:W-:Y:S01]  /*4790*/  IMAD.IADD R0, R5.reuse, 0x1, R7 ;  /* 0x0000000105007824 */ /* 0x042fe200078e0207 */
[----:B--2---:R-:W-:-:S04]  /*47a0*/  IADD3 R5, R5, R4, RZ ;  /* 0x0000000405057210 */ /* 0x004fc80007ffe0ff */
[----:B------:R-:W-:-:S04]  /*47b0*/  IMNMX R0, R6, R0, PT ;  /* 0x0000000006007217 */ /* 0x000fc80003800200 */
[----:B------:R-:W-:-:S04]  /*47c0*/  ISETP.GT.AND P0, PT, R0, RZ, PT ;  /* 0x000000ff0000720c */ /* 0x000fc80003f04270 */
[----:B------:R-:W-:Y:S02]  /*47d0*/  FSEL R7, R84, -INF , P0 ;  /* 0xff80000054077808 */ /* 0x000fe40000000000 */
[----:B------:R-:W-:-:S04]  /*47e0*/  ISETP.GT.AND P0, PT, R0, 0x1, PT ;  /* 0x000000010000780c */ /* 0x000fc80003f04270 */
        /* <DEDUP_REMOVED lines=65> */
[----:B------:R-:W-:-:S02]  /*4c00*/  IMNMX R0, R6, R5, PT ;  /* 0x0000000506007217 */ /* 0x000fc40003800200 */
[----:B------:R-:W-:Y:S02]  /*4c10*/  FSEL R25, R57, -INF , P0 ;  /* 0xff80000039197808 */ /* 0x000fe40000000000 */
[----:B------:R-:W-:Y:S02]  /*4c20*/  ISETP.GT.AND P0, PT, R0, RZ, PT ;  /* 0x000000ff0000720c */ /* 0x000fe40003f04270 */
[----:B------:R-:W-:Y:S02]  /*4c30*/  FMNMX.FTZ R4, R103, R4, !PT ;  /* 0x0000000467047209 */ /* 0x000fe40007810000 */
[----:B------:R-:W-:Y:S02]  /*4c40*/  FSEL R15, R86, -INF , P0 ;  /* 0xff800000560f7808 */ /* 0x000fe40000000000 */
[----:B------:R-:W-:Y:S02]  /*4c50*/  ISETP.GT.AND P0, PT, R0, 0x1, PT ;  /* 0x000000010000780c */ /* 0x000fe40003f04270 */
[----:B------:R-:W-:-:S02]  /*4c60*/  FMNMX.FTZ R4, R25, R4, !PT ;  /* 0x0000000419047209 */ /* 0x000fc40007810000 */
[----:B------:R-:W-:Y:S02]  /*4c70*/  FSEL R17, R87, -INF , P0 ;  /* 0xff80000057117808 */ /* 0x000fe40000000000 */
[----:B------:R-:W-:Y:S01]  /*4c80*/  ISETP.GT.AND P0, PT, R0, 0x8, PT ;  /* 0x000000080000780c */ /* 0x000fe20003f04270 */
[----:B------:R-:W1:Y:S01]  /*4c90*/  SHFL.BFLY PT, R6, R4, 0x2, 0x1f ;  /* 0x0c401f0004067f89 */ /* 0x000e6200000e0000 */
        /* <DEDUP_REMOVED lines=60> */
[----:B-1----:R-:W-:Y:S02]  /*5060*/  FMNMX.FTZ R4, R6, R4, !PT ;  /* 0x0000000406047209 */ /* 0x002fe40007810000 */
[----:B------:R-:W-:Y:S02]  /*5070*/  FSEL R222, R58, -INF , P0 ;  /* 0xff8000003ade7808 */ /* 0x000fe40000000000 */
[----:B------:R-:W-:Y:S01]  /*5080*/  ISETP.GT.AND P0, PT, R0, 0x59, PT ;  /* 0x000000590000780c */ /* 0x000fe20003f04270 */
[----:B------:R-:W1:Y:S01]  /*5090*/  SHFL.BFLY PT, R173, R4, 0x1, 0x1f ;  /* 0x0c201f0004ad7f89 */ /* 0x000e6200000e0000 */
[----:B------:R-:W-:-:S02]  /*50a0*/  FMNMX.FTZ R172, R206, R172, !PT ;  /* 0x000000acceac7209 */ /* 0x000fc40007810000 */
[----:B------:R-:W-:Y:S02]  /*50b0*/  FSEL R212, R59, -INF , P0 ;  /* 0xff8000003bd47808 */ /* 0x000fe40000000000 */
        /* <DEDUP_REMOVED lines=9> */
[----:B------:R-:W1:Y:S02]  /*5150*/  SHFL.BFLY PT, R4, R172, 0x1, 0x1f ;  /* 0x0c201f00ac047f89 */ /* 0x000e6400000e0000 */
[----:B------:R2:W-:Y:S02]  /*5160*/  MUFU.EX2 R207, R0 ;  /* 0x0000000000cf7308 */ /* 0x0005e40000000800 */
[----:B--2---:R-:W-:-:S06]  /*5170*/  FFMA.FTZ R0, R8, c[0x0][0x2d0], -R13 ;  /* 0x0000b40008007a23 */ /* 0x004fcc000001080d */
[----:B------:R2:W3:Y:S01]  /*5180*/  MUFU.EX2 R210, R0 ;  /* 0x0000000000d27308 */ /* 0x0004e20000000800 */
[----:B-1----:R-:W-:Y:S01]  /*5190*/  FMNMX.FTZ R172, R4, R172, !PT ;  /* 0x000000ac04ac7209 */ /* 0x002fe20007810000 */
[----:B------:R-:W-:-:S03]  /*51a0*/  FFMA.FTZ R4, R16, c[0x0][0x2d0], -R13 ;  /* 0x0000b40010047a23 */ /* 0x000fc6000001080d */
[----:B------:R-:W-:-:S03]  /*51b0*/  FSETP.NEU.FTZ.AND P0, PT, R172, -INF , PT ;  /* 0xff800000ac00780b */ /* 0x000fc60003f1d000 */
[----:B------:R-:W-:Y:S01]  /*51c0*/  MUFU.EX2 R213, R4 ;  /* 0x0000000400d57308 */ /* 0x000fe20000000800 */
[----:B--2---:R-:W-:Y:S01]  /*51d0*/  FFMA.FTZ R0, R9, c[0x0][0x2d0], -R13 ;  /* 0x0000b40009007a23 */ /* 0x004fe2000001080d */
[----:B---3--:R-:W-:-:S06]  /*51e0*/  F2FP.BF16.PACK_AB R8, R210, R207 ;  /* 0x000000cfd208723e */ /* 0x008fcc00000010ff */
[----:B------:R1:W-:Y:S02]  /*51f0*/  MUFU.EX2 R107, R0 ;  /* 0x00000000006b7308 */ /* 0x0003e40000000800 */
[----:B-1----:R-:W-:-:S06]  /*5200*/  FFMA.FTZ R0, R10, c[0x0][0x2d0], -R13 ;  /* 0x0000b4000a007a23 */ /* 0x002fcc000001080d */
[----:B------:R1:W2:Y:S02]  /*5210*/  MUFU.EX2 R223, R0 ;  /* 0x0000000000df7308 */ /* 0x0002a40000000800 */
[----:B-1----:R-:W-:Y:S01]  /*5220*/  FFMA.FTZ R0, R11, c[0x0][0x2d0], -R13 ;  /* 0x0000b4000b007a23 */ /* 0x002fe2000001080d */
[----:B--2---:R-:W-:-:S05]  /*5230*/  F2FP.BF16.PACK_AB R10, R223, R107 ;  /* 0x0000006bdf0a723e */ /* 0x004fca00000010ff */
[----:B------:R1:W-:Y:S02]  /*5240*/  MUFU.EX2 R216, R0 ;  /* 0x0000000000d87308 */ /* 0x0003e40000000800 */
[----:B-1----:R-:W-:Y:S02]  /*5250*/  FFMA.FTZ R0, R12, c[0x0][0x2d0], -R13 ;  /* 0x0000b4000c007a23 */ /* 0x002fe4000001080d */
[----:B------:R-:W-:-:S04]  /*5260*/  FMUL.FTZ R12, R172, c[0x0][0x2d0] ;  /* 0x0000b400ac0c7a20 */ /* 0x000fc80000410000 */
[----:B------:R1:W-:Y:S01]  /*5270*/  MUFU.EX2 R211, R0 ;  /* 0x0000000000d37308 */ /* 0x0003e20000000800 */
[----:B------:R-:W-:Y:S01]  /*5280*/  FSEL R12, R12, RZ, P0 ;  /* 0x000000ff0c0c7208 */ /* 0x000fe20000000000 */
[----:B-1----:R-:W-:-:S06]  /*5290*/  FFMA.FTZ R0, R14, c[0x0][0x2d0], -R13 ;  /* 0x0000b4000e007a23 */ /* 0x002fcc000001080d */
[----:B------:R1:W-:Y:S02]  /*52a0*/  MUFU.EX2 R101, R0 ;  /* 0x0000000000657308 */ /* 0x0003e40000000800 */
[----:B-1----:R-:W-:-:S04]  /*52b0*/  IMAD.IADD R0, R144, 0x1, R145 ;  /* 0x0000000190007824 */ /* 0x002fc800078e0291 */
[----:B------:R-:W-:Y:S02]  /*52c0*/  IMAD.SHL.U32 R217, R0, 0x2, RZ ;  /* 0x0000000200d97824 */ /* 0x000fe400078e00ff */
[----:B------:R-:W-:Y:S02]  /*52d0*/  FFMA.FTZ R0, R15, c[0x0][0x2d0], -R12 ;  /* 0x0000b4000f007a23 */ /* 0x000fe4000001080c */
[C---:B------:R-:W-:Y:S01]  /*52e0*/  IMAD R220, R2.reuse, 0x2, R217 ;  /* 0x0000000202dc7824 */ /* 0x040fe200078e02d9 */
[----:B------:R-:W-:Y:S01]  /*52f0*/  LEA R218, R3, R217, 0x1 ;  /* 0x000000d903da7211 */ /* 0x000fe200078e08ff */
[----:B------:R1:W-:Y:S01]  /*5300*/  MUFU.EX2 R15, R0 ;  /* 0x00000000000f7308 */ /* 0x0003e20000000800 */
[----:B------:R-:W2:Y:S02]  /*5310*/  LDSM.16.MT88.4 R4, [R217+0x100] ;  /* 0x00010000d904783b */ /* 0x000ea40000004200 */
[----:B------:R-:W-:Y:S01]  /*5320*/  LEA R219, R2, R218, 0x1 ;  /* 0x000000da02db7211 */ /* 0x000fe200078e08ff */
[----:B------:R-:W-:Y:S01]  /*5330*/  IMAD.MOV.U32 R2, RZ, RZ, R88 ;  /* 0x000000ffff027224 */ /* 0x000fe200078e0058 */
[----:B------:R-:W-:Y:S04]  /*5340*/  LDSM.16.MT88.4 R44, [R217+0x900] ;  /* 0x00090000d92c783b */ /* 0x000fe80000004200 */
[----:B------:R-:W-:Y:S04]  /*5350*/  LDSM.16.MT88.4 R36, [R218+0x900] ;  /* 0x00090000da24783b */ /* 0x000fe80000004200 */
[----:B------:R-:W3:Y:S01]  /*5360*/  LDSM.16.MT88.4 R28, [R220+0x100] ;  /* 0x00010000dc1c783b */ /* 0x000ee20000004200 */
[----:B-1----:R-:W-:-:S03]  /*5370*/  FFMA.FTZ R0, R17, c[0x0][0x2d0], -R12 ;  /* 0x0000b40011007a23 */ /* 0x002fc6000001080c */
[----:B------:R-:W1:Y:S01]  /*5380*/  LDSM.16.MT88.4 R72, [R217+0x3100] ;  /* 0x00310000d948783b */ /* 0x000e620000004200 */
[----:B------:R4:W4:Y:S03]  /*5390*/  MUFU.EX2 R14, R0 ;  /* 0x00000000000e7308 */ /* 0x0009260000000800 */
[----:B------:R-:W-:Y:S04]  /*53a0*/  LDSM.16.MT88.4 R84, [R220+0x3100] ;  /* 0x00310000dc54783b */ /* 0x000fe80000004200 */
[----:B------:R-:W-:Y:S04]  /*53b0*/  LDSM.16.MT88.4 R80, [R218+0x3100] ;  /* 0x00310000da50783b */ /* 0x000fe80000004200 */
[----:B------:R-:W-:Y:S04]  /*53c0*/  LDSM.16.MT88.4 R64, [R219+0x900] ;  /* 0x00090000db40783b */ /* 0x000fe80000004200 */
[----:B------:R-:W-:Y:S01]  /*53d0*/  LDSM.16.MT88.4 R68, [R220+0x3900] ;  /* 0x00390000dc44783b */ /* 0x000fe20000004200 */
[----:B----4-:R-:W-:Y:S01]  /*53e0*/  FFMA.FTZ R0, R18, c[0x0][0x2d0], -R12 ;  /* 0x0000b40012007a23 */ /* 0x010fe2000001080c */
[----:B------:R-:W-:-:S02]  /*53f0*/  F2FP.BF16.PACK_AB R9, R14, R15 ;  /* 0x0000000f0e09723e */ /* 0x000fc400000010ff */
[----:B------:R-:W4:Y:S01]  /*5400*/  LDSM.16.MT88.4 R16, [R218+0x100] ;  /* 0x00010000da10783b */ /* 0x000f220000004200 */
[----:B------:R2:W-:Y:S03]  /*5410*/  MUFU.EX2 R3, R0 ;  /* 0x0000000000037308 */ /* 0x0005e60000000800 */
[----:B------:R-:W-:Y:S04]  /*5420*/  LDSM.16.MT88.4 R60, [R217+0x3900] ;  /* 0x00390000d93c783b */ /* 0x000fe80000004200 */
[----:B------:R-:W-:Y:S04]  /*5430*/  LDSM.16.MT88.4 R76, [R219+0x3100] ;  /* 0x00310000db4c783b */ /* 0x000fe80000004200 */
[----:B------:R-:W-:Y:S04]  /*5440*/  LDSM.16.MT88.4 R56, [R218+0x3900] ;  /* 0x00390000da38783b */ /* 0x000fe80000004200 */
[----:B------:R-:W-:Y:S01]  /*5450*/  LDSM.16.MT88.4 R88, [R220+0x900] ;  /* 0x00090000dc58783b */ /* 0x000fe20000004200 */
[----:B--2---:R-:W-:-:S03]  /*5460*/  FFMA.FTZ R0, R22, c[0x0][0x2d0], -R12 ;  /* 0x0000b40016007a23 */ /* 0x004fc6000001080c */
[----:B------:R-:W-:Y:S01]  /*5470*/  LDSM.16.MT88.4 R96, [R218+0x6100] ;  /* 0x00610000da60783b */ /* 0x000fe20000004200 */
[----:B------:R2:W1:Y:S03]  /*5480*/  MUFU.EX2 R100, R0 ;  /* 0x0000000000647308 */ /* 0x0004660000000800 */
[----:B------:R-:W-:Y:S01]  /*5490*/  LDSM.16.MT88.4 R92, [R219+0x3900] ;  /* 0x00390000db5c783b */ /* 0x000fe20000004200 */
[----:B--2---:R-:W-:Y:S01]  /*54a0*/  FFMA.FTZ R0, R21, c[0x0][0x2d0], -R12 ;  /* 0x0000b40015007a23 */ /* 0x004fe2000001080c */
[----:B-1----:R-:W-:-:S03]  /*54b0*/  F2FP.BF16.PACK_AB R11, R100, R3 ;  /* 0x00000003640b723e */ /* 0x002fc600000010ff */
[----:B------:R1:W-:Y:S04]  /*54c0*/  MUFU.EX2 R111, R0 ;  /* 0x00000000006f7308 */ /* 0x0003e80000000800 */
[C---:B------:R-:W-:Y:S07]  /*54d0*/  HMMA.16816.F32.BF16 R40, R8.reuse, R4, RZ ;  /* 0x000000040828723c */ /* 0x040fee00000418ff */
[----:B------:R-:W-:Y:S01]  /*54e0*/  F2FP.BF16.PACK_AB R4, R211, R216 ;  /* 0x000000d8d304723e */ /* 0x000fe200000010ff */
[----:B------:R-:W-:Y:S01]  /*54f0*/  HMMA.16816.F32.BF16 R32, R8, R6, RZ ;  /* 0x000000060820723c */ /* 0x000fe200000418ff */
[----:B-1----:R-:W-:-:S06]  /*5500*/  FFMA.FTZ R0, R20, c[0x0][0x2d0], -R12 ;  /* 0x0000b40014007a23 */ /* 0x002fcc000001080c */
[----:B------:R-:W-:Y:S01]  /*5510*/  F2FP.BF16.PACK_AB R6, R213, R101 ;  /* 0x00000065d506723e */ /* 0x000fe200000010ff */
[----:B------:R1:W2:Y:S01]  /*5520*/  MUFU.EX2 R105, R0 ;  /* 0x0000000000697308 */ /* 0x0002a20000000800 */
[C---:B---3--:R-:W-:Y:S08]  /*5530*/  HMMA.16816.F32.BF16 R52, R8.reuse, R28, RZ ;  /* 0x0000001c0834723c */ /* 0x048ff000000418ff */
[C---:B------:R-:W-:Y:S01]  /*5540*/  HMMA.16816.F32.BF16 R48, R8.reuse, R30, RZ ;  /* 0x0000001e0830723c */ /* 0x040fe200000418ff */
[--C-:B-1----:R-:W-:Y:S01]  /*5550*/  FFMA.FTZ R0, R23, c[0x0][0x2d0], -R12.reuse ;  /* 0x0000b40017007a23 */ /* 0x102fe2000001080c */
[----:B--2---:R-:W-:Y:S01]  /*5560*/  F2FP.BF16.PACK_AB R5, R105, R111 ;  /* 0x0000006f6905723e */ /* 0x004fe200000010ff */
[----:B------:R-:W1:Y:S05]  /*5570*/  LDSM.16.MT88.4 R20, [R219+0x100] ;  /* 0x00010000db14783b */ /* 0x000e6a0000004200 */
[----:B------:R-:W-:Y:S01]  /*5580*/  HMMA.16816.F32.BF16 R28, R8, R74, RZ ;  /* 0x0000004a081c723c */ /* 0x000fe200000418ff */
[----:B------:R2:W-:Y:S02]  /*5590*/  MUFU.EX2 R102, R0 ;  /* 0x0000000000667308 */ /* 0x0005e40000000800 */
[----:B--2---:R-:W-:-:S06]  /*55a0*/  FFMA.FTZ R0, R24, c[0x0][0x2d0], -R12 ;  /* 0x0000b40018007a23 */ /* 0x004fcc000001080c */
[----:B------:R2:W3:Y:S02]  /*55b0*/  MUFU.EX2 R110, R0 ;  /* 0x00000000006e7308 */ /* 0x0004e40000000800 */
[----:B--2---:R-:W-:Y:S01]  /*55c0*/  IMAD.MOV.U32 R0, RZ, RZ, R25 ;  /* 0x000000ffff007224 */ /* 0x004fe200078e0019 */
[----:B---3--:R-:W-:Y:S01]  /*55d0*/  F2FP.BF16.PACK_AB R7, R110, R102 ;  /* 0x000000666e07723e */ /* 0x008fe200000010ff */
[C---:B----4-:R-:W-:Y:S08]  /*55e0*/  HMMA.16816.F32.BF16 R24, R8.reuse, R16, RZ ;  /* 0x000000100818723c */ /* 0x050ff000000418ff */
[----:B------:R-:W-:Y:S08]  /*55f0*/  HMMA.16816.F32.BF16 R16, R8, R18, RZ ;  /* 0x000000120810723c */ /* 0x000ff000000418ff */
[----:B------:R-:W-:Y:S08]  /*5600*/  HMMA.16816.F32.BF16 R192, R4, R44, R40 ;  /* 0x0000002c04c0723c */ /* 0x000ff00000041828 */
[----:B-1----:R-:W-:Y:S08]  /*5610*/  HMMA.16816.F32.BF16 R40, R8, R20, RZ ;  /* 0x000000140828723c */ /* 0x002ff000000418ff */
[C---:B------:R-:W-:Y:S08]  /*5620*/  HMMA.16816.F32.BF16 R188, R4.reuse, R46, R32 ;  /* 0x0000002e04bc723c */ /* 0x040ff00000041820 */
[C---:B------:R-:W-:Y:S08]  /*5630*/  HMMA.16816.F32.BF16 R184, R4.reuse, R36, R24 ;  /* 0x0000002404b8723c */ /* 0x040ff00000041818 */
[----:B------:R-:W-:Y:S08]  /*5640*/  HMMA.16816.F32.BF16 R180, R4, R38, R16 ;  /* 0x0000002604b4723c */ /* 0x000ff00000041810 */
[C---:B------:R-:W-:Y:S08]  /*5650*/  HMMA.16816.F32.BF16 R36, R8.reuse, R22, RZ ;  /* 0x000000160824723c */ /* 0x040ff000000418ff */
[C---:B------:R-:W-:Y:S01]  /*5660*/  HMMA.16816.F32.BF16 R32, R8.reuse, R72, RZ ;  /* 0x000000480820723c */ /* 0x040fe200000418ff */
[----:B------:R-:W1:Y:S07]  /*5670*/  LDSM.16.MT88.4 R72, [R217+0x6100] ;  /* 0x00610000d948783b */ /* 0x000e6e0000004200 */
[C---:B------:R-:W-:Y:S08]  /*5680*/  HMMA.16816.F32.BF16 R44, R8.reuse, R86, RZ ;  /* 0x00000056082c723c */ /* 0x040ff000000418ff */
[C---:B------:R-:W-:Y:S08]  /*5690*/  HMMA.16816.F32.BF16 R20, R8.reuse, R82, RZ ;  /* 0x000000520814723c */ /* 0x040ff000000418ff */
[C---:B------:R-:W-:Y:S01]  /*56a0*/  HMMA.16816.F32.BF16 R16, R8.reuse, R84, RZ ;  /* 0x000000540810723c */ /* 0x040fe200000418ff */
[----:B------:R-:W-:Y:S07]  /*56b0*/  LDSM.16.MT88.4 R84, [R220+0x6900] ;  /* 0x00690000dc54783b */ /* 0x000fee0000004200 */
[----:B------:R-:W-:Y:S01]  /*56c0*/  HMMA.16816.F32.BF16 R24, R8, R80, RZ ;  /* 0x000000500818723c */ /* 0x000fe200000418ff */
[----:B------:R-:W-:Y:S07]  /*56d0*/  LDSM.16.MT88.4 R80, [R219+0x6900] ;  /* 0x00690000db50783b */ /* 0x000fee0000004200 */
[C---:B------:R-:W-:Y:S01]  /*56e0*/  HMMA.16816.F32.BF16 R128, R4.reuse, R64, R40 ;  /* 0x000000400480723c */ /* 0x040fe20000041828 */
[----:B------:R-:W2:Y:S07]  /*56f0*/  LDSM.16.MT88.4 R40, [R220+0x6100] ;  /* 0x00610000dc28783b */ /* 0x000eae0000004200 */
[C---:B------:R-:W-:Y:S01]  /*5700*/  HMMA.16816.F32.BF16 R176, R4.reuse, R66, R36 ;  /* 0x0000004204b0723c */ /* 0x040fe20000041824 */
[----:B------:R-:W3:Y:S07]  /*5710*/  LDSM.16.MT88.4 R36, [R217+0x6900] ;  /* 0x00690000d924783b */ /* 0x000eee0000004200 */
[C---:B------:R-:W-:Y:S01]  /*5720*/  HMMA.16816.F32.BF16 R196, R4.reuse, R70, R44 ;  /* 0x0000004604c4723c */ /* 0x040fe2000004182c */
[----:B------:R-:W4:Y:S07]  /*5730*/  LDSM.16.MT88.4 R44, [R219+0x6100] ;  /* 0x00610000db2c783b */ /* 0x000f2e0000004200 */
[----:B------:R-:W-:Y:S08]  /*5740*/  HMMA.16816.F32.BF16 R168, R4, R60, R32 ;  /* 0x0000003c04a8723c */ /* 0x000ff00000041820 */
[----:B------:R-:W-:Y:S08]  /*5750*/  HMMA.16816.F32.BF16 R32, R8, R76, RZ ;  /* 0x0000004c0820723c */ /* 0x000ff000000418ff */
[----:B------:R-:W-:Y:S08]  /*5760*/  HMMA.16816.F32.BF16 R164, R4, R62, R28 ;  /* 0x0000003e04a4723c */ /* 0x000ff0000004181c */
[----:B------:R-:W-:Y:S01]  /*5770*/  HMMA.16816.F32.BF16 R28, R8, R78, RZ ;  /* 0x0000004e081c723c */ /* 0x000fe200000418ff */
[----:B------:R-:W-:Y:S07]  /*5780*/  LDSM.16.MT88.4 R76, [R219+0x9100] ;  /* 0x00910000db4c783b */ /* 0x000fee0000004200 */
[C---:B------:R-:W-:Y:S08]  /*5790*/  HMMA.16816.F32.BF16 R144, R4.reuse, R58, R20 ;  /* 0x0000003a0490723c */ /* 0x040ff00000041814 */
[----:B------:R-:W-:Y:S01]  /*57a0*/  HMMA.16816.F32.BF16 R148, R4, R68, R16 ;  /* 0x000000440494723c */ /* 0x000fe20000041810 */
[----:B------:R-:W2:Y:S07]  /*57b0*/  LDSM.16.MT88.4 R68, [R218+0x6900] ;  /* 0x00690000da44783b */ /* 0x000eae0000004200 */
[----:B-1----:R-:W-:Y:S08]  /*57c0*/  HMMA.16816.F32.BF16 R20, R8, R74, RZ ;  /* 0x0000004a0814723c */ /* 0x002ff000000418ff */
[C---:B------:R-:W-:Y:S01]  /*57d0*/  HMMA.16816.F32.BF16 R132, R4.reuse, R90, R48 ;  /* 0x0000005a0484723c */ /* 0x040fe20000041830 */
[----:B------:R-:W1:Y:S07]  /*57e0*/  LDSM.16.MT88.4 R48, [R217+0x9100] ;  /* 0x00910000d930783b */ /* 0x000e6e0000004200 */
[----:B------:R-:W-:Y:S08]  /*57f0*/  HMMA.16816.F32.BF16 R140, R4, R56, R24 ;  /* 0x00000038048c723c */ /* 0x000ff00000041818 */
[C---:B------:R-:W-:Y:S01]  /*5800*/  HMMA.16816.F32.BF16 R24, R8.reuse, R72, RZ ;  /* 0x000000480818723c */ /* 0x040fe200000418ff */
[----:B------:R-:W1:Y:S07]  /*5810*/  LDSM.16.MT88.4 R72, [R220+0x9100] ;  /* 0x00910000dc48783b */ /* 0x000e6e0000004200 */
[----:B------:R-:W-:Y:S07]  /*5820*/  HMMA.16816.F32.BF16 R16, R8, R96, RZ ;  /* 0x000000600810723c */ /* 0x000fee00000418ff */
[----:B------:R-:W-:Y:S01]  /*5830*/  IMAD.MOV.U32 R97, RZ, RZ, R116 ;  /* 0x000000ffff617224 */ /* 0x000fe200078e0074 */
[----:B------:R-:W-:Y:S01]  /*5840*/  HMMA.16816.F32.BF16 R160, R4, R92, R32 ;  /* 0x0000005c04a0723c */ /* 0x000fe20000041820 */
[----:B------:R-:W-:-:S06]  /*5850*/  MOV R96, R111 ;  /* 0x0000006f00607202 */ /* 0x000fcc0000000f00 */
[----:B------:R-:W-:Y:S01]  /*5860*/  IMAD.MOV.U32 R93, RZ, RZ, R110 ;  /* 0x000000ffff5d7224 */ /* 0x000fe200078e006e */
[----:B--2---:R-:W-:Y:S01]  /*5870*/  HMMA.16816.F32.BF16 R32, R8, R40, RZ ;  /* 0x000000280820723c */ /* 0x004fe200000418ff */
[----:B------:R-:W-:-:S07]  /*5880*/  IMAD.MOV.U32 R92, RZ, RZ, R109 ;  /* 0x000000ffff5c7224 */ /* 0x000fce00078e006d */
[----:B------:R-:W-:Y:S07]  /*5890*/  HMMA.16816.F32.BF16 R156, R4, R94, R28 ;  /* 0x0000005e049c723c */ /* 0x000fee000004181c */
[----:B------:R-:W-:Y:S01]  /*58a0*/  MOV R95, R108 ;  /* 0x0000006c005f7202 */ /* 0x000fe20000000f00 */
[----:B------:R-:W-:Y:S08]  /*58b0*/  HMMA.16816.F32.BF16 R28, R8, R42, RZ ;  /* 0x0000002a081c723c */ /* 0x000ff000000418ff */
[C---:B---3--:R-:W-:Y:S08]  /*58c0*/  HMMA.16816.F32.BF16 R120, R4.reuse, R38, R20 ;  /* 0x000000260478723c */ /* 0x048ff00000041814 */
[----:B------:R-:W-:Y:S01]  /*58d0*/  HMMA.16816.F32.BF16 R136, R4, R88, R52 ;  /* 0x000000580488723c */ /* 0x000fe20000041834 */
[----:B------:R-:W2:Y:S04]  /*58e0*/  LDSM.16.MT88.4 R52, [R218+0x9100] ;  /* 0x00910000da34783b */ /* 0x000ea80000004200 */
[----:B------:R-:W3:Y:S03]  /*58f0*/  LDSM.16.MT88.4 R88, [R217+0x9900] ;  /* 0x00990000d958783b */ /* 0x000ee60000004200 */
[----:B----4-:R-:W-:Y:S08]  /*5900*/  HMMA.16816.F32.BF16 R20, R8, R46, RZ ;  /* 0x0000002e0814723c */ /* 0x010ff000000418ff */
[C---:B------:R-:W-:Y:S08]  /*5910*/  HMMA.16816.F32.BF16 R152, R4.reuse, R36, R24 ;  /* 0x000000240498723c */ /* 0x040ff00000041818 */
[----:B------:R-:W-:Y:S07]  /*5920*/  HMMA.16816.F32.BF16 R116, R4, R68, R16 ;  /* 0x000000440474723c */ /* 0x000fee0000041810 */
[----:B------:R-:W-:Y:S01]  /*5930*/  IMAD.MOV.U32 R68, RZ, RZ, R107 ;  /* 0x000000ffff447224 */ /* 0x000fe200078e006b */
[----:B------:R-:W-:Y:S01]  /*5940*/  HMMA.16816.F32.BF16 R24, R8, R44, RZ ;  /* 0x0000002c0818723c */ /* 0x000fe200000418ff */
[----:B------:R-:W-:-:S07]  /*5950*/  IMAD.MOV.U32 R69, RZ, RZ, R97 ;  /* 0x000000ffff457224 */ /* 0x000fce00078e0061 */
[C---:B-1----:R-:W-:Y:S08]  /*5960*/  HMMA.16816.F32.BF16 R16, R8.reuse, R48, RZ ;  /* 0x000000300810723c */ /* 0x042ff000000418ff */
[C---:B------:R-:W-:Y:S08]  /*5970*/  HMMA.16816.F32.BF16 R60, R8.reuse, R50, RZ ;  /* 0x00000032083c723c */ /* 0x040ff000000418ff */
[C---:B------:R-:W-:Y:S07]  /*5980*/  HMMA.16816.F32.BF16 R48, R8.reuse, R72, RZ ;  /* 0x000000480830723c */ /* 0x040fee00000418ff */
[----:B------:R-:W-:Y:S01]  /*5990*/  IMAD.MOV.U32 R72, RZ, RZ, R106 ;  /* 0x000000ffff487224 */ /* 0x000fe200078e006a */
[----:B------:R-:W-:Y:S01]  /*59a0*/  HMMA.16816.F32.BF16 R44, R8, R74, RZ ;  /* 0x0000004a082c723c */ /* 0x000fe200000418ff */
[----:B------:R-:W-:-:S06]  /*59b0*/  MOV R73, R105 ;  /* 0x0000006900497202 */ /* 0x000fcc0000000f00 */
[----:B------:R-:W-:Y:S01]  /*59c0*/  IMAD.MOV.U32 R74, RZ, RZ, R104 ;  /* 0x000000ffff4a7224 */ /* 0x000fe200078e0068 */
[----:B--2---:R-:W-:Y:S01]  /*59d0*/  HMMA.16816.F32.BF16 R56, R8, R52, RZ ;  /* 0x000000340838723c */ /* 0x004fe200000418ff */
[----:B------:R-:W-:-:S07]  /*59e0*/  IMAD.MOV.U32 R75, RZ, RZ, R103 ;  /* 0x000000ffff4b7224 */ /* 0x000fce00078e0067 */
[----:B------:R-:W-:Y:S07]  /*59f0*/  HMMA.16816.F32.BF16 R104, R4, R84, R32 ;  /* 0x000000540468723c */ /* 0x000fee0000041820 */
[----:B------:R-:W-:Y:S01]  /*5a00*/  MOV R34, R102 ;  /* 0x0000006600227202 */ /* 0x000fe20000000f00 */
[----:B------:R-:W-:Y:S01]  /*5a10*/  IMAD.MOV.U32 R33, RZ, RZ, R101 ;  /* 0x000000ffff217224 */ /* 0x000fe200078e0065 */
[----:B------:R-:W-:Y:S01]  /*5a20*/  HMMA.16816.F32.BF16 R52, R8, R54, RZ ;  /* 0x000000360834723c */ /* 0x000fe200000418ff */
[----:B------:R-:W-:-:S02]  /*5a30*/  IMAD.MOV.U32 R32, RZ, RZ, R100 ;  /* 0x000000ffff207224 */ /* 0x000fc400078e0064 */
[----:B------:R-:W-:-:S05]  /*5a40*/  IMAD.MOV.U32 R35, RZ, RZ, R69 ;  /* 0x000000ffff237224 */ /* 0x000fca00078e0045 */
[C---:B------:R-:W-:Y:S07]  /*5a50*/  HMMA.16816.F32.BF16 R100, R4.reuse, R86, R28 ;  /* 0x000000560464723c */ /* 0x040fee000004181c */
[----:B------:R-:W-:Y:S01]  /*5a60*/  MOV R31, R95 ;  /* 0x0000005f001f7202 */ /* 0x000fe20000000f00 */
[----:B------:R-:W-:Y:S01]  /*5a70*/  IMAD.MOV.U32 R30, RZ, RZ, R92 ;  /* 0x000000ffff1e7224 */ /* 0x000fe200078e005c */
[----:B---3--:R-:W-:Y:S01]  /*5a80*/  HMMA.16816.F32.BF16 R84, R4, R88, R16 ;  /* 0x000000580454723c */ /* 0x008fe20000041810 */
[----:B------:R-:W-:Y:S01]  /*5a90*/  IMAD.MOV.U32 R29, RZ, RZ, R93 ;  /* 0x000000ffff1d7224 */ /* 0x000fe200078e005d */
[----:B------:R-:W-:Y:S01]  /*5aa0*/  LDSM.16.MT88.4 R16, [R220+0x9900] ;  /* 0x00990000dc10783b */ /* 0x000fe20000004200 */
[----:B------:R-:W-:-:S05]  /*5ab0*/  MOV R28, R96 ;  /* 0x00000060001c7202 */ /* 0x000fca0000000f00 */
[----:B------:R-:W-:Y:S01]  /*5ac0*/  HMMA.16816.F32.BF16 R92, R4, R82, R20 ;  /* 0x00000052045c723c */ /* 0x000fe20000041814 */
[----:B------:R-:W1:Y:S07]  /*5ad0*/  LDSM.16.MT88.4 R20, [R218+0x9900] ;  /* 0x00990000da14783b */ /* 0x000e6e0000004200 */
[C---:B------:R-:W-:Y:S08]  /*5ae0*/  HMMA.16816.F32.BF16 R64, R8.reuse, R98, RZ ;  /* 0x000000620840723c */ /* 0x040ff000000418ff */
[C---:B------:R-:W-:Y:S08]  /*5af0*/  HMMA.16816.F32.BF16 R40, R8.reuse, R76, RZ ;  /* 0x0000004c0828723c */ /* 0x040ff000000418ff */
[----:B------:R-:W-:Y:S01]  /*5b00*/  HMMA.16816.F32.BF16 R36, R8, R78, RZ ;  /* 0x0000004e0824723c */ /* 0x000fe200000418ff */
[----:B------:R-:W2:Y:S07]  /*5b10*/  LDSM.16.MT88.4 R8, [R219+0x9900] ;  /* 0x00990000db08783b */ /* 0x000eae0000004200 */
[C---:B------:R-:W-:Y:S07]  /*5b20*/  HMMA.16816.F32.BF16 R88, R4.reuse, R90, R60 ;  /* 0x0000005a0458723c */ /* 0x040fee000004183c */
[----:B------:R-:W-:Y:S01]  /*5b30*/  IMAD.MOV.U32 R62, RZ, RZ, R0 ;  /* 0x000000ffff3e7224 */ /* 0x000fe200078e0000 */
[----:B------:R-:W-:Y:S01]  /*5b40*/  HMMA.16816.F32.BF16 R96, R4, R80, R24 ;  /* 0x000000500460723c */ /* 0x000fe20000041818 */
[----:B------:R-:W-:Y:S01]  /*5b50*/  FFMA.FTZ R0, R127, c[0x0][0x2d0], -R13 ;  /* 0x0000b4007f007a23 */ /* 0x000fe2000001080d */
[----:B------:R-:W-:Y:S01]  /*5b60*/  MOV R61, R222 ;  /* 0x000000de003d7202 */ /* 0x000fe20000000f00 */
[----:B------:R-:W-:Y:S01]  /*5b70*/  IMAD.MOV.U32 R63, RZ, RZ, R2 ;  /* 0x000000ffff3f7224 */ /* 0x000fe200078e0002 */
[----:B------:R-:W-:Y:S01]  /*5b80*/  LDSM.16.MT88.4 R24, [R219+0x1100] ;  /* 0x00110000db18783b */ /* 0x000fe20000004200 */
[----:B------:R-:W-:-:S02]  /*5b90*/  FFMA.FTZ R2, R113, c[0x0][0x2d0], -R12 ;  /* 0x0000b40071027a23 */ /* 0x000fc4000001080c */
[----:B------:R-:W-:Y:S01]  /*5ba0*/  IMAD.MOV.U32 R127, RZ, RZ, R30 ;  /* 0x000000ffff7f7224 */ /* 0x000fe200078e001e */
[----:B-1----:R-:W-:Y:S01]  /*5bb0*/  HMMA.16816.F32.BF16 R80, R4, R20, R56 ;  /* 0x000000140450723c */ /* 0x002fe20000041838 */
[----:B------:R1:W3:Y:S01]  /*5bc0*/  MUFU.EX2 R20, R0 ;  /* 0x0000000000147308 */ /* 0x0002e20000000800 */
[----:B------:R-:W-:-:S05]  /*5bd0*/  IMAD.MOV.U32 R30, RZ, RZ, R33 ;  /* 0x000000ffff1e7224 */ /* 0x000fca00078e0021 */
[----:B------:R-:W-:Y:S01]  /*5be0*/  IMAD.MOV.U32 R59, RZ, RZ, R74 ;  /* 0x000000ffff3b7224 */ /* 0x000fe200078e004a */
[C---:B------:R-:W-:Y:S01]  /*5bf0*/  HMMA.16816.F32.BF16 R76, R4.reuse, R22, R52 ;  /* 0x00000016044c723c */ /* 0x040fe20000041834 */
[----:B------:R-:W-:Y:S01]  /*5c00*/  MOV R58, R75 ;  /* 0x0000004b003a7202 */ /* 0x000fe20000000f00 */
[----:B------:R-:W-:Y:S02]  /*5c10*/  IMAD.MOV.U32 R57, RZ, RZ, R72 ;  /* 0x000000ffff397224 */ /* 0x000fe400078e0048 */
[----:B------:R-:W-:Y:S02]  /*5c20*/  IMAD.MOV.U32 R56, RZ, RZ, R73 ;  /* 0x000000ffff387224 */ /* 0x000fe400078e0049 */
[----:B------:R-:W-:Y:S01]  /*5c30*/  IMAD.MOV.U32 R113, RZ, RZ, R59 ;  /* 0x000000ffff717224 */ /* 0x000fe200078e003b */
[----:B------:R-:W-:Y:S01]  /*5c40*/  MOV R54, R68 ;  /* 0x0000004400367202 */ /* 0x000fe20000000f00 */
[----:B------:R-:W-:Y:S01]  /*5c50*/  HMMA.16816.F32.BF16 R108, R4, R70, R64 ;  /* 0x00000046046c723c */ /* 0x000fe20000041840 */
[----:B-1----:R-:W-:-:S02]  /*5c60*/  FFMA.FTZ R0, R126, c[0x0][0x2d0], -R13 ;  /* 0x0000b4007e007a23 */ /* 0x002fc4000001080d */
[----:B------:R3:W-:Y:S05]  /*5c70*/  MUFU.EX2 R126, R2 ;  /* 0x00000002007e7308 */ /* 0x0007ea0000000800 */
[C---:B------:R-:W-:Y:S03]  /*5c80*/  HMMA.16816.F32.BF16 R72, R4.reuse, R16, R48 ;  /* 0x000000100448723c */ /* 0x040fe60000041830 */
[----:B------:R1:W4:Y:S05]  /*5c90*/  MUFU.EX2 R55, R0 ;  /* 0x0000000000377308 */ /* 0x00032a0000000800 */
[----:B------:R-:W-:Y:S01]  /*5ca0*/  HMMA.16816.F32.BF16 R64, R4, R18, R44 ;  /* 0x000000120440723c */ /* 0x000fe2000004182c */
[----:B------:R-:W-:Y:S01]  /*5cb0*/  LDSM.16.MT88.4 R16, [R218+0x1100] ;  /* 0x00110000da10783b */ /* 0x000fe20000004200 */
[----:B---3--:R-:W-:-:S03]  /*5cc0*/  IMAD.MOV.U32 R2, RZ, RZ, R20 ;  /* 0x000000ffff027224 */ /* 0x008fc600078e0014 */
[----:B------:R-:W3:Y:S03]  /*5cd0*/  LDSM.16.MT88.4 R20, [R217+0x1100] ;  /* 0x00110000d914783b */ /* 0x000ee60000004200 */
[----:B--2---:R-:W-:Y:S01]  /*5ce0*/  HMMA.16816.F32.BF16 R48, R4, R8, R40 ;  /* 0x000000080430723c */ /* 0x004fe20000041828 */
[----:B-1----:R-:W-:-:S04]  /*5cf0*/  FFMA.FTZ R0, R125, c[0x0][0x2d0], -R13 ;  /* 0x0000b4007d007a23 */ /* 0x002fc8000001080d */
[----:B------:R1:W-:Y:S03]  /*5d00*/  MUFU.EX2 R125, R0 ;  /* 0x00000000007d7308 */ /* 0x0003e60000000800 */
[----:B------:R-:W-:Y:S01]  /*5d10*/  HMMA.16816.F32.BF16 R36, R4, R10, R36 ;  /* 0x0000000a0424723c */ /* 0x000fe20000041824 */
[----:B------:R-:W2:Y:S06]  /*5d20*/  LDSM.16.MT88.4 R8, [R220+0x1100] ;  /* 0x00110000dc08783b */ /* 0x000eac0000004200 */
[----:B----4-:R-:W-:Y:S01]  /*5d30*/  F2FP.BF16.PACK_AB R4, R55, R2 ;  /* 0x000000023704723e */ /* 0x010fe200000010ff */
[----:B-1----:R-:W-:-:S04]  /*5d40*/  FFMA.FTZ R0, R124, c[0x0][0x2d0], -R13 ;  /* 0x0000b4007c007a23 */ /* 0x002fc8000001080d */
[----:B------:R1:W4:Y:S02]  /*5d50*/  MUFU.EX2 R222, R0 ;  /* 0x0000000000de7308 */ /* 0x0003240000000800 */
[----:B-1----:R-:W-:Y:S01]  /*5d60*/  FFMA.FTZ R0, R115, c[0x0][0x2d0], -R12 ;  /* 0x0000b40073007a23 */ /* 0x002fe2000001080c */
[----:B----4-:R-:W-:Y:S02]  /*5d70*/  F2FP.BF16.PACK_AB R6, R222, R125 ;  /* 0x0000007dde06723e */ /* 0x010fe400000010ff */
[----:B------:R-:W-:-:S03]  /*5d80*/  MOV R115, R29 ;  /* 0x0000001d00737202 */ /* 0x000fc60000000f00 */
[----:B------:R1:W4:Y:S01]  /*5d90*/  MUFU.EX2 R52, R0 ;  /* 0x0000000000347308 */ /* 0x0003220000000800 */
[----:B------:R-:W-:Y:S01]  /*5da0*/  MOV R29, R32 ;  /* 0x00000020001d7202 */ /* 0x000fe20000000f00 */
[----:B-1----:R-:W-:Y:S02]  /*5db0*/  FFMA.FTZ R0, R114, c[0x0][0x2d0], -R12 ;  /* 0x0000b40072007a23 */ /* 0x002fe4000001080c */
[----:B------:R-:W-:-:S04]  /*5dc0*/  IMAD.MOV.U32 R114, RZ, RZ, R28 ;  /* 0x000000ffff727224 */ /* 0x000fc800078e001c */
[----:B------:R1:W-:Y:S01]  /*5dd0*/  MUFU.EX2 R124, R0 ;  /* 0x00000000007c7308 */ /* 0x0003e20000000800 */
[----:B------:R-:W-:Y:S02]  /*5de0*/  IMAD.MOV.U32 R28, RZ, RZ, R31 ;  /* 0x000000ffff1c7224 */ /* 0x000fe400078e001f */
[----:B------:R-:W-:Y:S02]  /*5df0*/  IMAD.MOV.U32 R31, RZ, RZ, R34 ;  /* 0x000000ffff1f7224 */ /* 0x000fe400078e0022 */
[----:B-1----:R-:W-:Y:S01]  /*5e00*/  FFMA.FTZ R0, R112, c[0x0][0x2d0], -R12 ;  /* 0x0000b40070007a23 */ /* 0x002fe2000001080c */
[----:B------:R-:W-:-:S03]  /*5e10*/  MOV R112, R58 ;  /* 0x0000003a00707202 */ /* 0x000fc60000000f00 */
[----:B------:R4:W1:Y:S02]  /*5e20*/  MUFU.EX2 R40, R0 ;  /* 0x0000000000287308 */ /* 0x0008640000000800 */
[----:B----4-:R-:W-:Y:S02]  /*5e30*/  MOV R0, R52 ;  /* 0x0000003400007202 */ /* 0x010fe40000000f00 */
[----:B-1----:R-:W-:Y:S02]  /*5e40*/  F2FP.BF16.PACK_AB R7, R40, R126 ;  /* 0x0000007e2807723e */ /* 0x002fe400000010ff */
[----:B------:R-:W-:-:S07]  /*5e50*/  F2FP.BF16.PACK_AB R5, R124, R0 ;  /* 0x000000007c05723e */ /* 0x000fce00000010ff */
[C---:B---3--:R-:W-:Y:S07]  /*5e60*/  HMMA.16816.F32.BF16 R68, R4.reuse, R20, R192 ;  /* 0x000000140444723c */ /* 0x048fee00000418c0 */
[----:B------:R-:W-:Y:S01]  /*5e70*/  IMAD.MOV.U32 R192, RZ, RZ, R61 ;  /* 0x000000ffffc07224 */ /* 0x000fe200078e003d */
[----:B------:R-:W-:Y:S01]  /*5e80*/  MOV R194, R40 ;  /* 0x0000002800c27202 */ /* 0x000fe20000000f00 */
[----:B------:R-:W-:Y:S01]  /*5e90*/  IMAD.MOV.U32 R193, RZ, RZ, R62 ;  /* 0x000000ffffc17224 */ /* 0x000fe200078e003e */
[----:B--2---:R-:W-:Y:S01]  /*5ea0*/  HMMA.16816.F32.BF16 R44, R4, R8, R136 ;  /* 0x00000008042c723c */ /* 0x004fe20000041888 */
[----:B------:R-:W-:-:S07]  /*5eb0*/  IMAD.MOV.U32 R195, RZ, RZ, R63 ;  /* 0x000000ffffc37224 */ /* 0x000fce00078e003f */
[C---:B------:R-:W-:Y:S01]  /*5ec0*/  HMMA.16816.F32.BF16 R60, R4.reuse, R22, R188 ;  /* 0x00000016043c723c */ /* 0x040fe200000418bc */
[----:B------:R-:W1:Y:S06]  /*5ed0*/  LDSM.16.MT88.4 R20, [R220+0x4100] ;  /* 0x00410000dc14783b */ /* 0x000e6c0000004200 */
[----:B------:R-:W-:Y:S01]  /*5ee0*/  IMAD.MOV.U32 R188, RZ, RZ, R54 ;  /* 0x000000ffffbc7224 */ /* 0x000fe200078e0036 */
[----:B------:R-:W-:Y:S01]  /*5ef0*/  MOV R191, R55 ;  /* 0x0000003700bf7202 */ /* 0x000fe20000000f00 */
[----:B------:R-:W-:Y:S01]  /*5f00*/  IMAD.MOV.U32 R189, RZ, RZ, R56 ;  /* 0x000000ffffbd7224 */ /* 0x000fe200078e0038 */
[----:B------:R-:W-:Y:S01]  /*5f10*/  HMMA.16816.F32.BF16 R52, R4, R18, R180 ;  /* 0x000000120434723c */ /* 0x000fe200000418b4 */
[----:B------:R-:W-:-:S07]  /*5f20*/  IMAD.MOV.U32 R190, RZ, RZ, R57 ;  /* 0x000000ffffbe7224 */ /* 0x000fce00078e0039 */
[C---:B------:R-:W-:Y:S01]  /*5f30*/  HMMA.16816.F32.BF16 R56, R4.reuse, R16, R184 ;  /* 0x000000100438723c */ /* 0x040fe200000418b8 */
[----:B------:R-:W2:Y:S06]  /*5f40*/  LDSM.16.MT88.4 R16, [R217+0x4100] ;  /* 0x00410000d910783b */ /* 0x000eac0000004200 */
[----:B------:R-:W-:Y:S01]  /*5f50*/  MOV R187, R35 ;  /* 0x0000002300bb7202 */ /* 0x000fe20000000f00 */
[C---:B------:R-:W-:Y:S01]  /*5f60*/  HMMA.16816.F32.BF16 R40, R4.reuse, R10, R132 ;  /* 0x0000000a0428723c */ /* 0x040fe20000041884 */
[----:B------:R-:W3:Y:S07]  /*5f70*/  LDSM.16.MT88.4 R8, [R218+0x4100] ;  /* 0x00410000da08783b */ /* 0x000eee0000004200 */
[C---:B------:R-:W-:Y:S08]  /*5f80*/  HMMA.16816.F32.BF16 R32, R4.reuse, R24, R128 ;  /* 0x000000180420723c */ /* 0x040ff00000041880 */
[C---:B-1----:R-:W-:Y:S07]  /*5f90*/  HMMA.16816.F32.BF16 R148, R4.reuse, R20, R148 ;  /* 0x000000140494723c */ /* 0x042fee0000041894 */
[----:B------:R-:W-:Y:S01]  /*5fa0*/  IMAD.MOV.U32 R20, RZ, RZ, R30 ;  /* 0x000000ffff147224 */ /* 0x000fe200078e001e */
[C---:B------:R-:W-:Y:S01]  /*5fb0*/  HMMA.16816.F32.BF16 R128, R4.reuse, R26, R176 ;  /* 0x0000001a0480723c */ /* 0x040fe200000418b0 */
[----:B------:R-:W-:Y:S01]  /*5fc0*/  MOV R21, R189 ;  /* 0x000000bd00157202 */ /* 0x000fe20000000f00 */
[----:B------:R-:W-:Y:S05]  /*5fd0*/  LDSM.16.MT88.4 R24, [R217+0xa100] ;  /* 0x00a10000d918783b */ /* 0x000fea0000004200 */
[----:B------:R-:W-:Y:S01]  /*5fe0*/  IMAD.MOV.U32 R179, RZ, RZ, R187 ;  /* 0x000000ffffb37224 */ /* 0x000fe200078e00bb */
[----:B------:R-:W-:Y:S01]  /*5ff0*/  HMMA.16816.F32.BF16 R196, R4, R22, R196 ;  /* 0x0000001604c4723c */ /* 0x000fe200000418c4 */
[----:B------:R-:W-:-:S06]  /*6000*/  IMAD.MOV.U32 R178, RZ, RZ, R188 ;  /* 0x000000ffffb27224 */ /* 0x000fcc00078e00bc */
[----:B------:R-:W-:Y:S01]  /*6010*/  IMAD.MOV.U32 R23, RZ, RZ, R191 ;  /* 0x000000ffff177224 */ /* 0x000fe200078e00bf */
[C---:B--2---:R-:W-:Y:S08]  /*6020*/  HMMA.16816.F32.BF16 R132, R4.reuse, R16, R168 ;  /* 0x000000100484723c */ /* 0x044ff000000418a8 */
[C---:B------:R-:W-:Y:S01]  /*6030*/  HMMA.16816.F32.BF16 R136, R4.reuse, R18, R164 ;  /* 0x000000120488723c */ /* 0x040fe200000418a4 */
[----:B------:R-:W1:Y:S06]  /*6040*/  LDSM.16.MT88.4 R16, [R219+0x4100] ;  /* 0x00410000db10783b */ /* 0x000e6c0000004200 */
[----:B------:R-:W-:Y:S01]  /*6050*/  IMAD.MOV.U32 R165, RZ, RZ, R127 ;  /* 0x000000ffffa57224 */ /* 0x000fe200078e007f */
[----:B------:R-:W-:Y:S01]  /*6060*/  MOV R166, R28 ;  /* 0x0000001c00a67202 */ /* 0x000fe20000000f00 */
[----:B------:R-:W-:Y:S01]  /*6070*/  IMAD.MOV.U32 R167, RZ, RZ, R29 ;  /* 0x000000ffffa77224 */ /* 0x000fe200078e001d */
[----:B------:R-:W-:Y:S01]  /*6080*/  MOV R127, R31 ;  /* 0x0000001f007f7202 */ /* 0x000fe20000000f00 */
[----:B------:R-:W-:Y:S01]  /*6090*/  IMAD.MOV.U32 R164, RZ, RZ, R190 ;  /* 0x000000ffffa47224 */ /* 0x000fe200078e00be */
[----:B------:R-:W2:Y:S01]  /*60a0*/  LDSM.16.MT88.4 R28, [R218+0x7100] ;  /* 0x00710000da1c783b */ /* 0x000ea20000004200 */
[C---:B---3--:R-:W-:Y:S08]  /*60b0*/  HMMA.16816.F32.BF16 R140, R4.reuse, R8, R140 ;  /* 0x00000008048c723c */ /* 0x048ff0000004188c */
[C---:B------:R-:W-:Y:S01]  /*60c0*/  HMMA.16816.F32.BF16 R144, R4.reuse, R10, R144 ;  /* 0x0000000a0490723c */ /* 0x040fe20000041890 */
[----:B------:R-:W3:Y:S07]  /*60d0*/  LDSM.16.MT88.4 R8, [R217+0x7100] ;  /* 0x00710000d908783b */ /* 0x000eee0000004200 */
[C---:B-1----:R-:W-:Y:S08]  /*60e0*/  HMMA.16816.F32.BF16 R188, R4.reuse, R16, R160 ;  /* 0x0000001004bc723c */ /* 0x042ff000000418a0 */
[C---:B------:R-:W-:Y:S01]  /*60f0*/  HMMA.16816.F32.BF16 R184, R4.reuse, R18, R156 ;  /* 0x0000001204b8723c */ /* 0x040fe2000004189c */
[----:B------:R-:W1:Y:S07]  /*6100*/  LDSM.16.MT88.4 R16, [R220+0x7100] ;  /* 0x00710000dc10783b */ /* 0x000e6e0000004200 */
[C---:B--2---:R-:W-:Y:S07]  /*6110*/  HMMA.16816.F32.BF16 R160, R4.reuse, R28, R116 ;  /* 0x0000001c04a0723c */ /* 0x044fee0000041874 */
[----:B------:R-:W-:Y:S01]  /*6120*/  IMAD.MOV.U32 R29, RZ, RZ, R192 ;  /* 0x000000ffff1d7224 */ /* 0x000fe200078e00c0 */
[----:B------:R-:W-:Y:S01]  /*6130*/  MOV R28, R193 ;  /* 0x000000c1001c7202 */ /* 0x000fe20000000f00 */
[----:B------:R-:W-:Y:S01]  /*6140*/  IMAD.MOV.U32 R119, RZ, RZ, R194 ;  /* 0x000000ffff777224 */ /* 0x000fe200078e00c2 */
[----:B---3--:R-:W-:Y:S01]  /*6150*/  HMMA.16816.F32.BF16 R168, R4, R10, R120 ;  /* 0x0000000a04a8723c */ /* 0x008fe20000041878 */
[----:B------:R-:W-:-:S07]  /*6160*/  IMAD.MOV.U32 R118, RZ, RZ, R195 ;  /* 0x000000ffff767224 */ /* 0x000fce00078e00c3 */
[C---:B------:R-:W-:Y:S07]  /*6170*/  HMMA.16816.F32.BF16 R192, R4.reuse, R30, R108 ;  /* 0x0000001e04c0723c */ /* 0x040fee000004186c */
[----:B------:R-:W-:Y:S01]  /*6180*/  MOV R110, R178 ;  /* 0x000000b2006e7202 */ /* 0x000fe20000000f00 */
[----:B------:R-:W-:Y:S01]  /*6190*/  IMAD.MOV.U32 R111, RZ, RZ, R179 ;  /* 0x000000ffff6f7224 */ /* 0x000fe200078e00b3 */
[----:B------:R-:W-:Y:S01]  /*61a0*/  HMMA.16816.F32.BF16 R120, R4, R24, R84 ;  /* 0x000000180478723c */ /* 0x000fe20000041854 */
[----:B------:R-:W-:-:S02]  /*61b0*/  IMAD.MOV.U32 R109, RZ, RZ, R210 ;  /* 0x000000ffff6d7224 */ /* 0x000fc400078e00d2 */
[----:B------:R-:W-:Y:S02]  /*61c0*/  IMAD.MOV.U32 R108, RZ, RZ, R207 ;  /* 0x000000ffff6c7224 */ /* 0x000fe400078e00cf */
[----:B------:R-:W-:Y:S02]  /*61d0*/  IMAD.MOV.U32 R31, RZ, RZ, R113 ;  /* 0x000000ffff1f7224 */ /* 0x000fe400078e0071 */
[----:B------:R-:W-:Y:S01]  /*61e0*/  IMAD.MOV.U32 R25, RZ, RZ, R20 ;  /* 0x000000ffff197224 */ /* 0x000fe200078e0014 */
[----:B-1----:R-:W-:Y:S01]  /*61f0*/  HMMA.16816.F32.BF16 R176, R4, R16, R104 ;  /* 0x0000001004b0723c */ /* 0x002fe20000041868 */
[----:B------:R-:W-:Y:S01]  /*6200*/  MOV R24, R21 ;  /* 0x0000001500187202 */ /* 0x000fe20000000f00 */
[----:B------:R-:W-:-:S05]  /*6210*/  IMAD.MOV.U32 R30, RZ, RZ, R114 ;  /* 0x000000ffff1e7224 */ /* 0x000fca00078e0072 */
[----:B------:R-:W-:Y:S01]  /*6220*/  IMAD.MOV.U32 R107, RZ, RZ, R164 ;  /* 0x000000ffff6b7224 */ /* 0x000fe200078e00a4 */
[----:B------:R-:W-:Y:S01]  /*6230*/  MOV R106, R165 ;  /* 0x000000a5006a7202 */ /* 0x000fe20000000f00 */
[----:B------:R-:W-:Y:S01]  /*6240*/  IMAD.MOV.U32 R105, RZ, RZ, R166 ;  /* 0x000000ffff697224 */ /* 0x000fe200078e00a6 */
[C---:B------:R-:W-:Y:S01]  /*6250*/  HMMA.16816.F32.BF16 R180, R4.reuse, R8, R152 ;  /* 0x0000000804b4723c */ /* 0x040fe20000041898 */
[----:B------:R-:W-:Y:S01]  /*6260*/  IMAD.MOV.U32 R104, RZ, RZ, R167 ;  /* 0x000000ffff687224 */ /* 0x000fe200078e00a7 */
[----:B------:R-:W1:Y:S06]  /*6270*/  LDSM.16.MT88.4 R8, [R219+0x7100] ;  /* 0x00710000db08783b */ /* 0x000e6c0000004200 */
[C---:B------:R-:W-:Y:S01]  /*6280*/  HMMA.16816.F32.BF16 R164, R4.reuse, R18, R100 ;  /* 0x0000001204a4723c */ /* 0x040fe20000041864 */
[----:B------:R-:W2:Y:S06]  /*6290*/  LDSM.16.MT88.4 R16, [R220+0xa100] ;  /* 0x00a10000dc10783b */ /* 0x000eac0000004200 */
[----:B------:R-:W-:Y:S01]  /*62a0*/  MOV R100, R23 ;  /* 0x0000001700647202 */ /* 0x000fe20000000f00 */
[----:B------:R-:W-:Y:S01]  /*62b0*/  HMMA.16816.F32.BF16 R152, R4, R26, R88 ;  /* 0x0000001a0498723c */ /* 0x000fe20000041858 */
[----:B------:R-:W3:Y:S01]  /*62c0*/  LDSM.16.MT88.4 R20, [R218+0xa100] ;  /* 0x00a10000da14783b */ /* 0x000ee20000004200 */
[----:B------:R-:W-:Y:S01]  /*62d0*/  IMAD.MOV.U32 R101, RZ, RZ, R111 ;  /* 0x000000ffff657224 */ /* 0x000fe200078e006f */
[----:B------:R-:W-:Y:S01]  /*62e0*/  MOV R102, R29 ;  /* 0x0000001d00667202 */ /* 0x000fe20000000f00 */
[----:B------:R-:W-:Y:S01]  /*62f0*/  IMAD.MOV.U32 R111, RZ, RZ, R212 ;  /* 0x000000ffff6f7224 */ /* 0x000fe200078e00d4 */
[----:B------:R-:W-:Y:S01]  /*6300*/  MOV R103, R206 ;  /* 0x000000ce00677202 */ /* 0x000fe20000000f00 */
[----:B------:R-:W-:-:S02]  /*6310*/  IMAD.MOV.U32 R29, RZ, RZ, R2 ;  /* 0x000000ffff1d7224 */ /* 0x000fc400078e0002 */
[----:B------:R-:W-:Y:S02]  /*6320*/  IMAD.MOV.U32 R27, RZ, RZ, R118 ;  /* 0x000000ffff1b7224 */ /* 0x000fe400078e0076 */
[----:B------:R-:W-:Y:S02]  /*6330*/  IMAD.MOV.U32 R26, RZ, RZ, R119 ;  /* 0x000000ffff1a7224 */ /* 0x000fe400078e0077 */
[----:B------:R-:W-:Y:S01]  /*6340*/  FFMA.FTZ R2, R175, c[0x0][0x2d0], -R12 ;  /* 0x0000b400af027a23 */ /* 0x000fe2000001080c */
[C---:B-1----:R-:W-:Y:S07]  /*6350*/  HMMA.16816.F32.BF16 R156, R4.reuse, R8, R96 ;  /* 0x00000008049c723c */ /* 0x042fee0000041860 */
[----:B------:R-:W-:Y:S01]  /*6360*/  IMAD.MOV.U32 R99, RZ, RZ, R124 ;  /* 0x000000ffff637224 */ /* 0x000fe200078e007c */
[----:B------:R-:W-:Y:S01]  /*6370*/  MOV R97, R126 ;  /* 0x0000007e00617202 */ /* 0x000fe20000000f00 */
[----:B------:R-:W-:Y:S01]  /*6380*/  IMAD.MOV.U32 R98, RZ, RZ, R125 ;  /* 0x000000ffff627224 */ /* 0x000fe200078e007d */
[----:B--2---:R-:W-:Y:S01]  /*6390*/  HMMA.16816.F32.BF16 R88, R4, R18, R64 ;  /* 0x000000120458723c */ /* 0x004fe20000041840 */
[----:B------:R-:W-:-:S06]  /*63a0*/  IMAD.MOV.U32 R96, RZ, RZ, R127 ;  /* 0x000000ffff607224 */ /* 0x000fcc00078e007f */
[----:B------:R-:W-:Y:S01]  /*63b0*/  IMAD.MOV.U32 R65, RZ, RZ, R99 ;  /* 0x000000ffff417224 */ /* 0x000fe200078e0063 */
[C---:B---3--:R-:W-:Y:S01]  /*63c0*/  HMMA.16816.F32.BF16 R116, R4.reuse, R20, R80 ;  /* 0x000000140474723c */ /* 0x048fe20000041850 */
        /* <DEDUP_REMOVED lines=8> */
[----:B------:R-:W-:Y:S01]  /*6450*/  FFMA.FTZ R0, R205, c[0x0][0x2d0], -R13 ;  /* 0x0000b400cd007a23 */ /* 0x000fe2000001080d */
[C---:B------:R-:W-:Y:S01]  /*6460*/  HMMA.16816.F32.BF16 R124, R4.reuse, R10, R92 ;  /* 0x0000000a047c723c */ /* 0x040fe2000004185c */
[----:B------:R-:W-:Y:S01]  /*6470*/  MOV R110, R211 ;  /* 0x000000d3006e7202 */ /* 0x000fe20000000f00 */
[----:B------:R-:W1:Y:S01]  /*6480*/  LDSM.16.MT88.4 R8, [R219+0xa100] ;  /* 0x00a10000db08783b */ /* 0x000e620000004200 */
[----:B------:R2:W-:Y:S01]  /*6490*/  MUFU.EX2 R212, R0 ;  /* 0x0000000000d47308 */ /* 0x0005e20000000800 */
[----:B------:R-:W-:Y:S01]  /*64a0*/  IMAD.MOV.U32 R81, RZ, RZ, R213 ;  /* 0x000000ffff517224 */ /* 0x000fe200078e00d5 */
[----:B------:R-:W-:Y:S01]  /*64b0*/  MOV R80, R115 ;  /* 0x0000007300507202 */ /* 0x000fe20000000f00 */
[----:B------:R-:W-:Y:S01]  /*64c0*/  IMAD.MOV.U32 R82, RZ, RZ, R28 ;  /* 0x000000ffff527224 */ /* 0x000fe200078e001c */
[----:B------:R-:W-:Y:S01]  /*64d0*/  MOV R28, R112 ;  /* 0x00000070001c7202 */ /* 0x000fe20000000f00 */
[C---:B------:R-:W-:Y:S01]  /*64e0*/  HMMA.16816.F32.BF16 R92, R4.reuse, R16, R72 ;  /* 0x00000010045c723c */ /* 0x040fe20000041848 */
[----:B------:R-:W3:Y:S01]  /*64f0*/  LDSM.16.MT88.4 R16, [R218+0x1900] ;  /* 0x00190000da10783b */ /* 0x000ee20000004200 */
[----:B------:R-:W-:Y:S01]  /*6500*/  IMAD.MOV.U32 R205, RZ, RZ, R80 ;  /* 0x000000ffffcd7224 */ /* 0x000fe200078e0050 */
[----:B------:R4:W-:Y:S04]  /*6510*/  MUFU.EX2 R208, R2 ;  /* 0x0000000200d07308 */ /* 0x0009e80000000800 */
[----:B------:R-:W-:Y:S01]  /*6520*/  IMAD.MOV.U32 R75, RZ, RZ, R82 ;  /* 0x000000ffff4b7224 */ /* 0x000fe200078e0052 */
[----:B------:R-:W-:Y:S01]  /*6530*/  HMMA.16816.F32.BF16 R112, R4, R22, R76 ;  /* 0x000000160470723c */ /* 0x000fe2000004184c */
[----:B--2---:R-:W-:Y:S01]  /*6540*/  FFMA.FTZ R0, R204, c[0x0][0x2d0], -R13 ;  /* 0x0000b400cc007a23 */ /* 0x004fe2000001080d */
[----:B------:R-:W-:-:S03]  /*6550*/  MOV R204, R81 ;  /* 0x0000005100cc7202 */ /* 0x000fc60000000f00 */
[----:B------:R2:W1:Y:S01]  /*6560*/  MUFU.EX2 R211, R0 ;  /* 0x0000000000d37308 */ /* 0x0004620000000800 */
[----:B----4-:R-:W-:Y:S01]  /*6570*/  MOV R2, R102 ;  /* 0x0000006600027202 */ /* 0x010fe20000000f00 */
[----:B--2---:R-:W-:Y:S01]  /*6580*/  FFMA.FTZ R0, R203, c[0x0][0x2d0], -R13 ;  /* 0x0000b400cb007a23 */ /* 0x004fe2000001080d */
[C---:B-1----:R-:W-:Y:S05]  /*6590*/  HMMA.16816.F32.BF16 R84, R4.reuse, R8, R48 ;  /* 0x000000080454723c */ /* 0x042fea0000041830 */
[----:B------:R1:W-:Y:S02]  /*65a0*/  MUFU.EX2 R210, R0 ;  /* 0x0000000000d27308 */ /* 0x0003e40000000800 */
[----:B------:R-:W-:Y:S01]  /*65b0*/  IMAD.MOV.U32 R48, RZ, RZ, R24 ;  /* 0x000000ffff307224 */ /* 0x000fe200078e0018 */
[----:B------:R-:W-:Y:S01]  /*65c0*/  HMMA.16816.F32.BF16 R76, R4, R10, R36 ;  /* 0x0000000a044c723c */ /* 0x000fe20000041824 */
[----:B------:R-:W-:Y:S01]  /*65d0*/  LDSM.16.MT88.4 R8, [R220+0x1900] ;  /* 0x00190000dc08783b */ /* 0x000fe20000004200 */
[----:B------:R-:W-:Y:S01]  /*65e0*/  MOV R49, R25 ;  /* 0x0000001900317202 */ /* 0x000fe20000000f00 */
[----:B------:R-:W-:-:S02]  /*65f0*/  IMAD.MOV.U32 R50, RZ, RZ, R96 ;  /* 0x000000ffff327224 */ /* 0x000fc400078e0060 */
[----:B------:R-:W-:Y:S02]  /*6600*/  IMAD.MOV.U32 R51, RZ, RZ, R97 ;  /* 0x000000ffff337224 */ /* 0x000fe400078e0061 */
[----:B------:R-:W-:Y:S01]  /*6610*/  F2FP.BF16.PACK_AB R4, R211, R212 ;  /* 0x000000d4d304723e */ /* 0x000fe200000010ff */
[----:B------:R-:W-:Y:S01]  /*6620*/  IMAD.MOV.U32 R37, RZ, RZ, R83 ;  /* 0x000000ffff257224 */ /* 0x000fe200078e0053 */
[----:B------:R-:W-:Y:S01]  /*6630*/  MOV R38, R26 ;  /* 0x0000001a00267202 */ /* 0x000fe20000000f00 */
[----:B-1----:R-:W-:Y:S02]  /*6640*/  FFMA.FTZ R0, R202, c[0x0][0x2d0], -R13 ;  /* 0x0000b400ca007a23 */ /* 0x002fe4000001080d */
[----:B------:R-:W-:Y:S02]  /*6650*/  IMAD.MOV.U32 R39, RZ, RZ, R27 ;  /* 0x000000ffff277224 */ /* 0x000fe400078e001b */
[----:B------:R1:W2:Y:S01]  /*6660*/  MUFU.EX2 R213, R0 ;  /* 0x0000000000d57308 */ /* 0x0002a20000000800 */
[----:B------:R-:W-:Y:S01]  /*6670*/  LDSM.16.MT88.4 R24, [R219+0x1900] ;  /* 0x00190000db18783b */ /* 0x000fe20000004200 */
[----:B------:R-:W-:-:S02]  /*6680*/  IMAD.MOV.U32 R36, RZ, RZ, R66 ;  /* 0x000000ffff247224 */ /* 0x000fc400078e0042 */
[----:B------:R-:W-:Y:S02]  /*6690*/  IMAD.MOV.U32 R96, RZ, RZ, R105 ;  /* 0x000000ffff607224 */ /* 0x000fe400078e0069 */
[----:B------:R-:W-:Y:S02]  /*66a0*/  IMAD.MOV.U32 R97, RZ, RZ, R106 ;  /* 0x000000ffff617224 */ /* 0x000fe400078e006a */
[----:B------:R-:W-:Y:S01]  /*66b0*/  IMAD.MOV.U32 R175, RZ, RZ, R38 ;  /* 0x000000ffffaf7224 */ /* 0x000fe200078e0026 */
[----:B------:R-:W-:Y:S01]  /*66c0*/  MOV R38, R96 ;  /* 0x0000006000267202 */ /* 0x000fe20000000f00 */
[----:B-1----:R-:W-:Y:S01]  /*66d0*/  FFMA.FTZ R0, R201, c[0x0][0x2d0], -R12 ;  /* 0x0000b400c9007a23 */ /* 0x002fe2000001080c */
[----:B--2---:R-:W-:-:S03]  /*66e0*/  F2FP.BF16.PACK_AB R6, R213, R210 ;  /* 0x000000d2d506723e */ /* 0x004fc600000010ff */
[----:B------:R1:W-:Y:S02]  /*66f0*/  MUFU.EX2 R207, R0 ;  /* 0x0000000000cf7308 */ /* 0x0003e40000000800 */
[----:B-1----:R-:W-:-:S06]  /*6700*/  FFMA.FTZ R0, R200, c[0x0][0x2d0], -R12 ;  /* 0x0000b400c8007a23 */ /* 0x002fcc000001080c */
[----:B------:R1:W2:Y:S02]  /*6710*/  MUFU.EX2 R206, R0 ;  /* 0x0000000000ce7308 */ /* 0x0002a40000000800 */
[----:B-1----:R-:W-:Y:S01]  /*6720*/  FFMA.FTZ R0, R174, c[0x0][0x2d0], -R12 ;  /* 0x0000b400ae007a23 */ /* 0x002fe2000001080c */
[----:B--2---:R-:W-:Y:S01]  /*6730*/  F2FP.BF16.PACK_AB R5, R206, R207 ;  /* 0x000000cfce05723e */ /* 0x004fe200000010ff */
[----:B------:R-:W-:-:S04]  /*6740*/  IMAD.MOV.U32 R174, RZ, RZ, R21 ;  /* 0x000000ffffae7224 */ /* 0x000fc800078e0015 */
[----:B------:R-:W1:Y:S01]  /*6750*/  MUFU.EX2 R209, R0 ;  /* 0x0000000000d17308 */ /* 0x000e620000000800 */
[----:B------:R-:W2:Y:S01]  /*6760*/  LDSM.16.MT88.4 R20, [R217+0x1900] ;  /* 0x00190000d914783b */ /* 0x000ea20000004200 */
[----:B-1----:R-:W-:Y:S02]  /*6770*/  F2FP.BF16.PACK_AB R7, R209, R208 ;  /* 0x000000d0d107723e */ /* 0x002fe400000010ff */
[----:B------:R-:W-:Y:S01]  /*6780*/  MOV R0, R39 ;  /* 0x0000002700007202 */ /* 0x000fe20000000f00 */
[----:B------:R-:W-:-:S04]  /*6790*/  IMAD.MOV.U32 R39, RZ, RZ, R98 ;  /* 0x000000ffff277224 */ /* 0x000fc800078e0062 */
[----:B---3--:R-:W-:Y:S01]  /*67a0*/  HMMA.16816.F32.BF16 R80, R4, R16, R56 ;  /* 0x000000100450723c */ /* 0x008fe20000041838 */
[----:B------:R-:W-:-:S06]  /*67b0*/  FFMA.FTZ R0, R0, c[0x0][0x2d0], -R13 ;  /* 0x0000b40000007a23 */ /* 0x000fcc000001080d */
[----:B------:R-:W-:Y:S01]  /*67c0*/  MOV R56, R75 ;  /* 0x0000004b00387202 */ /* 0x000fe20000000f00 */
[----:B------:R-:W-:Y:S01]  /*67d0*/  IMAD.MOV.U32 R58, RZ, RZ, R64 ;  /* 0x000000ffff3a7224 */ /* 0x000fe200078e0040 */
[C---:B------:R-:W-:Y:S01]  /*67e0*/  HMMA.16816.F32.BF16 R72, R4.reuse, R18, R52 ;  /* 0x000000120448723c */ /* 0x040fe20000041834 */
[----:B------:R-:W1:Y:S01]  /*67f0*/  LDSM.16.MT88.4 R16, [R217+0x4900] ;  /* 0x00490000d910783b */ /* 0x000e620000004200 */
[----:B------:R-:W-:Y:S01]  /*6800*/  MOV R59, R65 ;  /* 0x00000041003b7202 */ /* 0x000fe20000000f00 */
[----:B------:R-:W-:Y:S02]  /*6810*/  IMAD.MOV.U32 R57, RZ, RZ, R51 ;  /* 0x000000ffff397224 */ /* 0x000fe400078e0033 */
[----:B------:R-:W-:Y:S02]  /*6820*/  IMAD.MOV.U32 R51, RZ, RZ, R97 ;  /* 0x000000ffff337224 */ /* 0x000fe400078e0061 */
[----:B------:R-:W-:Y:S01]  /*6830*/  IMAD.MOV.U32 R55, RZ, RZ, R37 ;  /* 0x000000ffff377224 */ /* 0x000fe200078e0025 */
[----:B------:R-:W-:Y:S01]  /*6840*/  MOV R54, R50 ;  /* 0x0000003200367202 */ /* 0x000fe20000000f00 */
[----:B--2---:R-:W-:Y:S01]  /*6850*/  HMMA.16816.F32.BF16 R200, R4, R20, R68 ;  /* 0x0000001404c8723c */ /* 0x004fe20000041844 */
[----:B------:R-:W-:-:S02]  /*6860*/  IMAD.MOV.U32 R37, RZ, RZ, R67 ;  /* 0x000000ffff257224 */ /* 0x000fc400078e0043 */
[----:B------:R-:W-:Y:S01]  /*6870*/  IMAD.MOV.U32 R52, RZ, RZ, R48 ;  /* 0x000000ffff347224 */ /* 0x000fe200078e0030 */
[----:B------:R-:W-:Y:S01]  /*6880*/  MOV R48, R99 ;  /* 0x0000006300307202 */ /* 0x000fe20000000f00 */
[----:B------:R-:W-:Y:S02]  /*6890*/  IMAD.MOV.U32 R53, RZ, RZ, R49 ;  /* 0x000000ffff357224 */ /* 0x000fe400078e0031 */
[----:B------:R-:W-:Y:S01]  /*68a0*/  IMAD.MOV.U32 R49, RZ, RZ, R100 ;  /* 0x000000ffff317224 */ /* 0x000fe200078e0064 */
[----:B------:R-:W-:Y:S01]  /*68b0*/  HMMA.16816.F32.BF16 R68, R4, R8, R44 ;  /* 0x000000080444723c */ /* 0x000fe2000004182c */
[----:B------:R-:W-:-:S07]  /*68c0*/  IMAD.MOV.U32 R50, RZ, RZ, R101 ;  /* 0x000000ffff327224 */ /* 0x000fce00078e0065 */
[C---:B------:R-:W-:Y:S01]  /*68d0*/  HMMA.16816.F32.BF16 R64, R4.reuse, R10, R40 ;  /* 0x0000000a0440723c */ /* 0x040fe20000041828 */
[----:B------:R-:W2:Y:S06]  /*68e0*/  LDSM.16.MT88.4 R8, [R218+0x4900] ;  /* 0x00490000da08783b */ /* 0x000eac0000004200 */
[----:B------:R-:W-:Y:S01]  /*68f0*/  IMAD.MOV.U32 R41, RZ, RZ, R108 ;  /* 0x000000ffff297224 */ /* 0x000fe200078e006c */
[----:B------:R-:W-:Y:S01]  /*6900*/  HMMA.16816.F32.BF16 R104, R4, R22, R60 ;  /* 0x000000160468723c */ /* 0x000fe2000004183c */
[----:B------:R-:W-:Y:S01]  /*6910*/  MOV R42, R109 ;  /* 0x0000006d002a7202 */ /* 0x000fe20000000f00 */
[----:B------:R-:W-:Y:S01]  /*6920*/  IMAD.MOV.U32 R43, RZ, RZ, R110 ;  /* 0x000000ffff2b7224 */ /* 0x000fe200078e006e */
[----:B------:R-:W3:Y:S01]  /*6930*/  LDSM.16.MT88.4 R20, [R220+0x4900] ;  /* 0x00490000dc14783b */ /* 0x000ee20000004200 */
[----:B------:R-:W-:-:S04]  /*6940*/  IMAD.MOV.U32 R40, RZ, RZ, R103 ;  /* 0x000000ffff287224 */ /* 0x000fc800078e0067 */
[C---:B------:R-:W-:Y:S07]  /*6950*/  HMMA.16816.F32.BF16 R44, R4.reuse, R24, R32 ;  /* 0x00000018042c723c */ /* 0x040fee0000041820 */
[----:B------:R-:W-:Y:S01]  /*6960*/  IMAD.MOV.U32 R35, RZ, RZ, R111 ;  /* 0x000000ffff237224 */ /* 0x000fe200078e006f */
[----:B-1----:R-:W-:Y:S01]  /*6970*/  HMMA.16816.F32.BF16 R96, R4, R18, R136 ;  /* 0x000000120460723c */ /* 0x002fe20000041888 */
[----:B------:R-:W-:Y:S01]  /*6980*/  IMAD.MOV.U32 R24, RZ, RZ, R54 ;  /* 0x000000ffff187224 */ /* 0x000fe200078e0036 */
[----:B------:R-:W-:Y:S01]  /*6990*/  MOV R32, R56 ;  /* 0x0000003800207202 */ /* 0x000fe20000000f00 */
[----:B------:R-:W-:-:S02]  /*69a0*/  IMAD.MOV.U32 R25, RZ, RZ, R55 ;  /* 0x000000ffff197224 */ /* 0x000fc400078e0037 */
[----:B------:R-:W-:Y:S02]  /*69b0*/  IMAD.MOV.U32 R33, RZ, RZ, R204 ;  /* 0x000000ffff217224 */ /* 0x000fe400078e00cc */
[----:B------:R-:W-:Y:S01]  /*69c0*/  IMAD.MOV.U32 R34, RZ, RZ, R205 ;  /* 0x000000ffff227224 */ /* 0x000fe200078e00cd */
[C---:B------:R-:W-:Y:S01]  /*69d0*/  HMMA.16816.F32.BF16 R108, R4.reuse, R16, R132 ;  /* 0x00000010046c723c */ /* 0x040fe20000041884 */
[----:B------:R-:W1:Y:S01]  /*69e0*/  LDSM.16.MT88.4 R16, [R219+0x4900] ;  /* 0x00490000db10783b */ /* 0x000e620000004200 */
[----:B------:R-:W-:Y:S01]  /*69f0*/  MOV R205, R30 ;  /* 0x0000001e00cd7202 */ /* 0x000fe20000000f00 */
[----:B------:R-:W-:Y:S02]  /*6a00*/  IMAD.MOV.U32 R204, RZ, RZ, R31 ;  /* 0x000000ffffcc7224 */ /* 0x000fe400078e001f */
[----:B------:R-:W-:Y:S02]  /*6a10*/  IMAD.MOV.U32 R56, RZ, RZ, R28 ;  /* 0x000000ffff387224 */ /* 0x000fe400078e001c */
[----:B------:R-:W-:Y:S01]  /*6a20*/  IMAD.MOV.U32 R135, RZ, RZ, R43 ;  /* 0x000000ffff877224 */ /* 0x000fe200078e002b */
[C---:B------:R-:W-:Y:S07]  /*6a30*/  HMMA.16816.F32.BF16 R100, R4.reuse, R26, R128 ;  /* 0x0000001a0464723c */ /* 0x040fee0000041880 */
[----:B------:R-:W-:Y:S01]  /*6a40*/  IMAD.MOV.U32 R26, RZ, RZ, R52 ;  /* 0x000000ffff1a7224 */ /* 0x000fe200078e0034 */
[----:B------:R-:W-:Y:S01]  /*6a50*/  MOV R27, R53 ;  /* 0x00000035001b7202 */ /* 0x000fe20000000f00 */
[C---:B--2---:R-:W-:Y:S07]  /*6a60*/  HMMA.16816.F32.BF16 R60, R4.reuse, R8, R140 ;  /* 0x00000008043c723c */ /* 0x044fee000004188c */
[----:B------:R-:W-:Y:S01]  /*6a70*/  MOV R143, R35 ;  /* 0x00000023008f7202 */ /* 0x000fe20000000f00 */
[----:B------:R-:W-:Y:S01]  /*6a80*/  HMMA.16816.F32.BF16 R52, R4, R10, R144 ;  /* 0x0000000a0434723c */ /* 0x000fe20000041890 */
[----:B------:R-:W2:Y:S01]  /*6a90*/  LDSM.16.MT88.4 R8, [R217+0x7900] ;  /* 0x00790000d908783b */ /* 0x000ea20000004200 */
[----:B------:R-:W-:Y:S01]  /*6aa0*/  MOV R35, R29 ;  /* 0x0000001d00237202 */ /* 0x000fe20000000f00 */
[----:B------:R-:W-:Y:S01]  /*6ab0*/  IMAD.MOV.U32 R142, RZ, RZ, R40 ;  /* 0x000000ffff8e7224 */ /* 0x000fe200078e0028 */
[----:B------:R-:W-:Y:S01]  /*6ac0*/  MOV R140, R42 ;  /* 0x0000002a008c7202 */ /* 0x000fe20000000f00 */
[----:B------:R-:W4:Y:S01]  /*6ad0*/  LDSM.16.MT88.4 R28, [R218+0x7900] ;  /* 0x00790000da1c783b */ /* 0x000f220000004200 */
[----:B------:R-:W-:-:S02]  /*6ae0*/  IMAD.MOV.U32 R141, RZ, RZ, R41 ;  /* 0x000000ffff8d7224 */ /* 0x000fc400078e0029 */
[C---:B---3--:R-:W-:Y:S07]  /*6af0*/  HMMA.16816.F32.BF16 R128, R4.reuse, R22, R196 ;  /* 0x000000160480723c */ /* 0x048fee00000418c4 */
[----:B------:R-:W-:Y:S01]  /*6b00*/  IMAD.MOV.U32 R199, RZ, RZ, R135 ;  /* 0x000000ffffc77224 */ /* 0x000fe200078e0087 */
[----:B-1----:R-:W-:Y:S01]  /*6b10*/  HMMA.16816.F32.BF16 R136, R4, R18, R184 ;  /* 0x000000120488723c */ /* 0x002fe200000418b8 */
[----:B------:R-:W-:Y:S01]  /*6b20*/  IMAD.MOV.U32 R198, RZ, RZ, R26 ;  /* 0x000000ffffc67224 */ /* 0x000fe200078e001a */
[----:B------:R-:W-:Y:S01]  /*6b30*/  MOV R197, R27 ;  /* 0x0000001b00c57202 */ /* 0x000fe20000000f00 */
[----:B------:R-:W-:-:S04]  /*6b40*/  IMAD.MOV.U32 R196, RZ, RZ, R24 ;  /* 0x000000ffffc47224 */ /* 0x000fc800078e0018 */
[----:B------:R-:W-:Y:S01]  /*6b50*/  IMAD.MOV.U32 R187, RZ, RZ, R25 ;  /* 0x000000ffffbb7224 */ /* 0x000fe200078e0019 */
[C---:B------:R-:W-:Y:S01]  /*6b60*/  HMMA.16816.F32.BF16 R132, R4.reuse, R16, R188 ;  /* 0x000000100484723c */ /* 0x040fe200000418bc */
[----:B------:R-:W1:Y:S01]  /*6b70*/  LDSM.16.MT88.4 R16, [R220+0x7900] ;  /* 0x00790000dc10783b */ /* 0x000e620000004200 */
[----:B------:R-:W-:Y:S01]  /*6b80*/  MOV R186, R32 ;  /* 0x0000002000ba7202 */ /* 0x000fe20000000f00 */
[----:B------:R-:W-:Y:S02]  /*6b90*/  IMAD.MOV.U32 R184, RZ, RZ, R34 ;  /* 0x000000ffffb87224 */ /* 0x000fe400078e0022 */
[----:B------:R-:W3:Y:S01]  /*6ba0*/  LDSM.16.MT88.4 R24, [R217+0xa900] ;  /* 0x00a90000d918783b */ /* 0x000ee20000004200 */
[----:B------:R-:W-:Y:S02]  /*6bb0*/  IMAD.MOV.U32 R185, RZ, RZ, R33 ;  /* 0x000000ffffb97224 */ /* 0x000fe400078e0021 */
[C---:B------:R-:W-:Y:S01]  /*6bc0*/  HMMA.16816.F32.BF16 R40, R4.reuse, R20, R148 ;  /* 0x000000140428723c */ /* 0x040fe20000041894 */
[----:B------:R-:W-:Y:S07]  /*6bd0*/  LDSM.16.MT88.4 R20, [R218+0xa900] ;  /* 0x00a90000da14783b */ /* 0x000fee0000004200 */
[C---:B--2---:R-:W-:Y:S08]  /*6be0*/  HMMA.16816.F32.BF16 R144, R4.reuse, R8, R180 ;  /* 0x000000080490723c */ /* 0x044ff000000418b4 */
[C---:B------:R-:W-:Y:S01]  /*6bf0*/  HMMA.16816.F32.BF16 R148, R4.reuse, R10, R168 ;  /* 0x0000000a0494723c */ /* 0x040fe200000418a8 */
[----:B------:R-:W2:Y:S07]  /*6c00*/  LDSM.16.MT88.4 R8, [R219+0x7900] ;  /* 0x00790000db08783b */ /* 0x000eae0000004200 */
[C---:B----4-:R-:W-:Y:S07]  /*6c10*/  HMMA.16816.F32.BF16 R180, R4.reuse, R30, R192 ;  /* 0x0000001e04b4723c */ /* 0x050fee00000418c0 */
[----:B------:R-:W-:Y:S01]  /*6c20*/  IMAD.MOV.U32 R30, RZ, RZ, R57 ;  /* 0x000000ffff1e7224 */ /* 0x000fe200078e0039 */
[----:B-1----:R-:W-:Y:S01]  /*6c30*/  HMMA.16816.F32.BF16 R168, R4, R16, R176 ;  /* 0x0000001004a8723c */ /* 0x002fe200000418b0 */
[----:B------:R-:W-:Y:S01]  /*6c40*/  IMAD.MOV.U32 R192, RZ, RZ, R59 ;  /* 0x000000ffffc07224 */ /* 0x000fe200078e003b */
[----:B------:R-:W-:Y:S01]  /*6c50*/  MOV R194, R37 ;  /* 0x0000002500c27202 */ /* 0x000fe20000000f00 */
[----:B------:R-:W-:Y:S01]  /*6c60*/  IMAD.MOV.U32 R193, RZ, RZ, R36 ;  /* 0x000000ffffc17224 */ /* 0x000fe200078e0024 */
[----:B------:R-:W-:Y:S01]  /*6c70*/  MOV R31, R58 ;  /* 0x0000003a001f7202 */ /* 0x000fe20000000f00 */
[----:B------:R-:W-:-:S02]  /*6c80*/  IMAD.MOV.U32 R195, RZ, RZ, R38 ;  /* 0x000000ffffc37224 */ /* 0x000fc400078e0026 */
[----:B------:R-:W-:Y:S01]  /*6c90*/  IMAD.MOV.U32 R176, RZ, RZ, R39 ;  /* 0x000000ffffb07224 */ /* 0x000fe200078e0027 */
[----:B------:R-:W-:Y:S01]  /*6ca0*/  HMMA.16816.F32.BF16 R160, R4, R28, R160 ;  /* 0x0000001c04a0723c */ /* 0x000fe200000418a0 */
[----:B------:R-:W-:Y:S01]  /*6cb0*/  IMAD.MOV.U32 R178, RZ, RZ, R49 ;  /* 0x000000ffffb27224 */ /* 0x000fe200078e0031 */
[----:B------:R-:W-:Y:S01]  /*6cc0*/  MOV R177, R48 ;  /* 0x0000003000b17202 */ /* 0x000fe20000000f00 */
[----:B------:R-:W-:-:S04]  /*6cd0*/  IMAD.MOV.U32 R179, RZ, RZ, R50 ;  /* 0x000000ffffb37224 */ /* 0x000fc800078e0032 */
[----:B------:R-:W-:Y:S01]  /*6ce0*/  IMAD.MOV.U32 R28, RZ, RZ, R56 ;  /* 0x000000ffff1c7224 */ /* 0x000fe200078e0038 */
[C---:B------:R-:W-:Y:S01]  /*6cf0*/  HMMA.16816.F32.BF16 R188, R4.reuse, R18, R164 ;  /* 0x0000001204bc723c */ /* 0x040fe200000418a4 */
[----:B------:R-:W-:Y:S01]  /*6d00*/  MOV R29, R35 ;  /* 0x00000023001d7202 */ /* 0x000fe20000000f00 */
[----:B------:R-:W1:Y:S05]  /*6d10*/  LDSM.16.MT88.4 R16, [R220+0xa900] ;  /* 0x00a90000dc10783b */ /* 0x000e6a0000004200 */
[----:B------:R-:W-:Y:S01]  /*6d20*/  IMAD.MOV.U32 R166, RZ, RZ, R176 ;  /* 0x000000ffffa67224 */ /* 0x000fe200078e00b0 */
[----:B------:R-:W-:Y:S01]  /*6d30*/  MOV R167, R51 ;  /* 0x0000003300a77202 */ /* 0x000fe20000000f00 */
[----:B------:R-:W-:Y:S01]  /*6d40*/  IMAD.MOV.U32 R176, RZ, RZ, R178 ;  /* 0x000000ffffb07224 */ /* 0x000fe200078e00b2 */
[----:B------:R-:W-:Y:S01]  /*6d50*/  MOV R178, R30 ;  /* 0x0000001e00b27202 */ /* 0x000fe20000000f00 */
[----:B------:R-:W-:Y:S01]  /*6d60*/  IMAD.MOV.U32 R30, RZ, RZ, R192 ;  /* 0x000000ffff1e7224 */ /* 0x000fe200078e00c0 */
[----:B---3--:R-:W-:Y:S01]  /*6d70*/  HMMA.16816.F32.BF16 R120, R4, R24, R120 ;  /* 0x000000180478723c */ /* 0x008fe20000041878 */
[----:B------:R-:W-:Y:S01]  /*6d80*/  IMAD.MOV.U32 R192, RZ, RZ, R194 ;  /* 0x000000ffffc07224 */ /* 0x000fe200078e00c2 */
[----:B------:R-:W-:Y:S01]  /*6d90*/  MOV R194, R28 ;  /* 0x0000001c00c27202 */ /* 0x000fe20000000f00 */
[----:B------:R-:W-:-:S02]  /*6da0*/  IMAD.MOV.U32 R28, RZ, RZ, R184 ;  /* 0x000000ffff1c7224 */ /* 0x000fc400078e00b8 */
[----:B------:R-:W-:Y:S01]  /*6db0*/  IMAD.MOV.U32 R184, RZ, RZ, R186 ;  /* 0x000000ffffb87224 */ /* 0x000fe200078e00ba */
[----:B------:R-:W-:Y:S01]  /*6dc0*/  MOV R186, R196 ;  /* 0x000000c400ba7202 */ /* 0x000fe20000000f00 */
[----:B------:R-:W-:Y:S01]  /*6dd0*/  IMAD.MOV.U32 R165, RZ, RZ, R167 ;  /* 0x000000ffffa57224 */ /* 0x000fe200078e00a7 */
[----:B------:R-:W-:Y:S01]  /*6de0*/  MOV R167, R177 ;  /* 0x000000b100a77202 */ /* 0x000fe20000000f00 */
[----:B------:R-:W-:Y:S01]  /*6df0*/  IMAD.MOV.U32 R196, RZ, RZ, R198 ;  /* 0x000000ffffc47224 */ /* 0x000fe200078e00c6 */
[C---:B--2---:R-:W-:Y:S01]  /*6e00*/  HMMA.16816.F32.BF16 R156, R4.reuse, R8, R156 ;  /* 0x00000008049c723c */ /* 0x044fe2000004189c */
[----:B------:R-:W-:Y:S01]  /*6e10*/  IMAD.MOV.U32 R198, RZ, RZ, R140 ;  /* 0x000000ffffc67224 */ /* 0x000fe200078e008c */
[----:B------:R-:W-:Y:S01]  /*6e20*/  MOV R140, R142 ;  /* 0x0000008e008c7202 */ /* 0x000fe20000000f00 */
[----:B------:R-:W-:Y:S02]  /*6e30*/  IMAD.MOV.U32 R177, RZ, RZ, R179 ;  /* 0x000000ffffb17224 */ /* 0x000fe400078e00b3 */
[----:B------:R-:W-:Y:S01]  /*6e40*/  IMAD.MOV.U32 R179, RZ, RZ, R31 ;  /* 0x000000ffffb37224 */ /* 0x000fe200078e001f */
[----:B------:R-:W-:Y:S01]  /*6e50*/  MOV R31, R193 ;  /* 0x000000c1001f7202 */ /* 0x000fe20000000f00 */
[----:B------:R-:W-:Y:S01]  /*6e60*/  IMAD.MOV.U32 R142, RZ, RZ, R174 ;  /* 0x000000ffff8e7224 */ /* 0x000fe200078e00ae */
[C---:B------:R-:W-:Y:S01]  /*6e70*/  HMMA.16816.F32.BF16 R124, R4.reuse, R10, R124 ;  /* 0x0000000a047c723c */ /* 0x040fe2000004187c */
[----:B------:R2:W-:Y:S01]  /*6e80*/  MUFU.EX2 R174, R0 ;  /* 0x0000000000ae7308 */ /* 0x0005e20000000800 */
[----:B------:R-:W-:Y:S01]  /*6e90*/  IMAD.MOV.U32 R193, RZ, RZ, R195 ;  /* 0x000000ffffc17224 */ /* 0x000fe200078e00c3 */
[----:B------:R-:W3:Y:S01]  /*6ea0*/  LDSM.16.MT88.4 R8, [R219+0xa900] ;  /* 0x00a90000db08783b */ /* 0x000ee20000004200 */
[----:B------:R-:W-:Y:S01]  /*6eb0*/  IMAD.MOV.U32 R195, RZ, RZ, R29 ;  /* 0x000000ffffc37224 */ /* 0x000fe200078e001d */
[----:B------:R-:W-:Y:S01]  /*6ec0*/  MOV R29, R185 ;  /* 0x000000b9001d7202 */ /* 0x000fe20000000f00 */
[----:B------:R-:W-:Y:S01]  /*6ed0*/  IMAD.MOV.U32 R164, RZ, RZ, R166 ;  /* 0x000000ffffa47224 */ /* 0x000fe200078e00a6 */
[----:B------:R-:W-:Y:S01]  /*6ee0*/  MOV R166, R176 ;  /* 0x000000b000a67202 */ /* 0x000fe20000000f00 */
[----:B------:R-:W-:Y:S01]  /*6ef0*/  IMAD.MOV.U32 R185, RZ, RZ, R187 ;  /* 0x000000ffffb97224 */ /* 0x000fe200078e00bb */
[----:B------:R-:W-:Y:S01]  /*6f00*/  HMMA.16816.F32.BF16 R116, R4, R20, R116 ;  /* 0x000000140474723c */ /* 0x000fe20000041874 */
[----:B------:R-:W-:-:S02]  /*6f10*/  IMAD.MOV.U32 R176, RZ, RZ, R178 ;  /* 0x000000ffffb07224 */ /* 0x000fc400078e00b2 */
[----:B------:R-:W-:Y:S01]  /*6f20*/  IMAD.MOV.U32 R187, RZ, RZ, R197 ;  /* 0x000000ffffbb7224 */ /* 0x000fe200078e00c5 */
[----:B------:R-:W-:Y:S01]  /*6f30*/  MOV R197, R199 ;  /* 0x000000c700c57202 */ /* 0x000fe20000000f00 */
[----:B--2---:R-:W-:-:S03]  /*6f40*/  FFMA.FTZ R0, R165, c[0x0][0x2d0], -R13 ;  /* 0x0000b400a5007a23 */ /* 0x004fc6000001080d */
[C---:B-1----:R-:W-:Y:S01]  /*6f50*/  HMMA.16816.F32.BF16 R56, R4.reuse, R16, R92 ;  /* 0x000000100438723c */ /* 0x042fe2000004185c */
[----:B------:R-:W-:Y:S02]  /*6f60*/  IMAD.MOV.U32 R165, RZ, RZ, R167 ;  /* 0x000000ffffa57224 */ /* 0x000fe400078e00a7 */
[----:B------:R-:W-:Y:S01]  /*6f70*/  IMAD.MOV.U32 R167, RZ, RZ, R177 ;  /* 0x000000ffffa77224 */ /* 0x000fe200078e00b1 */
[----:B------:R-:W-:Y:S01]  /*6f80*/  MOV R177, R179 ;  /* 0x000000b300b17202 */ /* 0x000fe20000000f00 */
[----:B------:R-:W-:Y:S02]  /*6f90*/  IMAD.MOV.U32 R179, RZ, RZ, R31 ;  /* 0x000000ffffb37224 */ /* 0x000fe400078e001f */
[----:B------:R-:W-:Y:S01]  /*6fa0*/  IMAD.MOV.U32 R31, RZ, RZ, R193 ;  /* 0x000000ffff1f7224 */ /* 0x000fe200078e00c1 */
[----:B------:R-:W-:Y:S01]  /*6fb0*/  MOV R193, R195 ;  /* 0x000000c300c17202 */ /* 0x000fe20000000f00 */
[----:B------:R-:W-:Y:S01]  /*6fc0*/  IMAD.MOV.U32 R195, RZ, RZ, R29 ;  /* 0x000000ffffc37224 */ /* 0x000fe200078e001d */
[----:B------:R-:W-:Y:S01]  /*6fd0*/  MOV R29, R184 ;  /* 0x000000b8001d7202 */ /* 0x000fe20000000f00 */
[----:B------:R-:W-:Y:S01]  /*6fe0*/  IMAD.MOV.U32 R178, RZ, RZ, R30 ;  /* 0x000000ffffb27224 */ /* 0x000fe200078e001e */
[----:B------:R-:W-:Y:S01]  /*6ff0*/  MOV R30, R192 ;  /* 0x000000c0001e7202 */ /* 0x000fe20000000f00 */
[----:B------:R-:W-:Y:S01]  /*7000*/  IMAD.MOV.U32 R184, RZ, RZ, R186 ;  /* 0x000000ffffb87224 */ /* 0x000fe200078e00ba */
[C---:B------:R-:W-:Y:S01]  /*7010*/  HMMA.16816.F32.BF16 R48, R4.reuse, R18, R88 ;  /* 0x000000120430723c */ /* 0x040fe20000041858 */
[----:B------:R-:W-:Y:S01]  /*7020*/  IMAD.MOV.U32 R192, RZ, RZ, R194 ;  /* 0x000000ffffc07224 */ /* 0x000fe200078e00c2 */
[----:B------:R-:W1:Y:S01]  /*7030*/  LDSM.16.MT88.4 R16, [R218+0x2100] ;  /* 0x00210000da10783b */ /* 0x000e620000004200 */
[----:B------:R-:W-:Y:S01]  /*7040*/  IMAD.MOV.U32 R186, RZ, RZ, R196 ;  /* 0x000000ffffba7224 */ /* 0x000fe200078e00c4 */
[----:B------:R-:W-:Y:S01]  /*7050*/  MOV R196, R198 ;  /* 0x000000c600c47202 */ /* 0x000fe20000000f00 */
[----:B------:R-:W-:Y:S01]  /*7060*/  IMAD.MOV.U32 R199, RZ, RZ, R141 ;  /* 0x000000ffffc77224 */ /* 0x000fe200078e008d */
[----:B------:R2:W4:Y:S01]  /*7070*/  MUFU.EX2 R198, R0 ;  /* 0x0000000000c67308 */ /* 0x0005220000000800 */
[----:B------:R-:W-:Y:S01]  /*7080*/  IMAD.MOV.U32 R194, RZ, RZ, R28 ;  /* 0x000000ffffc27224 */ /* 0x000fe200078e001c */
[----:B------:R-:W-:Y:S01]  /*7090*/  HMMA.16816.F32.BF16 R112, R4, R22, R112 ;  /* 0x000000160470723c */ /* 0x000fe20000041870 */
[----:B------:R-:W-:Y:S01]  /*70a0*/  IMAD.MOV.U32 R28, RZ, RZ, R185 ;  /* 0x000000ffff1c7224 */ /* 0x000fe200078e00b9 */
[----:B------:R-:W-:Y:S01]  /*70b0*/  MOV R185, R187 ;  /* 0x000000bb00b97202 */ /* 0x000fe20000000f00 */
[----:B------:R-:W-:Y:S01]  /*70c0*/  IMAD.MOV.U32 R25, RZ, RZ, R165 ;  /* 0x000000ffff197224 */ /* 0x000fe200078e00a5 */
[----:B------:R-:W-:Y:S01]  /*70d0*/  LDSM.16.MT88.4 R20, [R217+0x2100] ;  /* 0x00210000d914783b */ /* 0x000fe20000004200 */
[----:B------:R-:W-:-:S02]  /*70e0*/  IMAD.MOV.U32 R187, RZ, RZ, R197 ;  /* 0x000000ffffbb7224 */ /* 0x000fc400078e00c5 */
[----:B------:R-:W-:Y:S01]  /*70f0*/  IMAD.MOV.U32 R165, RZ, RZ, R167 ;  /* 0x000000ffffa57224 */ /* 0x000fe200078e00a7 */
[----:B------:R-:W-:Y:S01]  /*7100*/  MOV R167, R177 ;  /* 0x000000b100a77202 */ /* 0x000fe20000000f00 */
[----:B------:R-:W-:Y:S01]  /*7110*/  IMAD.MOV.U32 R141, RZ, RZ, R143 ;  /* 0x000000ffff8d7224 */ /* 0x000fe200078e008f */
[----:B------:R-:W-:Y:S01]  /*7120*/  MOV R143, R223 ;  /* 0x000000df008f7202 */ /* 0x000fe20000000f00 */
[----:B------:R-:W-:Y:S01]  /*7130*/  IMAD.MOV.U32 R197, RZ, RZ, R199 ;  /* 0x000000ffffc57224 */ /* 0x000fe200078e00c7 */
[C---:B---3--:R-:W-:Y:S01]  /*7140*/  HMMA.16816.F32.BF16 R36, R4.reuse, R8, R84 ;  /* 0x000000080424723c */ /* 0x048fe20000041854 */
[----:B--2---:R-:W-:Y:S01]  /*7150*/  FFMA.FTZ R0, R164, c[0x0][0x2d0], -R13 ;  /* 0x0000b400a4007a23 */ /* 0x004fe2000001080d */
[----:B------:R-:W-:Y:S01]  /*7160*/  MOV R164, R166 ;  /* 0x000000a600a47202 */ /* 0x000fe20000000f00 */
[----:B------:R-:W-:Y:S01]  /*7170*/  IMAD.MOV.U32 R166, RZ, RZ, R176 ;  /* 0x000000ffffa67224 */ /* 0x000fe200078e00b0 */
[----:B------:R-:W-:Y:S01]  /*7180*/  UIMAD.WIDE.U32 UR26, UR10, UR4, URZ ;  /* 0x000000040a1a72a5 */ /* 0x000fe2000f8e003f */
[----:B------:R-:W-:Y:S01]  /*7190*/  IMAD.MOV.U32 R199, RZ, RZ, R140 ;  /* 0x000000ffffc77224 */ /* 0x000fe200078e008c */
[----:B------:R2:W5:Y:S01]  /*71a0*/  LDL.LU R223, [R1+0x84] ;  /* 0x0000840001df7983 */ /* 0x0005620000300800 */
[----:B------:R-:W-:Y:S01]  /*71b0*/  IMAD.MOV.U32 R176, RZ, RZ, R178 ;  /* 0x000000ffffb07224 */ /* 0x000fe200078e00b2 */
[----:B------:R-:W-:Y:S01]  /*71c0*/  MOV R178, R30 ;  /* 0x0000001e00b27202 */ /* 0x000fe20000000f00 */
[----:B------:R-:W-:Y:S01]  /*71d0*/  IMAD.MOV.U32 R177, RZ, RZ, R179 ;  /* 0x000000ffffb17224 */ /* 0x000fe200078e00b3 */
[C---:B------:R-:W-:Y:S01]  /*71e0*/  HMMA.16816.F32.BF16 R32, R4.reuse, R10, R76 ;  /* 0x0000000a0420723c */ /* 0x040fe2000004184c */
[----:B------:R-:W-:Y:S01]  /*71f0*/  IMAD.MOV.U32 R179, RZ, RZ, R31 ;  /* 0x000000ffffb37224 */ /* 0x000fe200078e001f */
[----:B------:R-:W-:Y:S01]  /*7200*/  MOV R31, R193 ;  /* 0x000000c1001f7202 */ /* 0x000fe20000000f00 */
[----:B------:R-:W-:Y:S01]  /*7210*/  IMAD.MOV.U32 R30, RZ, RZ, R192 ;  /* 0x000000ffff1e7224 */ /* 0x000fe200078e00c0 */
[----:B------:R-:W-:Y:S01]  /*7220*/  MOV R140, R141 ;  /* 0x0000008d008c7202 */ /* 0x000fe20000000f00 */
[----:B------:R-:W-:Y:S01]  /*7230*/  IMAD.MOV.U32 R192, RZ, RZ, R194 ;  /* 0x000000ffffc07224 */ /* 0x000fe200078e00c2 */
[----:B------:R-:W-:Y:S01]  /*7240*/  MOV R194, R184 ;  /* 0x000000b800c27202 */ /* 0x000fe20000000f00 */
[----:B------:R-:W-:Y:S01]  /*7250*/  IMAD.MOV.U32 R193, RZ, RZ, R195 ;  /* 0x000000ffffc17224 */ /* 0x000fe200078e00c3 */
[----:B------:R-:W3:Y:S01]  /*7260*/  LDSM.16.MT88.4 R8, [R220+0x2100] ;  /* 0x00210000dc08783b */ /* 0x000ee20000004200 */
[----:B------:R-:W-:Y:S01]  /*7270*/  IMAD.MOV.U32 R195, RZ, RZ, R196 ;  /* 0x000000ffffc37224 */ /* 0x000fe200078e00c4 */
[----:B------:R-:W-:Y:S01]  /*7280*/  MOV R196, R199 ;  /* 0x000000c700c47202 */ /* 0x000fe20000000f00 */
[----:B------:R-:W-:Y:S01]  /*7290*/  IMAD.MOV.U32 R141, RZ, RZ, R142 ;  /* 0x000000ffff8d7224 */ /* 0x000fe200078e008e */
[----:B------:R1:W-:Y:S01]  /*72a0*/  MUFU.EX2 R199, R0 ;  /* 0x0000000000c77308 */ /* 0x0003e20000000800 */
[----:B------:R-:W-:Y:S01]  /*72b0*/  IMAD.MOV.U32 R184, RZ, RZ, R185 ;  /* 0x000000ffffb87224 */ /* 0x000fe200078e00b9 */
[----:B------:R-:W-:Y:S01]  /*72c0*/  HMMA.16816.F32.BF16 R152, R4, R26, R152 ;  /* 0x0000001a0498723c */ /* 0x000fe20000041898 */
[----:B------:R-:W-:Y:S01]  /*72d0*/  IMAD.MOV.U32 R142, RZ, RZ, R143 ;  /* 0x000000ffff8e7224 */ /* 0x000fe200078e008f */
[----:B------:R-:W-:Y:S01]  /*72e0*/  MOV R143, R2 ;  /* 0x00000002008f7202 */ /* 0x000fe20000000f00 */
[----:B------:R-:W-:Y:S01]  /*72f0*/  IMAD.MOV.U32 R185, RZ, RZ, R186 ;  /* 0x000000ffffb97224 */ /* 0x000fe200078e00ba */
[----:B------:R-:W-:Y:S01]  /*7300*/  MOV R186, R187 ;  /* 0x000000bb00ba7202 */ /* 0x000fe20000000f00 */
[----:B------:R-:W-:-:S02]  /*7310*/  IMAD.MOV.U32 R187, RZ, RZ, R197 ;  /* 0x000000ffffbb7224 */ /* 0x000fc400078e00c5 */
[----:B------:R-:W-:Y:S02]  /*7320*/  IMAD.MOV.U32 R2, RZ, RZ, R222 ;  /* 0x000000ffff027224 */ /* 0x000fe400078e00de */
[----:B------:R-:W-:Y:S02]  /*7330*/  IMAD.MOV.U32 R197, RZ, RZ, R140 ;  /* 0x000000ffffc57224 */ /* 0x000fe400078e008c */
[----:B-1----:R-:W-:Y:S01]  /*7340*/  FFMA.FTZ R0, R25, c[0x0][0x2d0], -R13 ;  /* 0x0000b40019007a23 */ /* 0x002fe2000001080d */
[----:B------:R-:W-:Y:S01]  /*7350*/  MOV R25, R165 ;  /* 0x000000a500197202 */ /* 0x000fe20000000f00 */
[----:B------:R-:W-:Y:S02]  /*7360*/  IMAD.MOV.U32 R165, RZ, RZ, R167 ;  /* 0x000000ffffa57224 */ /* 0x000fe400078e00a7 */
[----:B------:R-:W-:Y:S01]  /*7370*/  IMAD.MOV.U32 R24, RZ, RZ, R164 ;  /* 0x000000ffff187224 */ /* 0x000fe200078e00a4 */
[----:B----4-:R-:W-:Y:S01]  /*7380*/  F2FP.BF16.PACK_AB R4, R198, R174 ;  /* 0x000000aec604723e */ /* 0x010fe200000010ff */
[----:B------:R-:W-:Y:S01]  /*7390*/  IMAD.MOV.U32 R140, RZ, RZ, R141 ;  /* 0x000000ffff8c7224 */ /* 0x000fe200078e008d */
[----:B------:R-:W-:Y:S01]  /*73a0*/  MOV R141, R142 ;  /* 0x0000008e008d7202 */ /* 0x000fe20000000f00 */
[----:B------:R-:W-:Y:S01]  /*73b0*/  IMAD.MOV.U32 R167, RZ, RZ, R177 ;  /* 0x000000ffffa77224 */ /* 0x000fe200078e00b1 */
[----:B------:R-:W-:Y:S01]  /*73c0*/  MOV R177, R179 ;  /* 0x000000b300b17202 */ /* 0x000fe20000000f00 */
[----:B------:R-:W-:Y:S01]  /*73d0*/  IMAD.MOV.U32 R142, RZ, RZ, R143 ;  /* 0x000000ffff8e7224 */ /* 0x000fe200078e008f */
[----:B------:R-:W-:Y:S01]  /*73e0*/  @UP1 UMOV UR15, UR27 ;  /* 0x0000001b000f1c82 */ /* 0x000fe20008000000 */
[----:B------:R-:W-:Y:S01]  /*73f0*/  IMAD.MOV.U32 R179, RZ, RZ, R31 ;  /* 0x000000ffffb37224 */ /* 0x000fe200078e001f */
[----:B------:R2:W5:Y:S01]  /*7400*/  LDL.LU R222, [R1+0x80] ;  /* 0x0000800001de7983 */ /* 0x0005620000300800 */
[----:B------:R-:W-:Y:S01]  /*7410*/  IMAD.MOV.U32 R143, RZ, RZ, R2 ;  /* 0x000000ffff8f7224 */ /* 0x000fe200078e0002 */
[----:B------:R-:W-:Y:S01]  /*7420*/  MOV R2, R175 ;  /* 0x000000af00027202 */ /* 0x000fe20000000f00 */
[----:B------:R-:W-:Y:S01]  /*7430*/  IMAD.MOV.U32 R31, RZ, RZ, R193 ;  /* 0x000000ffff1f7224 */ /* 0x000fe200078e00c1 */
[----:B------:R-:W-:-:S02]  /*7440*/  MOV R193, R195 ;  /* 0x000000c300c17202 */ /* 0x000fc40000000f00 */
[----:B------:R-:W-:Y:S02]  /*7450*/  MOV R195, R196 ;  /* 0x000000c400c37202 */ /* 0x000fe40000000f00 */
[----:B------:R-:W-:Y:S02]  /*7460*/  MOV R196, R140 ;  /* 0x0000008c00c47202 */ /* 0x000fe40000000f00 */
[----:B------:R-:W-:Y:S01]  /*7470*/  MOV R140, R142 ;  /* 0x0000008e008c7202 */ /* 0x000fe20000000f00 */
[----:B------:R-:W-:Y:S01]  /*7480*/  IMAD.MOV.U32 R164, RZ, RZ, R166 ;  /* 0x000000ffffa47224 */ /* 0x000fe200078e00a6 */
[----:B------:R-:W-:Y:S02]  /*7490*/  MOV R142, R2 ;  /* 0x00000002008e7202 */ /* 0x000fe40000000f00 */
[----:B------:R-:W-:Y:S02]  /*74a0*/  MOV R2, R205 ;  /* 0x000000cd00027202 */ /* 0x000fe40000000f00 */
[----:B------:R-:W-:Y:S01]  /*74b0*/  MOV R166, R176 ;  /* 0x000000b000a67202 */ /* 0x000fe20000000f00 */
[----:B------:R1:W4:Y:S01]  /*74c0*/  MUFU.EX2 R205, R0 ;  /* 0x0000000000cd7308 */ /* 0x0003220000000800 */
[----:B------:R-:W-:-:S02]  /*74d0*/  IMAD.MOV.U32 R176, RZ, RZ, R178 ;  /* 0x000000ffffb07224 */ /* 0x000fc400078e00b2 */
[----:B------:R-:W-:Y:S01]  /*74e0*/  IMAD.MOV.U32 R178, RZ, RZ, R30 ;  /* 0x000000ffffb27224 */ /* 0x000fe200078e001e */
[----:B------:R-:W-:Y:S01]  /*74f0*/  MOV R30, R192 ;  /* 0x000000c0001e7202 */ /* 0x000fe20000000f00 */
[----:B------:R-:W-:Y:S02]  /*7500*/  IMAD.MOV.U32 R192, RZ, RZ, R194 ;  /* 0x000000ffffc07224 */ /* 0x000fe400078e00c2 */
[----:B-1----:R-:W-:Y:S01]  /*7510*/  FFMA.FTZ R0, R24, c[0x0][0x2d0], -R12 ;  /* 0x0000b40018007a23 */ /* 0x002fe2000001080c */
        /* <DEDUP_REMOVED lines=9> */
[----:B------:R-:W-:-:S02]  /*75b0*/  IMAD.MOV.U32 R194, RZ, RZ, R187 ;  /* 0x000000ffffc27224 */ /* 0x000fc400078e00bb */
[----:B------:R-:W-:Y:S01]  /*75c0*/  IMAD.MOV.U32 R179, RZ, RZ, R30 ;  /* 0x000000ffffb37224 */ /* 0x000fe200078e001e */
[----:B------:R-:W-:Y:S01]  /*75d0*/  MOV R30, R31 ;  /* 0x0000001f001e7202 */ /* 0x000fe20000000f00 */
        /* <DEDUP_REMOVED lines=18> */
[----:B----4-:R-:W-:Y:S01]  /*7700*/  F2FP.BF16.PACK_AB R6, R205, R199 ;  /* 0x000000c7cd06723e */ /* 0x010fe200000010ff */
[----:B------:R-:W-:Y:S01]  /*7710*/  IMAD.MOV.U32 R140, RZ, RZ, R141 ;  /* 0x000000ffff8c7224 */ /* 0x000fe200078e008d */
[----:B------:R-:W-:Y:S01]  /*7720*/  MOV R141, R142 ;  /* 0x0000008e008d7202 */ /* 0x000fe20000000f00 */
[----:B------:R-:W-:Y:S01]  /*7730*/  IMAD.MOV.U32 R142, RZ, RZ, R143 ;  /* 0x000000ffff8e7224 */ /* 0x000fe200078e008f */
[----:B------:R-:W-:Y:S01]  /*7740*/  MOV R143, R2 ;  /* 0x00000002008f7202 */ /* 0x000fe20000000f00 */
[----:B------:R-:W-:-:S02]  /*7750*/  IMAD.MOV.U32 R2, RZ, RZ, R175 ;  /* 0x000000ffff027224 */ /* 0x000fc400078e00af */
[----:B------:R-:W-:Y:S01]  /*7760*/  IMAD.MOV.U32 R93, RZ, RZ, R164 ;  /* 0x000000ffff5d7224 */ /* 0x000fe200078e00a4 */
[----:B------:R1:W-:Y:S01]  /*7770*/  MUFU.EX2 R175, R0 ;  /* 0x0000000000af7308 */ /* 0x0003e20000000800 */
[----:B------:R-:W-:Y:S01]  /*7780*/  MOV R165, R196 ;  /* 0x000000c400a57202 */ /* 0x000fe20000000f00 */
[----:B------:R-:W-:Y:S01]  /*7790*/  IMAD.MOV.U32 R86, RZ, RZ, R30 ;  /* 0x000000ffff567224 */ /* 0x000fe200078e001e */
[----:B------:R-:W-:Y:S01]  /*77a0*/  MOV R166, R2 ;  /* 0x0000000200a67202 */ /* 0x000fe20000000f00 */
[----:B------:R-:W-:Y:S01]  /*77b0*/  FFMA.FTZ R2, R215, c[0x0][0x2d0], -R12 ;  /* 0x0000b400d7027a23 */ /* 0x000fe2000001080c */
[----:B------:R-:W-:Y:S01]  /*77c0*/  MOV R94, R25 ;  /* 0x00000019005e7202 */ /* 0x000fe20000000f00 */
[----:B------:R-:W-:Y:S01]  /*77d0*/  IMAD.MOV.U32 R31, RZ, RZ, R192 ;  /* 0x000000ffff1f7224 */ /* 0x000fe200078e00c0 */
[----:B------:R-:W-:Y:S01]  /*77e0*/  MOV R95, R177 ;  /* 0x000000b1005f7202 */ /* 0x000fe20000000f00 */
[----:B------:R-:W-:Y:S01]  /*77f0*/  IMAD.MOV.U32 R192, RZ, RZ, R197 ;  /* 0x000000ffffc07224 */ /* 0x000fe200078e00c5 */
[----:B------:R-:W-:Y:S01]  /*7800*/  MOV R87, R179 ;  /* 0x000000b300577202 */ /* 0x000fe20000000f00 */
[----:B------:R-:W-:Y:S01]  /*7810*/  IMAD.MOV.U32 R89, RZ, RZ, R176 ;  /* 0x000000ffff597224 */ /* 0x000fe200078e00b0 */
[----:B------:R-:W-:Y:S01]  /*7820*/  @UP1 USHF.R.U32.HI UR11, URZ, UR5, UR15 ;  /* 0x000000053f0b1299 */ /* 0x000fe2000801160f */
[----:B------:R-:W-:Y:S01]  /*7830*/  IMAD.MOV.U32 R88, RZ, RZ, R178 ;  /* 0x000000ffff587224 */ /* 0x000fe200078e00b2 */
[----:B------:R2:W5:Y:S01]  /*7840*/  LDL.LU R221, [R1+0x7c] ;  /* 0x00007c0001dd7983 */ /* 0x0005620000300800 */
[----:B-1----:R-:W-:Y:S01]  /*7850*/  FFMA.FTZ R0, R24, c[0x0][0x2d0], -R12 ;  /* 0x0000b40018007a23 */ /* 0x002fe2000001080c */
[----:B------:R-:W-:Y:S01]  /*7860*/  MUFU.EX2 R197, R2 ;  /* 0x0000000200c57308 */ /* 0x000fe20000000800 */
[----:B------:R-:W-:Y:S01]  /*7870*/  IMAD.MOV.U32 R167, RZ, RZ, R204 ;  /* 0x000000ffffa77224 */ /* 0x000fe200078e00cc */
[----:B------:R-:W-:Y:S01]  /*7880*/  MOV R30, R193 ;  /* 0x000000c1001e7202 */ /* 0x000fe20000000f00 */
[----:B------:R-:W-:Y:S01]  /*7890*/  IMAD.MOV.U32 R79, RZ, RZ, R194 ;  /* 0x000000ffff4f7224 */ /* 0x000fe200078e00c2 */
[----:B------:R-:W-:Y:S01]  /*78a0*/  MOV R84, R195 ;  /* 0x000000c300547202 */ /* 0x000fe20000000f00 */
[----:B------:R-:W-:Y:S01]  /*78b0*/  IMAD.MOV.U32 R164, RZ, RZ, R187 ;  /* 0x000000ffffa47224 */ /* 0x000fe200078e00bb */
[----:B------:R-:W1:Y:S02]  /*78c0*/  LDSM.16.MT88.4 R24, [R219+0x2100] ;  /* 0x00210000db18783b */ /* 0x000e640000004200 */
[----:B------:R4:W2:Y:S01]  /*78d0*/  MUFU.EX2 R196, R0 ;  /* 0x0000000000c47308 */ /* 0x0008a20000000800 */
[----:B------:R-:W-:Y:S01]  /*78e0*/  UIADD3 UR11, UR11, UR7, -UR13 ;  /* 0x000000070b0b7290 */ /* 0x000fe2000fffe80d */
[----:B------:R1:W5:Y:S01]  /*78f0*/  LDL.LU R216, [R1+0x78] ;  /* 0x0000780001d87983 */ /* 0x0003620000300800 */
[----:B----4-:R-:W-:-:S05]  /*7900*/  FFMA.FTZ R0, R214, c[0x0][0x2d0], -R12 ;  /* 0x0000b400d6007a23 */ /* 0x010fca000001080c */
[----:B------:R-:W4:Y:S01]  /*7910*/  MUFU.EX2 R204, R0 ;  /* 0x0000000000cc7308 */ /* 0x000f220000000800 */
[----:B--2---:R-:W-:Y:S01]  /*7920*/  F2FP.BF16.PACK_AB R5, R196, R175 ;  /* 0x000000afc405723e */ /* 0x004fe200000010ff */
[----:B------:R-:W-:Y:S01]  /*7930*/  IMAD.MOV.U32 R194, RZ, RZ, R141 ;  /* 0x000000ffffc27224 */ /* 0x000fe200078e008d */
[----:B------:R-:W-:Y:S01]  /*7940*/  MOV R193, R140 ;  /* 0x0000008c00c17202 */ /* 0x000fe20000000f00 */
[----:B------:R-:W-:Y:S01]  /*7950*/  IMAD.MOV.U32 R187, RZ, RZ, R143 ;  /* 0x000000ffffbb7224 */ /* 0x000fe200078e008f */
[----:B------:R-:W-:Y:S02]  /*7960*/  MOV R195, R142 ;  /* 0x0000008e00c37202 */ /* 0x000fe40000000f00 */
[----:B----4-:R-:W-:-:S07]  /*7970*/  F2FP.BF16.PACK_AB R7, R204, R197 ;  /* 0x000000c5cc07723e */ /* 0x010fce00000010ff */
[C---:B------:R-:W-:Y:S08]  /*7980*/  HMMA.16816.F32.BF16 R80, R4.reuse, R16, R80 ;  /* 0x000000100450723c */ /* 0x040ff00000041850 */
[C---:B------:R-:W-:Y:S01]  /*7990*/  HMMA.16816.F32.BF16 R72, R4.reuse, R18, R72 ;  /* 0x000000120448723c */ /* 0x040fe20000041848 */
[----:B------:R-:W2:Y:S07]  /*79a0*/  LDSM.16.MT88.4 R16, [R217+0x5100] ;  /* 0x00510000d910783b */ /* 0x000eae0000004200 */
[C---:B---3--:R-:W-:Y:S08]  /*79b0*/  HMMA.16816.F32.BF16 R140, R4.reuse, R8, R68 ;  /* 0x00000008048c723c */ /* 0x048ff00000041844 */
[C---:B------:R-:W-:Y:S01]  /*79c0*/  HMMA.16816.F32.BF16 R68, R4.reuse, R10, R64 ;  /* 0x0000000a0444723c */ /* 0x040fe20000041840 */
[----:B------:R-:W3:Y:S07]  /*79d0*/  LDSM.16.MT88.4 R8, [R218+0x5100] ;  /* 0x00510000da08783b */ /* 0x000eee0000004200 */
[C---:B------:R-:W-:Y:S08]  /*79e0*/  HMMA.16816.F32.BF16 R176, R4.reuse, R20, R200 ;  /* 0x0000001404b0723c */ /* 0x040ff000000418c8 */
[----:B------:R-:W-:Y:S01]  /*79f0*/  HMMA.16816.F32.BF16 R104, R4, R22, R104 ;  /* 0x000000160468723c */ /* 0x000fe20000041868 */
[----:B------:R-:W4:Y:S01]  /*7a00*/  LDSM.16.MT88.4 R20, [R220+0x5100] ;  /* 0x00510000dc14783b */ /* 0x000f220000004200 */
[----:B------:R-:W-:Y:S01]  /*7a10*/  MOV R2, R192 ;  /* 0x000000c000027202 */ /* 0x000fe20000000f00 */
[----:B------:R-:W-:Y:S01]  /*7a20*/  IMAD.MOV.U32 R214, RZ, RZ, R193 ;  /* 0x000000ffffd67224 */ /* 0x000fe200078e00c1 */
[----:B------:R-:W-:Y:S01]  /*7a30*/  MOV R215, R194 ;  /* 0x000000c200d77202 */ /* 0x000fe20000000f00 */
[----:B------:R-:W-:-:S03]  /*7a40*/  IMAD.MOV.U32 R0, RZ, RZ, R195 ;  /* 0x000000ffff007224 */ /* 0x000fc600078e00c3 */
[C---:B-1----:R-:W-:Y:S07]  /*7a50*/  HMMA.16816.F32.BF16 R64, R4.reuse, R26, R100 ;  /* 0x0000001a0440723c */ /* 0x042fee0000041864 */
[----:B------:R-:W-:Y:S01]  /*7a60*/  MOV R27, R164 ;  /* 0x000000a4001b7202 */ /* 0x000fe20000000f00 */
[----:B--2---:R-:W-:Y:S01]  /*7a70*/  HMMA.16816.F32.BF16 R192, R4, R16, R108 ;  /* 0x0000001004c0723c */ /* 0x004fe2000004186c */
[----:B------:R-:W-:-:S06]  /*7a80*/  IMAD.MOV.U32 R26, RZ, RZ, R165 ;  /* 0x000000ffff1a7224 */ /* 0x000fcc00078e00a5 */
[----:B------:R-:W-:Y:S01]  /*7a90*/  MOV R108, R166 ;  /* 0x000000a6006c7202 */ /* 0x000fe20000000f00 */
[C---:B------:R-:W-:Y:S01]  /*7aa0*/  HMMA.16816.F32.BF16 R96, R4.reuse, R18, R96 ;  /* 0x000000120460723c */ /* 0x040fe20000041860 */
[----:B------:R-:W-:Y:S01]  /*7ab0*/  IMAD.MOV.U32 R109, RZ, RZ, R167 ;  /* 0x000000ffff6d7224 */ /* 0x000fe200078e00a7 */
[----:B------:R-:W1:Y:S06]  /*7ac0*/  LDSM.16.MT88.4 R16, [R219+0x5100] ;  /* 0x00510000db10783b */ /* 0x000e6c0000004200 */
[C---:B---3--:R-:W-:Y:S08]  /*7ad0*/  HMMA.16816.F32.BF16 R164, R4.reuse, R8, R60 ;  /* 0x0000000804a4723c */ /* 0x048ff0000004183c */
[----:B------:R-:W-:Y:S01]  /*7ae0*/  HMMA.16816.F32.BF16 R52, R4, R10, R52 ;  /* 0x0000000a0434723c */ /* 0x000fe20000041834 */
[----:B------:R-:W2:Y:S01]  /*7af0*/  LDSM.16.MT88.4 R8, [R217+0x8100] ;  /* 0x00810000d908783b */ /* 0x000ea20000004200 */
[----:B------:R-:W-:Y:S01]  /*7b00*/  MOV R110, R30 ;  /* 0x0000001e006e7202 */ /* 0x000fe20000000f00 */
[----:B------:R-:W-:-:S05]  /*7b10*/  IMAD.MOV.U32 R111, RZ, RZ, R31 ;  /* 0x000000ffff6f7224 */ /* 0x000fca00078e001f */
[C---:B----4-:R-:W-:Y:S07]  /*7b20*/  HMMA.16816.F32.BF16 R40, R4.reuse, R20, R40 ;  /* 0x000000140428723c */ /* 0x050fee0000041828 */
[----:B------:R-:W-:Y:S01]  /*7b30*/  MOV R20, R28 ;  /* 0x0000001c00147202 */ /* 0x000fe20000000f00 */
[----:B------:R-:W-:Y:S02]  /*7b40*/  IMAD.MOV.U32 R21, RZ, RZ, R29 ;  /* 0x000000ffff157224 */ /* 0x000fe400078e001d */
[----:B------:R-:W3:Y:S01]  /*7b50*/  LDSM.16.MT88.4 R28, [R218+0x8100] ;  /* 0x00810000da1c783b */ /* 0x000ee20000004200 */
[----:B------:R-:W-:Y:S01]  /*7b60*/  HMMA.16816.F32.BF16 R44, R4, R24, R44 ;  /* 0x00000018042c723c */ /* 0x000fe2000004182c */
[----:B------:R-:W-:-:S06]  /*7b70*/  IMAD.MOV.U32 R200, RZ, RZ, R88 ;  /* 0x000000ffffc87224 */ /* 0x000fcc00078e0058 */
[----:B------:R-:W-:Y:S01]  /*7b80*/  MOV R25, R79 ;  /* 0x0000004f00197202 */ /* 0x000fe20000000f00 */
[C---:B------:R-:W-:Y:S07]  /*7b90*/  HMMA.16816.F32.BF16 R60, R4.reuse, R22, R128 ;  /* 0x00000016043c723c */ /* 0x040fee0000041880 */
[----:B------:R-:W-:Y:S01]  /*7ba0*/  MOV R22, R89 ;  /* 0x0000005900167202 */ /* 0x000fe20000000f00 */
[----:B-1----:R-:W-:Y:S01]  /*7bb0*/  HMMA.16816.F32.BF16 R76, R4, R16, R132 ;  /* 0x00000010044c723c */ /* 0x002fe20000041884 */
[----:B------:R-:W-:Y:S01]  /*7bc0*/  IMAD.MOV.U32 R129, RZ, RZ, R90 ;  /* 0x000000ffff817224 */ /* 0x000fe200078e005a */
[----:B------:R-:W-:Y:S01]  /*7bd0*/  MOV R128, R91 ;  /* 0x0000005b00807202 */ /* 0x000fe20000000f00 */
[----:B------:R-:W-:Y:S01]  /*7be0*/  IMAD.MOV.U32 R23, RZ, RZ, R92 ;  /* 0x000000ffff177224 */ /* 0x000fe200078e005c */
[----:B------:R-:W-:Y:S01]  /*7bf0*/  MOV R130, R93 ;  /* 0x0000005d00827202 */ /* 0x000fe20000000f00 */
[----:B------:R-:W-:-:S02]  /*7c00*/  IMAD.MOV.U32 R131, RZ, RZ, R94 ;  /* 0x000000ffff837224 */ /* 0x000fc400078e005e */
[----:B------:R-:W-:Y:S01]  /*7c10*/  MOV R135, R95 ;  /* 0x0000005f00877202 */ /* 0x000fe20000000f00 */
[C---:B--2---:R-:W-:Y:S08]  /*7c20*/  HMMA.16816.F32.BF16 R88, R4.reuse, R8, R144 ;  /* 0x000000080458723c */ /* 0x044ff00000041890 */
[----:B------:R-:W-:Y:S01]  /*7c30*/  HMMA.16816.F32.BF16 R92, R4, R10, R148 ;  /* 0x0000000a045c723c */ /* 0x000fe20000041894 */
[----:B------:R-:W1:Y:S01]  /*7c40*/  LDSM.16.MT88.4 R8, [R219+0x8100] ;  /* 0x00810000db08783b */ /* 0x000e620000004200 */
[----:B------:R-:W-:Y:S01]  /*7c50*/  IMAD.MOV.U32 R24, RZ, RZ, R84 ;  /* 0x000000ffff187224 */ /* 0x000fe200078e0054 */
[----:B------:R-:W-:Y:S01]  /*7c60*/  MOV R203, R85 ;  /* 0x0000005500cb7202 */ /* 0x000fe20000000f00 */
[----:B------:R-:W-:Y:S01]  /*7c70*/  IMAD.MOV.U32 R202, RZ, RZ, R86 ;  /* 0x000000ffffca7224 */ /* 0x000fe200078e0056 */
[----:B------:R-:W-:-:S03]  /*7c80*/  MOV R201, R87 ;  /* 0x0000005700c97202 */ /* 0x000fc60000000f00 */
[C---:B------:R-:W-:Y:S01]  /*7c90*/  HMMA.16816.F32.BF16 R84, R4.reuse, R18, R136 ;  /* 0x000000120454723c */ /* 0x040fe20000041888 */
[----:B------:R-:W2:Y:S07]  /*7ca0*/  LDSM.16.MT88.4 R16, [R220+0x8100] ;  /* 0x00810000dc10783b */ /* 0x000eae0000004200 */
[----:B---3--:R-:W-:Y:S07]  /*7cb0*/  HMMA.16816.F32.BF16 R100, R4, R28, R160 ;  /* 0x0000001c0464723c */ /* 0x008fee00000418a0 */
[----:B------:R-:W-:-:S02]  /*7cc0*/  IMAD.MOV.U32 R160, RZ, RZ, R135 ;  /* 0x000000ffffa07224 */ /* 0x000fc400078e0087 */
[----:B------:R-:W-:Y:S02]  /*7cd0*/  IMAD.MOV.U32 R135, RZ, RZ, R23 ;  /* 0x000000ffff877224 */ /* 0x000fe400078e0017 */
[----:B------:R-:W-:Y:S02]  /*7ce0*/  IMAD.MOV.U32 R23, RZ, RZ, R131 ;  /* 0x000000ffff177224 */ /* 0x000fe400078e0083 */
[----:B------:R-:W-:Y:S01]  /*7cf0*/  IMAD.MOV.U32 R131, RZ, RZ, R21 ;  /* 0x000000ffff837224 */ /* 0x000fe200078e0015 */
[----:B------:R-:W-:Y:S01]  /*7d00*/  MOV R136, R185 ;  /* 0x000000b900887202 */ /* 0x000fe20000000f00 */
[----:B------:R-:W-:Y:S02]  /*7d10*/  IMAD.MOV.U32 R147, RZ, RZ, R184 ;  /* 0x000000ffff937224 */ /* 0x000fe400078e00b8 */
[----:B------:R-:W-:Y:S01]  /*7d20*/  IMAD.MOV.U32 R137, RZ, RZ, R186 ;  /* 0x000000ffff897224 */ /* 0x000fe200078e00ba */
[----:B------:R-:W-:Y:S02]  /*7d30*/  MOV R161, R131 ;  /* 0x0000008300a17202 */ /* 0x000fe40000000f00 */
[----:B------:R-:W-:-:S02]  /*7d40*/  MOV R131, R187 ;  /* 0x000000bb00837202 */ /* 0x000fc40000000f00 */
[C---:B-1----:R-:W-:Y:S08]  /*7d50*/  HMMA.16816.F32.BF16 R184, R4.reuse, R8, R156 ;  /* 0x0000000804b8723c */ /* 0x042ff0000004189c */
[----:B------:R-:W-:Y:S01]  /*7d60*/  HMMA.16816.F32.BF16 R124, R4, R10, R124 ;  /* 0x0000000a047c723c */ /* 0x000fe2000004187c */
[----:B------:R-:W1:Y:S01]  /*7d70*/  LDSM.16.MT88.4 R8, [R219+0xb100] ;  /* 0x00b10000db08783b */ /* 0x000e620000004200 */
[----:B------:R-:W-:-:S02]  /*7d80*/  MOV R134, R22 ;  /* 0x0000001600867202 */ /* 0x000fc40000000f00 */
[----:B------:R-:W-:Y:S01]  /*7d90*/  MOV R22, R130 ;  /* 0x0000008200167202 */ /* 0x000fe20000000f00 */
[----:B------:R-:W-:Y:S01]  /*7da0*/  IMAD.MOV.U32 R21, RZ, RZ, R109 ;  /* 0x000000ffff157224 */ /* 0x000fe200078e006d */
[----:B------:R-:W-:Y:S01]  /*7db0*/  MOV R130, R20 ;  /* 0x0000001400827202 */ /* 0x000fe20000000f00 */
[----:B------:R-:W-:Y:S01]  /*7dc0*/  IMAD.MOV.U32 R109, RZ, RZ, R111 ;  /* 0x000000ffff6d7224 */ /* 0x000fe200078e006f */
[----:B------:R-:W-:Y:S01]  /*7dd0*/  MOV R20, R108 ;  /* 0x0000006c00147202 */ /* 0x000fe20000000f00 */
[----:B------:R-:W-:Y:S01]  /*7de0*/  IMAD.MOV.U32 R111, RZ, RZ, R27 ;  /* 0x000000ffff6f7224 */ /* 0x000fe200078e001b */
[----:B------:R-:W-:Y:S02]  /*7df0*/  MOV R108, R110 ;  /* 0x0000006e006c7202 */ /* 0x000fe40000000f00 */
[----:B------:R-:W-:Y:S01]  /*7e00*/  MOV R110, R26 ;  /* 0x0000001a006e7202 */ /* 0x000fe20000000f00 */
        /* <DEDUP_REMOVED lines=13> */
[----:B------:R-:W3:Y:S01]  /*7ee0*/  LDSM.16.MT88.4 R24, [R217+0xb100] ;  /* 0x00b10000d918783b */ /* 0x000ee20000004200 */
[C---:B--2---:R-:W-:Y:S03]  /*7ef0*/  HMMA.16816.F32.BF16 R108, R4.reuse, R16, R168 ;  /* 0x00000010046c723c */ /* 0x044fe600000418a8 */
[----:B------:R-:W2:Y:S05]  /*7f00*/  LDSM.16.MT88.4 R20, [R218+0xb100] ;  /* 0x00b10000da14783b */ /* 0x000eaa0000004200 */
[----:B------:R-:W-:Y:S01]  /*7f10*/  HMMA.16816.F32.BF16 R188, R4, R18, R188 ;  /* 0x0000001204bc723c */ /* 0x000fe200000418bc */
[----:B------:R-:W4:Y:S01]  /*7f20*/  LDSM.16.MT88.4 R16, [R220+0xb100] ;  /* 0x00b10000dc10783b */ /* 0x000f220000004200 */
[----:B------:R-:W-:-:S06]  /*7f30*/  FFMA.FTZ R0, R0, c[0x0][0x2d0], -R13 ;  /* 0x0000b40000007a23 */ /* 0x000fcc000001080d */
[C---:B-1----:R-:W-:Y:S01]  /*7f40*/  HMMA.16816.F32.BF16 R36, R4.reuse, R8, R36 ;  /* 0x000000080424723c */ /* 0x042fe20000041824 */
[----:B------:R1:W-:Y:S07]  /*7f50*/  MUFU.EX2 R8, R0 ;  /* 0x0000000000087308 */ /* 0x0003ee0000000800 */
[----:B------:R-:W-:Y:S01]  /*7f60*/  HMMA.16816.F32.BF16 R32, R4, R10, R32 ;  /* 0x0000000a0420723c */ /* 0x000fe20000041820 */
[----:B-1----:R-:W-:Y:S01]  /*7f70*/  FFMA.FTZ R0, R183, c[0x0][0x2d0], -R13 ;  /* 0x0000b400b7007a23 */ /* 0x002fe2000001080d */
[----:B------:R-:W-:Y:S01]  /*7f80*/  MOV R144, R201 ;  /* 0x000000c900907202 */ /* 0x000fe20000000f00 */
[----:B------:R-:W-:Y:S01]  /*7f90*/  IMAD.MOV.U32 R151, RZ, RZ, R200 ;  /* 0x000000ffff977224 */ /* 0x000fe200078e00c8 */
[----:B------:R-:W-:Y:S01]  /*7fa0*/  MOV R146, R203 ;  /* 0x000000cb00927202 */ /* 0x000fe20000000f00 */
[----:B------:R1:W-:Y:S01]  /*7fb0*/  MUFU.EX2 R9, R0 ;  /* 0x0000000000097308 */ /* 0x0003e20000000800 */
[----:B------:R-:W-:-:S02]  /*7fc0*/  IMAD.MOV.U32 R145, RZ, RZ, R202 ;  /* 0x000000ffff917224 */ /* 0x000fc400078e00ca */
[----:B---3--:R-:W-:Y:S01]  /*7fd0*/  HMMA.16816.F32.BF16 R120, R4, R24, R120 ;  /* 0x000000180478723c */ /* 0x008fe20000041878 */
[----:B------:R-:W-:Y:S01]  /*7fe0*/  MOV R169, R148 ;  /* 0x0000009400a97202 */ /* 0x000fe20000000f00 */
[----:B------:R-:W-:Y:S01]  /*7ff0*/  FFMA.FTZ R2, R2, c[0x0][0x2d0], -R12 ;  /* 0x0000b40002027a23 */ /* 0x000fe2000001080c */
[----:B------:R-:W-:Y:S01]  /*8000*/  MOV R171, R150 ;  /* 0x0000009600ab7202 */ /* 0x000fe20000000f00 */
[----:B------:R-:W-:Y:S01]  /*8010*/  IMAD.MOV.U32 R170, RZ, RZ, R163 ;  /* 0x000000ffffaa7224 */ /* 0x000fe200078e00a3 */
[----:B------:R-:W-:Y:S01]  /*8020*/  LDSM.16.MT88.4 R180, [R217+0x2900] ;  /* 0x00290000d9b4783b */ /* 0x000fe20000004200 */
[----:B-1----:R-:W-:-:S04]  /*8030*/  FFMA.FTZ R0, R160, c[0x0][0x2d0], -R13 ;  /* 0x0000b400a0007a23 */ /* 0x002fc8000001080d */
[----:B------:R1:W-:Y:S01]  /*8040*/  MUFU.EX2 R11, R0 ;  /* 0x00000000000b7308 */ /* 0x0003e20000000800 */
[----:B--2---:R-:W-:Y:S01]  /*8050*/  HMMA.16816.F32.BF16 R116, R4, R20, R116 ;  /* 0x000000140474723c */ /* 0x004fe20000041874 */
[----:B-1----:R-:W-:-:S06]  /*8060*/  FFMA.FTZ R0, R161, c[0x0][0x2d0], -R13 ;  /* 0x0000b400a1007a23 */ /* 0x002fcc000001080d */
[----:B------:R1:W2:Y:S01]  /*8070*/  MUFU.EX2 R10, R0 ;  /* 0x00000000000a7308 */ /* 0x0002a20000000800 */
[----:B------:R-:W-:Y:S01]  /*8080*/  HMMA.16816.F32.BF16 R24, R4, R26, R152 ;  /* 0x0000001a0418723c */ /* 0x000fe20000041898 */
[----:B------:R-:W-:-:S07]  /*8090*/  IMAD.MOV.U32 R163, RZ, RZ, R149 ;  /* 0x000000ffffa37224 */ /* 0x000fce00078e0095 */
[----:B------:R-:W-:Y:S01]  /*80a0*/  HMMA.16816.F32.BF16 R20, R4, R22, R112 ;  /* 0x000000160414723c */ /* 0x000fe20000041870 */
[----:B-1----:R-:W-:-:S07]  /*80b0*/  FFMA.FTZ R0, R162, c[0x0][0x2d0], -R12 ;  /* 0x0000b400a2007a23 */ /* 0x002fce000001080c */
[----:B----4-:R-:W-:Y:S01]  /*80c0*/  HMMA.16816.F32.BF16 R200, R4, R16, R56 ;  /* 0x0000001004c8723c */ /* 0x010fe20000041838 */
[----:B------:R-:W-:-:S07]  /*80d0*/  IMAD.MOV.U32 R160, RZ, RZ, R151 ;  /* 0x000000ffffa07224 */ /* 0x000fce00078e0097 */
[----:B------:R-:W-:Y:S01]  /*80e0*/  HMMA.16816.F32.BF16 R48, R4, R18, R48 ;  /* 0x000000120430723c */ /* 0x000fe20000041830 */
[----:B------:R1:W-:Y:S01]  /*80f0*/  MUFU.EX2 R4, R0 ;  /* 0x0000000000047308 */ /* 0x0003e20000000800 */
[----:B------:R-:W-:Y:S01]  /*8100*/  MOV R161, R144 ;  /* 0x0000009000a17202 */ /* 0x000fe20000000f00 */
[----:B------:R-:W-:Y:S01]  /*8110*/  IMAD.MOV.U32 R162, RZ, RZ, R145 ;  /* 0x000000ffffa27224 */ /* 0x000fe200078e0091 */
[----:B------:R-:W-:Y:S01]  /*8120*/  MOV R150, R136 ;  /* 0x0000008800967202 */ /* 0x000fe20000000f00 */
[----:B------:R-:W-:Y:S01]  /*8130*/  IMAD.MOV.U32 R149, RZ, RZ, R147 ;  /* 0x000000ffff957224 */ /* 0x000fe200078e0093 */
[----:B------:R-:W3:Y:S01]  /*8140*/  LDSM.16.MT88.4 R152, [R219+0x2900] ;  /* 0x00290000db98783b */ /* 0x000ee20000004200 */
[----:B------:R-:W-:Y:S02]  /*8150*/  IMAD.MOV.U32 R151, RZ, RZ, R137 ;  /* 0x000000ffff977224 */ /* 0x000fe400078e0089 */
[----:B------:R4:W-:Y:S01]  /*8160*/  MUFU.EX2 R5, R2 ;  /* 0x0000000200057308 */ /* 0x0009e20000000800 */
[----:B------:R-:W-:Y:S01]  /*8170*/  MOV R113, R129 ;  /* 0x0000008100717202 */ /* 0x000fe20000000f00 */
[----:B------:R-:W-:Y:S01]  /*8180*/  IMAD.MOV.U32 R114, RZ, RZ, R130 ;  /* 0x000000ffff727224 */ /* 0x000fe200078e0082 */
[----:B------:R-:W-:-:S02]  /*8190*/  MOV R115, R131 ;  /* 0x0000008300737202 */ /* 0x000fc40000000f00 */
[----:B------:R-:W-:Y:S02]  /*81a0*/  MOV R148, R146 ;  /* 0x0000009200947202 */ /* 0x000fe40000000f00 */
[----:B------:R-:W-:Y:S01]  /*81b0*/  MOV R159, R171 ;  /* 0x000000ab009f7202 */ /* 0x000fe20000000f00 */
[----:B-1----:R-:W-:Y:S01]  /*81c0*/  FFMA.FTZ R0, R138, c[0x0][0x2d0], -R12 ;  /* 0x0000b4008a007a23 */ /* 0x002fe2000001080c */
[----:B------:R-:W-:Y:S01]  /*81d0*/  MOV R17, R133 ;  /* 0x0000008500117202 */ /* 0x000fe20000000f00 */
[----:B------:R-:W-:Y:S01]  /*81e0*/  IMAD.MOV.U32 R168, RZ, RZ, R160 ;  /* 0x000000ffffa87224 */ /* 0x000fe200078e00a0 */
[----:B------:R-:W-:Y:S01]  /*81f0*/  LDSM.16.MT88.4 R56, [R220+0x5900] ;  /* 0x00590000dc38783b */ /* 0x000fe20000004200 */
[----:B------:R1:W1:Y:S01]  /*8200*/  MUFU.EX2 R6, R0 ;  /* 0x0000000000067308 */ /* 0x0002620000000800 */
[----:B------:R-:W-:Y:S02]  /*8210*/  IMAD.MOV.U32 R160, RZ, RZ, R149 ;  /* 0x000000ffffa07224 */ /* 0x000fe400078e0095 */
[----:B----4-:R-:W-:Y:S01]  /*8220*/  FADD.FTZ R2, R170, R169 ;  /* 0x000000a9aa027221 */ /* 0x010fe20000010000 */
[----:B------:R-:W-:Y:S01]  /*8230*/  MOV R169, R161 ;  /* 0x000000a100a97202 */ /* 0x000fe20000000f00 */
[----:B------:R-:W-:Y:S01]  /*8240*/  IMAD.MOV.U32 R170, RZ, RZ, R162 ;  /* 0x000000ffffaa7224 */ /* 0x000fe200078e00a2 */
[----:B------:R-:W-:Y:S01]  /*8250*/  MOV R161, R150 ;  /* 0x0000009600a17202 */ /* 0x000fe20000000f00 */
[----:B------:R-:W-:Y:S01]  /*8260*/  IMAD.MOV.U32 R162, RZ, RZ, R151 ;  /* 0x000000ffffa27224 */ /* 0x000fe200078e0097 */
[----:B--2---:R-:W-:Y:S01]  /*8270*/  F2FP.BF16.PACK_AB R130, R10, R11 ;  /* 0x0000000b0a82723e */ /* 0x004fe200000010ff */
[----:B------:R-:W-:Y:S01]  /*8280*/  IMAD.MOV.U32 R18, RZ, RZ, R128 ;  /* 0x000000ffff127224 */ /* 0x000fe200078e0080 */
[----:B------:R-:W-:Y:S01]  /*8290*/  MOV R19, R135 ;  /* 0x0000008700137202 */ /* 0x000fe20000000f00 */
[----:B------:R-:W-:Y:S01]  /*82a0*/  IMAD.MOV.U32 R16, RZ, RZ, R134 ;  /* 0x000000ffff107224 */ /* 0x000fe200078e0086 */
[----:B------:R-:W-:Y:S01]  /*82b0*/  LDSM.16.MT88.4 R144, [R220+0x2900] ;  /* 0x00290000dc90783b */ /* 0x000fe20000004200 */
[----:B-1----:R-:W-:-:S03]  /*82c0*/  FFMA.FTZ R0, R139, c[0x0][0x2d0], -R12 ;  /* 0x0000b4008b007a23 */ /* 0x002fc6000001080c */
[----:B------:R-:W-:Y:S01]  /*82d0*/  LDSM.16.MT88.4 R136, [R218+0x2900] ;  /* 0x00290000da88783b */ /* 0x000fe20000004200 */
[----:B------:R1:W2:Y:S01]  /*82e0*/  MUFU.EX2 R7, R0 ;  /* 0x0000000000077308 */ /* 0x0002a20000000800 */
[----:B------:R-:W-:Y:S01]  /*82f0*/  MOV R12, R160 ;  /* 0x000000a0000c7202 */ /* 0x000fe20000000f00 */
[----:B-1----:R-:W-:Y:S01]  /*8300*/  FADD.FTZ R0, R15, R14 ;  /* 0x0000000e0f007221 */ /* 0x002fe20000010000 */
[----:B------:R-:W-:Y:S01]  /*8310*/  MOV R15, R162 ;  /* 0x000000a2000f7202 */ /* 0x000fe20000000f00 */
[----:B------:R-:W-:Y:S02]  /*8320*/  IMAD.MOV.U32 R14, RZ, RZ, R161 ;  /* 0x000000ffff0e7224 */ /* 0x000fe400078e00a1 */
[----:B------:R-:W-:Y:S02]  /*8330*/  FADD.FTZ R3, R3, R0 ;  /* 0x0000000003037221 */ /* 0x000fe40000010000 */
[----:B------:R-:W-:Y:S02]  /*8340*/  IMAD.MOV.U32 R0, RZ, RZ, R163 ;  /* 0x000000ffff007224 */ /* 0x000fe400078e00a3 */
[----:B------:R-:W1:Y:S01]  /*8350*/  LDSM.16.MT88.4 R160, [R217+0x5900] ;  /* 0x00590000d9a0783b */ /* 0x000e620000004200 */
[----:B------:R-:W-:-:S02]  /*8360*/  F2FP.BF16.PACK_AB R128, R9, R8 ;  /* 0x000000080980723e */ /* 0x000fc400000010ff */
[----:B------:R-:W-:Y:S02]  /*8370*/  F2FP.BF16.PACK_AB R129, R6, R4 ;  /* 0x000000040681723e */ /* 0x000fe400000010ff */
[----:B--2---:R-:W-:Y:S02]  /*8380*/  F2FP.BF16.PACK_AB R131, R7, R5 ;  /* 0x000000050783723e */ /* 0x004fe400000010ff */
[----:B------:R-:W-:Y:S01]  /*8390*/  MOV R171, R148 ;  /* 0x0000009400ab7202 */ /* 0x000fe20000000f00 */
[----:B------:R-:W-:-:S04]  /*83a0*/  FADD.FTZ R2, R132, R2 ;  /* 0x0000000284027221 */ /* 0x000fc80000010000 */
[----:B---3--:R-:W-:Y:S01]  /*83b0*/  HMMA.16816.F32.BF16 R148, R128, R152, R44 ;  /* 0x000000988094723c */ /* 0x008fe2000004182c */
[----:B------:R-:W-:-:S06]  /*83c0*/  FADD.FTZ R0, R0, R2 ;  /* 0x0000000200007221 */ /* 0x000fcc0000010000 */
[----:B------:R-:W-:Y:S02]  /*83d0*/  IMAD.MOV.U32 R47, RZ, RZ, R159 ;  /* 0x000000ffff2f7224 */ /* 0x000fe400078e009f */
[----:B------:R-:W-:Y:S01]  /*83e0*/  IMAD.MOV.U32 R13, RZ, RZ, R171 ;  /* 0x000000ffff0d7224 */ /* 0x000fe200078e00ab */
[----:B------:R-:W-:Y:S01]  /*83f0*/  MOV R44, R170 ;  /* 0x000000aa002c7202 */ /* 0x000fe20000000f00 */
[----:B-1----:R-:W-:Y:S07]  /*8400*/  HMMA.16816.F32.BF16 R156, R128, R160, R192 ;  /* 0x000000a0809c723c */ /* 0x002fee00000418c0 */
[----:B------:R-:W-:Y:S01]  /*8410*/  MOV R193, R113 ;  /* 0x0000007100c17202 */ /* 0x000fe20000000f00 */
[----:B------:R-:W-:Y:S01]  /*8420*/  IMAD.MOV.U32 R194, RZ, RZ, R114 ;  /* 0x000000ffffc27224 */ /* 0x000fe200078e0072 */
[----:B------:R-:W-:Y:S01]  /*8430*/  MOV R195, R115 ;  /* 0x0000007300c37202 */ /* 0x000fe20000000f00 */
[----:B------:R-:W-:Y:S01]  /*8440*/  IMAD.MOV.U32 R45, RZ, RZ, R169 ;  /* 0x000000ffff2d7224 */ /* 0x000fe200078e00a9 */
[----:B------:R-:W-:Y:S01]  /*8450*/  MOV R46, R168 ;  /* 0x000000a8002e7202 */ /* 0x000fe20000000f00 */
[----:B------:R-:W-:Y:S01]  /*8460*/  FADD.FTZ R3, R193, R3 ;  /* 0x00000003c1037221 */ /* 0x000fe20000010000 */
[----:B------:R-:W1:Y:S01]  /*8470*/  LDSM.16.MT88.4 R168, [R218+0x5900] ;  /* 0x00590000daa8783b */ /* 0x000e620000004200 */
[----:B------:R-:W-:-:S02]  /*8480*/  FADD.FTZ R0, R194, R0 ;  /* 0x00000000c2007221 */ /* 0x000fc40000010000 */
[----:B------:R-:W-:Y:S01]  /*8490*/  FADD.FTZ R3, R195, R3 ;  /* 0x00000003c3037221 */ /* 0x000fe20000010000 */
[C---:B------:R-:W-:Y:S01]  /*84a0*/  HMMA.16816.F32.BF16 R132, R128.reuse, R136, R80 ;  /* 0x000000888084723c */ /* 0x040fe20000041850 */
[----:B------:R-:W-:Y:S01]  /*84b0*/  FADD.FTZ R2, R15, R0 ;  /* 0x000000000f027221 */ /* 0x000fe20000010000 */
[----:B------:R-:W-:Y:S01]  /*84c0*/  LDSM.16.MT88.4 R80, [R218+0x8900] ;  /* 0x00890000da50783b */ /* 0x000fe20000004200 */
[----:B------:R-:W-:Y:S02]  /*84d0*/  FADD.FTZ R0, R14, R3 ;  /* 0x000000030e007221 */ /* 0x000fe40000010000 */
[----:B------:R-:W-:Y:S01]  /*84e0*/  FADD.FTZ R2, R12, R2 ;  /* 0x000000020c027221 */ /* 0x000fe20000010000 */
[----:B------:R-:W-:Y:S01]  /*84f0*/  LDSM.16.MT88.4 R112, [R218+0xb900] ;  /* 0x00b90000da70783b */ /* 0x000fe20000004200 */
[----:B------:R-:W-:Y:S02]  /*8500*/  FADD.FTZ R0, R13, R0 ;  /* 0x000000000d007221 */ /* 0x000fe40000010000 */
[----:B------:R-:W-:Y:S01]  /*8510*/  FADD.FTZ R2, R44, R2 ;  /* 0x000000022c027221 */ /* 0x000fe20000010000 */
[----:B------:R-:W-:Y:S01]  /*8520*/  HMMA.16816.F32.BF16 R136, R128, R138, R72 ;  /* 0x0000008a8088723c */ /* 0x000fe20000041848 */
[----:B------:R-:W-:Y:S01]  /*8530*/  FADD.FTZ R0, R45, R0 ;  /* 0x000000002d007221 */ /* 0x000fe20000010000 */
[----:B------:R-:W-:Y:S01]  /*8540*/  LDSM.16.MT88.4 R72, [R217+0x8900] ;  /* 0x00890000d948783b */ /* 0x000fe20000004200 */
[----:B------:R-:W-:-:S02]  /*8550*/  FADD.FTZ R2, R46, R2 ;  /* 0x000000022e027221 */ /* 0x000fc40000010000 */
[----:B------:R-:W-:Y:S01]  /*8560*/  FADD.FTZ R0, R47, R0 ;  /* 0x000000002f007221 */ /* 0x000fe20000010000 */
[----:B------:R-:W-:Y:S02]  /*8570*/  LDSM.16.MT88.4 R12, [R219+0xb900] ;  /* 0x00b90000db0c783b */ /* 0x000fe40000004200 */
[----:B------:R-:W-:Y:S02]  /*8580*/  HMMA.16816.F32.BF16 R152, R128, R154, R64 ;  /* 0x0000009a8098723c */ /* 0x000fe40000041840 */
[----:B------:R-:W2:Y:S01]  /*8590*/  LDSM.16.MT88.4 R64, [R219+0x5900] ;  /* 0x00590000db40783b */ /* 0x000ea20000004200 */
[----:B------:R-:W-:-:S05]  /*85a0*/  FADD.FTZ R2, R18, R2 ;  /* 0x0000000212027221 */ /* 0x000fca0000010000 */
[----:B------:R-:W-:Y:S01]  /*85b0*/  HMMA.16816.F32.BF16 R176, R128, R180, R176 ;  /* 0x000000b480b0723c */ /* 0x000fe200000418b0 */
[----:B------:R-:W-:-:S07]  /*85c0*/  FADD.FTZ R0, R19, R0 ;  /* 0x0000000013007221 */ /* 0x000fce0000010000 */
[----:B------:R-:W-:Y:S01]  /*85d0*/  HMMA.16816.F32.BF16 R180, R128, R182, R104 ;  /* 0x000000b680b4723c */ /* 0x000fe20000041868 */
[----:B------:R-:W3:Y:S01]  /*85e0*/  LDSM.16.MT88.4 R104, [R217+0xb900] ;  /* 0x00b90000d968783b */ /* 0x000ee20000004200 */
[----:B------:R-:W-:Y:S02]  /*85f0*/  FADD.FTZ R2, R16, R2 ;  /* 0x0000000210027221 */ /* 0x000fe40000010000 */
[----:B------:R-:W-:Y:S02]  /*8600*/  FADD.FTZ R0, R17, R0 ;  /* 0x0000000011007221 */ /* 0x000fe40000010000 */
[----:B------:R-:W-:Y:S02]  /*8610*/  FADD.FTZ R3, R214, R2 ;  /* 0x00000002d6037221 */ /* 0x000fe40000010000 */
        /* <DEDUP_REMOVED lines=8> */
[----:B------:R-:W-:Y:S02]  /*86a0*/  FADD.FTZ R2, R209, R2 ;  /* 0x00000002d1027221 */ /* 0x000fe40000010000 */
[----:B------:R-:W-:Y:S02]  /*86b0*/  FADD.FTZ R0, R174, R0 ;  /* 0x00000000ae007221 */ /* 0x000fe40000010000 */
[----:B------:R-:W-:Y:S01]  /*86c0*/  FADD.FTZ R3, R175, R2 ;  /* 0x00000002af037221 */ /* 0x000fe20000010000 */
[----:B-1----:R-:W-:Y:S01]  /*86d0*/  HMMA.16816.F32.BF16 R164, R128, R168, R164 ;  /* 0x000000a880a4723c */ /* 0x002fe200000418a4 */
[----:B------:R-:W-:Y:S02]  /*86e0*/  FADD.FTZ R2, R198, R0 ;  /* 0x00000000c6027221 */ /* 0x000fe40000010000 */
[----:B------:R-:W-:-:S05]  /*86f0*/  FADD.FTZ R0, R196, R3 ;  /* 0x00000003c4007221 */ /* 0x000fca0000010000 */
[----:B------:R-:W-:Y:S01]  /*8700*/  HMMA.16816.F32.BF16 R168, R128, R170, R52 ;  /* 0x000000aa80a8723c */ /* 0x000fe20000041834 */
[----:B------:R-:W-:Y:S02]  /*8710*/  FADD.FTZ R3, R199, R2 ;  /* 0x00000002c7037221 */ /* 0x000fe40000010000 */
[----:B------:R-:W-:-:S05]  /*8720*/  FADD.FTZ R2, R197, R0 ;  /* 0x00000000c5027221 */ /* 0x000fca0000010000 */
[----:B------:R-:W-:Y:S01]  /*8730*/  HMMA.16816.F32.BF16 R140, R128, R144, R140 ;  /* 0x00000090808c723c */ /* 0x000fe2000004188c */
[----:B------:R-:W-:-:S07]  /*8740*/  FADD.FTZ R0, R205, R3 ;  /* 0x00000003cd007221 */ /* 0x000fce0000010000 */
[----:B------:R-:W-:Y:S01]  /*8750*/  HMMA.16816.F32.BF16 R52, R128, R56, R40 ;  /* 0x000000388034723c */ /* 0x000fe20000041828 */
[----:B------:R-:W-:-:S07]  /*8760*/  FADD.FTZ R2, R204, R2 ;  /* 0x00000002cc027221 */ /* 0x000fce0000010000 */
[C---:B------:R-:W-:Y:S08]  /*8770*/  HMMA.16816.F32.BF16 R144, R128.reuse, R146, R68 ;  /* 0x000000928090723c */ /* 0x040ff00000041844 */
[----:B------:R-:W-:Y:S01]  /*8780*/  HMMA.16816.F32.BF16 R56, R128, R58, R60 ;  /* 0x0000003a8038723c */ /* 0x000fe2000004183c */
[----:B------:R-:W-:-:S07]  /*8790*/  UIMAD.WIDE UR4, UR11, 0x2aaaaaab, URZ ;  /* 0x2aaaaaab0b0478a5 */ /* 0x000fce000f8e023f */
[C---:B--2---:R-:W-:Y:S08]  /*87a0*/  HMMA.16816.F32.BF16 R60, R128.reuse, R64, R76 ;  /* 0x00000040803c723c */ /* 0x044ff0000004184c */
[C---:B------:R-:W-:Y:S01]  /*87b0*/  HMMA.16816.F32.BF16 R68, R128.reuse, R72, R88 ;  /* 0x000000488044723c */ /* 0x040fe20000041858 */
[----:B------:R-:W1:Y:S07]  /*87c0*/  LDSM.16.MT88.4 R88, [R220+0x8900] ;  /* 0x00890000dc58783b */ /* 0x000e6e0000004200 */
[C---:B------:R-:W-:Y:S01]  /*87d0*/  HMMA.16816.F32.BF16 R160, R128.reuse, R162, R96 ;  /* 0x000000a280a0723c */ /* 0x040fe20000041860 */
[----:B------:R-:W2:Y:S07]  /*87e0*/  LDSM.16.MT88.4 R96, [R219+0x8900] ;  /* 0x00890000db60783b */ /* 0x000eae0000004200 */
[----:B------:R-:W-:Y:S01]  /*87f0*/  HMMA.16816.F32.BF16 R76, R128, R80, R100 ;  /* 0x00000050804c723c */ /* 0x000fe20000041864 */
[----:B------:R-:W-:-:S07]  /*8800*/  FADD.FTZ R0, R8, R0 ;  /* 0x0000000008007221 */ /* 0x000fce0000010000 */
[----:B---3--:R-:W-:Y:S01]  /*8810*/  HMMA.16816.F32.BF16 R100, R128, R104, R120 ;  /* 0x000000688064723c */ /* 0x008fe20000041878 */
[----:B------:R-:W3:Y:S01]  /*8820*/  LDSM.16.MT88.4 R120, [R220+0xb900] ;  /* 0x00b90000dc78783b */ /* 0x000ee20000004200 */
[----:B------:R-:W-:Y:S01]  /*8830*/  FADD.FTZ R2, R4, R2 ;  /* 0x0000000204027221 */ /* 0x000fe20000010000 */
[----:B------:R-:W-:Y:S01]  /*8840*/  USHF.R.U32.HI UR4, URZ, 0x1f, UR5 ;  /* 0x0000001f3f047899 */ /* 0x000fe20008011605 */
[----:B------:R-:W-:Y:S02]  /*8850*/  FADD.FTZ R0, R9, R0 ;  /* 0x0000000009007221 */ /* 0x000fe40000010000 */
[----:B------:R-:W-:Y:S01]  /*8860*/  FADD.FTZ R2, R6, R2 ;  /* 0x0000000206027221 */ /* 0x000fe20000010000 */
[----:B------:R-:W-:Y:S01]  /*8870*/  ULEA.HI.SX32 UR4, UR5, UR4, 0x1c ;  /* 0x0000000405047291 */ /* 0x000fe2000f8fe23f */
[----:B------:R-:W-:Y:S02]  /*8880*/  FADD.FTZ R0, R11, R0 ;  /* 0x000000000b007221 */ /* 0x000fe40000010000 */
[----:B------:R-:W-:Y:S01]  /*8890*/  FADD.FTZ R2, R5, R2 ;  /* 0x0000000205027221 */ /* 0x000fe20000010000 */
[----:B------:R-:W-:Y:S01]  /*88a0*/  UISETP.LT.AND UP0, UPT, URZ, UR4, UPT ;  /* 0x000000043f00728c */ /* 0x000fe2000bf01270 */
[----:B------:R-:W-:-:S02]  /*88b0*/  FADD.FTZ R3, R10, R0 ;  /* 0x000000000a037221 */ /* 0x000fc40000010000 */
[----:B------:R-:W-:Y:S01]  /*88c0*/  FADD.FTZ R0, R7, R2 ;  /* 0x0000000207007221 */ /* 0x000fe20000010000 */
[----:B------:R-:W-:-:S04]  /*88d0*/  USEL UR4, URZ, UR4, !UP0 ;  /* 0x000000043f047287 */ /* 0x000fc8000c000000 */
[----:B------:R-:W-:Y:S01]  /*88e0*/  UISETP.GE.AND UP0, UPT, UR6, UR4, UPT ;  /* 0x000000040600728c */ /* 0x000fe2000bf06270 */
[----:B------:R4:W-:Y:S04]  /*88f0*/  STL [R1+0x24], R0 ;  /* 0x0000240001007387 */ /* 0x0009e80000100800 */
[----:B------:R4:W-:Y:S01]  /*8900*/  STL [R1+0x20], R3 ;  /* 0x0000200301007387 */ /* 0x0009e20000100800 */
[----:B------:R-:W-:Y:S01]  /*8910*/  PLOP3.LUT P0, PT, PT, PT, UP0, 0x40, 0x0 ;  /* 0x000000000000781c */ /* 0x000fe20003f0e808 */
[C---:B------:R-:W-:Y:S08]  /*8920*/  HMMA.16816.F32.BF16 R64, R128.reuse, R66, R84 ;  /* 0x000000428040723c */ /* 0x040ff00000041854 */
[C---:B------:R-:W-:Y:S08]  /*8930*/  HMMA.16816.F32.BF16 R72, R128.reuse, R74, R92 ;  /* 0x0000004a8048723c */ /* 0x040ff0000004185c */
[C---:B-1----:R-:W-:Y:S08]  /*8940*/  HMMA.16816.F32.BF16 R84, R128.reuse, R88, R108 ;  /* 0x000000588054723c */ /* 0x042ff0000004186c */
[C---:B--2---:R-:W-:Y:S08]  /*8950*/  HMMA.16816.F32.BF16 R92, R128.reuse, R96, R184 ;  /* 0x00000060805c723c */ /* 0x044ff000000418b8 */
        /* <DEDUP_REMOVED lines=11> */
[----:B----4-:R-:W2:Y:S04]  /*8a10*/  LDL R47, [R1+0x58] ;  /* 0x00005800012f7983 */ /* 0x010ea80000100800 */
[----:B------:R-:W3:Y:S04]  /*8a20*/  LDL.LU R18, [R1+0x74] ;  /* 0x0000740001127983 */ /* 0x000ee80000300800 */
[----:B------:R-:W3:Y:S04]  /*8a30*/  LDL R19, [R1+0x44] ;  /* 0x0000440001137983 */ /* 0x000ee80000100800 */
[----:B------:R-:W4:Y:S04]  /*8a40*/  LDL R16, [R1+0x6c] ;  /* 0x00006c0001107983 */ /* 0x000f280000100800 */
[----:B------:R-:W4:Y:S04]  /*8a50*/  LDL R17, [R1+0x64] ;  /* 0x0000640001117983 */ /* 0x000f280000100800 */
[----:B------:R-:W4:Y:S04]  /*8a60*/  LDL R214, [R1+0x70] ;  /* 0x0000700001d67983 */ /* 0x000f280000100800 */
[----:B------:R-:W4:Y:S01]  /*8a70*/  LDL R215, [R1+0x60] ;  /* 0x0000600001d77983 */ /* 0x000f220000100800 */
[----:B------:R-:W-:Y:S01]  /*8a80*/  PLOP3.LUT P0, PT, PT, PT, UP1, 0x80, 0x0 ;  /* 0x000000000000781c */ /* 0x000fe20003f0f018 */
[----:B------:R-:W-:-:S02]  /*8a90*/  IMAD.MOV.U32 R175, RZ, RZ, R172 ;  /* 0x000000ffffaf7224 */ /* 0x000fc400078e00ac */
[----:B------:R-:W-:-:S10]  /*8aa0*/  IMAD.MOV.U32 R3, RZ, RZ, R173 ;  /* 0x000000ffff037224 */ /* 0x000fd400078e00ad */
[----:B--2---:R-:W-:Y:S01]  /*8ab0*/  @P0 IMAD.HI.U32 R0, R47, c[0x0][0x2c8], RZ ;  /* 0x0000b2002f000a27 */ /* 0x004fe200078e00ff */
[----:B------:R-:W-:Y:S02]  /*8ac0*/  PLOP3.LUT P0, PT, PT, PT, UP1, 0x80, 0x0 ;  /* 0x000000000000781c */ /* 0x000fe40003f0f018 */
[----:B---3--:R-:W-:-:S05]  /*8ad0*/  SHF.L.U64.HI R2, R19, 0x1, R18 ;  /* 0x0000000113027819 */ /* 0x008fca0000010212 */
[----:B------:R1:W-:Y:S06]  /*8ae0*/  STL [R1+0x40], R2 ;  /* 0x0000400201007387 */ /* 0x0003ec0000100800 */
[----:B------:R-:W-:Y:S02]  /*8af0*/  @P0 SHF.R.U32.HI R0, RZ, c[0x0][0x2cc], R0 ;  /* 0x0000b300ff000a19 */ /* 0x000fe40000011600 */
[C---:B----4-:R-:W-:Y:S01]  /*8b00*/  SHF.L.U64.HI R5, R17.reuse, 0x1, R16 ;  /* 0x0000000111057819 */ /* 0x050fe20000010210 */
[----:B------:R-:W-:Y:S02]  /*8b10*/  IMAD.SHL.U32 R4, R17, 0x2, RZ ;  /* 0x0000000211047824 */ /* 0x000fe400078e00ff */
[----:B-1----:R-:W-:-:S05]  /*8b20*/  IMAD.SHL.U32 R2, R19, 0x2, RZ ;  /* 0x0000000213027824 */ /* 0x002fca00078e00ff */
[----:B------:R1:W-:Y:S04]  /*8b30*/  STL [R1+0x68], R2 ;  /* 0x0000680201007387 */ /* 0x0003e80000100800 */
[----:B------:R2:W-:Y:S04]  /*8b40*/  STL [R1+0x3c], R5 ;  /* 0x00003c0501007387 */ /* 0x0005e80000100800 */
[----:B------:R3:W-:Y:S01]  /*8b50*/  STL [R1+0x38], R4 ;  /* 0x0000380401007387 */ /* 0x0007e20000100800 */
[----:B-1----:R-:W-:Y:S02]  /*8b60*/  SEL R2, RZ, 0x10, P5 ;  /* 0x00000010ff027807 */ /* 0x002fe40002800000 */
[----:B------:R-:W-:-:S02]  /*8b70*/  SEL R2, RZ, 0x10, P4 ;  /* 0x00000010ff027807 */ /* 0x000fc40002000000 */
[C---:B--2---:R-:W-:Y:S01]  /*8b80*/  SHF.L.U64.HI R5, R215.reuse, 0x1, R214 ;  /* 0x00000001d7057819 */ /* 0x044fe200000102d6 */
[----:B---3--:R-:W-:-:S04]  /*8b90*/  IMAD.SHL.U32 R4, R215, 0x2, RZ ;  /* 0x00000002d7047824 */ /* 0x008fc800078e00ff */
[----:B------:R1:W-:Y:S04]  /*8ba0*/  STL [R1+0x34], R5 ;  /* 0x0000340501007387 */ /* 0x0003e80000100800 */
[----:B------:R1:W-:Y:S04]  /*8bb0*/  STL [R1+0x30], R4 ;  /* 0x0000300401007387 */ /* 0x0003e80000100800 */
[----:B------:R1:W-:Y:S02]  /*8bc0*/  @P0 STL [R1+0x54], R0 ;  /* 0x0000540001000387 */ /* 0x0003e40000100800 */
.L_x_1580:
[----:B------:R-:W-:Y:S04]  /*8bd0*/  DEPBAR.LE SB0, 0x0 ;  /* 0x000080000000791a */ /* 0x000fe80000000000 */
[----:B------:R-:W-:Y:S01]  /*8be0*/  BAR.SYNC.DEFER_BLOCKING 0x0 ;  /* 0x0000000000007b1d */ /* 0x000fe20000010000 */
[----:B------:R-:W-:Y:S05]  /*8bf0*/  ISETP.LE.AND P0, PT, RZ, UR6, PT ;  /* 0x00000006ff007c0c */ /* 0x000fea000bf03270 */
[----:B-----5:R2:W3:Y:S04]  /*8c00*/  LDSM.16.M88.4 R48, [R223+0x18100] ;  /* 0x01810000df30783b */ /* 0x0204e80000000200 */
[----:B------:R2:W4:Y:S04]  /*8c10*/  LDSM.16.M88.4 R8, [R216+0xc100] ;  /* 0x00c10000d808783b */ /* 0x0005280000000200 */
[----:B------:R2:W1:Y:S04]  /*8c20*/  LDSM.16.M88.4 R16, [R216+0xc900] ;  /* 0x00c90000d810783b */ /* 0x0004680000000200 */
[----:B------:R2:W1:Y:S04]  /*8c30*/  LDSM.16.M88.4 R24, [R216+0xd100] ;  /* 0x00d10000d818783b */ /* 0x0004680000000200 */
[----:B------:R2:W1:Y:S04]  /*8c40*/  LDSM.16.M88.4 R32, [R216+0xd900] ;  /* 0x00d90000d820783b */ /* 0x0004680000000200 */
[----:B------:R2:W1:Y:S04]  /*8c50*/  LDSM.16.M88.4 R40, [R216+0xe100] ;  /* 0x00e10000d828783b */ /* 0x0004680000000200 */
[----:B------:R2:W1:Y:S04]  /*8c60*/  LDSM.16.M88.4 R184, [R216+0xe900] ;  /* 0x00e90000d8b8783b */ /* 0x0004680000000200 */
[----:B------:R2:W1:Y:S04]  /*8c70*/  LDSM.16.M88.4 R188, [R224+0x18100] ;  /* 0x01810000e0bc783b */ /* 0x0004680000000200 */
[----:B------:R2:W1:Y:S04]  /*8c80*/  LDSM.16.M88.4 R192, [R227] ;  /* 0x00000000e3c0783b */ /* 0x0004680000000200 */
[----:B------:R2:W1:Y:S04]  /*8c90*/  LDSM.16.M88.4 R196, [R250] ;  /* 0x00000000fac4783b */ /* 0x0004680000000200 */
[----:B------:R2:W1:Y:S04]  /*8ca0*/  LDSM.16.M88.4 R200, [R249] ;  /* 0x00000000f9c8783b */ /* 0x0004680000000200 */
[----:B------:R2:W1:Y:S04]  /*8cb0*/  LDSM.16.M88.4 R204, [R248] ;  /* 0x00000000f8cc783b */ /* 0x0004680000000200 */
[----:B------:R2:W1:Y:S04]  /*8cc0*/  LDSM.16.M88.4 R208, [R247] ;  /* 0x00000000f7d0783b */ /* 0x0004680000000200 */
[----:B------:R2:W1:Y:S01]  /*8cd0*/  LDSM.16.M88.4 R212, [R246] ;  /* 0x00000000f6d4783b */ /* 0x0004620000000200 */
[----:B------:R-:W-:-:S05]  /*8ce0*/  @!P0 BRA `(.L_x_1578) ;  /* 0x0000052000008947 */ /* 0x000fca0003800000 */
[----:B---34-:R-:W3:Y:S01]  /*8cf0*/  LDL R2, [R1+0x2c] ;  /* 0x00002c0001027983 */ /* 0x018ee20000100800 */
[----:B------:R-:W-:Y:S03]  /*8d00*/  SEL R23, RZ, 0x10, P5 ;  /* 0x00000010ff177807 */ /* 0x000fe60002800000 */
[----:B------:R-:W4:Y:S04]  /*8d10*/  LDL R6, [R1+0x28] ;  /* 0x0000280001067983 */ /* 0x000f280000100800 */
[----:B------:R-:W5:Y:S04]  /*8d20*/  LDL R36, [R1+0x68] ;  /* 0x0000680001247983 */ /* 0x000f680000100800 */
[----:B--2---:R-:W2:Y:S04]  /*8d30*/  LDL R31, [R1+0x40] ;  /* 0x00004000011f7983 */ /* 0x004ea80000100800 */
[----:B------:R-:W2:Y:S04]  /*8d40*/  LDL R22, [R1+0x38] ;  /* 0x0000380001167983 */ /* 0x000ea80000100800 */
[----:B------:R-:W2:Y:S04]  /*8d50*/  LDL R30, [R1+0x3c] ;  /* 0x00003c00011e7983 */ /* 0x000ea80000100800 */
[----:B------:R-:W2:Y:S04]  /*8d60*/  LDL R29, [R1+0x30] ;  /* 0x00003000011d7983 */ /* 0x000ea80000100800 */
[----:B------:R-:W2:Y:S04]  /*8d70*/  LDL R28, [R1+0x34] ;  /* 0x00003400011c7983 */ /* 0x000ea80000100800 */
[----:B------:R-:W2:Y:S04]  /*8d80*/  LDL R13, [R1+0x48] ;  /* 0x00004800010d7983 */ /* 0x000ea80000100800 */
[----:B------:R-:W5:Y:S01]  /*8d90*/  LDL R20, [R1+0x50] ;  /* 0x0000500001147983 */ /* 0x000f620000100800 */
[----:B-1-3--:R-:W-:Y:S01]  /*8da0*/  SHF.R.S32.HI R0, RZ, 0x1f, R2 ;  /* 0x0000001fff007819 */ /* 0x00afe20000011402 */
        /* <DEDUP_REMOVED lines=11> */
[----:B------:R-:W-:Y:S01]  /*8e60*/  LEA.HI.X R7, R7, c[0x0][0x1fc], R4, 0x1, P0 ;  /* 0x00007f0007077a11 */ /* 0x000fe200000f0c04 */
[----:B------:R-:W1:Y:S01]  /*8e70*/  SHFL.IDX PT, R0, R6, RZ, 0x181f ;  /* 0x00181fff06007589 */ /* 0x000e6200000e0000 */
[C---:B--2---:R-:W-:Y:S01]  /*8e80*/  IMAD.SHL.U32 R12, R13.reuse, 0x2, RZ ;  /* 0x000000020d0c7824 */ /* 0x044fe200078e00ff */
[----:B-----5:R-:W-:Y:S02]  /*8e90*/  SHF.L.U64.HI R13, R13, 0x1, R20 ;  /* 0x000000010d0d7819 */ /* 0x020fe40000010214 */
[----:B------:R-:W2:Y:S01]  /*8ea0*/  SHFL.IDX PT, R2, R7, RZ, 0x181f ;  /* 0x00181fff07027589 */ /* 0x000ea200000e0000 */
[----:B-1----:R-:W-:Y:S05]  /*8eb0*/  IADD3 R14, P0, R0, R36, RZ ;  /* 0x00000024000e7210 */ /* 0x002fea0007f1e0ff */
[----:B--2---:R-:W-:Y:S01]  /*8ec0*/  IMAD.X R15, R2, 0x1, R31, P0 ;  /* 0x00000001020f7824 */ /* 0x004fe200000e061f */
[----:B------:R-:W-:Y:S04]  /*8ed0*/  IADD3 R4, P0, R0, R22, RZ ;  /* 0x0000001600047210 */ /* 0x000fe80007f1e0ff */
[----:B------:R-:W-:Y:S01]  /*8ee0*/  @!PT LDS RZ, [RZ] ;  /* 0x00000000fffff984 */ /* 0x000fe20000000800 */
[----:B------:R1:W-:Y:S01]  /*8ef0*/  LDGSTS.E.BYPASS.LTC128B.128 [R252], [R14.64], !P2 ;  /* 0x000000000efc7fae */ /* 0x0003e2000d101d50 */
[----:B------:R-:W-:Y:S05]  /*8f00*/  IMAD.X R5, R2, 0x1, R30, P0 ;  /* 0x0000000102057824 */ /* 0x000fea00000e061e */
[----:B------:R2:W-:Y:S02]  /*8f10*/  LDGSTS.E.BYPASS.LTC128B.128 [R252+0x3000], [R4.64], !P5 ;  /* 0x0300000004fc7fae */ /* 0x0005e4000e901d50 */
[-C--:B--2---:R-:W-:Y:S05]  /*8f20*/  IADD3 R4, P0, R0, R29.reuse, RZ ;  /* 0x0000001d00047210 */ /* 0x084fea0007f1e0ff */
[----:B------:R-:W-:Y:S01]  /*8f30*/  IMAD.X R5, R2, 0x1, R28, P0 ;  /* 0x0000000102057824 */ /* 0x000fe200000e061c */
[----:B------:R-:W-:Y:S02]  /*8f40*/  IADD3 R20, P0, R0, R12, RZ ;  /* 0x0000000c00147210 */ /* 0x000fe40007f1e0ff */
[----:B------:R-:W-:Y:S03]  /*8f50*/  SHFL.IDX PT, R0, R6, 0x2, 0x181f ;  /* 0x00581f0006007f89 */ /* 0x000fe600000e0000 */
[----:B------:R-:W-:Y:S01]  /*8f60*/  IMAD.X R21, R2, 0x1, R13, P0 ;  /* 0x0000000102157824 */ /* 0x000fe200000e060d */
[----:B------:R2:W-:Y:S04]  /*8f70*/  LDGSTS.E.BYPASS.LTC128B.128 [R252+0x6000], [R4.64], !P4 ;  /* 0x0600000004fc7fae */ /* 0x0005e8000e101d50 */
[----:B------:R3:W-:Y:S04]  /*8f80*/  LDGSTS.E.BYPASS.LTC128B.128 [R252+0x9000], [R20.64], !P6 ;  /* 0x0900000014fc7fae */ /* 0x0007e8000f101d50 */
[----:B------:R-:W-:Y:S04]  /*8f90*/  SHFL.IDX PT, R2, R7, 0x2, 0x181f ;  /* 0x00581f0007027f89 */ /* 0x000fe800000e0000 */
[----:B--2---:R-:W1:Y:S04]  /*8fa0*/  SHFL.IDX PT, R4, R6, 0x1, 0x181f ;  /* 0x00381f0006047f89 */ /* 0x004e6800000e0000 */
[----:B------:R-:W2:Y:S01]  /*8fb0*/  SHFL.IDX PT, R5, R7, 0x1, 0x181f ;  /* 0x00381f0007057f89 */ /* 0x000ea200000e0000 */
[C---:B-1----:R-:W-:Y:S05]  /*8fc0*/  IADD3 R14, P0, R4.reuse, R36, RZ ;  /* 0x00000024040e7210 */ /* 0x042fea0007f1e0ff */
[C---:B--2---:R-:W-:Y:S05]  /*8fd0*/  IMAD.X R15, R5.reuse, 0x1, R31, P0 ;  /* 0x00000001050f7824 */ /* 0x044fea00000e061f */
[----:B------:R1:W-:Y:S02]  /*8fe0*/  LDGSTS.E.BYPASS.LTC128B.128 [R252+0x1000], [R14.64], !P2 ;  /* 0x010000000efc7fae */ /* 0x0003e4000d101d50 */
[C---:B-1----:R-:W-:Y:S05]  /*8ff0*/  IADD3 R14, P0, R4.reuse, R22, RZ ;  /* 0x00000016040e7210 */ /* 0x042fea0007f1e0ff */
[C---:B------:R-:W-:Y:S01]  /*9000*/  IMAD.X R15, R5.reuse, 0x1, R30, P0 ;  /* 0x00000001050f7824 */ /* 0x040fe200000e061e */
[C---:B------:R-:W-:Y:S04]  /*9010*/  IADD3 R6, P0, R4.reuse, R29, RZ ;  /* 0x0000001d04067210 */ /* 0x040fe80007f1e0ff */
[----:B------:R3:W-:Y:S01]  /*9020*/  LDGSTS.E.BYPASS.LTC128B.128 [R252+0x4000], [R14.64], !P5 ;  /* 0x040000000efc7fae */ /* 0x0007e2000e901d50 */
[C---:B------:R-:W-:Y:S01]  /*9030*/  IMAD.X R7, R5.reuse, 0x1, R28, P0 ;  /* 0x0000000105077824 */ /* 0x040fe200000e061c */
[----:B------:R-:W-:Y:S04]  /*9040*/  IADD3 R4, P0, R4, R12, RZ ;  /* 0x0000000c04047210 */ /* 0x000fe80007f1e0ff */
[----:B------:R3:W-:Y:S01]  /*9050*/  LDGSTS.E.BYPASS.LTC128B.128 [R252+0x7000], [R6.64], !P4 ;  /* 0x0700000006fc7fae */ /* 0x0007e2000e101d50 */
[----:B------:R-:W-:Y:S05]  /*9060*/  IMAD.X R5, R5, 0x1, R13, P0 ;  /* 0x0000000105057824 */ /* 0x000fea00000e060d */
[----:B------:R1:W-:Y:S02]  /*9070*/  LDGSTS.E.BYPASS.LTC128B.128 [R252+0xa000], [R4.64], !P6 ;  /* 0x0a00000004fc7fae */ /* 0x0003e4000f101d50 */
[----:B-1----:R-:W-:Y:S05]  /*9080*/  IADD3 R4, P0, R0, R36, RZ ;  /* 0x0000002400047210 */ /* 0x002fea0007f1e0ff */
[----:B------:R-:W-:Y:S05]  /*9090*/  IMAD.X R5, R2, 0x1, R31, P0 ;  /* 0x0000000102057824 */ /* 0x000fea00000e061f */
[----:B------:R1:W-:Y:S02]  /*90a0*/  LDGSTS.E.BYPASS.LTC128B.128 [R252+0x2000], [R4.64], !P2 ;  /* 0x0200000004fc7fae */ /* 0x0003e4000d101d50 */
[C---:B-1----:R-:W-:Y:S04]  /*90b0*/  IADD3 R4, -R23.reuse, 0x10, RZ ;  /* 0x0000001017047810 */ /* 0x042fe80007ffe1ff */
[----:B------:R-:W-:Y:S04]  /*90c0*/  LOP3.LUT R4, R4, 0xf, RZ, 0xc0, !PT ;  /* 0x0000000f04047812 */ /* 0x000fe800078ec0ff */
[----:B------:R-:W-:Y:S02]  /*90d0*/  IADD3 R4, P1, P0, R4, R0, R22 ;  /* 0x0000000004047210 */ /* 0x000fe4000783e016 */
[----:B------:R-:W-:Y:S02]  /*90e0*/  SEL R22, RZ, 0x10, P6 ;  /* 0x00000010ff167807 */ /* 0x000fe40003000000 */
[----:B------:R-:W-:Y:S02]  /*90f0*/  IADD3.X R5, RZ, R2, R30, P1, P0 ;  /* 0x00000002ff057210 */ /* 0x000fe40000fe041e */
[----:B------:R-:W-:Y:S02]  /*9100*/  ISETP.NE.U32.AND P0, PT, R23, RZ, PT ;  /* 0x000000ff1700720c */ /* 0x000fe40003f05070 */
[----:B------:R-:W-:Y:S11]  /*9110*/  SEL R23, RZ, 0x10, P4 ;  /* 0x00000010ff177807 */ /* 0x000ff60002000000 */
[----:B------:R1:W-:Y:S02]  /*9120*/  LDGSTS.E.BYPASS.LTC128B.128.ZFILL [R252+0x5000], [R4.64], P0 ;  /* 0x0500000004fc7fae */ /* 0x0003e40008141d50 */
[----:B-1----:R-:W-:Y:S04]  /*9130*/  IADD3 R4, -R22, 0x10, RZ ;  /* 0x0000001016047810 */ /* 0x002fe80007ffe1ff */
[----:B------:R-:W-:Y:S04]  /*9140*/  LOP3.LUT R4, R4, 0xf, RZ, 0xc0, !PT ;  /* 0x0000000f04047812 */ /* 0x000fe800078ec0ff */
[----:B------:R-:W-:Y:S02]  /*9150*/  IADD3 R12, P1, P0, R4, R0, R12 ;  /* 0x00000000040c7210 */ /* 0x000fe4000783e00c */
[C---:B------:R-:W-:Y:S02]  /*9160*/  IADD3 R4, -R23.reuse, 0x10, RZ ;  /* 0x0000001017047810 */ /* 0x040fe40007ffe1ff */
[----:B------:R-:W-:Y:S02]  /*9170*/  IADD3.X R13, RZ, R2, R13, P1, P0 ;  /* 0x00000002ff0d7210 */ /* 0x000fe40000fe040d */
[----:B------:R-:W-:Y:S04]  /*9180*/  LOP3.LUT R4, R4, 0xf, RZ, 0xc0, !PT ;  /* 0x0000000f04047812 */ /* 0x000fe800078ec0ff */
[----:B------:R-:W-:Y:S04]  /*9190*/  IADD3 R4, P1, P0, R4, R0, R29 ;  /* 0x0000000004047210 */ /* 0x000fe8000783e01d */
[----:B------:R-:W-:Y:S02]  /*91a0*/  IADD3.X R5, RZ, R2, R28, P1, P0 ;  /* 0x00000002ff057210 */ /* 0x000fe40000fe041c */
[----:B------:R-:W-:Y:S11]  /*91b0*/  ISETP.NE.U32.AND P0, PT, R23, RZ, PT ;  /* 0x000000ff1700720c */ /* 0x000ff60003f05070 */
[----:B------:R-:W-:Y:S02]  /*91c0*/  @!UPT UIADD3 URZ, URZ, URZ, URZ ;  /* 0x0000003f3f3ff290 */ /* 0x000fe4000fffe03f */
[----:B------:R3:W-:Y:S01]  /*91d0*/  LDGSTS.E.BYPASS.LTC128B.128.ZFILL [R252+0x8000], [R4.64], P0 ;  /* 0x0800000004fc7fae */ /* 0x0007e20008141d50 */
[----:B------:R-:W-:Y:S11]  /*91e0*/  ISETP.NE.U32.AND P0, PT, R22, RZ, PT ;  /* 0x000000ff1600720c */ /* 0x000ff60003f05070 */
[----:B------:R-:W-:Y:S02]  /*91f0*/  @!UPT UIADD3 URZ, URZ, URZ, URZ ;  /* 0x0000003f3f3ff290 */ /* 0x000fe4000fffe03f */
[----:B------:R3:W-:Y:S02]  /*9200*/  LDGSTS.E.BYPASS.LTC128B.128.ZFILL [R252+0xb000], [R12.64], P0 ;  /* 0x0b0000000cfc7fae */ /* 0x0007e40008141d50 */
.L_x_1578:
[C---:B-1-34-:R-:W-:Y:S01]  /*9210*/  HMMA.16816.F32.BF16 R4, R48.reuse, R8, RZ ;  /* 0x000000083004723c */ /* 0x05afe200000418ff */
[----:B------:R-:W0:Y:S01]  /*9220*/  LDGDEPBAR ;  /* 0x00000000000079af */ /* 0x000e220000000000 */
[----:B------:R-:W-:Y:S06]  /*9230*/  UISETP.GE.AND UP0, UPT, UR6, 0x1, UPT ;  /* 0x000000010600788c */ /* 0x000fec000bf06270 */
[C---:B------:R-:W-:Y:S01]  /*9240*/  HMMA.16816.F32.BF16 R8, R48.reuse, R10, RZ ;  /* 0x0000000a3008723c */ /* 0x040fe200000418ff */
[----:B------:R-:W-:Y:S07]  /*9250*/  PLOP3.LUT P0, PT, PT, PT, UP0, 0x40, 0x0 ;  /* 0x000000000000781c */ /* 0x000fee0003f0e808 */
        /* <DEDUP_REMOVED lines=22> */
[----:B------:R-:W5:Y:S07]  /*93c0*/  LDSM.16.M88.4 R204, [R222+0xd900] ;  /* 0x00d90000decc783b */ /* 0x000f6e0000000200 */
        /* <DEDUP_REMOVED lines=61> */
[----:B------:R-:W2:Y:S06]  /*97a0*/  LDSM.16.M88.4 R184, [R241] ;  /* 0x00000000f1b8783b */ /* 0x000eac0000000200 */
[----:B------:R-:W3:Y:S01]  /*97b0*/  LDSM.16.M88.4 R208, [R240] ;  /* 0x00000000f0d0783b */ /* 0x000ee20000000200 */
        /* <DEDUP_REMOVED lines=205> */
[----:B------:R-:W2:Y:S01]  /*a490*/  LDL R0, [R1+0x4c] ;  /* 0x00004c0001007983 */ /* 0x000ea20000100800 */
[----:B------:R-:W-:Y:S01]  /*a4a0*/  IMAD.MOV.U32 R2, RZ, RZ, c[0x0][0x2b8] ;  /* 0x0000ae00ff027624 */ /* 0x000fe200078e00ff */
[----:B------:R-:W-:Y:S01]  /*a4b0*/  UIMAD UR5, UR6, 0x60, UR12 ;  /* 0x00000060060578a4 */ /* 0x000fe2000f8e020c */
[----:B------:R-:W-:Y:S01]  /*a4c0*/  IMAD.MOV.U32 R184, RZ, RZ, RZ ;  /* 0x000000ffffb87224 */ /* 0x000fe200078e00ff */
[----:B------:R-:W3:Y:S01]  /*a4d0*/  LDL R201, [R1+0x38] ;  /* 0x0000380001c97983 */ /* 0x000ee20000100800 */
[----:B------:R-:W-:Y:S02]  /*a4e0*/  SEL R215, RZ, 0x10, P5 ;  /* 0x00000010ffd77807 */ /* 0x000fe40002800000 */
[----:B------:R-:W-:Y:S01]  /*a4f0*/  ISETP.NE.AND P1, PT, R2, 0x1, PT ;  /* 0x000000010200780c */ /* 0x000fe20003f25270 */
[----:B------:R-:W4:Y:S01]  /*a500*/  LDL R198, [R1+0x3c] ;  /* 0x00003c0001c67983 */ /* 0x000f220000100800 */
[----:B------:R-:W-:Y:S01]  /*a510*/  IMAD.U32 R2, RZ, RZ, UR5 ;  /* 0x00000005ff027e24 */ /* 0x000fe2000f8e00ff */
[----:B------:R-:W-:Y:S02]  /*a520*/  SEL R212, RZ, 0x10, P4 ;  /* 0x00000010ffd47807 */ /* 0x000fe40002000000 */
[----:B------:R-:W5:Y:S01]  /*a530*/  LDL R199, [R1+0x30] ;  /* 0x0000300001c77983 */ /* 0x000f620000100800 */
[----:B------:R-:W-:Y:S02]  /*a540*/  IADD3 R194, -R215, 0x10, RZ ;  /* 0x00000010d7c27810 */ /* 0x000fe40007ffe1ff */
[----:B------:R-:W-:Y:S01]  /*a550*/  IADD3 R192, -R212, 0x10, RZ ;  /* 0x00000010d4c07810 */ /* 0x000fe20007ffe1ff */
[----:B------:R-:W3:Y:S01]  /*a560*/  LDL R196, [R1+0x34] ;  /* 0x0000340001c47983 */ /* 0x000ee20000100800 */
[----:B------:R-:W-:Y:S02]  /*a570*/  LOP3.LUT R194, R194, 0xf, RZ, 0xc0, !PT ;  /* 0x0000000fc2c27812 */ /* 0x000fe400078ec0ff */
[----:B------:R-:W-:Y:S01]  /*a580*/  LOP3.LUT R192, R192, 0xf, RZ, 0xc0, !PT ;  /* 0x0000000fc0c07812 */ /* 0x000fe200078ec0ff */
        /* <DEDUP_REMOVED lines=15> */
[----:B------:R-:W-:Y:S02]  /*a680*/  IMAD R0, R0, c[0x0][0x1e0], RZ ;  /* 0x0000780000007a24 */ /* 0x000fe400078e02ff */
[----:B------:R-:W1:Y:S02]  /*a690*/  LDL R213, [R1+0x48] ;  /* 0x0000480001d57983 */ /* 0x000e640000100800 */
[C---:B------:R-:W-:Y:S02]  /*a6a0*/  IMAD R0, R185.reuse, c[0x0][0x1e4], R0 ;  /* 0x00007900b9007a24 */ /* 0x040fe400078e0200 */
[----:B------:R-:W4:Y:S01]  /*a6b0*/  LDL R200, [R1+0x50] ;  /* 0x0000500001c87983 */ /* 0x000f220000100800 */
[----:B--2---:R-:W-:Y:S04]  /*a6c0*/  IMAD.WIDE.U32 R172, R185, c[0x0][0x1e0], RZ ;  /* 0x00007800b9ac7a25 */ /* 0x004fe800078e00ff */
[----:B------:R-:W-:Y:S01]  /*a6d0*/  IMAD.IADD R173, R173, 0x1, R0 ;  /* 0x00000001adad7824 */ /* 0x000fe200078e0200 */
[----:B---3--:R2:W-:Y:S01]  /*a6e0*/  STL [R1+0x28], R184 ;  /* 0x000028b801007387 */ /* 0x0085e20000100800 */
[----:B------:R-:W-:Y:S02]  /*a6f0*/  SHF.R.S32.HI R0, RZ, 0x1f, R184 ;  /* 0x0000001fff007819 */ /* 0x000fe400000114b8 */
[----:B------:R-:W-:Y:S04]  /*a700*/  IMAD.WIDE.U32 R172, R184, c[0x0][0x1f0], R172 ;  /* 0x00007c00b8ac7a25 */ /* 0x000fe800078e00ac */
[----:B------:R-:W-:Y:S02]  /*a710*/  IMAD R0, R0, c[0x0][0x1f0], RZ ;  /* 0x00007c0000007a24 */ /* 0x000fe400078e02ff */
[----:B-1----:R-:W-:Y:S02]  /*a720*/  IMAD.SHL.U32 R185, R213, 0x2, RZ ;  /* 0x00000002d5b97824 */ /* 0x002fe400078e00ff */
[----:B------:R-:W-:Y:S01]  /*a730*/  IMAD R0, R184, c[0x0][0x1f4], R0 ;  /* 0x00007d00b8007a24 */ /* 0x000fe200078e0200 */
[----:B--2---:R-:W-:Y:S04]  /*a740*/  IADD3 R184, P0, R172, UR22, RZ ;  /* 0x00000016acb87c10 */ /* 0x004fe8000ff1e0ff */
[----:B------:R-:W-:Y:S02]  /*a750*/  IADD3.X R172, R173, UR19, R0, P0, !PT ;  /* 0x00000013adac7c10 */ /* 0x000fe400087fe400 */
[C---:B------:R-:W-:Y:S04]  /*a760*/  LEA R174, P0, R184.reuse, c[0x0][0x1c8], 0x1 ;  /* 0x00007200b8ae7a11 */ /* 0x040fe800078008ff */
[----:B------:R-:W-:Y:S01]  /*a770*/  LEA.HI.X R184, R184, c[0x0][0x1cc], R172, 0x1, P0 ;  /* 0x00007300b8b87a11 */ /* 0x000fe200000f0cac */
[----:B------:R-:W-:Y:S04]  /*a780*/  SHFL.IDX PT, R0, R174, RZ, 0x181f ;  /* 0x00181fffae007589 */ /* 0x000fe800000e0000 */
[----:B------:R-:W1:Y:S04]  /*a790*/  SHFL.IDX PT, R172, R174, 0x2, 0x181f ;  /* 0x00581f00aeac7f89 */ /* 0x000e6800000e0000 */
[----:B------:R-:W4:Y:S04]  /*a7a0*/  SHFL.IDX PT, R173, R184, 0x2, 0x181f ;  /* 0x00581f00b8ad7f89 */ /* 0x000f2800000e0000 */
[----:B------:R-:W2:Y:S01]  /*a7b0*/  SHFL.IDX PT, R2, R184, RZ, 0x181f ;  /* 0x00181fffb8027589 */ /* 0x000ea200000e0000 */
[-C--:B-1----:R-:W-:Y:S04]  /*a7c0*/  IADD3 R194, P1, P0, R194, R172.reuse, R201 ;  /* 0x000000acc2c27210 */ /* 0x082fe8000783e0c9 */
[-C--:B----4-:R-:W-:Y:S02]  /*a7d0*/  IADD3.X R195, RZ, R173.reuse, R198, P1, P0 ;  /* 0x000000adffc37210 */ /* 0x090fe40000fe04c6 */
[-C--:B-----5:R-:W-:Y:S04]  /*a7e0*/  IADD3 R192, P1, P0, R192, R172.reuse, R199 ;  /* 0x000000acc0c07210 */ /* 0x0a0fe8000783e0c7 */
[----:B------:R-:W-:Y:S02]  /*a7f0*/  IADD3.X R193, RZ, R173, R196, P1, P0 ;  /* 0x000000adffc17210 */ /* 0x000fe40000fe04c4 */
[----:B------:R-:W-:Y:S05]  /*a800*/  IADD3 R188, P0, R0, R197, RZ ;  /* 0x000000c500bc7210 */ /* 0x000fea0007f1e0ff */
[----:B--2---:R-:W-:Y:S01]  /*a810*/  IMAD.X R189, R2, 0x1, R214, P0 ;  /* 0x0000000102bd7824 */ /* 0x004fe200000e06d6 */
[----:B------:R-:W-:Y:S04]  /*a820*/  IADD3 R186, P0, R0, R201, RZ ;  /* 0x000000c900ba7210 */ /* 0x000fe80007f1e0ff */
[----:B------:R1:W-:Y:S01]  /*a830*/  LDGSTS.E.BYPASS.LTC128B.128 [R251+0xc100], [R188.64], !P2 ;  /* 0x0c100000bcfb7fae */ /* 0x0003e2000d101d50 */
[----:B------:R-:W-:Y:S05]  /*a840*/  IMAD.X R187, R2, 0x1, R198, P0 ;  /* 0x0000000102bb7824 */ /* 0x000fea00000e06c6 */
[----:B------:R2:W-:Y:S02]  /*a850*/  LDGSTS.E.BYPASS.LTC128B.128 [R251+0xf100], [R186.64], !P5 ;  /* 0x0f100000bafb7fae */ /* 0x0005e4000e901d50 */
[----:B--2---:R-:W-:Y:S05]  /*a860*/  IADD3 R186, P0, R0, R199, RZ ;  /* 0x000000c700ba7210 */ /* 0x004fea0007f1e0ff */
[----:B------:R-:W-:Y:S01]  /*a870*/  IMAD.X R187, R2, 0x1, R196, P0 ;  /* 0x0000000102bb7824 */ /* 0x000fe200000e06c4 */
[----:B------:R-:W-:Y:S02]  /*a880*/  IADD3 R190, P0, R0, R185, RZ ;  /* 0x000000b900be7210 */ /* 0x000fe40007f1e0ff */
[----:B------:R-:W1:Y:S04]  /*a890*/  SHFL.IDX PT, R0, R174, 0x1, 0x181f ;  /* 0x00381f00ae007f89 */ /* 0x000e6800000e0000 */
[----:B------:R2:W-:Y:S02]  /*a8a0*/  LDGSTS.E.BYPASS.LTC128B.128 [R251+0x12100], [R186.64], !P4 ;  /* 0x12100000bafb7fae */ /* 0x0005e4000e101d50 */
[----:B--2---:R-:W-:Y:S02]  /*a8b0*/  SHF.L.U64.HI R186, R213, 0x1, R200 ;  /* 0x00000001d5ba7819 */ /* 0x004fe400000102c8 */
[----:B------:R-:W-:Y:S03]  /*a8c0*/  SEL R213, RZ, 0x10, P6 ;  /* 0x00000010ffd57807 */ /* 0x000fe60003000000 */
[----:B------:R-:W-:Y:S01]  /*a8d0*/  IMAD.X R191, R2, 0x1, R186, P0 ;  /* 0x0000000102bf7824 */ /* 0x000fe200000e06ba */
[----:B-1----:R-:W-:Y:S01]  /*a8e0*/  IADD3 R188, P0, R0, R197, RZ ;  /* 0x000000c500bc7210 */ /* 0x002fe20007f1e0ff */
[----:B------:R-:W1:Y:S04]  /*a8f0*/  SHFL.IDX PT, R2, R184, 0x1, 0x181f ;  /* 0x00381f00b8027f89 */ /* 0x000e6800000e0000 */
[----:B------:R2:W-:Y:S01]  /*a900*/  LDGSTS.E.BYPASS.LTC128B.128 [R251+0x15100], [R190.64], !P6 ;  /* 0x15100000befb7fae */ /* 0x0005e2000f101d50 */
[----:B-1----:R-:W-:Y:S05]  /*a910*/  IMAD.X R189, R2, 0x1, R214, P0 ;  /* 0x0000000102bd7824 */ /* 0x002fea00000e06d6 */
[----:B------:R1:W-:Y:S01]  /*a920*/  LDGSTS.E.BYPASS.LTC128B.128 [R251+0xd100], [R188.64], !P2 ;  /* 0x0d100000bcfb7fae */ /* 0x0003e2000d101d50 */
[----:B--2---:R-:W-:Y:S04]  /*a930*/  IADD3 R190, -R213, 0x10, RZ ;  /* 0x00000010d5be7810 */ /* 0x004fe80007ffe1ff */
[----:B------:R-:W-:Y:S02]  /*a940*/  LOP3.LUT R190, R190, 0xf, RZ, 0xc0, !PT ;  /* 0x0000000fbebe7812 */ /* 0x000fe400078ec0ff */
[----:B-1----:R-:W-:Y:S05]  /*a950*/  IADD3 R188, P0, R0, R201, RZ ;  /* 0x000000c900bc7210 */ /* 0x002fea0007f1e0ff */
[----:B------:R-:W-:Y:S01]  /*a960*/  IMAD.X R189, R2, 0x1, R198, P0 ;  /* 0x0000000102bd7824 */ /* 0x000fe200000e06c6 */
[----:B------:R-:W-:Y:S04]  /*a970*/  IADD3 R190, P1, P0, R190, R172, R185 ;  /* 0x000000acbebe7210 */ /* 0x000fe8000783e0b9 */
[----:B------:R1:W-:Y:S01]  /*a980*/  LDGSTS.E.BYPASS.LTC128B.128 [R251+0x10100], [R188.64], !P5 ;  /* 0x10100000bcfb7fae */ /* 0x0003e2000e901d50 */
[----:B------:R-:W-:Y:S02]  /*a990*/  IADD3.X R191, RZ, R173, R186, P1, P0 ;  /* 0x000000adffbf7210 */ /* 0x000fe40000fe04ba */
[C---:B------:R-:W-:Y:S02]  /*a9a0*/  IADD3 R184, P1, R0.reuse, R199, RZ ;  /* 0x000000c700b87210 */ /* 0x040fe40007f3e0ff */
[----:B-1----:R-:W-:Y:S03]  /*a9b0*/  IADD3 R188, P0, R0, R185, RZ ;  /* 0x000000b900bc7210 */ /* 0x002fe60007f1e0ff */
[C---:B------:R-:W-:Y:S02]  /*a9c0*/  IMAD.X R185, R2.reuse, 0x1, R196, P1 ;  /* 0x0000000102b97824 */ /* 0x040fe400008e06c4 */
[----:B------:R-:W-:Y:S03]  /*a9d0*/  IMAD.X R189, R2, 0x1, R186, P0 ;  /* 0x0000000102bd7824 */ /* 0x000fe600000e06ba */
[----:B------:R1:W-:Y:S01]  /*a9e0*/  LDGSTS.E.BYPASS.LTC128B.128 [R251+0x13100], [R184.64], !P4 ;  /* 0x13100000b8fb7fae */ /* 0x0003e2000e101d50 */
[----:B------:R-:W-:Y:S03]  /*a9f0*/  IADD3 R172, P0, R172, R197, RZ ;  /* 0x000000c5acac7210 */ /* 0x000fe60007f1e0ff */
[----:B------:R1:W-:Y:S02]  /*aa00*/  LDGSTS.E.BYPASS.LTC128B.128 [R251+0x16100], [R188.64], !P6 ;  /* 0x16100000bcfb7fae */ /* 0x0003e4000f101d50 */
[----:B------:R-:W-:Y:S01]  /*aa10*/  IMAD.X R173, R173, 0x1, R214, P0 ;  /* 0x00000001adad7824 */ /* 0x000fe200000e06d6 */
[----:B------:R-:W-:Y:S04]  /*aa20*/  ISETP.NE.U32.AND P0, PT, R215, RZ, PT ;  /* 0x000000ffd700720c */ /* 0x000fe80003f05070 */
[----:B------:R1:W-:Y:S09]  /*aa30*/  LDGSTS.E.BYPASS.LTC128B.128 [R251+0xe100], [R172.64], !P2 ;  /* 0x0e100000acfb7fae */ /* 0x0003f2000d101d50 */
[----:B------:R1:W-:Y:S01]  /*aa40*/  LDGSTS.E.BYPASS.LTC128B.128.ZFILL [R251+0x11100], [R194.64], P0 ;  /* 0x11100000c2fb7fae */ /* 0x0003e20008141d50 */
[----:B------:R-:W-:Y:S11]  /*aa50*/  ISETP.NE.U32.AND P0, PT, R212, RZ, PT ;  /* 0x000000ffd400720c */ /* 0x000ff60003f05070 */
[----:B------:R-:W-:Y:S02]  /*aa60*/  @!UPT UIADD3 URZ, URZ, URZ, URZ ;  /* 0x0000003f3f3ff290 */ /* 0x000fe4000fffe03f */
[----:B------:R1:W-:Y:S01]  /*aa70*/  LDGSTS.E.BYPASS.LTC128B.128.ZFILL [R251+0x14100], [R192.64], P0 ;  /* 0x14100000c0fb7fae */ /* 0x0003e20008141d50 */
[----:B------:R-:W-:Y:S11]  /*aa80*/  ISETP.NE.U32.AND P0, PT, R213, RZ, PT ;  /* 0x000000ffd500720c */ /* 0x000ff60003f05070 */
[----:B------:R-:W-:Y:S02]  /*aa90*/  @!UPT UIADD3 URZ, URZ, URZ, URZ ;  /* 0x0000003f3f3ff290 */ /* 0x000fe4000fffe03f */
[----:B------:R1:W-:Y:S02]  /*aaa0*/  LDGSTS.E.BYPASS.LTC128B.128.ZFILL [R251+0x17100], [R190.64], P0 ;  /* 0x17100000befb7fae */ /* 0x0003e40008141d50 */
.L_x_1579:
[----:B------:R-:W2:Y:S01]  /*aab0*/  LDL R2, [R1+0x54] ;  /* 0x0000540001027983 */ /* 0x000ea20000100800 */
[----:B------:R-:W-:Y:S01]  /*aac0*/  PLOP3.LUT P0, PT, PT, PT, UP1, 0x80, 0x0 ;  /* 0x000000000000781c */ /* 0x000fe20003f0f018 */
[----:B------:R-:W-:Y:S02]  /*aad0*/  UIMAD UR5, UR6, -0x60, URZ ;  /* 0xffffffa0060578a4 */ /* 0x000fe4000f8e023f */
[----:B------:R3:W2:Y:S01]  /*aae0*/  LDL R0, [R1+0x58] ;  /* 0x0000580001007983 */ /* 0x0006a20000100800 */
[----:B------:R-:W-:Y:S02]  /*aaf0*/  UISETP.GT.AND UP0, UPT, UR6, UR4, UPT ;  /* 0x000000040600728c */ /* 0x000fe4000bf04270 */
[----:B------:R-:W-:Y:S01]  /*ab00*/  UIADD3 UR6, UR6, -0x1, URZ ;  /* 0xffffffff06067890 */ /* 0x000fe2000fffe03f */
[----:B------:R-:W4:Y:S04]  /*ab10*/  LDL R174, [R1+0x5c] ;  /* 0x00005c0001ae7983 */ /* 0x000f280000100800 */
[----:B------:R-:W0:Y:S02]  /*ab20*/  LDGDEPBAR ;  /* 0x00000000000079af */ /* 0x000e240000000000 */
[----:B--2---:R-:W-:Y:S02]  /*ab30*/  @P0 MOV R0, R2 ;  /* 0x0000000200000202 */ /* 0x004fe40000000f00 */
[----:B------:R-:W-:Y:S04]  /*ab40*/  MOV R2, UR13 ;  /* 0x0000000d00027c02 */ /* 0x000fe80008000f00 */
[----:B-1----:R-:W-:Y:S08]  /*ab50*/  SHFL.IDX PT, R173, R0, 0x1, 0x1c1f ;  /* 0x003c1f0000ad7f89 */ /* 0x002ff000000e0000 */
[----:B------:R1:W2:Y:S02]  /*ab60*/  SHFL.IDX PT, R172, R0, RZ, 0x1c1f ;  /* 0x001c1fff00ac7589 */ /* 0x0002a400000e0000 */
[----:B-1----:R-:W-:Y:S04]  /*ab70*/  MOV R0, UR5 ;  /* 0x0000000500007c02 */ /* 0x002fe80008000f00 */
[----:B----4-:R-:W-:Y:S04]  /*ab80*/  IADD3 R0, -R174, 0x1, R0 ;  /* 0x00000001ae007810 */ /* 0x010fe80007ffe100 */
[----:B------:R-:W-:Y:S04]  /*ab90*/  IADD3 R0, -R2, UR7, R0 ;  /* 0x0000000702007c10 */ /* 0x000fe8000fffe100 */
[C---:B--2---:R-:W-:Y:S02]  /*aba0*/  IADD3 R2, R0.reuse, R172, RZ ;  /* 0x000000ac00027210 */ /* 0x044fe40007ffe0ff */
[----:B------:R-:W-:Y:S02]  /*abb0*/  IADD3 R0, R0, R173, RZ ;  /* 0x000000ad00007210 */ /* 0x000fe40007ffe0ff */
[----:B------:R-:W-:Y:S04]  /*abc0*/  ISETP.GT.AND P0, PT, R2, RZ, PT ;  /* 0x000000ff0200720c */ /* 0x000fe80003f04270 */
[----:B------:R-:W-:Y:S02]  /*abd0*/  FSEL R4, R4, -INF , P0 ;  /* 0xff80000004047808 */ /* 0x000fe40000000000 */
[----:B------:R-:W-:Y:S02]  /*abe0*/  ISETP.GT.AND P0, PT, R2, 0x1, PT ;  /* 0x000000010200780c */ /* 0x000fe40003f04270 */
[----:B------:R-:W-:Y:S02]  /*abf0*/  FMNMX.FTZ R173, R4, R3, !PT ;  /* 0x0000000304ad7209 */ /* 0x000fe40007810000 */
[----:B------:R-:W-:Y:S02]  /*ac00*/  FSEL R5, R5, -INF , P0 ;  /* 0xff80000005057808 */ /* 0x000fe40000000000 */
[----:B------:R-:W-:Y:S02]  /*ac10*/  ISETP.GT.AND P0, PT, R0, RZ, PT ;  /* 0x000000ff0000720c */ /* 0x000fe40003f04270 */
[----:B------:R-:W-:Y:S02]  /*ac20*/  FMNMX.FTZ R173, R5, R173, !PT ;  /* 0x000000ad05ad7209 */ /* 0x000fe40007810000 */
[----:B------:R-:W-:Y:S02]  /*ac30*/  FSEL R6, R6, -INF , P0 ;  /* 0xff80000006067808 */ /* 0x000fe40000000000 */
[----:B------:R-:W-:Y:S04]  /*ac40*/  ISETP.GT.AND P0, PT, R0, 0x1, PT ;  /* 0x000000010000780c */ /* 0x000fe80003f04270 */
        /* <DEDUP_REMOVED lines=46> */
[----:B------:R-:W-:Y:S01]  /*af30*/  ISETP.GT.AND P0, PT, R2, 0x28, PT ;  /* 0x000000280200780c */ /* 0x000fe20003f04270 */
[----:B------:R-:W-:Y:S01]  /*af40*/  LDSM.16.MT88.4 R20, [R218+0x100] ;  /* 0x00010000da14783b */ /* 0x000fe20000004200 */
        /* <DEDUP_REMOVED lines=48> */
[C---:B------:R-:W-:Y:S02]  /*b250*/  ISETP.GT.AND P0, PT, R2.reuse, 0x49, PT ;  /* 0x000000490200780c */ /* 0x040fe40003f04270 */
[----:B------:R-:W-:Y:S02]  /*b260*/  MOV R40, R30 ;  /* 0x0000001e00287202 */ /* 0x000fe40000000f00 */
[----:B------:R-:W-:Y:S02]  /*b270*/  FSEL R207, R41, -INF , P0 ;  /* 0xff80000029cf7808 */ /* 0x000fe40000000000 */
[----:B------:R-:W-:Y:S02]  /*b280*/  ISETP.GT.AND P0, PT, R2, 0x50, PT ;  /* 0x000000500200780c */ /* 0x000fe40003f04270 */
[----:B------:R-:W-:Y:S02]  /*b290*/  MOV R41, R31 ;  /* 0x0000001f00297202 */ /* 0x000fe40000000f00 */
        /* <DEDUP_REMOVED lines=10> */
[----:B------:R-:W-:Y:S02]  /*b340*/  MOV R49, R34 ;  /* 0x0000002200317202 */ /* 0x000fe40000000f00 */
[----:B------:R-:W-:Y:S02]  /*b350*/  ISETP.GT.AND P0, PT, R0, 0x48, PT ;  /* 0x000000480000780c */ /* 0x000fe40003f04270 */
[----:B------:R-:W-:Y:S02]  /*b360*/  FMNMX.FTZ R2, R49, R2, !PT ;  /* 0x0000000231027209 */ /* 0x000fe40007810000 */
[----:B------:R-:W-:Y:S02]  /*b370*/  FSEL R16, R42, -INF , P0 ;  /* 0xff8000002a107808 */ /* 0x000fe40000000000 */
[----:B------:R-:W-:Y:S02]  /*b380*/  FMNMX.FTZ R2, R35, R2, !PT ;  /* 0x0000000223027209 */ /* 0x000fe40007810000 */
[----:B------:R-:W-:Y:S02]  /*b390*/  ISETP.GT.AND P0, PT, R0, 0x49, PT ;  /* 0x000000490000780c */ /* 0x000fe40003f04270 */
[----:B------:R-:W-:Y:S02]  /*b3a0*/  FMNMX.FTZ R2, R38, R2, !PT ;  /* 0x0000000226027209 */ /* 0x000fe40007810000 */
[----:B------:R-:W-:Y:S02]  /*b3b0*/  FMNMX.FTZ R173, R207, R173, !PT ;  /* 0x000000adcfad7209 */ /* 0x000fe40007810000 */
[----:B------:R-:W-:Y:S02]  /*b3c0*/  FMNMX.FTZ R2, R39, R2, !PT ;  /* 0x0000000227027209 */ /* 0x000fe40007810000 */
[----:B------:R-:W-:Y:S02]  /*b3d0*/  FMNMX.FTZ R173, R206, R173, !PT ;  /* 0x000000adcead7209 */ /* 0x000fe40007810000 */
[----:B------:R-:W-:Y:S02]  /*b3e0*/  FSEL R17, R43, -INF , P0 ;  /* 0xff8000002b117808 */ /* 0x000fe40000000000 */
[----:B------:R-:W-:Y:S02]  /*b3f0*/  ISETP.GT.AND P0, PT, R0, 0x50, PT ;  /* 0x000000500000780c */ /* 0x000fe40003f04270 */
[----:B------:R-:W-:Y:S02]  /*b400*/  FMNMX.FTZ R2, R16, R2, !PT ;  /* 0x0000000210027209 */ /* 0x000fe40007810000 */
[----:B------:R-:W-:Y:S02]  /*b410*/  FSEL R18, R46, -INF , P0 ;  /* 0xff8000002e127808 */ /* 0x000fe40000000000 */
[C---:B------:R-:W-:Y:S02]  /*b420*/  ISETP.GT.AND P0, PT, R0.reuse, 0x51, PT ;  /* 0x000000510000780c */ /* 0x040fe40003f04270 */
[----:B------:R-:W-:Y:S02]  /*b430*/  FMNMX.FTZ R2, R17, R2, !PT ;  /* 0x0000000211027209 */ /* 0x000fe40007810000 */
[----:B------:R-:W-:Y:S02]  /*b440*/  FMNMX.FTZ R173, R205, R173, !PT ;  /* 0x000000adcdad7209 */ /* 0x000fe40007810000 */
[----:B------:R-:W-:Y:S02]  /*b450*/  FSEL R13, R47, -INF , P0 ;  /* 0xff8000002f0d7808 */ /* 0x000fe40000000000 */
[----:B------:R-:W-:Y:S01]  /*b460*/  ISETP.GT.AND P0, PT, R0, 0x58, PT ;  /* 0x000000580000780c */ /* 0x000fe20003f04270 */
[----:B------:R-:W-:Y:S01]  /*b470*/  LDSM.16.MT88.4 R44, [R217+0x3100] ;  /* 0x00310000d92c783b */ /* 0x000fe20000004200 */
[----:B------:R-:W-:Y:S02]  /*b480*/  FMNMX.FTZ R2, R18, R2, !PT ;  /* 0x0000000212027209 */ /* 0x000fe40007810000 */
[----:B------:R-:W-:Y:S02]  /*b490*/  FMNMX.FTZ R173, R204, R173, !PT ;  /* 0x000000adccad7209 */ /* 0x000fe40007810000 */
[----:B------:R-:W-:Y:S02]  /*b4a0*/  FSEL R14, R50, -INF , P0 ;  /* 0xff800000320e7808 */ /* 0x000fe40000000000 */
[----:B------:R-:W-:Y:S02]  /*b4b0*/  ISETP.GT.AND P0, PT, R0, 0x59, PT ;  /* 0x000000590000780c */ /* 0x000fe40003f04270 */
[----:B------:R-:W-:Y:S02]  /*b4c0*/  FMNMX.FTZ R0, R13, R2, !PT ;  /* 0x000000020d007209 */ /* 0x000fe40007810000 */
[----:B------:R-:W-:Y:S02]  /*b4d0*/  FMNMX.FTZ R173, R203, R173, !PT ;  /* 0x000000adcbad7209 */ /* 0x000fe40007810000 */
[----:B------:R-:W-:Y:S02]  /*b4e0*/  FMNMX.FTZ R0, R14, R0, !PT ;  /* 0x000000000e007209 */ /* 0x000fe40007810000 */
[----:B------:R-:W-:Y:S01]  /*b4f0*/  FSEL R174, R51, -INF , P0 ;  /* 0xff80000033ae7808 */ /* 0x000fe20000000000 */
[----:B------:R-:W1:Y:S01]  /*b500*/  SHFL.BFLY PT, R12, R173, 0x2, 0x1f ;  /* 0x0c401f00ad0c7f89 */ /* 0x000e6200000e0000 */
[----:B------:R-:W-:Y:S02]  /*b510*/  MOV R48, R27 ;  /* 0x0000001b00307202 */ /* 0x000fe40000000f00 */
[----:B------:R-:W-:Y:S02]  /*b520*/  FMNMX.FTZ R0, R174, R0, !PT ;  /* 0x00000000ae007209 */ /* 0x000fe40007810000 */
[----:B------:R-:W-:Y:S03]  /*b530*/  MOV R50, R35 ;  /* 0x0000002300327202 */ /* 0x000fe60000000f00 */
[----:B------:R-:W2:Y:S01]  /*b540*/  SHFL.BFLY PT, R2, R0, 0x2, 0x1f ;  /* 0x0c401f0000027f89 */ /* 0x000ea200000e0000 */
[----:B-1----:R-:W-:Y:S07]  /*b550*/  FMNMX.FTZ R173, R12, R173, !PT ;  /* 0x000000ad0cad7209 */ /* 0x002fee0007810000 */
[----:B------:R-:W1:Y:S01]  /*b560*/  SHFL.BFLY PT, R12, R173, 0x1, 0x1f ;  /* 0x0c201f00ad0c7f89 */ /* 0x000e6200000e0000 */
[----:B--2---:R-:W-:Y:S07]  /*b570*/  FMNMX.FTZ R0, R0, R2, !PT ;  /* 0x0000000200007209 */ /* 0x004fee0007810000 */
[----:B------:R-:W2:Y:S01]  /*b580*/  SHFL.BFLY PT, R2, R0, 0x1, 0x1f ;  /* 0x0c201f0000027f89 */ /* 0x000ea200000e0000 */
[----:B-1----:R-:W-:Y:S04]  /*b590*/  FMNMX.FTZ R173, R173, R12, !PT ;  /* 0x0000000cadad7209 */ /* 0x002fe80007810000 */
[C---:B------:R-:W-:Y:S01]  /*b5a0*/  FSETP.NEU.FTZ.AND P0, PT, R173.reuse, -INF , PT ;  /* 0xff800000ad00780b */ /* 0x040fe20003f1d000 */
[C---:B------:R-:W-:Y:S01]  /*b5b0*/  FMUL.FTZ R188, R173.reuse, c[0x0][0x2d0] ;  /* 0x0000b400adbc7a20 */ /* 0x040fe20000410000 */
[----:B--2---:R-:W-:Y:S02]  /*b5c0*/  FMNMX.FTZ R172, R2, R0, !PT ;  /* 0x0000000002ac7209 */ /* 0x004fe40007810000 */
[----:B------:R-:W-:Y:S02]  /*b5d0*/  FSEL R0, R173, RZ, P0 ;  /* 0x000000ffad007208 */ /* 0x000fe40000000000 */
        /* <DEDUP_REMOVED lines=11> */
[----:B------:R-:W-:Y:S01]  /*b690*/  PLOP3.LUT P0, PT, PT, PT, UP0, 0x80, 0x0 ;  /* 0x000000000000781c */ /* 0x000fe20003f0f008 */
[--C-:B------:R-:W-:Y:S02]  /*b6a0*/  FFMA.FTZ R7, R7, c[0x0][0x2d0], -R189.reuse ;  /* 0x0000b40007077a23 */ /* 0x100fe400000108bd */
[--C-:B------:R-:W-:Y:S02]  /*b6b0*/  FFMA.FTZ R10, R10, c[0x0][0x2d0], -R189.reuse ;  /* 0x0000b4000a0a7a23 */ /* 0x100fe400000108bd */
[--C-:B------:R-:W-:Y:S02]  /*b6c0*/  FFMA.FTZ R11, R11, c[0x0][0x2d0], -R189.reuse ;  /* 0x0000b4000b0b7a23 */ /* 0x100fe400000108bd */
[--C-:B------:R-:W-:Y:S01]  /*b6d0*/  FFMA.FTZ R5, R5, c[0x0][0x2d0], -R188.reuse ;  /* 0x0000b40005057a23 */ /* 0x100fe200000108bc */
[----:B------:R1:W2:Y:S01]  /*b6e0*/  MUFU.EX2 R3, R0 ;  /* 0x0000000000037308 */ /* 0x0002a20000000800 */
[----:B------:R-:W-:Y:S09]  /*b6f0*/  FFMA.FTZ R6, R6, c[0x0][0x2d0], -R189 ;  /* 0x0000b40006067a23 */ /* 0x000ff200000108bd */
[----:B------:R4:W-:Y:S10]  /*b700*/  MUFU.EX2 R202, R8 ;  /* 0x0000000800ca7308 */ /* 0x0009f40000000800 */
[----:B------:R-:W5:Y:S01]  /*b710*/  MUFU.EX2 R43, R9 ;  /* 0x00000009002b7308 */ /* 0x000f620000000800 */
[----:B-1----:R-:W-:Y:S01]  /*b720*/  FADD.FTZ R0, -R2, R175 ;  /* 0x000000af02007221 */ /* 0x002fe20000010100 */
[----:B------:R-:W-:Y:S01]  /*b730*/  MOV R175, R14 ;  /* 0x0000000e00af7202 */ /* 0x000fe20000000f00 */
[C---:B--2---:R-:W-:Y:S01]  /*b740*/  FMUL.FTZ R4, R3.reuse, R176 ;  /* 0x000000b003047220 */ /* 0x044fe20000410000 */
[----:B------:R-:W-:Y:S01]  /*b750*/  MOV R2, R13 ;  /* 0x0000000d00027202 */ /* 0x000fe20000000f00 */
[----:B------:R-:W-:Y:S01]  /*b760*/  FMUL.FTZ R0, R0, c[0x0][0x2d0] ;  /* 0x0000b40000007a20 */ /* 0x000fe20000410000 */
[----:B------:R-:W1:Y:S04]  /*b770*/  LDSM.16.MT88.4 R12, [R217+0x100] ;  /* 0x00010000d90c783b */ /* 0x000e680000004200 */
[----:B------:R-:W-:Y:S01]  /*b780*/  MUFU.EX2 R200, R7 ;  /* 0x0000000700c87308 */ /* 0x000fe20000000800 */
[----:B------:R-:W-:Y:S01]  /*b790*/  MOV R176, R18 ;  /* 0x0000001200b07202 */ /* 0x000fe20000000f00 */
[C---:B------:R-:W-:Y:S01]  /*b7a0*/  FMUL.FTZ R24, R3.reuse, R144 ;  /* 0x0000009003187220 */ /* 0x040fe20000410000 */
[----:B------:R-:W-:Y:S01]  /*b7b0*/  MOV R144, R41 ;  /* 0x0000002900907202 */ /* 0x000fe20000000f00 */
[C---:B----4-:R-:W-:Y:S01]  /*b7c0*/  FMUL.FTZ R8, R3.reuse, R180 ;  /* 0x000000b403087220 */ /* 0x050fe20000410000 */
[----:B------:R-:W-:Y:S01]  /*b7d0*/  MOV R180, R38 ;  /* 0x0000002600b47202 */ /* 0x000fe20000000f00 */
[C---:B------:R-:W-:Y:S01]  /*b7e0*/  FMUL.FTZ R25, R3.reuse, R145 ;  /* 0x0000009103197220 */ /* 0x040fe20000410000 */
[----:B------:R-:W-:Y:S01]  /*b7f0*/  MOV R145, R49 ;  /* 0x0000003100917202 */ /* 0x000fe20000000f00 */
[C---:B------:R-:W-:Y:S02]  /*b800*/  FMUL.FTZ R41, R3.reuse, R161 ;  /* 0x000000a103297220 */ /* 0x040fe40000410000 */
[----:B------:R-:W-:Y:S01]  /*b810*/  MUFU.EX2 R42, R10 ;  /* 0x0000000a002a7308 */ /* 0x000fe20000000800 */
[C---:B------:R-:W-:Y:S02]  /*b820*/  FMUL.FTZ R49, R3.reuse, R169 ;  /* 0x000000a903317220 */ /* 0x040fe40000410000 */
[----:B------:R-:W-:Y:S01]  /*b830*/  FMUL.FTZ R52, R3, R52 ;  /* 0x0000003403347220 */ /* 0x000fe20000410000 */
[----:B-----5:R-:W-:Y:S01]  /*b840*/  F2FP.BF16.PACK_AB R186, R43, R202 ;  /* 0x000000ca2bba723e */ /* 0x020fe200000010ff */
[C---:B------:R-:W-:Y:S01]  /*b850*/  FMUL.FTZ R9, R3.reuse, R181 ;  /* 0x000000b503097220 */ /* 0x040fe20000410000 */
[----:B------:R-:W-:Y:S01]  /*b860*/  MOV R181, R37 ;  /* 0x0000002500b57202 */ /* 0x000fe20000000f00 */
        /* <DEDUP_REMOVED lines=14> */
[----:B------:R-:W5:Y:S01]  /*b950*/  MUFU.EX2 R201, R5 ;  /* 0x0000000500c97308 */ /* 0x000f620000000800 */
[C---:B------:R-:W-:Y:S02]  /*b960*/  FMUL.FTZ R77, R3.reuse, R77 ;  /* 0x0000004d034d7220 */ /* 0x040fe40000410000 */
[----:B------:R-:W-:Y:S01]  /*b970*/  FMUL.FTZ R80, R3, R80 ;  /* 0x0000005003507220 */ /* 0x000fe20000410000 */
[----:B--2---:R-:W-:Y:S01]  /*b980*/  F2FP.BF16.PACK_AB R187, R51, R42 ;  /* 0x0000002a33bb723e */ /* 0x004fe200000010ff */
[C---:B------:R-:W-:Y:S02]  /*b990*/  FMUL.FTZ R81, R3.reuse, R81 ;  /* 0x0000005103517220 */ /* 0x040fe40000410000 */
[C---:B------:R-:W-:Y:S02]  /*b9a0*/  FMUL.FTZ R84, R3.reuse, R84 ;  /* 0x0000005403547220 */ /* 0x040fe40000410000 */
[C---:B------:R-:W-:Y:S01]  /*b9b0*/  FMUL.FTZ R85, R3.reuse, R85 ;  /* 0x0000005503557220 */ /* 0x040fe20000410000 */
[----:B------:R-:W2:Y:S01]  /*b9c0*/  MUFU.EX2 R190, R6 ;  /* 0x0000000600be7308 */ /* 0x000ea20000000800 */
[C---:B------:R-:W-:Y:S02]  /*b9d0*/  FMUL.FTZ R88, R3.reuse, R88 ;  /* 0x0000005803587220 */ /* 0x040fe40000410000 */
[----:B------:R-:W-:Y:S02]  /*b9e0*/  FMUL.FTZ R89, R3, R89 ;  /* 0x0000005903597220 */ /* 0x000fe40000410000 */
[C---:B----4-:R-:W-:Y:S01]  /*b9f0*/  FMUL.FTZ R7, R0.reuse, R179 ;  /* 0x000000b300077220 */ /* 0x050fe20000410000 */
[----:B------:R-:W-:Y:S01]  /*ba00*/  MOV R179, R39 ;  /* 0x0000002700b37202 */ /* 0x000fe20000000f00 */
[C---:B------:R-:W-:Y:S01]  /*ba10*/  FMUL.FTZ R10, R0.reuse, R182 ;  /* 0x000000b6000a7220 */ /* 0x040fe20000410000 */
[----:B------:R-:W-:Y:S01]  /*ba20*/  MOV R182, R36 ;  /* 0x0000002400b67202 */ /* 0x000fe20000000f00 */
[C---:B------:R-:W-:Y:S01]  /*ba30*/  FMUL.FTZ R11, R0.reuse, R183 ;  /* 0x000000b7000b7220 */ /* 0x040fe20000410000 */
[----:B------:R-:W-:Y:S01]  /*ba40*/  LDSM.16.MT88.4 R36, [R219+0x100] ;  /* 0x00010000db24783b */ /* 0x000fe20000004200 */
[C---:B------:R-:W-:Y:S01]  /*ba50*/  FMUL.FTZ R18, R0.reuse, R138 ;  /* 0x0000008a00127220 */ /* 0x040fe20000410000 */
[----:B------:R-:W-:Y:S01]  /*ba60*/  MOV R183, R33 ;  /* 0x0000002100b77202 */ /* 0x000fe20000000f00 */
[C---:B------:R-:W-:Y:S01]  /*ba70*/  FMUL.FTZ R19, R0.reuse, R139 ;  /* 0x0000008b00137220 */ /* 0x040fe20000410000 */
[----:B-----5:R-:W-:Y:S01]  /*ba80*/  F2FP.BF16.PACK_AB R184, R201, R191 ;  /* 0x000000bfc9b8723e */ /* 0x020fe200000010ff */
[C---:B------:R-:W-:Y:S02]  /*ba90*/  FMUL.FTZ R5, R3.reuse, R177 ;  /* 0x000000b103057220 */ /* 0x040fe40000410000 */
[----:B------:R-:W-:Y:S02]  /*baa0*/  IMAD.MOV.U32 R177, RZ, RZ, R17 ;  /* 0x000000ffffb17224 */ /* 0x000fe400078e0011 */
[C---:B------:R-:W-:Y:S02]  /*bab0*/  FMUL.FTZ R17, R3.reuse, R137 ;  /* 0x0000008903117220 */ /* 0x040fe40000410000 */
[C---:B------:R-:W-:Y:S01]  /*bac0*/  FMUL.FTZ R26, R0.reuse, R146 ;  /* 0x00000092001a7220 */ /* 0x040fe20000410000 */
[----:B------:R-:W-:Y:S01]  /*bad0*/  MOV R146, R42 ;  /* 0x0000002a00927202 */ /* 0x000fe20000000f00 */
[----:B------:R-:W-:Y:S01]  /*bae0*/  FMUL.FTZ R27, R0, R147 ;  /* 0x00000093001b7220 */ /* 0x000fe20000410000 */
[----:B--2---:R-:W-:Y:S01]  /*baf0*/  F2FP.BF16.PACK_AB R185, R200, R190 ;  /* 0x000000bec8b9723e */ /* 0x004fe200000010ff */
[C---:B------:R-:W-:Y:S01]  /*bb00*/  FMUL.FTZ R6, R0.reuse, R178 ;  /* 0x000000b200067220 */ /* 0x040fe20000410000 */
[----:B------:R-:W-:Y:S01]  /*bb10*/  MOV R147, R43 ;  /* 0x0000002b00937202 */ /* 0x000fe20000000f00 */
[C---:B------:R-:W-:Y:S01]  /*bb20*/  FMUL.FTZ R34, R0.reuse, R154 ;  /* 0x0000009a00227220 */ /* 0x040fe20000410000 */
[----:B------:R-:W-:Y:S01]  /*bb30*/  MOV R178, R16 ;  /* 0x0000001000b27202 */ /* 0x000fe20000000f00 */
[C---:B------:R-:W-:Y:S02]  /*bb40*/  FMUL.FTZ R16, R3.reuse, R136 ;  /* 0x0000008803107220 */ /* 0x040fe40000410000 */
[----:B------:R-:W-:Y:S01]  /*bb50*/  LDSM.16.MT88.4 R136, [R217+0x900] ;  /* 0x00090000d988783b */ /* 0x000fe20000004200 */
[C---:B-1----:R-:W-:Y:S05]  /*bb60*/  HMMA.16816.F32.BF16 R4, R184.reuse, R12, R4 ;  /* 0x0000000cb804723c */ /* 0x042fea0000041804 */
[C---:B------:R-:W-:Y:S02]  /*bb70*/  FMUL.FTZ R35, R0.reuse, R155 ;  /* 0x0000009b00237220 */ /* 0x040fe40000410000 */
[C---:B------:R-:W-:Y:S01]  /*bb80*/  FMUL.FTZ R13, R3.reuse, R133 ;  /* 0x00000085030d7220 */ /* 0x040fe20000410000 */
[C---:B------:R-:W-:Y:S04]  /*bb90*/  HMMA.16816.F32.BF16 R8, R184.reuse, R14, R8 ;  /* 0x0000000eb808723c */ /* 0x040fe80000041808 */
[----:B------:R-:W-:Y:S01]  /*bba0*/  MOV R133, R29 ;  /* 0x0000001d00857202 */ /* 0x000fe20000000f00 */
[C---:B------:R-:W-:Y:S01]  /*bbb0*/  FMUL.FTZ R12, R3.reuse, R132 ;  /* 0x00000084030c7220 */ /* 0x040fe20000410000 */
[----:B------:R-:W-:Y:S01]  /*bbc0*/  MOV R132, R32 ;  /* 0x0000002000847202 */ /* 0x000fe20000000f00 */
[C---:B------:R-:W-:Y:S01]  /*bbd0*/  FMUL.FTZ R14, R0.reuse, R134 ;  /* 0x00000086000e7220 */ /* 0x040fe20000410000 */
[----:B------:R-:W-:Y:S01]  /*bbe0*/  MOV R134, R28 ;  /* 0x0000001c00867202 */ /* 0x000fe20000000f00 */
[C---:B------:R-:W-:Y:S01]  /*bbf0*/  FMUL.FTZ R15, R0.reuse, R135 ;  /* 0x00000087000f7220 */ /* 0x040fe20000410000 */
[----:B------:R-:W1:Y:S02]  /*bc00*/  LDSM.16.MT88.4 R28, [R220+0x100] ;  /* 0x00010000dc1c783b */ /* 0x000e640000004200 */
[C---:B------:R-:W-:Y:S02]  /*bc10*/  FMUL.FTZ R42, R0.reuse, R162 ;  /* 0x000000a2002a7220 */ /* 0x040fe40000410000 */
[C---:B------:R-:W-:Y:S02]  /*bc20*/  FMUL.FTZ R54, R0.reuse, R54 ;  /* 0x0000003600367220 */ /* 0x040fe40000410000 */
[C---:B------:R-:W-:Y:S03]  /*bc30*/  HMMA.16816.F32.BF16 R12, R184.reuse, R20, R12 ;  /* 0x00000014b80c723c */ /* 0x040fe6000004180c */
[C---:B------:R-:W-:Y:S02]  /*bc40*/  FMUL.FTZ R55, R0.reuse, R55 ;  /* 0x0000003700377220 */ /* 0x040fe40000410000 */
[C---:B------:R-:W-:Y:S02]  /*bc50*/  FMUL.FTZ R58, R0.reuse, R58 ;  /* 0x0000003a003a7220 */ /* 0x040fe40000410000 */
[C---:B------:R-:W-:Y:S01]  /*bc60*/  FMUL.FTZ R20, R3.reuse, R140 ;  /* 0x0000008c03147220 */ /* 0x040fe20000410000 */
[C---:B------:R-:W-:Y:S01]  /*bc70*/  HMMA.16816.F32.BF16 R16, R184.reuse, R22, R16 ;  /* 0x00000016b810723c */ /* 0x040fe20000041810 */
[----:B------:R-:W2:Y:S03]  /*bc80*/  LDL.LU R140, [R1+0x20] ;  /* 0x00002000018c7983 */ /* 0x000ea60000300800 */
        /* <DEDUP_REMOVED lines=14> */
[C---:B------:R-:W-:Y:S04]  /*bd70*/  HMMA.16816.F32.BF16 R24, R184.reuse, R30, R24 ;  /* 0x0000001eb818723c */ /* 0x040fe80000041818 */
[C---:B------:R-:W-:Y:S01]  /*bd80*/  FMUL.FTZ R29, R3.reuse, R149 ;  /* 0x00000095031d7220 */ /* 0x040fe20000410000 */
[----:B------:R-:W-:Y:S01]  /*bd90*/  MOV R148, R132 ;  /* 0x0000008400947202 */ /* 0x000fe20000000f00 */
[C---:B------:R-:W-:Y:S01]  /*bda0*/  FMUL.FTZ R33, R3.reuse, R153 ;  /* 0x0000009903217220 */ /* 0x040fe20000410000 */
[----:B------:R-:W-:Y:S01]  /*bdb0*/  MOV R153, R182 ;  /* 0x000000b600997202 */ /* 0x000fe20000000f00 */
[C---:B------:R-:W-:Y:S01]  /*bdc0*/  FMUL.FTZ R30, R0.reuse, R150 ;  /* 0x00000096001e7220 */ /* 0x040fe20000410000 */
[----:B------:R-:W-:Y:S03]  /*bdd0*/  MOV R182, R180 ;  /* 0x000000b400b67202 */ /* 0x000fe60000000f00 */
[----:B------:R-:W-:Y:S01]  /*bde0*/  FMUL.FTZ R31, R0, R151 ;  /* 0x00000097001f7220 */ /* 0x000fe20000410000 */
[----:B------:R-:W-:Y:S01]  /*bdf0*/  MOV R180, R178 ;  /* 0x000000b200b47202 */ /* 0x000fe20000000f00 */
[--C-:B------:R-:W-:Y:S01]  /*be00*/  FFMA.FTZ R148, R148, c[0x0][0x2d0], -R188.reuse ;  /* 0x0000b40094947a23 */ /* 0x100fe200000108bc */
[----:B------:R-:W-:Y:S01]  /*be10*/  MOV R178, R176 ;  /* 0x000000b000b27202 */ /* 0x000fe20000000f00 */
[----:B------:R-:W-:Y:S01]  /*be20*/  IMAD.MOV.U32 R176, RZ, RZ, R175 ;  /* 0x000000ffffb07224 */ /* 0x000fe200078e00af */
[----:B------:R-:W-:Y:S01]  /*be30*/  MOV R175, R40 ;  /* 0x0000002800af7202 */ /* 0x000fe20000000f00 */
[C---:B------:R-:W-:Y:S01]  /*be40*/  FMUL.FTZ R40, R3.reuse, R160 ;  /* 0x000000a003287220 */ /* 0x040fe20000410000 */
[C---:B------:R-:W-:Y:S03]  /*be50*/  HMMA.16816.F32.BF16 R28, R184.reuse, R36, R28 ;  /* 0x00000024b81c723c */ /* 0x040fe6000004181c */
[----:B------:R-:W-:Y:S01]  /*be60*/  MOV R149, R183 ;  /* 0x000000b700957202 */ /* 0x000fe20000000f00 */
[C---:B------:R-:W-:Y:S01]  /*be70*/  FMUL.FTZ R75, R0.reuse, R75 ;  /* 0x0000004b004b7220 */ /* 0x040fe20000410000 */
[----:B------:R-:W-:Y:S01]  /*be80*/  MOV R183, R51 ;  /* 0x0000003300b77202 */ /* 0x000fe20000000f00 */
[C---:B------:R-:W-:Y:S01]  /*be90*/  FMUL.FTZ R51, R0.reuse, R171 ;  /* 0x000000ab00337220 */ /* 0x040fe20000410000 */
[----:B------:R-:W-:Y:S01]  /*bea0*/  MOV R150, R50 ;  /* 0x0000003200967202 */ /* 0x000fe20000000f00 */
[C---:B------:R-:W-:Y:S04]  /*beb0*/  HMMA.16816.F32.BF16 R32, R184.reuse, R38, R32 ;  /* 0x00000026b820723c */ /* 0x040fe80000041820 */
[C---:B------:R-:W-:Y:S01]  /*bec0*/  FMUL.FTZ R36, R3.reuse, R156 ;  /* 0x0000009c03247220 */ /* 0x040fe20000410000 */
[----:B------:R-:W-:Y:S01]  /*bed0*/  MOV R156, R134 ;  /* 0x00000086009c7202 */ /* 0x000fe20000000f00 */
[----:B------:R-:W-:Y:S01]  /*bee0*/  FMUL.FTZ R37, R3, R157 ;  /* 0x0000009d03257220 */ /* 0x000fe20000410000 */
[----:B------:R-:W-:Y:S01]  /*bef0*/  MOV R151, R181 ;  /* 0x000000b500977202 */ /* 0x000fe20000000f00 */
[----:B------:R-:W-:Y:S01]  /*bf00*/  IMAD.MOV.U32 R157, RZ, RZ, R133 ;  /* 0x000000ffff9d7224 */ /* 0x000fe200078e0085 */
[----:B------:R-:W-:Y:S01]  /*bf10*/  MOV R181, R179 ;  /* 0x000000b300b57202 */ /* 0x000fe20000000f00 */
[----:B------:R-:W1:Y:S02]  /*bf20*/  LDSM.16.MT88.4 R132, [R218+0x3100] ;  /* 0x00310000da84783b */ /* 0x000e640000004200 */
[C---:B------:R-:W-:Y:S01]  /*bf30*/  FMUL.FTZ R38, R0.reuse, R158 ;  /* 0x0000009e00267220 */ /* 0x040fe20000410000 */
[----:B------:R-:W-:Y:S01]  /*bf40*/  MOV R179, R177 ;  /* 0x000000b100b37202 */ /* 0x000fe20000000f00 */
[C---:B------:R-:W-:Y:S01]  /*bf50*/  FMUL.FTZ R39, R0.reuse, R159 ;  /* 0x0000009f00277220 */ /* 0x040fe20000410000 */
[----:B------:R-:W-:Y:S01]  /*bf60*/  MOV R177, R2 ;  /* 0x0000000200b17202 */ /* 0x000fe20000000f00 */
[C---:B------:R-:W-:Y:S02]  /*bf70*/  FMUL.FTZ R50, R0.reuse, R170 ;  /* 0x000000aa00327220 */ /* 0x040fe40000410000 */
[--C-:B------:R-:W-:Y:S02]  /*bf80*/  FFMA.FTZ R149, R149, c[0x0][0x2d0], -R188.reuse ;  /* 0x0000b40095957a23 */ /* 0x100fe400000108bc */
[C---:B------:R-:W-:Y:S01]  /*bf90*/  FMUL.FTZ R78, R0.reuse, R78 ;  /* 0x0000004e004e7220 */ /* 0x040fe20000410000 */
[C---:B------:R-:W-:Y:S03]  /*bfa0*/  HMMA.16816.F32.BF16 R36, R184.reuse, R44, R36 ;  /* 0x0000002cb824723c */ /* 0x040fe60000041824 */
[C---:B------:R-:W-:Y:S01]  /*bfb0*/  FMUL.FTZ R43, R0.reuse, R163 ;  /* 0x000000a3002b7220 */ /* 0x040fe20000410000 */
[----:B------:R-:W-:Y:S01]  /*bfc0*/  MOV R163, R48 ;  /* 0x0000003000a37202 */ /* 0x000fe20000000f00 */
[C---:B------:R-:W-:Y:S01]  /*bfd0*/  FMUL.FTZ R48, R3.reuse, R168 ;  /* 0x000000a803307220 */ /* 0x040fe20000410000 */
[----:B------:R-:W-:Y:S01]  /*bfe0*/  MOV R168, R175 ;  /* 0x000000af00a87202 */ /* 0x000fe20000000f00 */
[C---:B------:R-:W-:Y:S02]  /*bff0*/  FMUL.FTZ R44, R3.reuse, R164 ;  /* 0x000000a4032c7220 */ /* 0x040fe40000410000 */
[----:B------:R-:W4:Y:S01]  /*c000*/  LDL.LU R164, [R1+0x24] ;  /* 0x0000240001a47983 */ /* 0x000f220000300800 */
[C---:B------:R-:W-:Y:S03]  /*c010*/  HMMA.16816.F32.BF16 R40, R184.reuse, R46, R40 ;  /* 0x0000002eb828723c */ /* 0x040fe60000041828 */
[C---:B------:R-:W-:Y:S01]  /*c020*/  FMUL.FTZ R45, R3.reuse, R165 ;  /* 0x000000a5032d7220 */ /* 0x040fe20000410000 */
[----:B------:R-:W-:Y:S01]  /*c030*/  MOV R165, R163 ;  /* 0x000000a300a57202 */ /* 0x000fe20000000f00 */
[C---:B------:R-:W-:Y:S01]  /*c040*/  FMUL.FTZ R79, R0.reuse, R79 ;  /* 0x0000004f004f7220 */ /* 0x040fe20000410000 */
[----:B------:R-:W-:Y:S01]  /*c050*/  MOV R163, R157 ;  /* 0x0000009d00a37202 */ /* 0x000fe20000000f00 */
[C---:B------:R-:W-:Y:S01]  /*c060*/  FMUL.FTZ R46, R0.reuse, R166 ;  /* 0x000000a6002e7220 */ /* 0x040fe20000410000 */
[----:B------:R-:W-:Y:S01]  /*c070*/  MOV R166, R145 ;  /* 0x0000009100a67202 */ /* 0x000fe20000000f00 */
[C---:B------:R-:W-:Y:S03]  /*c080*/  FMUL.FTZ R47, R0.reuse, R167 ;  /* 0x000000a7002f7220 */ /* 0x040fe60000410000 */
[----:B------:R-:W-:Y:S01]  /*c090*/  MOV R167, R144 ;  /* 0x0000009000a77202 */ /* 0x000fe20000000f00 */
        /* <DEDUP_REMOVED lines=45> */
[----:B------:R-:W-:Y:S01]  /*c370*/  MUFU.EX2 R206, R149 ;  /* 0x0000009500ce7308 */ /* 0x000fe20000000800 */
[--C-:B------:R-:W-:Y:S02]  /*c380*/  FFMA.FTZ R2, R194, c[0x0][0x2d0], -R188.reuse ;  /* 0x0000b400c2027a23 */ /* 0x100fe400000108bc */
[C---:B------:R-:W-:Y:S02]  /*c390*/  FMUL.FTZ R124, R3.reuse, R124 ;  /* 0x0000007c037c7220 */ /* 0x040fe40000410000 */
[C---:B------:R-:W-:Y:S02]  /*c3a0*/  FMUL.FTZ R125, R3.reuse, R125 ;  /* 0x0000007d037d7220 */ /* 0x040fe40000410000 */
[C---:B------:R-:W-:Y:S02]  /*c3b0*/  FMUL.FTZ R126, R0.reuse, R126 ;  /* 0x0000007e007e7220 */ /* 0x040fe40000410000 */
[C---:B------:R-:W-:Y:S01]  /*c3c0*/  FMUL.FTZ R127, R0.reuse, R127 ;  /* 0x0000007f007f7220 */ /* 0x040fe20000410000 */
[----:B------:R5:W-:Y:S01]  /*c3d0*/  MUFU.EX2 R152, R2 ;  /* 0x0000000200987308 */ /* 0x000be20000000800 */
[C---:B-1----:R-:W-:Y:S03]  /*c3e0*/  HMMA.16816.F32.BF16 R60, R184.reuse, R132, R60 ;  /* 0x00000084b83c723c */ /* 0x042fe6000004183c */
[C---:B------:R-:W-:Y:S02]  /*c3f0*/  FMUL.FTZ R128, R3.reuse, R128 ;  /* 0x0000008003807220 */ /* 0x040fe40000410000 */
[----:B------:R-:W-:Y:S02]  /*c400*/  FMUL.FTZ R129, R3, R129 ;  /* 0x0000008103817220 */ /* 0x000fe40000410000 */
[C---:B------:R-:W-:Y:S01]  /*c410*/  FMUL.FTZ R130, R0.reuse, R130 ;  /* 0x0000008200827220 */ /* 0x040fe20000410000 */
[C---:B------:R-:W-:Y:S01]  /*c420*/  HMMA.16816.F32.BF16 R64, R184.reuse, R134, R64 ;  /* 0x00000086b840723c */ /* 0x040fe20000041840 */
[----:B------:R-:W1:Y:S01]  /*c430*/  LDSM.16.MT88.4 R132, [R217+0x6100] ;  /* 0x00610000d984783b */ /* 0x000e620000004200 */
[----:B------:R-:W-:Y:S02]  /*c440*/  MUFU.EX2 R175, R175 ;  /* 0x000000af00af7308 */ /* 0x000fe40000000800 */
[----:B------:R-:W-:Y:S02]  /*c450*/  FMUL.FTZ R131, R0, R131 ;  /* 0x0000008300837220 */ /* 0x000fe40000410000 */
[--C-:B-----5:R-:W-:Y:S02]  /*c460*/  FFMA.FTZ R2, R193, c[0x0][0x2d0], -R188.reuse ;  /* 0x0000b400c1027a23 */ /* 0x120fe400000108bc */
[--C-:B------:R-:W-:Y:S04]  /*c470*/  FFMA.FTZ R193, R177, c[0x0][0x2d0], -R189.reuse ;  /* 0x0000b400b1c17a23 */ /* 0x100fe800000108bd */
[----:B------:R5:W-:Y:S10]  /*c480*/  MUFU.EX2 R158, R2 ;  /* 0x00000002009e7308 */ /* 0x000bf40000000800 */
[----:B------:R-:W-:Y:S01]  /*c490*/  MUFU.EX2 R193, R193 ;  /* 0x000000c100c17308 */ /* 0x000fe20000000800 */
[C---:B-1----:R-:W-:Y:S03]  /*c4a0*/  HMMA.16816.F32.BF16 R68, R184.reuse, R132, R68 ;  /* 0x00000084b844723c */ /* 0x042fe60000041844 */
[--C-:B-----5:R-:W-:Y:S02]  /*c4b0*/  FFMA.FTZ R2, R196, c[0x0][0x2d0], -R189.reuse ;  /* 0x0000b400c4027a23 */ /* 0x120fe400000108bd */
[--C-:B------:R-:W-:Y:S04]  /*c4c0*/  FFMA.FTZ R196, R207, c[0x0][0x2d0], -R188.reuse ;  /* 0x0000b400cfc47a23 */ /* 0x100fe800000108bc */
[----:B------:R1:W-:Y:S01]  /*c4d0*/  MUFU.EX2 R154, R2 ;  /* 0x00000002009a7308 */ /* 0x0003e20000000800 */
[C---:B------:R-:W-:Y:S01]  /*c4e0*/  HMMA.16816.F32.BF16 R72, R184.reuse, R134, R72 ;  /* 0x00000086b848723c */ /* 0x040fe20000041848 */
[----:B------:R-:W5:Y:S08]  /*c4f0*/  LDSM.16.MT88.4 R132, [R218+0x6100] ;  /* 0x00610000da84783b */ /* 0x000f700000004200 */
[----:B------:R-:W-:Y:S03]  /*c500*/  MUFU.EX2 R196, R196 ;  /* 0x000000c400c47308 */ /* 0x000fe60000000800 */
[----:B-1----:R-:W-:Y:S07]  /*c510*/  FFMA.FTZ R2, R195, c[0x0][0x2d0], -R189 ;  /* 0x0000b400c3027a23 */ /* 0x002fee00000108bd */
[----:B------:R1:W-:Y:S01]  /*c520*/  MUFU.EX2 R155, R2 ;  /* 0x00000002009b7308 */ /* 0x0003e20000000800 */
[----:B--2---:R-:W-:Y:S02]  /*c530*/  FFMA.FTZ R191, R3, R140, R191 ;  /* 0x0000008c03bf7223 */ /* 0x004fe400000100bf */
[----:B------:R-:W-:Y:S01]  /*c540*/  LDSM.16.MT88.4 R140, [R218+0x900] ;  /* 0x00090000da8c783b */ /* 0x000fe20000004200 */
[C---:B-----5:R-:W-:Y:S08]  /*c550*/  HMMA.16816.F32.BF16 R76, R184.reuse, R132, R76 ;  /* 0x00000084b84c723c */ /* 0x060ff0000004184c */
[C---:B------:R-:W-:Y:S01]  /*c560*/  HMMA.16816.F32.BF16 R80, R184.reuse, R134, R80 ;  /* 0x00000086b850723c */ /* 0x040fe20000041850 */
[----:B------:R-:W2:Y:S03]  /*c570*/  LDSM.16.MT88.4 R132, [R220+0x6100] ;  /* 0x00610000dc84783b */ /* 0x000ea60000004200 */
[--C-:B-1----:R-:W-:Y:S02]  /*c580*/  FFMA.FTZ R2, R192, c[0x0][0x2d0], -R188.reuse ;  /* 0x0000b400c0027a23 */ /* 0x102fe400000108bc */
[--C-:B------:R-:W-:Y:S02]  /*c590*/  FFMA.FTZ R192, R205, c[0x0][0x2d0], -R188.reuse ;  /* 0x0000b400cdc07a23 */ /* 0x100fe400000108bc */
[----:B------:R1:W-:Y:S10]  /*c5a0*/  MUFU.EX2 R162, R2 ;  /* 0x0000000200a27308 */ /* 0x0003f40000000800 */
[----:B------:R-:W-:Y:S01]  /*c5b0*/  MUFU.EX2 R192, R192 ;  /* 0x000000c000c07308 */ /* 0x000fe20000000800 */
[----:B-1----:R-:W-:Y:S09]  /*c5c0*/  FFMA.FTZ R2, R197, c[0x0][0x2d0], -R188 ;  /* 0x0000b400c5027a23 */ /* 0x002ff200000108bc */
[----:B------:R1:W-:Y:S01]  /*c5d0*/  MUFU.EX2 R161, R2 ;  /* 0x0000000200a17308 */ /* 0x0003e20000000800 */
[C---:B--2---:R-:W-:Y:S08]  /*c5e0*/  HMMA.16816.F32.BF16 R84, R184.reuse, R132, R84 ;  /* 0x00000084b854723c */ /* 0x044ff00000041854 */
[C---:B------:R-:W-:Y:S01]  /*c5f0*/  HMMA.16816.F32.BF16 R88, R184.reuse, R134, R88 ;  /* 0x00000086b858723c */ /* 0x040fe20000041858 */
[----:B------:R-:W2:Y:S03]  /*c600*/  LDSM.16.MT88.4 R132, [R219+0x6100] ;  /* 0x00610000db84783b */ /* 0x000ea60000004200 */
[--C-:B-1----:R-:W-:Y:S04]  /*c610*/  FFMA.FTZ R2, R198, c[0x0][0x2d0], -R189.reuse ;  /* 0x0000b400c6027a23 */ /* 0x102fe800000108bd */
[----:B------:R1:W-:Y:S01]  /*c620*/  MUFU.EX2 R159, R2 ;  /* 0x00000002009f7308 */ /* 0x0003e20000000800 */
[----:B----4-:R-:W-:Y:S03]  /*c630*/  FFMA.FTZ R190, R0, R164, R190 ;  /* 0x000000a400be7223 */ /* 0x010fe600000100be */
[----:B------:R-:W-:Y:S02]  /*c640*/  IMAD.MOV.U32 R164, RZ, RZ, R156 ;  /* 0x000000ffffa47224 */ /* 0x000fe400078e009c */
[----:B------:R-:W-:Y:S02]  /*c650*/  FADD.FTZ R190, R200, R190 ;  /* 0x000000bec8be7221 */ /* 0x000fe40000010000 */
[--C-:B------:R-:W-:Y:S04]  /*c660*/  FFMA.FTZ R0, R211, c[0x0][0x2d0], -R188.reuse ;  /* 0x0000b400d3007a23 */ /* 0x100fe800000108bc */
[----:B------:R4:W-:Y:S01]  /*c670*/  MUFU.EX2 R157, R0 ;  /* 0x00000000009d7308 */ /* 0x0009e20000000800 */
[--C-:B-1----:R-:W-:Y:S01]  /*c680*/  FFMA.FTZ R2, R199, c[0x0][0x2d0], -R189.reuse ;  /* 0x0000b400c7027a23 */ /* 0x102fe200000108bd */
[C---:B--2---:R-:W-:Y:S03]  /*c690*/  HMMA.16816.F32.BF16 R92, R184.reuse, R132, R92 ;  /* 0x00000084b85c723c */ /* 0x044fe6000004185c */
[--C-:B------:R-:W-:Y:S05]  /*c6a0*/  FFMA.FTZ R199, R208, c[0x0][0x2d0], -R188.reuse ;  /* 0x0000b400d0c77a23 */ /* 0x100fea00000108bc */
[----:B------:R-:W-:Y:S01]  /*c6b0*/  MUFU.EX2 R160, R2 ;  /* 0x0000000200a07308 */ /* 0x000fe20000000800 */
[C---:B------:R-:W-:Y:S01]  /*c6c0*/  HMMA.16816.F32.BF16 R96, R184.reuse, R134, R96 ;  /* 0x00000086b860723c */ /* 0x040fe20000041860 */
[----:B------:R-:W1:Y:S08]  /*c6d0*/  LDSM.16.MT88.4 R132, [R217+0x9100] ;  /* 0x00910000d984783b */ /* 0x000e700000004200 */
[----:B------:R-:W-:Y:S03]  /*c6e0*/  MUFU.EX2 R208, R148 ;  /* 0x0000009400d07308 */ /* 0x000fe60000000800 */
[--C-:B----4-:R-:W-:Y:S07]  /*c6f0*/  FFMA.FTZ R0, R210, c[0x0][0x2d0], -R188.reuse ;  /* 0x0000b400d2007a23 */ /* 0x110fee00000108bc */
[----:B------:R2:W-:Y:S10]  /*c700*/  MUFU.EX2 R2, R0 ;  /* 0x0000000000027308 */ /* 0x0005f40000000800 */
[----:B------:R-:W-:Y:S01]  /*c710*/  MUFU.EX2 R199, R199 ;  /* 0x000000c700c77308 */ /* 0x000fe20000000800 */
[C---:B-1----:R-:W-:Y:S03]  /*c720*/  HMMA.16816.F32.BF16 R100, R184.reuse, R132, R100 ;  /* 0x00000084b864723c */ /* 0x042fe60000041864 */
[--C-:B--2---:R-:W-:Y:S06]  /*c730*/  FFMA.FTZ R0, R213, c[0x0][0x2d0], -R189.reuse ;  /* 0x0000b400d5007a23 */ /* 0x104fec00000108bd */
[----:B------:R1:W-:Y:S01]  /*c740*/  MUFU.EX2 R156, R0 ;  /* 0x00000000009c7308 */ /* 0x0003e20000000800 */
[C---:B------:R-:W-:Y:S01]  /*c750*/  HMMA.16816.F32.BF16 R104, R184.reuse, R134, R104 ;  /* 0x00000086b868723c */ /* 0x040fe20000041868 */
[----:B------:R-:W2:Y:S02]  /*c760*/  LDSM.16.MT88.4 R132, [R218+0x9100] ;  /* 0x00910000da84783b */ /* 0x000ea40000004200 */
[--C-:B-1----:R-:W-:Y:S06]  /*c770*/  FFMA.FTZ R0, R212, c[0x0][0x2d0], -R189.reuse ;  /* 0x0000b400d4007a23 */ /* 0x102fec00000108bd */
[----:B------:R1:W4:Y:S01]  /*c780*/  MUFU.EX2 R3, R0 ;  /* 0x0000000000037308 */ /* 0x0003220000000800 */
[C---:B--2---:R-:W-:Y:S08]  /*c790*/  HMMA.16816.F32.BF16 R108, R184.reuse, R132, R108 ;  /* 0x00000084b86c723c */ /* 0x044ff0000004186c */
[C---:B------:R-:W-:Y:S01]  /*c7a0*/  HMMA.16816.F32.BF16 R112, R184.reuse, R134, R112 ;  /* 0x00000086b870723c */ /* 0x040fe20000041870 */
[----:B------:R-:W2:Y:S03]  /*c7b0*/  LDSM.16.MT88.4 R132, [R220+0x9100] ;  /* 0x00910000dc84783b */ /* 0x000ea60000004200 */
[--C-:B-1----:R-:W-:Y:S04]  /*c7c0*/  FFMA.FTZ R0, R209, c[0x0][0x2d0], -R188.reuse ;  /* 0x0000b400d1007a23 */ /* 0x102fe800000108bc */
[----:B------:R1:W-:Y:S04]  /*c7d0*/  MUFU.EX2 R213, R0 ;  /* 0x0000000000d57308 */ /* 0x0003e80000000800 */
[--C-:B-1----:R-:W-:Y:S01]  /*c7e0*/  FFMA.FTZ R0, R214, c[0x0][0x2d0], -R188.reuse ;  /* 0x0000b400d6007a23 */ /* 0x102fe200000108bc */
[----:B----4-:R-:W-:Y:S01]  /*c7f0*/  MOV R214, R3 ;  /* 0x0000000300d67202 */ /* 0x010fe20000000f00 */
[--C-:B------:R-:W-:Y:S02]  /*c800*/  FFMA.FTZ R3, R163, c[0x0][0x2d0], -R188.reuse ;  /* 0x0000b400a3037a23 */ /* 0x100fe400000108bc */
[--C-:B------:R-:W-:Y:S02]  /*c810*/  FFMA.FTZ R163, R204, c[0x0][0x2d0], -R188.reuse ;  /* 0x0000b400cca37a23 */ /* 0x100fe400000108bc */
[----:B------:R1:W-:Y:S01]  /*c820*/  MUFU.EX2 R212, R0 ;  /* 0x0000000000d47308 */ /* 0x0003e20000000800 */
[C---:B--2---:R-:W-:Y:S09]  /*c830*/  HMMA.16816.F32.BF16 R116, R184.reuse, R132, R116 ;  /* 0x00000084b874723c */ /* 0x044ff20000041874 */
[----:B------:R-:W-:Y:S01]  /*c840*/  MUFU.EX2 R209, R3 ;  /* 0x0000000300d17308 */ /* 0x000fe20000000800 */
[C---:B------:R-:W-:Y:S01]  /*c850*/  HMMA.16816.F32.BF16 R120, R184.reuse, R134, R120 ;  /* 0x00000086b878723c */ /* 0x040fe20000041878 */
[----:B------:R-:W2:Y:S02]  /*c860*/  LDSM.16.MT88.4 R132, [R219+0x9100] ;  /* 0x00910000db84783b */ /* 0x000ea40000004200 */
[--C-:B-1----:R-:W-:Y:S01]  /*c870*/  FFMA.FTZ R0, R215, c[0x0][0x2d0], -R189.reuse ;  /* 0x0000b400d7007a23 */ /* 0x102fe200000108bd */
[----:B------:R-:W-:Y:S01]  /*c880*/  MOV R215, R2 ;  /* 0x0000000200d77202 */ /* 0x000fe20000000f00 */
[----:B------:R-:W-:Y:S01]  /*c890*/  FFMA.FTZ R2, R164, c[0x0][0x2d0], -R188 ;  /* 0x0000b400a4027a23 */ /* 0x000fe200000108bc */
[----:B------:R-:W-:Y:S03]  /*c8a0*/  MOV R164, R147 ;  /* 0x0000009300a47202 */ /* 0x000fe60000000f00 */
[----:B------:R1:W-:Y:S10]  /*c8b0*/  MUFU.EX2 R211, R0 ;  /* 0x0000000000d37308 */ /* 0x0003f40000000800 */
[----:B------:R-:W-:Y:S01]  /*c8c0*/  MUFU.EX2 R204, R2 ;  /* 0x0000000200cc7308 */ /* 0x000fe20000000800 */
[----:B-1----:R-:W-:Y:S01]  /*c8d0*/  FFMA.FTZ R0, R165, c[0x0][0x2d0], -R189 ;  /* 0x0000b400a5007a23 */ /* 0x002fe200000108bd */
[C---:B--2---:R-:W-:Y:S03]  /*c8e0*/  HMMA.16816.F32.BF16 R124, R184.reuse, R132, R124 ;  /* 0x00000084b87c723c */ /* 0x044fe6000004187c */
[----:B------:R-:W-:Y:S05]  /*c8f0*/  MOV R165, R146 ;  /* 0x0000009200a57202 */ /* 0x000fea0000000f00 */
[----:B------:R1:W-:Y:S01]  /*c900*/  MUFU.EX2 R210, R0 ;  /* 0x0000000000d27308 */ /* 0x0003e20000000800 */
[----:B------:R-:W-:Y:S03]  /*c910*/  LDSM.16.MT88.4 R144, [R220+0x1100] ;  /* 0x00110000dc90783b */ /* 0x000fe60000004200 */
[----:B------:R-:W-:Y:S01]  /*c920*/  F2FP.BF16.PACK_AB R133, R155, R154 ;  /* 0x0000009a9b85723e */ /* 0x000fe200000010ff */
[----:B------:R-:W-:Y:S03]  /*c930*/  HMMA.16816.F32.BF16 R128, R184, R134, R128 ;  /* 0x00000086b880723c */ /* 0x000fe60000041880 */
[----:B------:R-:W-:Y:S01]  /*c940*/  F2FP.BF16.PACK_AB R132, R158, R152 ;  /* 0x000000989e84723e */ /* 0x000fe200000010ff */
[----:B------:R-:W-:Y:S03]  /*c950*/  FADD.FTZ R3, R165, R190 ;  /* 0x000000bea5037221 */ /* 0x000fe60000010000 */
[----:B------:R-:W-:Y:S01]  /*c960*/  F2FP.BF16.PACK_AB R134, R161, R162 ;  /* 0x000000a2a186723e */ /* 0x000fe200000010ff */
[----:B------:R-:W-:Y:S01]  /*c970*/  MUFU.EX2 R190, R163 ;  /* 0x000000a300be7308 */ /* 0x000fe20000000800 */
[----:B------:R-:W-:Y:S03]  /*c980*/  F2FP.BF16.PACK_AB R135, R160, R159 ;  /* 0x0000009fa087723e */ /* 0x000fe600000010ff */
[----:B------:R-:W-:Y:S01]  /*c990*/  FADD.FTZ R3, R183, R3 ;  /* 0x00000003b7037221 */ /* 0x000fe20000010000 */
[----:B------:R-:W-:Y:S03]  /*c9a0*/  F2FP.BF16.PACK_AB R184, R192, R175 ;  /* 0x000000afc0b8723e */ /* 0x000fe600000010ff */
[C---:B------:R-:W-:Y:S05]  /*c9b0*/  HMMA.16816.F32.BF16 R4, R132.reuse, R136, R4 ;  /* 0x000000888404723c */ /* 0x040fea0000041804 */
[----:B-1----:R-:W-:Y:S02]  /*c9c0*/  FADD.FTZ R0, R201, R191 ;  /* 0x000000bfc9007221 */ /* 0x002fe40000010000 */
[--C-:B------:R-:W-:Y:S01]  /*c9d0*/  FFMA.FTZ R201, R153, c[0x0][0x2d0], -R188.reuse ;  /* 0x0000b40099c97a23 */ /* 0x100fe200000108bc */
[C---:B------:R-:W-:Y:S01]  /*c9e0*/  HMMA.16816.F32.BF16 R8, R132.reuse, R138, R8 ;  /* 0x0000008a8408723c */ /* 0x040fe20000041808 */
[----:B------:R-:W1:Y:S03]  /*c9f0*/  LDSM.16.MT88.4 R136, [R220+0x900] ;  /* 0x00090000dc88783b */ /* 0x000e660000004200 */
[----:B------:R-:W-:Y:S01]  /*ca00*/  FFMA.FTZ R153, R151, c[0x0][0x2d0], -R188 ;  /* 0x0000b40097997a23 */ /* 0x000fe200000108bc */
[----:B------:R-:W-:Y:S01]  /*ca10*/  MOV R151, R150 ;  /* 0x0000009600977202 */ /* 0x000fe20000000f00 */
[----:B------:R-:W-:Y:S01]  /*ca20*/  FADD.FTZ R150, R202, R0 ;  /* 0x00000000ca967221 */ /* 0x000fe20000010000 */
[----:B------:R-:W-:Y:S01]  /*ca30*/  MUFU.EX2 R201, R201 ;  /* 0x000000c900c97308 */ /* 0x000fe20000000800 */
[C---:B------:R-:W-:Y:S04]  /*ca40*/  HMMA.16816.F32.BF16 R12, R132.reuse, R140, R12 ;  /* 0x0000008c840c723c */ /* 0x040fe8000004180c */
[--C-:B------:R-:W-:Y:S02]  /*ca50*/  FFMA.FTZ R0, R168, c[0x0][0x2d0], -R189.reuse ;  /* 0x0000b400a8007a23 */ /* 0x100fe400000108bd */
[----:B------:R-:W-:Y:S01]  /*ca60*/  LDSM.16.MT88.4 R168, [R218+0x5900] ;  /* 0x00590000daa8783b */ /* 0x000fe20000004200 */
[----:B------:R-:W-:Y:S01]  /*ca70*/  FADD.FTZ R2, R164, R150 ;  /* 0x00000096a4027221 */ /* 0x000fe20000010000 */
[C---:B------:R-:W-:Y:S01]  /*ca80*/  HMMA.16816.F32.BF16 R16, R132.reuse, R142, R16 ;  /* 0x0000008e8410723c */ /* 0x040fe20000041810 */
[----:B------:R-:W-:Y:S03]  /*ca90*/  MUFU.EX2 R200, R153 ;  /* 0x0000009900c87308 */ /* 0x000fe60000000800 */
[----:B------:R-:W-:Y:S02]  /*caa0*/  FADD.FTZ R152, R152, R2 ;  /* 0x0000000298987221 */ /* 0x000fe40000010000 */
[----:B------:R-:W2:Y:S01]  /*cab0*/  LDSM.16.MT88.4 R140, [R219+0x900] ;  /* 0x00090000db8c783b */ /* 0x000ea20000004200 */
[--C-:B------:R-:W-:Y:S02]  /*cac0*/  FFMA.FTZ R191, R178, c[0x0][0x2d0], -R189.reuse ;  /* 0x0000b400b2bf7a23 */ /* 0x100fe400000108bd */
[--C-:B------:R-:W-:Y:S02]  /*cad0*/  FFMA.FTZ R2, R176, c[0x0][0x2d0], -R189.reuse ;  /* 0x0000b400b0027a23 */ /* 0x100fe400000108bd */
[----:B------:R4:W-:Y:S01]  /*cae0*/  MUFU.EX2 R205, R0 ;  /* 0x0000000000cd7308 */ /* 0x0009e20000000800 */
[----:B------:R-:W-:Y:S09]  /*caf0*/  FFMA.FTZ R188, R203, c[0x0][0x2d0], -R188 ;  /* 0x0000b400cbbc7a23 */ /* 0x000ff200000108bc */
[----:B------:R-:W5:Y:S01]  /*cb00*/  MUFU.EX2 R188, R188 ;  /* 0x000000bc00bc7308 */ /* 0x000f620000000800 */
[C---:B-1----:R-:W-:Y:S09]  /*cb10*/  HMMA.16816.F32.BF16 R20, R132.reuse, R136, R20 ;  /* 0x000000888414723c */ /* 0x042ff20000041814 */
[----:B------:R-:W1:Y:S01]  /*cb20*/  MUFU.EX2 R191, R191 ;  /* 0x000000bf00bf7308 */ /* 0x000e620000000800 */
[C---:B------:R-:W-:Y:S01]  /*cb30*/  HMMA.16816.F32.BF16 R24, R132.reuse, R138, R24 ;  /* 0x0000008a8418723c */ /* 0x040fe20000041818 */
[----:B------:R-:W3:Y:S02]  /*cb40*/  LDSM.16.MT88.4 R136, [R217+0x3900] ;  /* 0x00390000d988783b */ /* 0x000ee40000004200 */
[--C-:B----4-:R-:W-:Y:S06]  /*cb50*/  FFMA.FTZ R0, R167, c[0x0][0x2d0], -R189.reuse ;  /* 0x0000b400a7007a23 */ /* 0x110fec00000108bd */
[----:B------:R4:W-:Y:S03]  /*cb60*/  MUFU.EX2 R207, R0 ;  /* 0x0000000000cf7308 */ /* 0x0009e60000000800 */
[----:B-----5:R-:W-:Y:S01]  /*cb70*/  F2FP.BF16.PACK_AB R186, R188, R190 ;  /* 0x000000bebcba723e */ /* 0x020fe200000010ff */
[C---:B--2---:R-:W-:Y:S08]  /*cb80*/  HMMA.16816.F32.BF16 R28, R132.reuse, R140, R28 ;  /* 0x0000008c841c723c */ /* 0x044ff0000004181c */
[C---:B------:R-:W-:Y:S01]  /*cb90*/  HMMA.16816.F32.BF16 R32, R132.reuse, R142, R32 ;  /* 0x0000008e8420723c */ /* 0x040fe20000041820 */
[----:B------:R-:W2:Y:S03]  /*cba0*/  LDSM.16.MT88.4 R140, [R218+0x3900] ;  /* 0x00390000da8c783b */ /* 0x000ea60000004200 */
[----:B-1----:R-:W-:Y:S01]  /*cbb0*/  F2FP.BF16.PACK_AB R185, R193, R191 ;  /* 0x000000bfc1b9723e */ /* 0x002fe200000010ff */
[--C-:B----4-:R-:W-:Y:S04]  /*cbc0*/  FFMA.FTZ R0, R166, c[0x0][0x2d0], -R189.reuse ;  /* 0x0000b400a6007a23 */ /* 0x110fe800000108bd */
[----:B------:R1:W-:Y:S01]  /*cbd0*/  MUFU.EX2 R203, R0 ;  /* 0x0000000000cb7308 */ /* 0x0003e20000000800 */
[C---:B---3--:R-:W-:Y:S08]  /*cbe0*/  HMMA.16816.F32.BF16 R36, R132.reuse, R136, R36 ;  /* 0x000000888424723c */ /* 0x048ff00000041824 */
[C---:B------:R-:W-:Y:S01]  /*cbf0*/  HMMA.16816.F32.BF16 R40, R132.reuse, R138, R40 ;  /* 0x0000008a8428723c */ /* 0x040fe20000041828 */
[----:B------:R-:W3:Y:S03]  /*cc00*/  LDSM.16.MT88.4 R136, [R220+0x3900] ;  /* 0x00390000dc88783b */ /* 0x000ee60000004200 */
[--C-:B-1----:R-:W-:Y:S04]  /*cc10*/  FFMA.FTZ R0, R151, c[0x0][0x2d0], -R189.reuse ;  /* 0x0000b40097007a23 */ /* 0x102fe800000108bd */
[C---:B--2---:R-:W-:Y:S01]  /*cc20*/  HMMA.16816.F32.BF16 R44, R132.reuse, R140, R44 ;  /* 0x0000008c842c723c */ /* 0x044fe2000004182c */
[----:B------:R-:W-:Y:S01]  /*cc30*/  LDSM.16.MT88.4 R148, [R220+0x1900] ;  /* 0x00190000dc94783b */ /* 0x000fe20000004200 */
[----:B------:R1:W-:Y:S06]  /*cc40*/  MUFU.EX2 R202, R0 ;  /* 0x0000000000ca7308 */ /* 0x0003ec0000000800 */
[C---:B------:R-:W-:Y:S01]  /*cc50*/  HMMA.16816.F32.BF16 R48, R132.reuse, R142, R48 ;  /* 0x0000008e8430723c */ /* 0x040fe20000041830 */
[----:B------:R-:W2:Y:S03]  /*cc60*/  LDSM.16.MT88.4 R140, [R219+0x3900] ;  /* 0x00390000db8c783b */ /* 0x000ea60000004200 */
[--C-:B-1----:R-:W-:Y:S04]  /*cc70*/  FFMA.FTZ R0, R182, c[0x0][0x2d0], -R189.reuse ;  /* 0x0000b400b6007a23 */ /* 0x102fe800000108bd */
[C---:B---3--:R-:W-:Y:S01]  /*cc80*/  HMMA.16816.F32.BF16 R52, R132.reuse, R136, R52 ;  /* 0x000000888434723c */ /* 0x048fe20000041834 */
[----:B------:R1:W-:Y:S07]  /*cc90*/  MUFU.EX2 R197, R0 ;  /* 0x0000000000c57308 */ /* 0x0003ee0000000800 */
[C---:B------:R-:W-:Y:S01]  /*cca0*/  HMMA.16816.F32.BF16 R56, R132.reuse, R138, R56 ;  /* 0x0000008a8438723c */ /* 0x040fe20000041838 */
[----:B------:R-:W3:Y:S07]  /*ccb0*/  LDSM.16.MT88.4 R136, [R217+0x6900] ;  /* 0x00690000d988783b */ /* 0x000eee0000004200 */
[C---:B--2---:R-:W-:Y:S04]  /*ccc0*/  HMMA.16816.F32.BF16 R60, R132.reuse, R140, R60 ;  /* 0x0000008c843c723c */ /* 0x044fe8000004183c */
[--C-:B-1----:R-:W-:Y:S04]  /*ccd0*/  FFMA.FTZ R0, R181, c[0x0][0x2d0], -R189.reuse ;  /* 0x0000b400b5007a23 */ /* 0x102fe800000108bd */
[C---:B------:R-:W-:Y:S01]  /*cce0*/  HMMA.16816.F32.BF16 R64, R132.reuse, R142, R64 ;  /* 0x0000008e8440723c */ /* 0x040fe20000041840 */
[----:B------:R-:W1:Y:S01]  /*ccf0*/  LDSM.16.MT88.4 R140, [R218+0x6900] ;  /* 0x00690000da8c783b */ /* 0x000e620000004200 */
[----:B------:R2:W-:Y:S06]  /*cd00*/  MUFU.EX2 R198, R0 ;  /* 0x0000000000c67308 */ /* 0x0005ec0000000800 */
[C---:B---3--:R-:W-:Y:S04]  /*cd10*/  HMMA.16816.F32.BF16 R68, R132.reuse, R136, R68 ;  /* 0x000000888444723c */ /* 0x048fe80000041844 */
[--C-:B--2---:R-:W-:Y:S04]  /*cd20*/  FFMA.FTZ R0, R180, c[0x0][0x2d0], -R189.reuse ;  /* 0x0000b400b4007a23 */ /* 0x104fe800000108bd */
[C---:B------:R-:W-:Y:S01]  /*cd30*/  HMMA.16816.F32.BF16 R72, R132.reuse, R138, R72 ;  /* 0x0000008a8448723c */ /* 0x040fe20000041848 */
[----:B------:R-:W2:Y:S01]  /*cd40*/  LDSM.16.MT88.4 R136, [R220+0x6900] ;  /* 0x00690000dc88783b */ /* 0x000ea20000004200 */
[----:B------:R3:W-:Y:S07]  /*cd50*/  MUFU.EX2 R195, R0 ;  /* 0x0000000000c37308 */ /* 0x0007ee0000000800 */
[----:B------:R-:W-:Y:S01]  /*cd60*/  LDSM.16.MT88.4 R180, [R217+0x2900] ;  /* 0x00290000d9b4783b */ /* 0x000fe20000004200 */
[C---:B-1----:R-:W-:Y:S08]  /*cd70*/  HMMA.16816.F32.BF16 R76, R132.reuse, R140, R76 ;  /* 0x0000008c844c723c */ /* 0x042ff0000004184c */
[C---:B------:R-:W-:Y:S01]  /*cd80*/  HMMA.16816.F32.BF16 R80, R132.reuse, R142, R80 ;  /* 0x0000008e8450723c */ /* 0x040fe20000041850 */
[----:B------:R-:W1:Y:S03]  /*cd90*/  LDSM.16.MT88.4 R140, [R219+0x6900] ;  /* 0x00690000db8c783b */ /* 0x000e660000004200 */
[--C-:B---3--:R-:W-:Y:S02]  /*cda0*/  FFMA.FTZ R0, R179, c[0x0][0x2d0], -R189.reuse ;  /* 0x0000b400b3007a23 */ /* 0x108fe400000108bd */
[----:B------:R-:W-:Y:S02]  /*cdb0*/  FFMA.FTZ R189, R174, c[0x0][0x2d0], -R189 ;  /* 0x0000b400aebd7a23 */ /* 0x000fe400000108bd */
[----:B------:R3:W-:Y:S10]  /*cdc0*/  MUFU.EX2 R194, R0 ;  /* 0x0000000000c27308 */ /* 0x0007f40000000800 */
[----:B------:R4:W-:Y:S01]  /*cdd0*/  MUFU.EX2 R174, R2 ;  /* 0x0000000200ae7308 */ /* 0x0009e20000000800 */
[C---:B--2---:R-:W-:Y:S08]  /*cde0*/  HMMA.16816.F32.BF16 R84, R132.reuse, R136, R84 ;  /* 0x000000888454723c */ /* 0x044ff00000041854 */
[C---:B------:R-:W-:Y:S01]  /*cdf0*/  HMMA.16816.F32.BF16 R88, R132.reuse, R138, R88 ;  /* 0x0000008a8458723c */ /* 0x040fe20000041858 */
[----:B------:R-:W2:Y:S01]  /*ce00*/  LDSM.16.MT88.4 R136, [R217+0x9900] ;  /* 0x00990000d988783b */ /* 0x000ea20000004200 */
[----:B------:R-:W5:Y:S02]  /*ce10*/  MUFU.EX2 R189, R189 ;  /* 0x000000bd00bd7308 */ /* 0x000f640000000800 */
[----:B---3--:R-:W-:Y:S02]  /*ce20*/  FADD.FTZ R0, R154, R3 ;  /* 0x000000039a007221 */ /* 0x008fe40000010000 */
[----:B------:R-:W-:Y:S02]  /*ce30*/  FADD.FTZ R3, R158, R152 ;  /* 0x000000989e037221 */ /* 0x000fe40000010000 */
[----:B------:R-:W-:Y:S02]  /*ce40*/  FADD.FTZ R0, R155, R0 ;  /* 0x000000009b007221 */ /* 0x000fe40000010000 */
[----:B------:R-:W-:Y:S01]  /*ce50*/  LDSM.16.MT88.4 R152, [R219+0x2100] ;  /* 0x00210000db98783b */ /* 0x000fe20000004200 */
[C---:B-1----:R-:W-:Y:S03]  /*ce60*/  HMMA.16816.F32.BF16 R92, R132.reuse, R140, R92 ;  /* 0x0000008c845c723c */ /* 0x042fe6000004185c */
[----:B----4-:R-:W-:Y:S02]  /*ce70*/  FADD.FTZ R2, R162, R3 ;  /* 0x00000003a2027221 */ /* 0x010fe40000010000 */
[----:B------:R-:W-:Y:S02]  /*ce80*/  FADD.FTZ R0, R159, R0 ;  /* 0x000000009f007221 */ /* 0x000fe40000010000 */
[----:B------:R-:W-:Y:S01]  /*ce90*/  FADD.FTZ R2, R161, R2 ;  /* 0x00000002a1027221 */ /* 0x000fe20000010000 */
[C---:B------:R-:W-:Y:S01]  /*cea0*/  HMMA.16816.F32.BF16 R96, R132.reuse, R142, R96 ;  /* 0x0000008e8460723c */ /* 0x040fe20000041860 */
[----:B------:R-:W1:Y:S03]  /*ceb0*/  LDSM.16.MT88.4 R140, [R218+0x9900] ;  /* 0x00990000da8c783b */ /* 0x000e660000004200 */
[----:B------:R-:W-:Y:S01]  /*cec0*/  FADD.FTZ R0, R160, R0 ;  /* 0x00000000a0007221 */ /* 0x000fe20000010000 */
[----:B-----5:R-:W-:Y:S01]  /*ced0*/  F2FP.BF16.PACK_AB R187, R189, R174 ;  /* 0x000000aebdbb723e */ /* 0x020fe200000010ff */
[----:B------:R-:W-:Y:S02]  /*cee0*/  FADD.FTZ R3, R157, R2 ;  /* 0x000000029d037221 */ /* 0x000fe40000010000 */
[----:B------:R-:W-:Y:S01]  /*cef0*/  FADD.FTZ R2, R156, R0 ;  /* 0x000000009c027221 */ /* 0x000fe20000010000 */
[----:B------:R-:W-:Y:S03]  /*cf00*/  LDSM.16.MT88.4 R160, [R217+0x5900] ;  /* 0x00590000d9a0783b */ /* 0x000fe60000004200 */
[----:B------:R-:W-:Y:S02]  /*cf10*/  FADD.FTZ R0, R215, R3 ;  /* 0x00000003d7007221 */ /* 0x000fe40000010000 */
[----:B------:R-:W-:Y:S02]  /*cf20*/  FADD.FTZ R2, R214, R2 ;  /* 0x00000002d6027221 */ /* 0x000fe40000010000 */
[----:B------:R-:W-:Y:S02]  /*cf30*/  FADD.FTZ R0, R213, R0 ;  /* 0x00000000d5007221 */ /* 0x000fe40000010000 */
        /* <DEDUP_REMOVED lines=10> */
[----:B------:R-:W-:Y:S01]  /*cfe0*/  FADD.FTZ R2, R202, R2 ;  /* 0x00000002ca027221 */ /* 0x000fe20000010000 */
[C---:B-1----:R-:W-:Y:S03]  /*cff0*/  HMMA.16816.F32.BF16 R108, R132.reuse, R140, R108 ;  /* 0x0000008c846c723c */ /* 0x042fe6000004186c */
[----:B------:R-:W-:Y:S02]  /*d000*/  FADD.FTZ R2, R197, R2 ;  /* 0x00000002c5027221 */ /* 0x000fe40000010000 */
[----:B------:R-:W-:Y:S02]  /*d010*/  FADD.FTZ R0, R209, R0 ;  /* 0x00000000d1007221 */ /* 0x000fe40000010000 */
[----:B------:R-:W-:Y:S01]  /*d020*/  FADD.FTZ R2, R198, R2 ;  /* 0x00000002c6027221 */ /* 0x000fe20000010000 */
[C---:B------:R-:W-:Y:S01]  /*d030*/  HMMA.16816.F32.BF16 R112, R132.reuse, R142, R112 ;  /* 0x0000008e8470723c */ /* 0x040fe20000041870 */
[----:B------:R-:W1:Y:S03]  /*d040*/  LDSM.16.MT88.4 R140, [R219+0x9900] ;  /* 0x00990000db8c783b */ /* 0x000e660000004200 */
[----:B------:R-:W-:Y:S02]  /*d050*/  FADD.FTZ R2, R195, R2 ;  /* 0x00000002c3027221 */ /* 0x000fe40000010000 */
[----:B------:R-:W-:Y:S02]  /*d060*/  FADD.FTZ R0, R208, R0 ;  /* 0x00000000d0007221 */ /* 0x000fe40000010000 */
[----:B------:R-:W-:Y:S04]  /*d070*/  FADD.FTZ R3, R194, R2 ;  /* 0x00000002c2037221 */ /* 0x000fe80000010000 */
        /* <DEDUP_REMOVED lines=8> */
[----:B------:R-:W-:Y:S01]  /*d100*/  FADD.FTZ R2, R175, R0 ;  /* 0x00000000af027221 */ /* 0x000fe20000010000 */
[----:B------:R-:W-:Y:S03]  /*d110*/  MOV R175, R172 ;  /* 0x000000ac00af7202 */ /* 0x000fe60000000f00 */
[----:B------:R-:W-:Y:S01]  /*d120*/  FADD.FTZ R2, R192, R2 ;  /* 0x00000002c0027221 */ /* 0x000fe20000010000 */
[C---:B-1----:R-:W-:Y:S03]  /*d130*/  HMMA.16816.F32.BF16 R124, R132.reuse, R140, R124 ;  /* 0x0000008c847c723c */ /* 0x042fe6000004187c */
[----:B------:R-:W-:Y:S02]  /*d140*/  FADD.FTZ R2, R190, R2 ;  /* 0x00000002be027221 */ /* 0x000fe40000010000 */
[----:B------:R-:W-:Y:S01]  /*d150*/  FADD.FTZ R0, R191, R3 ;  /* 0x00000003bf007221 */ /* 0x000fe20000010000 */
[----:B------:R-:W-:Y:S01]  /*d160*/  MOV R3, R173 ;  /* 0x000000ad00037202 */ /* 0x000fe20000000f00 */
[----:B------:R-:W-:Y:S01]  /*d170*/  FADD.FTZ R2, R188, R2 ;  /* 0x00000002bc027221 */ /* 0x000fe20000010000 */
[----:B------:R-:W-:Y:S01]  /*d180*/  HMMA.16816.F32.BF16 R128, R132, R142, R128 ;  /* 0x0000008e8480723c */ /* 0x000fe20000041880 */
[----:B------:R-:W1:Y:S03]  /*d190*/  LDSM.16.MT88.4 R140, [R218+0x1100] ;  /* 0x00110000da8c783b */ /* 0x000e660000004200 */
[----:B------:R-:W-:Y:S03]  /*d1a0*/  FADD.FTZ R0, R193, R0 ;  /* 0x00000000c1007221 */ /* 0x000fe60000010000 */
[----:B------:R-:W-:Y:S01]  /*d1b0*/  F2FP.BF16.PACK_AB R132, R215, R157 ;  /* 0x0000009dd784723e */ /* 0x000fe200000010ff */
[----:B------:R-:W-:Y:S01]  /*d1c0*/  FADD.FTZ R0, R174, R0 ;  /* 0x00000000ae007221 */ /* 0x000fe20000010000 */
[----:B------:R-:W-:Y:S01]  /*d1d0*/  F2FP.BF16.PACK_AB R133, R214, R156 ;  /* 0x0000009cd685723e */ /* 0x000fe200000010ff */
[----:B------:R-:W-:Y:S02]  /*d1e0*/  STL [R1+0x20], R2 ;  /* 0x0000200201007387 */ /* 0x000fe40000100800 */
[----:B------:R-:W-:Y:S01]  /*d1f0*/  F2FP.BF16.PACK_AB R134, R212, R213 ;  /* 0x000000d5d486723e */ /* 0x000fe200000010ff */
[----:B------:R-:W-:Y:S01]  /*d200*/  FADD.FTZ R0, R189, R0 ;  /* 0x00000000bd007221 */ /* 0x000fe20000010000 */
[----:B------:R-:W-:Y:S04]  /*d210*/  F2FP.BF16.PACK_AB R135, R210, R211 ;  /* 0x000000d3d287723e */ /* 0x000fe800000010ff */
[----:B------:R-:W-:Y:S03]  /*d220*/  STL [R1+0x24], R0 ;  /* 0x0000240001007387 */ /* 0x000fe60000100800 */
        /* <DEDUP_REMOVED lines=46> */
[----:B------:R-:W-:Y:S01]  /*d510*/  HMMA.16816.F32.BF16 R128, R132, R138, R128 ;  /* 0x0000008a8480723c */ /* 0x000fe20000041880 */
[----:B------:R-:W2:Y:S06]  /*d520*/  LDSM.16.MT88.4 R136, [R219+0x1900] ;  /* 0x00190000db88783b */ /* 0x000eac0000004200 */
[----:B------:R-:W-:Y:S02]  /*d530*/  F2FP.BF16.PACK_AB R132, R209, R204 ;  /* 0x000000ccd184723e */ /* 0x000fe400000010ff */
[----:B------:R-:W-:Y:S03]  /*d540*/  F2FP.BF16.PACK_AB R133, R207, R205 ;  /* 0x000000cdcf85723e */ /* 0x000fe600000010ff */
[----:B------:R-:W-:Y:S02]  /*d550*/  F2FP.BF16.PACK_AB R134, R206, R208 ;  /* 0x000000d0ce86723e */ /* 0x000fe400000010ff */
[----:B------:R-:W-:Y:S07]  /*d560*/  F2FP.BF16.PACK_AB R135, R202, R203 ;  /* 0x000000cbca87723e */ /* 0x000fee00000010ff */
        /* <DEDUP_REMOVED lines=46> */
[----:B------:R-:W-:Y:S01]  /*d850*/  HMMA.16816.F32.BF16 R128, R132, R150, R128 ;  /* 0x000000968480723c */ /* 0x000fe20000041880 */
[----:B------:R-:W-:Y:S06]  /*d860*/  LDSM.16.MT88.4 R148, [R218+0x5100] ;  /* 0x00510000da94783b */ /* 0x000fec0000004200 */
[----:B------:R-:W-:Y:S02]  /*d870*/  F2FP.BF16.PACK_AB R132, R200, R201 ;  /* 0x000000c9c884723e */ /* 0x000fe400000010ff */
[----:B------:R-:W-:Y:S03]  /*d880*/  F2FP.BF16.PACK_AB R133, R198, R197 ;  /* 0x000000c5c685723e */ /* 0x000fe600000010ff */
[----:B------:R-:W-:Y:S02]  /*d890*/  F2FP.BF16.PACK_AB R134, R196, R199 ;  /* 0x000000c7c486723e */ /* 0x000fe400000010ff */
[----:B------:R-:W-:Y:S07]  /*d8a0*/  F2FP.BF16.PACK_AB R135, R194, R195 ;  /* 0x000000c3c287723e */ /* 0x000fee00000010ff */
        /* <DEDUP_REMOVED lines=34> */
[C---:B------:R-:W-:Y:S08]  /*dad0*/  HMMA.16816.F32.BF16 R96, R132.reuse, R142, R96 ;  /* 0x0000008e8460723c */ /* 0x040ff00000041860 */
        /* <DEDUP_REMOVED lines=10> */
[----:B------:R-:W-:Y:S08]  /*db80*/  HMMA.16816.F32.BF16 R128, R132, R150, R128 ;  /* 0x000000968480723c */ /* 0x000ff00000041880 */
[C---:B------:R-:W-:Y:S01]  /*db90*/  HMMA.16816.F32.BF16 R176, R184.reuse, R180, R4 ;  /* 0x000000b4b8b0723c */ /* 0x040fe20000041804 */
[----:B------:R-:W4:Y:S07]  /*dba0*/  LDSM.16.MT88.4 R4, [R220+0x5900] ;  /* 0x00590000dc04783b */ /* 0x000f2e0000004200 */
[C---:B------:R-:W-:Y:S01]  /*dbb0*/  HMMA.16816.F32.BF16 R180, R184.reuse, R182, R8 ;  /* 0x000000b6b8b4723c */ /* 0x040fe20000041808 */
[----:B------:R-:W5:Y:S07]  /*dbc0*/  LDSM.16.MT88.4 R8, [R219+0x5900] ;  /* 0x00590000db08783b */ /* 0x000f6e0000004200 */
[C---:B-1----:R-:W-:Y:S01]  /*dbd0*/  HMMA.16816.F32.BF16 R132, R184.reuse, R136, R12 ;  /* 0x00000088b884723c */ /* 0x042fe2000004180c */
[----:B------:R-:W1:Y:S07]  /*dbe0*/  LDSM.16.MT88.4 R12, [R217+0x8900] ;  /* 0x00890000d90c783b */ /* 0x000e6e0000004200 */
[C---:B------:R-:W-:Y:S01]  /*dbf0*/  HMMA.16816.F32.BF16 R136, R184.reuse, R138, R16 ;  /* 0x0000008ab888723c */ /* 0x040fe20000041810 */
[----:B------:R-:W1:Y:S07]  /*dc00*/  LDSM.16.MT88.4 R16, [R218+0x8900] ;  /* 0x00890000da10783b */ /* 0x000e6e0000004200 */
[C---:B---3--:R-:W-:Y:S01]  /*dc10*/  HMMA.16816.F32.BF16 R140, R184.reuse, R144, R20 ;  /* 0x00000090b88c723c */ /* 0x048fe20000041814 */
[----:B------:R-:W3:Y:S07]  /*dc20*/  LDSM.16.MT88.4 R20, [R220+0x8900] ;  /* 0x00890000dc14783b */ /* 0x000eee0000004200 */
[C---:B------:R-:W-:Y:S01]  /*dc30*/  HMMA.16816.F32.BF16 R144, R184.reuse, R146, R24 ;  /* 0x00000092b890723c */ /* 0x040fe20000041818 */
[----:B------:R-:W1:Y:S07]  /*dc40*/  LDSM.16.MT88.4 R24, [R219+0x8900] ;  /* 0x00890000db18783b */ /* 0x000e6e0000004200 */
[C---:B--2---:R-:W-:Y:S08]  /*dc50*/  HMMA.16816.F32.BF16 R148, R184.reuse, R152, R28 ;  /* 0x00000098b894723c */ /* 0x044ff0000004181c */
[C---:B------:R-:W-:Y:S08]  /*dc60*/  HMMA.16816.F32.BF16 R152, R184.reuse, R154, R32 ;  /* 0x0000009ab898723c */ /* 0x040ff00000041820 */
[C---:B------:R-:W-:Y:S08]  /*dc70*/  HMMA.16816.F32.BF16 R156, R184.reuse, R160, R36 ;  /* 0x000000a0b89c723c */ /* 0x040ff00000041824 */
[C---:B------:R-:W-:Y:S08]  /*dc80*/  HMMA.16816.F32.BF16 R160, R184.reuse, R162, R40 ;  /* 0x000000a2b8a0723c */ /* 0x040ff00000041828 */
[C---:B------:R-:W-:Y:S08]  /*dc90*/  HMMA.16816.F32.BF16 R164, R184.reuse, R168, R44 ;  /* 0x000000a8b8a4723c */ /* 0x040ff0000004182c */
[C---:B------:R-:W-:Y:S08]  /*dca0*/  HMMA.16816.F32.BF16 R168, R184.reuse, R170, R48 ;  /* 0x000000aab8a8723c */ /* 0x040ff00000041830 */
[C---:B----4-:R-:W-:Y:S08]  /*dcb0*/  HMMA.16816.F32.BF16 R52, R184.reuse, R4, R52 ;  /* 0x00000004b834723c */ /* 0x050ff00000041834 */
[C---:B------:R-:W-:Y:S01]  /*dcc0*/  HMMA.16816.F32.BF16 R56, R184.reuse, R6, R56 ;  /* 0x00000006b838723c */ /* 0x040fe20000041838 */
[----:B------:R-:W2:Y:S07]  /*dcd0*/  LDSM.16.MT88.4 R4, [R217+0xb900] ;  /* 0x00b90000d904783b */ /* 0x000eae0000004200 */
[C---:B-----5:R-:W-:Y:S08]  /*dce0*/  HMMA.16816.F32.BF16 R60, R184.reuse, R8, R60 ;  /* 0x00000008b83c723c */ /* 0x060ff0000004183c */
[C---:B------:R-:W-:Y:S01]  /*dcf0*/  HMMA.16816.F32.BF16 R64, R184.reuse, R10, R64 ;  /* 0x0000000ab840723c */ /* 0x040fe20000041840 */
[----:B------:R-:W4:Y:S07]  /*dd00*/  LDSM.16.MT88.4 R8, [R218+0xb900] ;  /* 0x00b90000da08783b */ /* 0x000f2e0000004200 */
[C---:B-1----:R-:W-:Y:S08]  /*dd10*/  HMMA.16816.F32.BF16 R68, R184.reuse, R12, R68 ;  /* 0x0000000cb844723c */ /* 0x042ff00000041844 */
[C---:B------:R-:W-:Y:S01]  /*dd20*/  HMMA.16816.F32.BF16 R72, R184.reuse, R14, R72 ;  /* 0x0000000eb848723c */ /* 0x040fe20000041848 */
[----:B------:R-:W1:Y:S07]  /*dd30*/  LDSM.16.MT88.4 R12, [R220+0xb900] ;  /* 0x00b90000dc0c783b */ /* 0x000e6e0000004200 */
[C---:B------:R-:W-:Y:S08]  /*dd40*/  HMMA.16816.F32.BF16 R76, R184.reuse, R16, R76 ;  /* 0x00000010b84c723c */ /* 0x040ff0000004184c */
[C---:B------:R-:W-:Y:S08]  /*dd50*/  HMMA.16816.F32.BF16 R80, R184.reuse, R18, R80 ;  /* 0x00000012b850723c */ /* 0x040ff00000041850 */
[C---:B---3--:R-:W-:Y:S08]  /*dd60*/  HMMA.16816.F32.BF16 R84, R184.reuse, R20, R84 ;  /* 0x00000014b854723c */ /* 0x048ff00000041854 */
[C---:B------:R-:W-:Y:S08]  /*dd70*/  HMMA.16816.F32.BF16 R88, R184.reuse, R22, R88 ;  /* 0x00000016b858723c */ /* 0x040ff00000041858 */
[C---:B------:R-:W-:Y:S08]  /*dd80*/  HMMA.16816.F32.BF16 R92, R184.reuse, R24, R92 ;  /* 0x00000018b85c723c */ /* 0x040ff0000004185c */
[C---:B------:R-:W-:Y:S08]  /*dd90*/  HMMA.16816.F32.BF16 R96, R184.reuse, R26, R96 ;  /* 0x0000001ab860723c */ /* 0x040ff00000041860 */
[C---:B--2---:R-:W-:Y:S08]  /*dda0*/  HMMA.16816.F32.BF16 R100, R184.reuse, R4, R100 ;  /* 0x00000004b864723c */ /* 0x044ff00000041864 */
[C---:B------:R-:W-:Y:S01]  /*ddb0*/  HMMA.16816.F32.BF16 R104, R184.reuse, R6, R104 ;  /* 0x00000006b868723c */ /* 0x040fe20000041868 */
[----:B------:R-:W2:Y:S07]  /*ddc0*/  LDSM.16.MT88.4 R4, [R219+0xb900] ;  /* 0x00b90000db04783b */ /* 0x000eae0000004200 */
[C---:B----4-:R-:W-:Y:S08]  /*ddd0*/  HMMA.16816.F32.BF16 R108, R184.reuse, R8, R108 ;  /* 0x00000008b86c723c */ /* 0x050ff0000004186c */
[C---:B------:R-:W-:Y:S08]  /*dde0*/  HMMA.16816.F32.BF16 R112, R184.reuse, R10, R112 ;  /* 0x0000000ab870723c */ /* 0x040ff00000041870 */
[C---:B-1----:R-:W-:Y:S08]  /*ddf0*/  HMMA.16816.F32.BF16 R116, R184.reuse, R12, R116 ;  /* 0x0000000cb874723c */ /* 0x042ff00000041874 */
[C---:B------:R-:W-:Y:S08]  /*de00*/  HMMA.16816.F32.BF16 R120, R184.reuse, R14, R120 ;  /* 0x0000000eb878723c */ /* 0x040ff00000041878 */
[C---:B--2---:R-:W-:Y:S08]  /*de10*/  HMMA.16816.F32.BF16 R124, R184.reuse, R4, R124 ;  /* 0x00000004b87c723c */ /* 0x044ff0000004187c */
[----:B------:R-:W-:Y:S01]  /*de20*/  HMMA.16816.F32.BF16 R128, R184, R6, R128 ;  /* 0x00000006b880723c */ /* 0x000fe20000041880 */
[----:B------:R-:W-:-:S07]  /*de30*/  @P0 BRA `(.L_x_1580) ;  /* 0xffffad9000000947 */ /* 0x000fce000383ffff */
.L_x_1577:
[----:B----4-:R-:W-:-:S13]  /*de40*/  ISETP.LE.AND P0, PT, RZ, UR6, PT ;  /* 0x00000006ff007c0c */ /* 0x010fda000bf03270 */
[----:B------:R-:W-:Y:S05]  /*de50*/  @!P0 BRA `(.L_x_1581) ;  /* 0x0000481000008947 */ /* 0x000fea0003800000 */
[----:B------:R-:W2:Y:S01]  /*de60*/  LDL.LU R2, [R1+0x44] ;  /* 0x0000440001027983 */ /* 0x000ea20000300800 */
[----:B------:R-:W-:Y:S02]  /*de70*/  IMAD.MOV.U32 R175, RZ, RZ, R172 ;  /* 0x000000ffffaf7224 */ /* 0x000fe400078e00ac */
[----:B------:R-:W-:Y:S01]  /*de80*/  IMAD.MOV.U32 R174, RZ, RZ, R173 ;  /* 0x000000ffffae7224 */ /* 0x000fe200078e00ad */
[----:B--2---:R-:W-:-:S04]  /*de90*/  SHF.R.S32.HI R0, RZ, 0x1f, R2 ;  /* 0x0000001fff007819 */ /* 0x004fc80000011402 */
[C---:B------:R-:W-:Y:S01]  /*dea0*/  SHF.L.U64.HI R3, R2.reuse, 0x1, R0 ;  /* 0x0000000102037819 */ /* 0x040fe20000010200 */
[----:B------:R-:W-:-:S05]  /*deb0*/  IMAD.SHL.U32 R0, R2, 0x2, RZ ;  /* 0x0000000202007824 */ /* 0x000fca00078e00ff */
[----:B------:R-:W-:Y:S04]  /*dec0*/  STL [R1+0x18], R0 ;  /* 0x0000180001007387 */ /* 0x000fe80000100800 */
[----:B------:R1:W-:Y:S04]  /*ded0*/  STL [R1+0x1c], R3 ;  /* 0x00001c0301007387 */ /* 0x0003e80000100800 */
[----:B------:R-:W2:Y:S04]  /*dee0*/  LDL.LU R8, [R1+0x6c] ;  /* 0x00006c0001087983 */ /* 0x000ea80000300800 */
[----:B------:R-:W2:Y:S04]  /*def0*/  LDL.LU R7, [R1+0x64] ;  /* 0x0000640001077983 */ /* 0x000ea80000300800 */
[----:B------:R-:W3:Y:S04]  /*df00*/  LDL.LU R6, [R1+0x70] ;  /* 0x0000700001067983 */ /* 0x000ee80000300800 */
[----:B------:R-:W3:Y:S04]  /*df10*/  LDL.LU R5, [R1+0x60] ;  /* 0x0000600001057983 */ /* 0x000ee80000300800 */
[----:B------:R-:W4:Y:S04]  /*df20*/  LDL.LU R4, [R1+0x50] ;  /* 0x0000500001047983 */ /* 0x000f280000300800 */
[----:B------:R-:W4:Y:S01]  /*df30*/  LDL.LU R2, [R1+0x48] ;  /* 0x0000480001027983 */ /* 0x000f220000300800 */
[----:B--2---:R-:W-:-:S02]  /*df40*/  SHF.L.U64.HI R8, R7, 0x1, R8 ;  /* 0x0000000107087819 */ /* 0x004fc40000010208 */
[----:B-1----:R-:W-:-:S03]  /*df50*/  SHF.L.U32 R3, R7, 0x1, RZ ;  /* 0x0000000107037819 */ /* 0x002fc600000006ff */
[----:B------:R-:W-:Y:S01]  /*df60*/  STL [R1+0x14], R8 ;  /* 0x0000140801007387 */ /* 0x000fe20000100800 */
[----:B---3--:R-:W-:-:S03]  /*df70*/  SHF.L.U64.HI R0, R5, 0x1, R6 ;  /* 0x0000000105007819 */ /* 0x008fc60000010206 */
[----:B------:R4:W-:Y:S01]  /*df80*/  STL [R1+0x10], R3 ;  /* 0x0000100301007387 */ /* 0x0009e20000100800 */
[----:B------:R-:W-:-:S03]  /*df90*/  IMAD.SHL.U32 R5, R5, 0x2, RZ ;  /* 0x0000000205057824 */ /* 0x000fc600078e00ff */
[----:B------:R1:W-:Y:S04]  /*dfa0*/  STL [R1+0xc], R0 ;  /* 0x00000c0001007387 */ /* 0x0003e80000100800 */
[----:B------:R2:W-:Y:S01]  /*dfb0*/  STL [R1+0x8], R5 ;  /* 0x0000080501007387 */ /* 0x0005e20000100800 */
[C---:B----4-:R-:W-:Y:S02]  /*dfc0*/  SHF.L.U64.HI R3, R2.reuse, 0x1, R4 ;  /* 0x0000000102037819 */ /* 0x050fe40000010204 */
[----:B-1----:R-:W-:-:S05]  /*dfd0*/  SHF.L.U32 R0, R2, 0x1, RZ ;  /* 0x0000000102007819 */ /* 0x002fca00000006ff */
[----:B------:R2:W-:Y:S04]  /*dfe0*/  STL [R1], R0 ;  /* 0x0000000001007387 */ /* 0x0005e80000100800 */
[----:B------:R2:W-:Y:S01]  /*dff0*/  STL [R1+0x4], R3 ;  /* 0x0000040301007387 */ /* 0x0005e20000100800 */
[----:B------:R-:W-:Y:S05]  /*e000*/  BRA `(.L_x_1582) ;  /* 0x0000053000007947 */ /* 0x000fea0003800000 */
.L_x_1584:
        /* <DEDUP_REMOVED lines=12> */
[----:B------:R-:W3:Y:S04]  /*e0d0*/  LDL R212, [R1] ;  /* 0x0000000001d47983 */ /* 0x000ee80000100800 */
        /* <DEDUP_REMOVED lines=11> */
[C---:B------:R-:W-:Y:S01]  /*e190*/  IMAD.WIDE.U32 R2, R185.reuse, c[0x0][0x1e0], RZ ;  /* 0x00007800b9027a25 */ /* 0x040fe200078e00ff */
[----:B------:R-:W-:Y:S01]  /*e1a0*/  STL [R1+0x2c], R185 ;  /* 0x00002cb901007387 */ /* 0x000fe20000100800 */
[----:B------:R-:W-:Y:S03]  /*e1b0*/  SHF.R.S32.HI R0, RZ, 0x1f, R185 ;  /* 0x0000001fff007819 */ /* 0x000fe600000114b9 */
[----:B------:R-:W2:Y:S02]  /*e1c0*/  @!P3 LDG.E R184, [R172.64] ;  /* 0x00000010acb8b981 */ /* 0x000ea4000c1e1900 */
[----:B------:R-:W-:Y:S04]  /*e1d0*/  IMAD R0, R0, c[0x0][0x1e0], RZ ;  /* 0x0000780000007a24 */ /* 0x000fe800078e02ff */
[----:B------:R-:W-:Y:S04]  /*e1e0*/  IMAD R0, R185, c[0x0][0x1e4], R0 ;  /* 0x00007900b9007a24 */ /* 0x000fe800078e0200 */
[----:B------:R-:W-:Y:S01]  /*e1f0*/  IMAD.IADD R3, R3, 0x1, R0 ;  /* 0x0000000103037824 */ /* 0x000fe200078e0200 */
[----:B--2---:R1:W-:Y:S01]  /*e200*/  STL [R1+0x28], R184 ;  /* 0x000028b801007387 */ /* 0x0043e20000100800 */
[----:B------:R-:W-:Y:S02]  /*e210*/  SHF.R.S32.HI R0, RZ, 0x1f, R184 ;  /* 0x0000001fff007819 */ /* 0x000fe400000114b8 */
[----:B------:R-:W-:Y:S04]  /*e220*/  IMAD.WIDE.U32 R2, R184, c[0x0][0x1f0], R2 ;  /* 0x00007c00b8027a25 */ /* 0x000fe800078e0002 */
[----:B------:R-:W-:Y:S04]  /*e230*/  IMAD R0, R0, c[0x0][0x1f0], RZ ;  /* 0x00007c0000007a24 */ /* 0x000fe800078e02ff */
[----:B------:R-:W-:Y:S01]  /*e240*/  IMAD R0, R184, c[0x0][0x1f4], R0 ;  /* 0x00007d00b8007a24 */ /* 0x000fe200078e0200 */
[----:B-1----:R-:W-:Y:S04]  /*e250*/  IADD3 R184, P0, R2, UR22, RZ ;  /* 0x0000001602b87c10 */ /* 0x002fe8000ff1e0ff */
[----:B------:R-:W-:Y:S02]  /*e260*/  IADD3.X R2, R3, UR19, R0, P0, !PT ;  /* 0x0000001303027c10 */ /* 0x000fe400087fe400 */
[C---:B------:R-:W-:Y:S04]  /*e270*/  LEA R173, P0, R184.reuse, c[0x0][0x1c8], 0x1 ;  /* 0x00007200b8ad7a11 */ /* 0x040fe800078008ff */
[----:B------:R-:W-:Y:S01]  /*e280*/  LEA.HI.X R184, R184, c[0x0][0x1cc], R2, 0x1, P0 ;  /* 0x00007300b8b87a11 */ /* 0x000fe200000f0c02 */
[----:B------:R-:W3:Y:S04]  /*e290*/  SHFL.IDX PT, R0, R173, RZ, 0x181f ;  /* 0x00181fffad007589 */ /* 0x000ee800000e0000 */
[----:B------:R-:W4:Y:S04]  /*e2a0*/  SHFL.IDX PT, R2, R184, RZ, 0x181f ;  /* 0x00181fffb8027589 */ /* 0x000f2800000e0000 */
[----:B------:R-:W1:Y:S04]  /*e2b0*/  SHFL.IDX PT, R3, R173, 0x1, 0x181f ;  /* 0x00381f00ad037f89 */ /* 0x000e6800000e0000 */
[----:B------:R-:W2:Y:S01]  /*e2c0*/  SHFL.IDX PT, R172, R184, 0x1, 0x181f ;  /* 0x00381f00b8ac7f89 */ /* 0x000ea200000e0000 */
[----:B---3--:R-:W-:Y:S05]  /*e2d0*/  IADD3 R200, P0, R0, R206, RZ ;  /* 0x000000ce00c87210 */ /* 0x008fea0007f1e0ff */
[----:B----4-:R-:W-:Y:S01]  /*e2e0*/  IMAD.X R201, R2, 0x1, R207, P0 ;  /* 0x0000000102c97824 */ /* 0x010fe200000e06cf */
[----:B-----5:R-:W-:Y:S04]  /*e2f0*/  IADD3 R186, P0, R0, R204, RZ ;  /* 0x000000cc00ba7210 */ /* 0x020fe80007f1e0ff */
[----:B------:R3:W-:Y:S01]  /*e300*/  LDGSTS.E.BYPASS.LTC128B.128 [R251+0xc100], [R200.64], !P2 ;  /* 0x0c100000c8fb7fae */ /* 0x0007e2000d101d50 */
[----:B------:R-:W-:Y:S01]  /*e310*/  IMAD.X R187, R2, 0x1, R205, P0 ;  /* 0x0000000102bb7824 */ /* 0x000fe200000e06cd */
[----:B------:R-:W-:Y:S04]  /*e320*/  IADD3 R202, P0, R0, R214, RZ ;  /* 0x000000d600ca7210 */ /* 0x000fe80007f1e0ff */
[----:B------:R4:W-:Y:S01]  /*e330*/  LDGSTS.E.BYPASS.LTC128B.128 [R251+0xf100], [R186.64], !P5 ;  /* 0x0f100000bafb7fae */ /* 0x0009e2000e901d50 */
[----:B------:R-:W-:Y:S01]  /*e340*/  IMAD.X R203, R2, 0x1, R215, P0 ;  /* 0x0000000102cb7824 */ /* 0x000fe200000e06d7 */
[----:B------:R-:W-:Y:S02]  /*e350*/  IADD3 R198, P0, R0, R212, RZ ;  /* 0x000000d400c67210 */ /* 0x000fe40007f1e0ff */
[----:B------:R-:W5:Y:S02]  /*e360*/  SHFL.IDX PT, R0, R173, 0x2, 0x181f ;  /* 0x00581f00ad007f89 */ /* 0x000f6400000e0000 */
[----:B------:R-:W-:Y:S02]  /*e370*/  IADD3.X R199, R2, R213, RZ, P0, !PT ;  /* 0x000000d502c77210 */ /* 0x000fe400007fe4ff */
[----:B------:R-:W3:Y:S01]  /*e380*/  SHFL.IDX PT, R2, R184, 0x2, 0x181f ;  /* 0x00581f00b8027f89 */ /* 0x000ee200000e0000 */
[C---:B-1----:R-:W-:Y:S03]  /*e390*/  IADD3 R196, P0, R3.reuse, R206, RZ ;  /* 0x000000ce03c47210 */ /* 0x042fe60007f1e0ff */
[----:B------:R1:W-:Y:S02]  /*e3a0*/  LDGSTS.E.BYPASS.LTC128B.128 [R251+0x12100], [R202.64], !P4 ;  /* 0x12100000cafb7fae */ /* 0x0003e4000e101d50 */
[C---:B--2---:R-:W-:Y:S01]  /*e3b0*/  IMAD.X R197, R172.reuse, 0x1, R207, P0 ;  /* 0x00000001acc57824 */ /* 0x044fe200000e06cf */
[C---:B------:R-:W-:Y:S01]  /*e3c0*/  IADD3 R192, P0, R3.reuse, R204, RZ ;  /* 0x000000cc03c07210 */ /* 0x040fe20007f1e0ff */
[----:B------:R1:W-:Y:S04]  /*e3d0*/  LDGSTS.E.BYPASS.LTC128B.128 [R251+0x15100], [R198.64], !P6 ;  /* 0x15100000c6fb7fae */ /* 0x0003e8000f101d50 */
        /* <DEDUP_REMOVED lines=8> */
[----:B-----5:R-:W-:Y:S04]  /*e460*/  IADD3 R188, P0, R0, R206, RZ ;  /* 0x000000ce00bc7210 */ /* 0x020fe80007f1e0ff */
[----:B------:R1:W-:Y:S01]  /*e470*/  LDGSTS.E.BYPASS.LTC128B.128 [R251+0x16100], [R190.64], !P6 ;  /* 0x16100000befb7fae */ /* 0x0003e2000f101d50 */
[----:B---3--:R-:W-:Y:S02]  /*e480*/  IADD3.X R189, R2, R207, RZ, P0, !PT ;  /* 0x000000cf02bd7210 */ /* 0x008fe400007fe4ff */
[----:B----4-:R-:W-:Y:S03]  /*e490*/  IADD3 R186, P0, R0, R204, RZ ;  /* 0x000000cc00ba7210 */ /* 0x010fe60007f1e0ff */
[----:B------:R1:W-:Y:S02]  /*e4a0*/  LDGSTS.E.BYPASS.LTC128B.128 [R251+0xe100], [R188.64], !P2 ;  /* 0x0e100000bcfb7fae */ /* 0x0003e4000d101d50 */
        /* <DEDUP_REMOVED lines=8> */
[----:B------:R-:W-:-:S05]  /*e530*/  BRA `(.L_x_1583) ;  /* 0x0000181000007947 */ /* 0x000fca0003800000 */
.L_x_1582:
[----:B--2---:R-:W2:Y:S01]  /*e540*/  LDL R5, [R1+0x2c] ;  /* 0x00002c0001057983 */ /* 0x004ea20000100800 */
[----:B------:R-:W-:Y:S04]  /*e550*/  DEPBAR.LE SB0, 0x0 ;  /* 0x000080000000791a */ /* 0x000fe80000000000 */
[----:B------:R-:W3:Y:S01]  /*e560*/  LDL R4, [R1+0x28] ;  /* 0x0000280001047983 */ /* 0x000ee20000100800 */
[----:B------:R-:W-:Y:S03]  /*e570*/  UISETP.GE.AND UP0, UPT, UR6, 0x1, UPT ;  /* 0x000000010600788c */ /* 0x000fe6000bf06270 */
[----:B------:R1:W-:Y:S04]  /*e580*/  STL [R1+0x84], R55 ;  /* 0x0000843701007387 */ /* 0x0003e80000100800 */
[----:B------:R4:W-:Y:S04]  /*e590*/  STL [R1+0x80], R54 ;  /* 0x0000803601007387 */ /* 0x0009e80000100800 */
[----:B------:R4:W-:Y:S04]  /*e5a0*/  STL [R1+0x7c], R53 ;  /* 0x00007c3501007387 */ /* 0x0009e80000100800 */
[----:B------:R4:W-:Y:S04]  /*e5b0*/  STL [R1+0x78], R52 ;  /* 0x0000783401007387 */ /* 0x0009e80000100800 */
[----:B------:R-:W3:Y:S04]  /*e5c0*/  LDL R29, [R1+0x10] ;  /* 0x00001000011d7983 */ /* 0x000ee80000100800 */
[----:B------:R-:W3:Y:S04]  /*e5d0*/  LDL R173, [R1+0xc] ;  /* 0x00000c0001ad7983 */ /* 0x000ee80000100800 */
[----:B------:R-:W3:Y:S04]  /*e5e0*/  LDL R37, [R1] ;  /* 0x0000000001257983 */ /* 0x000ee80000100800 */
[----:B-1----:R-:W3:Y:S04]  /*e5f0*/  LDL R55, [R1+0x18] ;  /* 0x0000180001377983 */ /* 0x002ee80000100800 */
[----:B----4-:R-:W4:Y:S04]  /*e600*/  LDL R54, [R1+0x1c] ;  /* 0x00001c0001367983 */ /* 0x010f280000100800 */
[----:B------:R-:W4:Y:S04]  /*e610*/  LDL R53, [R1+0x14] ;  /* 0x0000140001357983 */ /* 0x000f280000100800 */
[----:B------:R-:W4:Y:S04]  /*e620*/  LDL R52, [R1+0x8] ;  /* 0x0000080001347983 */ /* 0x000f280000100800 */
[----:B------:R-:W4:Y:S04]  /*e630*/  LDL R172, [R1+0x4] ;  /* 0x0000040001ac7983 */ /* 0x000f280000100800 */
[----:B------:R-:W-:Y:S06]  /*e640*/  BAR.SYNC.DEFER_BLOCKING 0x0 ;  /* 0x0000000000007b1d */ /* 0x000fec0000010000 */
[----:B-----5:R-:W-:Y:S04]  /*e650*/  LDSM.16.M88.4 R48, [R223+0x18100] ;  /* 0x01810000df30783b */ /* 0x020fe80000000200 */
[----:B------:R-:W1:Y:S04]  /*e660*/  LDSM.16.M88.4 R8, [R216+0xc100] ;  /* 0x00c10000d808783b */ /* 0x000e680000000200 */
[----:B------:R-:W1:Y:S04]  /*e670*/  LDSM.16.M88.4 R16, [R216+0xc900] ;  /* 0x00c90000d810783b */ /* 0x000e680000000200 */
[----:B------:R-:W-:Y:S04]  /*e680*/  LDSM.16.M88.4 R24, [R216+0xd100] ;  /* 0x00d10000d818783b */ /* 0x000fe80000000200 */
        /* <DEDUP_REMOVED lines=9> */
[----:B------:R-:W-:Y:S01]  /*e720*/  LDSM.16.M88.4 R212, [R246] ;  /* 0x00000000f6d4783b */ /* 0x000fe20000000200 */
[----:B--2---:R-:W-:Y:S01]  /*e730*/  SHF.R.S32.HI R0, RZ, 0x1f, R5 ;  /* 0x0000001fff007819 */ /* 0x004fe20000011405 */
[C---:B------:R-:W-:Y:S04]  /*e740*/  IMAD.WIDE.U32 R2, R5.reuse, c[0x0][0x208], RZ ;  /* 0x0000820005027a25 */ /* 0x040fe800078e00ff */
[----:B------:R-:W-:Y:S04]  /*e750*/  IMAD R0, R0, c[0x0][0x208], RZ ;  /* 0x0000820000007a24 */ /* 0x000fe800078e02ff */
[----:B------:R-:W-:Y:S04]  /*e760*/  IMAD R0, R5, c[0x0][0x20c], R0 ;  /* 0x0000830005007a24 */ /* 0x000fe800078e0200 */
[----:B------:R-:W-:Y:S01]  /*e770*/  IMAD.IADD R3, R3, 0x1, R0 ;  /* 0x0000000103037824 */ /* 0x000fe200078e0200 */
[----:B---3--:R-:W-:Y:S03]  /*e780*/  SHF.R.S32.HI R0, RZ, 0x1f, R4 ;  /* 0x0000001fff007819 */ /* 0x008fe60000011404 */
[----:B------:R-:W-:Y:S04]  /*e790*/  IMAD.WIDE.U32 R2, R4, c[0x0][0x218], R2 ;  /* 0x0000860004027a25 */ /* 0x000fe800078e0002 */
[----:B------:R-:W-:Y:S04]  /*e7a0*/  IMAD R0, R0, c[0x0][0x218], RZ ;  /* 0x0000860000007a24 */ /* 0x000fe800078e02ff */
[----:B------:R-:W-:Y:S01]  /*e7b0*/  IMAD R20, R4, c[0x0][0x21c], R0 ;  /* 0x0000870004147a24 */ /* 0x000fe200078e0200 */
[----:B------:R-:W-:Y:S01]  /*e7c0*/  IADD3 R0, P0, R2, UR24, RZ ;  /* 0x0000001802007c10 */ /* 0x000fe2000ff1e0ff */
[C---:B-1----:R-:W-:Y:S03]  /*e7d0*/  HMMA.16816.F32.BF16 R4, R48.reuse, R8, RZ ;  /* 0x000000083004723c */ /* 0x042fe600000418ff */
[----:B------:R-:W-:Y:S02]  /*e7e0*/  IADD3.X R20, R3, UR8, R20, P0, !PT ;  /* 0x0000000803147c10 */ /* 0x000fe400087fe414 */
[C---:B------:R-:W-:Y:S03]  /*e7f0*/  LEA R36, P0, R0.reuse, c[0x0][0x1f8], 0x1 ;  /* 0x00007e0000247a11 */ /* 0x040fe600078008ff */
[C---:B------:R-:W-:Y:S01]  /*e800*/  HMMA.16816.F32.BF16 R8, R48.reuse, R10, RZ ;  /* 0x0000000a3008723c */ /* 0x040fe200000418ff */
[----:B------:R-:W-:Y:S01]  /*e810*/  LEA.HI.X R20, R0, c[0x0][0x1fc], R20, 0x1, P0 ;  /* 0x00007f0000147a11 */ /* 0x000fe200000f0c14 */
[----:B------:R-:W-:Y:S04]  /*e820*/  SHFL.IDX PT, R3, R36, 0x1, 0x181f ;  /* 0x00381f0024037f89 */ /* 0x000fe800000e0000 */
[----:B------:R-:W1:Y:S02]  /*e830*/  SHFL.IDX PT, R0, R36, RZ, 0x181f ;  /* 0x00181fff24007589 */ /* 0x000e6400000e0000 */
[C---:B------:R-:W-:Y:S02]  /*e840*/  HMMA.16816.F32.BF16 R12, R48.reuse, R16, RZ ;  /* 0x00000010300c723c */ /* 0x040fe400000418ff */
[----:B------:R-:W4:Y:S04]  /*e850*/  SHFL.IDX PT, R2, R20, RZ, 0x181f ;  /* 0x00181fff14027589 */ /* 0x000f2800000e0000 */
[----:B------:R-:W2:Y:S02]  /*e860*/  SHFL.IDX PT, R28, R20, 0x1, 0x181f ;  /* 0x00381f00141c7f89 */ /* 0x000ea400000e0000 */
[C---:B------:R-:W-:Y:S02]  /*e870*/  HMMA.16816.F32.BF16 R16, R48.reuse, R18, RZ ;  /* 0x000000123010723c */ /* 0x040fe400000418ff */
[----:B------:R-:W3:Y:S02]  /*e880*/  SHFL.IDX PT, R36, R36, 0x2, 0x181f ;  /* 0x00581f0024247f89 */ /* 0x000ee400000e0000 */
[----:B-1----:R-:W-:Y:S05]  /*e890*/  IADD3 R22, P0, R0, R55, RZ ;  /* 0x0000003700167210 */ /* 0x002fea0007f1e0ff */
[----:B----4-:R-:W-:Y:S03]  /*e8a0*/  IMAD.X R23, R2, 0x1, R54, P0 ;  /* 0x0000000102177824 */ /* 0x010fe600000e0636 */
[----:B------:R-:W-:Y:S02]  /*e8b0*/  IADD3 R44, P0, R0, R29, RZ ;  /* 0x0000001d002c7210 */ /* 0x000fe40007f1e0ff */
[----:B------:R1:W-:Y:S03]  /*e8c0*/  LDGSTS.E.BYPASS.LTC128B.128 [R252], [R22.64], !P2 ;  /* 0x0000000016fc7fae */ /* 0x0003e6000d101d50 */
[----:B------:R-:W-:Y:S01]  /*e8d0*/  IMAD.X R45, R2, 0x1, R53, P0 ;  /* 0x00000001022d7824 */ /* 0x000fe200000e0635 */
[-C--:B------:R-:W-:Y:S04]  /*e8e0*/  IADD3 R38, P0, R0, R52.reuse, RZ ;  /* 0x0000003400267210 */ /* 0x080fe80007f1e0ff */
[----:B------:R4:W-:Y:S01]  /*e8f0*/  LDGSTS.E.BYPASS.LTC128B.128 [R252+0x3000], [R44.64], !P5 ;  /* 0x030000002cfc7fae */ /* 0x0009e2000e901d50 */
[----:B------:R-:W-:Y:S01]  /*e900*/  IMAD.X R39, R2, 0x1, R173, P0 ;  /* 0x0000000102277824 */ /* 0x000fe200000e06ad */
[----:B------:R-:W-:Y:S02]  /*e910*/  IADD3 R46, P0, R0, R37, RZ ;  /* 0x00000025002e7210 */ /* 0x000fe40007f1e0ff */
[----:B------:R1:W3:Y:S03]  /*e920*/  SHFL.IDX PT, R0, R20, 0x2, 0x181f ;  /* 0x00581f0014007f89 */ /* 0x0002e600000e0000 */
[----:B------:R-:W-:Y:S01]  /*e930*/  IMAD.X R47, R2, 0x1, R172, P0 ;  /* 0x00000001022f7824 */ /* 0x000fe200000e06ac */
[----:B------:R3:W-:Y:S01]  /*e940*/  LDGSTS.E.BYPASS.LTC128B.128 [R252+0x6000], [R38.64], !P4 ;  /* 0x0600000026fc7fae */ /* 0x0007e2000e101d50 */
[C---:B------:R-:W-:Y:S03]  /*e950*/  IADD3 R30, P0, R3.reuse, R55, RZ ;  /* 0x00000037031e7210 */ /* 0x040fe60007f1e0ff */
[----:B------:R3:W-:Y:S02]  /*e960*/  LDGSTS.E.BYPASS.LTC128B.128 [R252+0x9000], [R46.64], !P6 ;  /* 0x090000002efc7fae */ /* 0x0007e4000f101d50 */
[C---:B--2---:R-:W-:Y:S05]  /*e970*/  IMAD.X R31, R28.reuse, 0x1, R54, P0 ;  /* 0x000000011c1f7824 */ /* 0x044fea00000e0636 */
[----:B------:R2:W-:Y:S01]  /*e980*/  LDGSTS.E.BYPASS.LTC128B.128 [R252+0x1000], [R30.64], !P2 ;  /* 0x010000001efc7fae */ /* 0x0005e2000d101d50 */
[C---:B-1----:R-:W-:Y:S01]  /*e990*/  HMMA.16816.F32.BF16 R20, R48.reuse, R24, RZ ;  /* 0x000000183014723c */ /* 0x042fe200000418ff */
[C---:B----4-:R-:W-:Y:S05]  /*e9a0*/  IADD3 R44, P0, R3.reuse, R29, RZ ;  /* 0x0000001d032c7210 */ /* 0x050fea0007f1e0ff */
[C---:B------:R-:W-:Y:S02]  /*e9b0*/  IMAD.X R45, R28.reuse, 0x1, R53, P0 ;  /* 0x000000011c2d7824 */ /* 0x040fe400000e0635 */
[C---:B------:R-:W-:Y:S01]  /*e9c0*/  HMMA.16816.F32.BF16 R24, R48.reuse, R26, RZ ;  /* 0x0000001a3018723c */ /* 0x040fe200000418ff */
[CC--:B---3--:R-:W-:Y:S02]  /*e9d0*/  IADD3 R38, P0, R3.reuse, R52.reuse, RZ ;  /* 0x0000003403267210 */ /* 0x0c8fe40007f1e0ff */
[----:B------:R1:W-:Y:S03]  /*e9e0*/  LDGSTS.E.BYPASS.LTC128B.128 [R252+0x4000], [R44.64], !P5 ;  /* 0x040000002cfc7fae */ /* 0x0003e6000e901d50 */
[C---:B------:R-:W-:Y:S01]  /*e9f0*/  IMAD.X R39, R28.reuse, 0x1, R173, P0 ;  /* 0x000000011c277824 */ /* 0x040fe200000e06ad */
[----:B------:R-:W-:Y:S04]  /*ea00*/  IADD3 R46, P0, R3, R37, RZ ;  /* 0x00000025032e7210 */ /* 0x000fe80007f1e0ff */
[----:B------:R3:W-:Y:S01]  /*ea10*/  LDGSTS.E.BYPASS.LTC128B.128 [R252+0x7000], [R38.64], !P4 ;  /* 0x0700000026fc7fae */ /* 0x0007e2000e101d50 */
[----:B------:R-:W-:Y:S01]  /*ea20*/  IMAD.X R47, R28, 0x1, R172, P0 ;  /* 0x000000011c2f7824 */ /* 0x000fe200000e06ac */
[----:B------:R-:W-:Y:S02]  /*ea30*/  IADD3 R2, P0, R36, R55, RZ ;  /* 0x0000003724027210 */ /* 0x000fe40007f1e0ff */
[----:B------:R4:W5:Y:S03]  /*ea40*/  LDL.LU R55, [R1+0x84] ;  /* 0x0000840001377983 */ /* 0x0009660000300800 */
[----:B------:R-:W-:Y:S01]  /*ea50*/  IMAD.X R3, R0, 0x1, R54, P0 ;  /* 0x0000000100037824 */ /* 0x000fe200000e0636 */
[----:B------:R1:W-:Y:S04]  /*ea60*/  LDGSTS.E.BYPASS.LTC128B.128 [R252+0xa000], [R46.64], !P6 ;  /* 0x0a0000002efc7fae */ /* 0x0003e8000f101d50 */
[----:B------:R1:W-:Y:S04]  /*ea70*/  LDGSTS.E.BYPASS.LTC128B.128 [R252+0x2000], [R2.64], !P2 ;  /* 0x0200000002fc7fae */ /* 0x0003e8000d101d50 */
[----:B------:R4:W5:Y:S01]  /*ea80*/  LDL.LU R54, [R1+0x80] ;  /* 0x0000800001367983 */ /* 0x0009620000300800 */
[----:B---3--:R-:W-:Y:S02]  /*ea90*/  IADD3 R38, P0, R36, R29, RZ ;  /* 0x0000001d24267210 */ /* 0x008fe40007f1e0ff */
[C---:B--2---:R-:W-:Y:S03]  /*eaa0*/  HMMA.16816.F32.BF16 R28, R48.reuse, R32, RZ ;  /* 0x00000020301c723c */ /* 0x044fe600000418ff */
[----:B------:R-:W-:Y:S02]  /*eab0*/  IMAD.X R39, R0, 0x1, R53, P0 ;  /* 0x0000000100277824 */ /* 0x000fe400000e0635 */
[----:B------:R4:W5:Y:S03]  /*eac0*/  LDL.LU R53, [R1+0x7c] ;  /* 0x00007c0001357983 */ /* 0x0009660000300800 */
[C---:B------:R-:W-:Y:S01]  /*ead0*/  HMMA.16816.F32.BF16 R32, R48.reuse, R34, RZ ;  /* 0x000000223020723c */ /* 0x040fe200000418ff */
[----:B------:R2:W-:Y:S03]  /*eae0*/  LDGSTS.E.BYPASS.LTC128B.128 [R252+0x5000], [R38.64], !P5 ;  /* 0x0500000026fc7fae */ /* 0x0005e6000e901d50 */
[----:B-1----:R-:W-:Y:S02]  /*eaf0*/  IADD3 R2, P0, R36, R52, RZ ;  /* 0x0000003424027210 */ /* 0x002fe40007f1e0ff */
[----:B------:R4:W5:Y:S03]  /*eb00*/  LDL.LU R52, [R1+0x78] ;  /* 0x0000780001347983 */ /* 0x0009660000300800 */
[----:B------:R-:W-:Y:S03]  /*eb10*/  IMAD.X R3, R0, 0x1, R173, P0 ;  /* 0x0000000100037824 */ /* 0x000fe600000e06ad */
[----:B------:R-:W-:Y:S02]  /*eb20*/  IADD3 R44, P0, R36, R37, RZ ;  /* 0x00000025242c7210 */ /* 0x000fe40007f1e0ff */
[----:B------:R4:W-:Y:S03]  /*eb30*/  LDGSTS.E.BYPASS.LTC128B.128 [R252+0x8000], [R2.64], !P4 ;  /* 0x0800000002fc7fae */ /* 0x0009e6000e101d50 */
[----:B------:R-:W-:Y:S01]  /*eb40*/  IMAD.X R45, R0, 0x1, R172, P0 ;  /* 0x00000001002d7824 */ /* 0x000fe200000e06ac */
[----:B------:R-:W-:Y:S04]  /*eb50*/  PLOP3.LUT P0, PT, PT, PT, UP0, 0x80, 0x0 ;  /* 0x000000000000781c */ /* 0x000fe80003f0f008 */
[----:B------:R1:W-:Y:S04]  /*eb60*/  LDGSTS.E.BYPASS.LTC128B.128 [R252+0xb000], [R44.64], !P6 ;  /* 0x0b0000002cfc7fae */ /* 0x0003e8000f101d50 */
[----:B------:R-:W0:Y:S01]  /*eb70*/  LDGDEPBAR ;  /* 0x00000000000079af */ /* 0x000e220000000000 */
[C---:B--2---:R-:W-:Y:S08]  /*eb80*/  HMMA.16816.F32.BF16 R36, R48.reuse, R40, RZ ;  /* 0x000000283024723c */ /* 0x044ff000000418ff */
        /* <DEDUP_REMOVED lines=21> */
[----:B------:R-:W4:Y:S07]  /*ece0*/  LDSM.16.M88.4 R188, [R222+0xe100] ;  /* 0x00e10000debc783b */ /* 0x000f2e0000000200 */
        /* <DEDUP_REMOVED lines=9> */
[C---:B------:R-:W-:Y:S08]  /*ed80*/  HMMA.16816.F32.BF16 R28, R184.reuse, R204, R28 ;  /* 0x000000ccb81c723c */ /* 0x040ff0000004181c */
[C---:B------:R-:W-:Y:S01]  /*ed90*/  HMMA.16816.F32.BF16 R32, R184.reuse, R206, R32 ;  /* 0x000000ceb820723c */ /* 0x040fe20000041820 */
[----:B------:R-:W-:Y:S07]  /*eda0*/  LDSM.16.M88.4 R204, [R221+0x1800] ;  /* 0x00180000ddcc783b */ /* 0x000fee0000000200 */
[C---:B----4-:R-:W-:Y:S08]  /*edb0*/  HMMA.16816.F32.BF16 R36, R184.reuse, R188, R36 ;  /* 0x000000bcb824723c */ /* 0x050ff00000041824 */
        /* <DEDUP_REMOVED lines=249> */
.L_x_1583:
        /* <DEDUP_REMOVED lines=48> */
[----:B------:R-:W-:Y:S01]  /*10050*/  UIADD3 UR6, UR6, -0x1, URZ ;  /* 0xffffffff06067890 */ /* 0x000fe2000fffe03f */
[----:B------:R-:W-:Y:S02]  /*10060*/  FMNMX.FTZ R3, R48, R0, !PT ;  /* 0x0000000030037209 */ /* 0x000fe40007810000 */
[----:B------:R-:W-:Y:S02]  /*10070*/  FMNMX.FTZ R0, R47, R2, !PT ;  /* 0x000000022f007209 */ /* 0x000fe40007810000 */
[----:B------:R-:W-:Y:S02]  /*10080*/  FMNMX.FTZ R3, R49, R3, !PT ;  /* 0x0000000331037209 */ /* 0x000fe40007810000 */
[----:B------:R-:W-:Y:S03]  /*10090*/  FMNMX.FTZ R0, R50, R0, !PT ;  /* 0x0000000032007209 */ /* 0x000fe60007810000 */
[----:B------:R-:W-:Y:S01]  /*100a0*/  SHFL.BFLY PT, R173, R3, 0x2, 0x1f ;  /* 0x0c401f0003ad7f89 */ /* 0x000fe200000e0000 */
[----:B------:R-:W-:Y:S07]  /*100b0*/  FMNMX.FTZ R0, R51, R0, !PT ;  /* 0x0000000033007209 */ /* 0x000fee0007810000 */
[----:B------:R-:W1:Y:S02]  /*100c0*/  SHFL.BFLY PT, R2, R0, 0x2, 0x1f ;  /* 0x0c401f0000027f89 */ /* 0x000e6400000e0000 */
[----:B-1----:R-:W-:Y:S02]  /*100d0*/  FMNMX.FTZ R0, R0, R2, !PT ;  /* 0x0000000200007209 */ /* 0x002fe40007810000 */
[----:B------:R-:W-:Y:S04]  /*100e0*/  FMNMX.FTZ R173, R3, R173, !PT ;  /* 0x000000ad03ad7209 */ /* 0x000fe80007810000 */
[----:B------:R-:W-:Y:S08]  /*100f0*/  SHFL.BFLY PT, R3, R0, 0x1, 0x1f ;  /* 0x0c201f0000037f89 */ /* 0x000ff000000e0000 */
[----:B------:R-:W1:Y:S02]  /*10100*/  SHFL.BFLY PT, R172, R173, 0x1, 0x1f ;  /* 0x0c201f00adac7f89 */ /* 0x000e6400000e0000 */
[----:B-1----:R-:W-:Y:S02]  /*10110*/  FMNMX.FTZ R173, R173, R172, !PT ;  /* 0x000000acadad7209 */ /* 0x002fe40007810000 */
[----:B------:R-:W-:Y:S03]  /*10120*/  FMNMX.FTZ R172, R3, R0, !PT ;  /* 0x0000000003ac7209 */ /* 0x000fe60007810000 */
[C---:B------:R-:W-:Y:S02]  /*10130*/  FADD.FTZ R2, -R173.reuse, R174 ;  /* 0x000000aead027221 */ /* 0x040fe40000010100 */
[----:B------:R-:W-:Y:S02]  /*10140*/  FMUL.FTZ R174, R173, c[0x0][0x2d0] ;  /* 0x0000b400adae7a20 */ /* 0x000fe40000410000 */
[----:B------:R-:W-:Y:S02]  /*10150*/  FMUL.FTZ R0, R2, c[0x0][0x2d0] ;  /* 0x0000b40002007a20 */ /* 0x000fe40000410000 */
[----:B------:R-:W-:Y:S02]  /*10160*/  FMUL.FTZ R3, R172, c[0x0][0x2d0] ;  /* 0x0000b400ac037a20 */ /* 0x000fe40000410000 */
[----:B------:R1:W2:Y:S01]  /*10170*/  MUFU.EX2 R2, R0 ;  /* 0x0000000000027308 */ /* 0x0002a20000000800 */
[--C-:B------:R-:W-:Y:S02]  /*10180*/  FFMA.FTZ R8, R8, c[0x0][0x2d0], -R174.reuse ;  /* 0x0000b40008087a23 */ /* 0x100fe400000108ae */
[--C-:B------:R-:W-:Y:S02]  /*10190*/  FFMA.FTZ R9, R9, c[0x0][0x2d0], -R174.reuse ;  /* 0x0000b40009097a23 */ /* 0x100fe400000108ae */
[--C-:B------:R-:W-:Y:S02]  /*101a0*/  FFMA.FTZ R10, R10, c[0x0][0x2d0], -R3.reuse ;  /* 0x0000b4000a0a7a23 */ /* 0x100fe40000010803 */
[--C-:B------:R-:W-:Y:S02]  /*101b0*/  FFMA.FTZ R11, R11, c[0x0][0x2d0], -R3.reuse ;  /* 0x0000b4000b0b7a23 */ /* 0x100fe40000010803 */
[--C-:B------:R-:W-:Y:S01]  /*101c0*/  FFMA.FTZ R4, R4, c[0x0][0x2d0], -R174.reuse ;  /* 0x0000b40004047a23 */ /* 0x100fe200000108ae */
[----:B------:R3:W-:Y:S01]  /*101d0*/  MUFU.EX2 R212, R8 ;  /* 0x0000000800d47308 */ /* 0x0007e20000000800 */
[--C-:B------:R-:W-:Y:S02]  /*101e0*/  FFMA.FTZ R5, R5, c[0x0][0x2d0], -R174.reuse ;  /* 0x0000b40005057a23 */ /* 0x100fe400000108ae */
[--C-:B------:R-:W-:Y:S02]  /*101f0*/  FFMA.FTZ R6, R6, c[0x0][0x2d0], -R3.reuse ;  /* 0x0000b40006067a23 */ /* 0x100fe40000010803 */
[--C-:B------:R-:W-:Y:S02]  /*10200*/  FFMA.FTZ R7, R7, c[0x0][0x2d0], -R3.reuse ;  /* 0x0000b40007077a23 */ /* 0x100fe40000010803 */
[--C-:B------:R-:W-:Y:S02]  /*10210*/  FFMA.FTZ R12, R12, c[0x0][0x2d0], -R174.reuse ;  /* 0x0000b4000c0c7a23 */ /* 0x100fe400000108ae */
[--C-:B------:R-:W-:Y:S01]  /*10220*/  FFMA.FTZ R13, R13, c[0x0][0x2d0], -R174.reuse ;  /* 0x0000b4000d0d7a23 */ /* 0x100fe200000108ae */
[----:B------:R4:W-:Y:S01]  /*10230*/  MUFU.EX2 R200, R4 ;  /* 0x0000000400c87308 */ /* 0x0009e20000000800 */
[--C-:B------:R-:W-:Y:S02]  /*10240*/  FFMA.FTZ R14, R14, c[0x0][0x2d0], -R3.reuse ;  /* 0x0000b4000e0e7a23 */ /* 0x100fe40000010803 */
[----:B------:R-:W-:Y:S02]  /*10250*/  FFMA.FTZ R15, R15, c[0x0][0x2d0], -R3 ;  /* 0x0000b4000f0f7a23 */ /* 0x000fe40000010803 */
[----:B-1----:R-:W-:Y:S02]  /*10260*/  FADD.FTZ R0, -R172, R175 ;  /* 0x000000afac007221 */ /* 0x002fe40000010100 */
[----:B--2---:R-:W-:Y:S02]  /*10270*/  FMUL.FTZ R132, R2, R132 ;  /* 0x0000008402847220 */ /* 0x004fe40000410000 */
[----:B------:R-:W-:Y:S01]  /*10280*/  FMUL.FTZ R0, R0, c[0x0][0x2d0] ;  /* 0x0000b40000007a20 */ /* 0x000fe20000410000 */
[----:B------:R-:W1:Y:S01]  /*10290*/  MUFU.EX2 R211, R5 ;  /* 0x0000000500d37308 */ /* 0x000e620000000800 */
[C---:B------:R-:W-:Y:S02]  /*102a0*/  FMUL.FTZ R133, R2.reuse, R133 ;  /* 0x0000008502857220 */ /* 0x040fe40000410000 */
[C---:B------:R-:W-:Y:S02]  /*102b0*/  FMUL.FTZ R136, R2.reuse, R136 ;  /* 0x0000008802887220 */ /* 0x040fe40000410000 */
[C---:B---3--:R-:W-:Y:S02]  /*102c0*/  FMUL.FTZ R8, R2.reuse, R180 ;  /* 0x000000b402087220 */ /* 0x048fe40000410000 */
[C---:B------:R-:W-:Y:S02]  /*102d0*/  FMUL.FTZ R137, R2.reuse, R137 ;  /* 0x0000008902897220 */ /* 0x040fe40000410000 */
[C---:B------:R-:W-:Y:S01]  /*102e0*/  FMUL.FTZ R140, R2.reuse, R140 ;  /* 0x0000008c028c7220 */ /* 0x040fe20000410000 */
[----:B------:R-:W2:Y:S01]  /*102f0*/  MUFU.EX2 R0, R0 ;  /* 0x0000000000007308 */ /* 0x000ea20000000800 */
[C---:B------:R-:W-:Y:S02]  /*10300*/  FMUL.FTZ R141, R2.reuse, R141 ;  /* 0x0000008d028d7220 */ /* 0x040fe40000410000 */
[C---:B------:R-:W-:Y:S02]  /*10310*/  FMUL.FTZ R144, R2.reuse, R144 ;  /* 0x0000009002907220 */ /* 0x040fe40000410000 */
[C---:B----4-:R-:W-:Y:S02]  /*10320*/  FMUL.FTZ R4, R2.reuse, R176 ;  /* 0x000000b002047220 */ /* 0x050fe40000410000 */
[C---:B------:R-:W-:Y:S02]  /*10330*/  FMUL.FTZ R145, R2.reuse, R145 ;  /* 0x0000009102917220 */ /* 0x040fe40000410000 */
[C---:B------:R-:W-:Y:S01]  /*10340*/  FMUL.FTZ R148, R2.reuse, R148 ;  /* 0x0000009402947220 */ /* 0x040fe20000410000 */
[----:B------:R3:W4:Y:S01]  /*10350*/  MUFU.EX2 R214, R9 ;  /* 0x0000000900d67308 */ /* 0x0007220000000800 */
[----:B------:R-:W-:Y:S02]  /*10360*/  FMUL.FTZ R149, R2, R149 ;  /* 0x0000009502957220 */ /* 0x000fe40000410000 */
[--C-:B------:R-:W-:Y:S01]  /*10370*/  FFMA.FTZ R16, R16, c[0x0][0x2d0], -R174.reuse ;  /* 0x0000b40010107a23 */ /* 0x100fe200000108ae */
[----:B-1----:R-:W-:Y:S01]  /*10380*/  F2FP.BF16.PACK_AB R176, R211, R200 ;  /* 0x000000c8d3b0723e */ /* 0x002fe200000010ff */
[----:B------:R-:W-:Y:S02]  /*10390*/  FMUL.FTZ R5, R2, R177 ;  /* 0x000000b102057220 */ /* 0x000fe40000410000 */
[--C-:B------:R-:W-:Y:S02]  /*103a0*/  FFMA.FTZ R17, R17, c[0x0][0x2d0], -R174.reuse ;  /* 0x0000b40011117a23 */ /* 0x100fe400000108ae */
[--C-:B------:R-:W-:Y:S01]  /*103b0*/  FFMA.FTZ R18, R18, c[0x0][0x2d0], -R3.reuse ;  /* 0x0000b40012127a23 */ /* 0x100fe20000010803 */
[----:B------:R1:W-:Y:S01]  /*103c0*/  MUFU.EX2 R209, R6 ;  /* 0x0000000600d17308 */ /* 0x0003e20000000800 */
        /* <DEDUP_REMOVED lines=8> */
[----:B---3--:R-:W-:Y:S02]  /*10450*/  FMUL.FTZ R9, R2, R181 ;  /* 0x000000b502097220 */ /* 0x008fe40000410000 */
[C---:B------:R-:W-:Y:S02]  /*10460*/  FMUL.FTZ R143, R0.reuse, R143 ;  /* 0x0000008f008f7220 */ /* 0x040fe40000410000 */
[C---:B------:R-:W-:Y:S01]  /*10470*/  FMUL.FTZ R146, R0.reuse, R146 ;  /* 0x0000009200927220 */ /* 0x040fe20000410000 */
[----:B------:R3:W-:Y:S01]  /*10480*/  MUFU.EX2 R213, R10 ;  /* 0x0000000a00d57308 */ /* 0x0007e20000000800 */
[C---:B------:R-:W-:Y:S02]  /*10490*/  FMUL.FTZ R147, R0.reuse, R147 ;  /* 0x0000009300937220 */ /* 0x040fe40000410000 */
[C---:B------:R-:W-:Y:S02]  /*104a0*/  FMUL.FTZ R150, R0.reuse, R150 ;  /* 0x0000009600967220 */ /* 0x040fe40000410000 */
[----:B-1----:R-:W-:Y:S01]  /*104b0*/  FMUL.FTZ R6, R0, R178 ;  /* 0x000000b200067220 */ /* 0x002fe20000410000 */
[----:B----4-:R-:W-:Y:S01]  /*104c0*/  F2FP.BF16.PACK_AB R178, R214, R212 ;  /* 0x000000d4d6b2723e */ /* 0x010fe200000010ff */
[----:B------:R-:W-:Y:S02]  /*104d0*/  FMUL.FTZ R151, R0, R151 ;  /* 0x0000009700977220 */ /* 0x000fe40000410000 */
[--C-:B------:R-:W-:Y:S01]  /*104e0*/  FFMA.FTZ R21, R21, c[0x0][0x2d0], -R174.reuse ;  /* 0x0000b40015157a23 */ /* 0x100fe200000108ae */
[----:B------:R-:W1:Y:S01]  /*104f0*/  MUFU.EX2 R215, R11 ;  /* 0x0000000b00d77308 */ /* 0x000e620000000800 */
[--C-:B------:R-:W-:Y:S02]  /*10500*/  FFMA.FTZ R22, R22, c[0x0][0x2d0], -R3.reuse ;  /* 0x0000b40016167a23 */ /* 0x100fe40000010803 */
[--C-:B------:R-:W-:Y:S01]  /*10510*/  FFMA.FTZ R23, R23, c[0x0][0x2d0], -R3.reuse ;  /* 0x0000b40017177a23 */ /* 0x100fe20000010803 */
[----:B--2---:R-:W-:Y:S01]  /*10520*/  F2FP.BF16.PACK_AB R177, R210, R209 ;  /* 0x000000d1d2b1723e */ /* 0x004fe200000010ff */
[----:B------:R-:W-:Y:S02]  /*10530*/  FMUL.FTZ R7, R0, R179 ;  /* 0x000000b300077220 */ /* 0x000fe40000410000 */
[--C-:B------:R-:W-:Y:S02]  /*10540*/  FFMA.FTZ R24, R24, c[0x0][0x2d0], -R174.reuse ;  /* 0x0000b40018187a23 */ /* 0x100fe400000108ae */
[--C-:B------:R-:W-:Y:S01]  /*10550*/  FFMA.FTZ R25, R25, c[0x0][0x2d0], -R174.reuse ;  /* 0x0000b40019197a23 */ /* 0x100fe200000108ae */
[----:B------:R-:W-:Y:S01]  /*10560*/  MUFU.EX2 R208, R12 ;  /* 0x0000000c00d07308 */ /* 0x000fe20000000800 */
[--C-:B------:R-:W-:Y:S02]  /*10570*/  FFMA.FTZ R26, R26, c[0x0][0x2d0], -R3.reuse ;  /* 0x0000b4001a1a7a23 */ /* 0x100fe40000010803 */
[--C-:B------:R-:W-:Y:S02]  /*10580*/  FFMA.FTZ R27, R27, c[0x0][0x2d0], -R3.reuse ;  /* 0x0000b4001b1b7a23 */ /* 0x100fe40000010803 */
[----:B---3--:R-:W-:Y:S02]  /*10590*/  FMUL.FTZ R10, R0, R182 ;  /* 0x000000b6000a7220 */ /* 0x008fe40000410000 */
[--C-:B------:R-:W-:Y:S02]  /*105a0*/  FFMA.FTZ R28, R28, c[0x0][0x2d0], -R174.reuse ;  /* 0x0000b4001c1c7a23 */ /* 0x100fe400000108ae */
[--C-:B------:R-:W-:Y:S01]  /*105b0*/  FFMA.FTZ R29, R29, c[0x0][0x2d0], -R174.reuse ;  /* 0x0000b4001d1d7a23 */ /* 0x100fe200000108ae */
[----:B------:R-:W2:Y:S01]  /*105c0*/  MUFU.EX2 R207, R13 ;  /* 0x0000000d00cf7308 */ /* 0x000ea20000000800 */
[--C-:B------:R-:W-:Y:S02]  /*105d0*/  FFMA.FTZ R30, R30, c[0x0][0x2d0], -R3.reuse ;  /* 0x0000b4001e1e7a23 */ /* 0x100fe40000010803 */
[--C-:B------:R-:W-:Y:S01]  /*105e0*/  FFMA.FTZ R31, R31, c[0x0][0x2d0], -R3.reuse ;  /* 0x0000b4001f1f7a23 */ /* 0x100fe20000010803 */
[----:B-1----:R-:W-:Y:S01]  /*105f0*/  F2FP.BF16.PACK_AB R179, R215, R213 ;  /* 0x000000d5d7b3723e */ /* 0x002fe200000010ff */
[----:B------:R-:W-:Y:S02]  /*10600*/  FMUL.FTZ R11, R0, R183 ;  /* 0x000000b7000b7220 */ /* 0x000fe40000410000 */
[----:B------:R-:W1:Y:S01]  /*10610*/  LDSM.16.MT88.4 R180, [R219+0x100] ;  /* 0x00010000dbb4783b */ /* 0x000e620000004200 */
[--C-:B------:R-:W-:Y:S02]  /*10620*/  FFMA.FTZ R32, R32, c[0x0][0x2d0], -R174.reuse ;  /* 0x0000b40020207a23 */ /* 0x100fe400000108ae */
[----:B------:R-:W-:Y:S01]  /*10630*/  MUFU.EX2 R206, R14 ;  /* 0x0000000e00ce7308 */ /* 0x000fe20000000800 */
[C---:B------:R-:W-:Y:S05]  /*10640*/  HMMA.16816.F32.BF16 R4, R176.reuse, R184, R4 ;  /* 0x000000b8b004723c */ /* 0x040fea0000041804 */
[--C-:B------:R-:W-:Y:S02]  /*10650*/  FFMA.FTZ R33, R33, c[0x0][0x2d0], -R174.reuse ;  /* 0x0000b40021217a23 */ /* 0x100fe400000108ae */
[--C-:B------:R-:W-:Y:S01]  /*10660*/  FFMA.FTZ R34, R34, c[0x0][0x2d0], -R3.reuse ;  /* 0x0000b40022227a23 */ /* 0x100fe20000010803 */
[C---:B------:R-:W-:Y:S01]  /*10670*/  HMMA.16816.F32.BF16 R8, R176.reuse, R186, R8 ;  /* 0x000000bab008723c */ /* 0x040fe20000041808 */
[----:B------:R-:W3:Y:S01]  /*10680*/  LDSM.16.MT88.4 R184, [R217+0x3100] ;  /* 0x00310000d9b8783b */ /* 0x000ee20000004200 */
[----:B------:R4:W5:Y:S02]  /*10690*/  MUFU.EX2 R205, R15 ;  /* 0x0000000f00cd7308 */ /* 0x0009640000000800 */
[--C-:B------:R-:W-:Y:S02]  /*106a0*/  FFMA.FTZ R35, R35, c[0x0][0x2d0], -R3.reuse ;  /* 0x0000b40023237a23 */ /* 0x100fe40000010803 */
[C---:B------:R-:W-:Y:S02]  /*106b0*/  FMUL.FTZ R152, R2.reuse, R152 ;  /* 0x0000009802987220 */ /* 0x040fe40000410000 */
[C---:B------:R-:W-:Y:S04]  /*106c0*/  HMMA.16816.F32.BF16 R132, R176.reuse, R188, R132 ;  /* 0x000000bcb084723c */ /* 0x040fe80000041884 */
[----:B------:R-:W-:Y:S01]  /*106d0*/  MUFU.EX2 R204, R16 ;  /* 0x0000001000cc7308 */ /* 0x000fe20000000800 */
[----:B------:R-:W-:Y:S02]  /*106e0*/  FMUL.FTZ R153, R2, R153 ;  /* 0x0000009902997220 */ /* 0x000fe40000410000 */
[C---:B------:R-:W-:Y:S01]  /*106f0*/  FMUL.FTZ R154, R0.reuse, R154 ;  /* 0x0000009a009a7220 */ /* 0x040fe20000410000 */
[C---:B------:R-:W-:Y:S01]  /*10700*/  HMMA.16816.F32.BF16 R136, R176.reuse, R190, R136 ;  /* 0x000000beb088723c */ /* 0x040fe20000041888 */
[----:B------:R-:W2:Y:S03]  /*10710*/  LDSM.16.MT88.4 R188, [R218+0x3100] ;  /* 0x00310000dabc783b */ /* 0x000ea60000004200 */
[----:B------:R-:W-:Y:S02]  /*10720*/  FMUL.FTZ R155, R0, R155 ;  /* 0x0000009b009b7220 */ /* 0x000fe40000410000 */
[----:B------:R-:W2:Y:S01]  /*10730*/  MUFU.EX2 R203, R17 ;  /* 0x0000001100cb7308 */ /* 0x000ea20000000800 */
[C---:B------:R-:W-:Y:S01]  /*10740*/  FMUL.FTZ R156, R2.reuse, R156 ;  /* 0x0000009c029c7220 */ /* 0x040fe20000410000 */
[C---:B------:R-:W-:Y:S01]  /*10750*/  HMMA.16816.F32.BF16 R140, R176.reuse, R192, R140 ;  /* 0x000000c0b08c723c */ /* 0x040fe2000004188c */
[----:B----4-:R-:W-:Y:S03]  /*10760*/  LDSM.16.MT88.4 R12, [R219+0x9100] ;  /* 0x00910000db0c783b */ /* 0x010fe60000004200 */
[----:B------:R-:W-:Y:S02]  /*10770*/  FMUL.FTZ R157, R2, R157 ;  /* 0x0000009d029d7220 */ /* 0x000fe40000410000 */
[C---:B------:R-:W-:Y:S02]  /*10780*/  FMUL.FTZ R158, R0.reuse, R158 ;  /* 0x0000009e009e7220 */ /* 0x040fe40000410000 */
[C---:B------:R-:W-:Y:S01]  /*10790*/  HMMA.16816.F32.BF16 R144, R176.reuse, R194, R144 ;  /* 0x000000c2b090723c */ /* 0x040fe20000041890 */
[----:B------:R-:W-:Y:S03]  /*107a0*/  MUFU.EX2 R202, R18 ;  /* 0x0000001200ca7308 */ /* 0x000fe60000000800 */
[----:B------:R-:W-:Y:S02]  /*107b0*/  FMUL.FTZ R159, R0, R159 ;  /* 0x0000009f009f7220 */ /* 0x000fe40000410000 */
[C---:B------:R-:W-:Y:S02]  /*107c0*/  FMUL.FTZ R160, R2.reuse, R160 ;  /* 0x000000a002a07220 */ /* 0x040fe40000410000 */
[C---:B-1----:R-:W-:Y:S03]  /*107d0*/  HMMA.16816.F32.BF16 R148, R176.reuse, R180, R148 ;  /* 0x000000b4b094723c */ /* 0x042fe60000041894 */
[----:B------:R1:W4:Y:S01]  /*107e0*/  MUFU.EX2 R201, R19 ;  /* 0x0000001300c97308 */ /* 0x0003220000000800 */
[----:B------:R-:W-:Y:S02]  /*107f0*/  FMUL.FTZ R161, R2, R161 ;  /* 0x000000a102a17220 */ /* 0x000fe40000410000 */
[C---:B------:R-:W-:Y:S02]  /*10800*/  FMUL.FTZ R162, R0.reuse, R162 ;  /* 0x000000a200a27220 */ /* 0x040fe40000410000 */
[C---:B------:R-:W-:Y:S01]  /*10810*/  HMMA.16816.F32.BF16 R152, R176.reuse, R182, R152 ;  /* 0x000000b6b098723c */ /* 0x040fe20000041898 */
[----:B------:R-:W4:Y:S03]  /*10820*/  LDSM.16.MT88.4 R180, [R220+0x3100] ;  /* 0x00310000dcb4783b */ /* 0x000f260000004200 */
[----:B------:R-:W-:Y:S01]  /*10830*/  FMUL.FTZ R163, R0, R163 ;  /* 0x000000a300a37220 */ /* 0x000fe20000410000 */
[----:B------:R-:W-:Y:S01]  /*10840*/  MUFU.EX2 R199, R20 ;  /* 0x0000001400c77308 */ /* 0x000fe20000000800 */
[C---:B------:R-:W-:Y:S02]  /*10850*/  FMUL.FTZ R164, R2.reuse, R164 ;  /* 0x000000a402a47220 */ /* 0x040fe40000410000 */
[C---:B---3--:R-:W-:Y:S04]  /*10860*/  HMMA.16816.F32.BF16 R156, R176.reuse, R184, R156 ;  /* 0x000000b8b09c723c */ /* 0x048fe8000004189c */
[----:B------:R-:W-:Y:S02]  /*10870*/  FMUL.FTZ R165, R2, R165 ;  /* 0x000000a502a57220 */ /* 0x000fe40000410000 */
[C---:B------:R-:W-:Y:S01]  /*10880*/  FMUL.FTZ R166, R0.reuse, R166 ;  /* 0x000000a600a67220 */ /* 0x040fe20000410000 */
[----:B------:R-:W3:Y:S01]  /*10890*/  MUFU.EX2 R198, R21 ;  /* 0x0000001500c67308 */ /* 0x000ee20000000800 */
[C---:B------:R-:W-:Y:S01]  /*108a0*/  HMMA.16816.F32.BF16 R160, R176.reuse, R186, R160 ;  /* 0x000000bab0a0723c */ /* 0x040fe200000418a0 */
[----:B------:R-:W3:Y:S03]  /*108b0*/  LDSM.16.MT88.4 R184, [R219+0x3100] ;  /* 0x00310000dbb8783b */ /* 0x000ee60000004200 */
[----:B------:R-:W-:Y:S02]  /*108c0*/  FMUL.FTZ R167, R0, R167 ;  /* 0x000000a700a77220 */ /* 0x000fe40000410000 */
[C---:B------:R-:W-:Y:S02]  /*108d0*/  FMUL.FTZ R168, R2.reuse, R168 ;  /* 0x000000a802a87220 */ /* 0x040fe40000410000 */
[----:B------:R-:W-:Y:S01]  /*108e0*/  FMUL.FTZ R169, R2, R169 ;  /* 0x000000a902a97220 */ /* 0x000fe20000410000 */
[----:B-1----:R-:W-:Y:S01]  /*108f0*/  LDSM.16.MT88.4 R16, [R218+0x900] ;  /* 0x00090000da10783b */ /* 0x002fe20000004200 */
[----:B------:R-:W-:Y:S01]  /*10900*/  MUFU.EX2 R196, R22 ;  /* 0x0000001600c47308 */ /* 0x000fe20000000800 */
[C---:B--2---:R-:W-:Y:S03]  /*10910*/  HMMA.16816.F32.BF16 R164, R176.reuse, R188, R164 ;  /* 0x000000bcb0a4723c */ /* 0x044fe600000418a4 */
[C---:B------:R-:W-:Y:S02]  /*10920*/  FMUL.FTZ R170, R0.reuse, R170 ;  /* 0x000000aa00aa7220 */ /* 0x040fe40000410000 */
[----:B------:R-:W-:Y:S02]  /*10930*/  FMUL.FTZ R171, R0, R171 ;  /* 0x000000ab00ab7220 */ /* 0x000fe40000410000 */
[C---:B------:R-:W-:Y:S02]  /*10940*/  FMUL.FTZ R52, R2.reuse, R52 ;  /* 0x0000003402347220 */ /* 0x040fe40000410000 */
[----:B------:R1:W2:Y:S03]  /*10950*/  MUFU.EX2 R195, R23 ;  /* 0x0000001700c37308 */ /* 0x0002a60000000800 */
[C---:B------:R-:W-:Y:S01]  /*10960*/  HMMA.16816.F32.BF16 R168, R176.reuse, R190, R168 ;  /* 0x000000beb0a8723c */ /* 0x040fe200000418a8 */
[----:B------:R-:W2:Y:S02]  /*10970*/  LDSM.16.MT88.4 R188, [R217+0x6100] ;  /* 0x00610000d9bc783b */ /* 0x000ea40000004200 */
[----:B------:R-:W-:Y:S02]  /*10980*/  FMUL.FTZ R53, R2, R53 ;  /* 0x0000003502357220 */ /* 0x000fe40000410000 */
[C---:B------:R-:W-:Y:S02]  /*10990*/  FMUL.FTZ R54, R0.reuse, R54 ;  /* 0x0000003600367220 */ /* 0x040fe40000410000 */
[----:B------:R-:W-:Y:S01]  /*109a0*/  FMUL.FTZ R55, R0, R55 ;  /* 0x0000003700377220 */ /* 0x000fe20000410000 */
[----:B------:R-:W-:Y:S01]  /*109b0*/  MUFU.EX2 R197, R24 ;  /* 0x0000001800c57308 */ /* 0x000fe20000000800 */
[C---:B------:R-:W-:Y:S03]  /*109c0*/  FMUL.FTZ R56, R2.reuse, R56 ;  /* 0x0000003802387220 */ /* 0x040fe60000410000 */
[----:B------:R-:W-:Y:S02]  /*109d0*/  FMUL.FTZ R57, R2, R57 ;  /* 0x0000003902397220 */ /* 0x000fe40000410000 */
[C---:B----4-:R-:W-:Y:S03]  /*109e0*/  HMMA.16816.F32.BF16 R52, R176.reuse, R180, R52 ;  /* 0x000000b4b034723c */ /* 0x050fe60000041834 */
[C---:B------:R-:W-:Y:S01]  /*109f0*/  FMUL.FTZ R58, R0.reuse, R58 ;  /* 0x0000003a003a7220 */ /* 0x040fe20000410000 */
[----:B------:R-:W4:Y:S01]  /*10a00*/  MUFU.EX2 R194, R25 ;  /* 0x0000001900c27308 */ /* 0x000f220000000800 */
[----:B------:R-:W-:Y:S01]  /*10a10*/  FMUL.FTZ R59, R0, R59 ;  /* 0x0000003b003b7220 */ /* 0x000fe20000410000 */
[----:B-1----:R-:W-:Y:S01]  /*10a20*/  LDSM.16.MT88.4 R20, [R218+0x1100] ;  /* 0x00110000da14783b */ /* 0x002fe20000004200 */
[C---:B------:R-:W-:Y:S05]  /*10a30*/  FMUL.FTZ R60, R2.reuse, R60 ;  /* 0x0000003c023c7220 */ /* 0x040fea0000410000 */
[C---:B------:R-:W-:Y:S02]  /*10a40*/  HMMA.16816.F32.BF16 R56, R176.reuse, R182, R56 ;  /* 0x000000b6b038723c */ /* 0x040fe40000041838 */
[----:B------:R-:W-:Y:S01]  /*10a50*/  MUFU.EX2 R193, R26 ;  /* 0x0000001a00c17308 */ /* 0x000fe20000000800 */
[----:B------:R-:W1:Y:S01]  /*10a60*/  LDSM.16.MT88.4 R180, [R218+0x6100] ;  /* 0x00610000dab4783b */ /* 0x000e620000004200 */
[----:B------:R-:W-:Y:S02]  /*10a70*/  FMUL.FTZ R61, R2, R61 ;  /* 0x0000003d023d7220 */ /* 0x000fe40000410000 */
[C---:B------:R-:W-:Y:S02]  /*10a80*/  FMUL.FTZ R62, R0.reuse, R62 ;  /* 0x0000003e003e7220 */ /* 0x040fe40000410000 */
[----:B------:R-:W-:Y:S04]  /*10a90*/  FMUL.FTZ R63, R0, R63 ;  /* 0x0000003f003f7220 */ /* 0x000fe80000410000 */
[----:B------:R2:W1:Y:S01]  /*10aa0*/  MUFU.EX2 R192, R27 ;  /* 0x0000001b00c07308 */ /* 0x0004620000000800 */
[C---:B------:R-:W-:Y:S02]  /*10ab0*/  FMUL.FTZ R64, R2.reuse, R64 ;  /* 0x0000004002407220 */ /* 0x040fe40000410000 */
        /* <DEDUP_REMOVED lines=11> */
[----:B--2---:R-:W-:Y:S03]  /*10b70*/  LDSM.16.MT88.4 R24, [R220+0x1100] ;  /* 0x00110000dc18783b */ /* 0x004fe60000004200 */
[C---:B------:R-:W-:Y:S03]  /*10b80*/  HMMA.16816.F32.BF16 R68, R176.reuse, R188, R68 ;  /* 0x000000bcb044723c */ /* 0x040fe60000041844 */
        /* <DEDUP_REMOVED lines=55> */
[C---:B---3--:R-:W-:Y:S01]  /*10f00*/  HMMA.16816.F32.BF16 R108, R176.reuse, R184, R108 ;  /* 0x000000b8b06c723c */ /* 0x048fe2000004186c */
[----:B------:R-:W-:Y:S02]  /*10f10*/  MUFU.EX2 R185, R34 ;  /* 0x0000002200b97308 */ /* 0x000fe40000000800 */
[C---:B------:R-:W-:Y:S02]  /*10f20*/  FMUL.FTZ R114, R0.reuse, R114 ;  /* 0x0000007200727220 */ /* 0x040fe40000410000 */
[----:B------:R-:W-:Y:S02]  /*10f30*/  FMUL.FTZ R115, R0, R115 ;  /* 0x0000007300737220 */ /* 0x000fe40000410000 */
[C---:B------:R-:W-:Y:S02]  /*10f40*/  FMUL.FTZ R116, R2.reuse, R116 ;  /* 0x0000007402747220 */ /* 0x040fe40000410000 */
[----:B------:R-:W-:Y:S02]  /*10f50*/  FMUL.FTZ R117, R2, R117 ;  /* 0x0000007502757220 */ /* 0x000fe40000410000 */
[----:B------:R-:W-:Y:S01]  /*10f60*/  MUFU.EX2 R184, R35 ;  /* 0x0000002300b87308 */ /* 0x000fe20000000800 */
[C---:B------:R-:W-:Y:S03]  /*10f70*/  HMMA.16816.F32.BF16 R112, R176.reuse, R186, R112 ;  /* 0x000000bab070723c */ /* 0x040fe60000041870 */
[C---:B------:R-:W-:Y:S02]  /*10f80*/  FMUL.FTZ R118, R0.reuse, R118 ;  /* 0x0000007600767220 */ /* 0x040fe40000410000 */
[----:B------:R-:W-:Y:S02]  /*10f90*/  FMUL.FTZ R119, R0, R119 ;  /* 0x0000007700777220 */ /* 0x000fe40000410000 */
[C---:B------:R-:W-:Y:S02]  /*10fa0*/  FMUL.FTZ R120, R2.reuse, R120 ;  /* 0x0000007802787220 */ /* 0x040fe40000410000 */
[----:B------:R-:W-:Y:S03]  /*10fb0*/  MUFU.EX2 R187, R32 ;  /* 0x0000002000bb7308 */ /* 0x000fe60000000800 */
[C---:B--2---:R-:W-:Y:S03]  /*10fc0*/  HMMA.16816.F32.BF16 R116, R176.reuse, R188, R116 ;  /* 0x000000bcb074723c */ /* 0x044fe60000041874 */
[----:B------:R-:W-:Y:S02]  /*10fd0*/  FMUL.FTZ R121, R2, R121 ;  /* 0x0000007902797220 */ /* 0x000fe40000410000 */
[C---:B------:R-:W-:Y:S02]  /*10fe0*/  FMUL.FTZ R122, R0.reuse, R122 ;  /* 0x0000007a007a7220 */ /* 0x040fe40000410000 */
[----:B------:R-:W-:Y:S01]  /*10ff0*/  FMUL.FTZ R123, R0, R123 ;  /* 0x0000007b007b7220 */ /* 0x000fe20000410000 */
[----:B------:R-:W-:Y:S01]  /*11000*/  MUFU.EX2 R189, R30 ;  /* 0x0000001e00bd7308 */ /* 0x000fe20000000800 */
[C---:B------:R-:W-:Y:S03]  /*11010*/  FMUL.FTZ R124, R2.reuse, R124 ;  /* 0x0000007c027c7220 */ /* 0x040fe60000410000 */
[----:B------:R-:W-:Y:S02]  /*11020*/  FMUL.FTZ R125, R2, R125 ;  /* 0x0000007d027d7220 */ /* 0x000fe40000410000 */
[C---:B------:R-:W-:Y:S03]  /*11030*/  HMMA.16816.F32.BF16 R120, R176.reuse, R190, R120 ;  /* 0x000000beb078723c */ /* 0x040fe60000041878 */
[C---:B------:R-:W-:Y:S01]  /*11040*/  FMUL.FTZ R126, R0.reuse, R126 ;  /* 0x0000007e007e7220 */ /* 0x040fe20000410000 */
[----:B------:R-:W-:Y:S01]  /*11050*/  MUFU.EX2 R191, R28 ;  /* 0x0000001c00bf7308 */ /* 0x000fe20000000800 */
[----:B------:R-:W-:Y:S02]  /*11060*/  FMUL.FTZ R127, R0, R127 ;  /* 0x0000007f007f7220 */ /* 0x000fe40000410000 */
[C---:B------:R-:W-:Y:S02]  /*11070*/  FMUL.FTZ R128, R2.reuse, R128 ;  /* 0x0000008002807220 */ /* 0x040fe40000410000 */
[----:B------:R-:W-:Y:S03]  /*11080*/  FMUL.FTZ R129, R2, R129 ;  /* 0x0000008102817220 */ /* 0x000fe60000410000 */
[C---:B------:R-:W-:Y:S02]  /*11090*/  HMMA.16816.F32.BF16 R124, R176.reuse, R12, R124 ;  /* 0x0000000cb07c723c */ /* 0x040fe4000004187c */
[----:B------:R-:W2:Y:S01]  /*110a0*/  MUFU.EX2 R190, R29 ;  /* 0x0000001d00be7308 */ /* 0x000ea20000000800 */
[C---:B------:R-:W-:Y:S02]  /*110b0*/  FMUL.FTZ R130, R0.reuse, R130 ;  /* 0x0000008200827220 */ /* 0x040fe40000410000 */
[----:B------:R-:W-:Y:S02]  /*110c0*/  FMUL.FTZ R131, R0, R131 ;  /* 0x0000008300837220 */ /* 0x000fe40000410000 */
[----:B------:R-:W-:Y:S01]  /*110d0*/  F2FP.BF16.PACK_AB R12, R207, R208 ;  /* 0x000000d0cf0c723e */ /* 0x000fe200000010ff */
[--C-:B------:R-:W-:Y:S01]  /*110e0*/  FFMA.FTZ R36, R36, c[0x0][0x2d0], -R174.reuse ;  /* 0x0000b40024247a23 */ /* 0x100fe200000108ae */
[----:B-----5:R-:W-:Y:S03]  /*110f0*/  F2FP.BF16.PACK_AB R13, R205, R206 ;  /* 0x000000cecd0d723e */ /* 0x020fe600000010ff */
[----:B------:R-:W-:Y:S01]  /*11100*/  HMMA.16816.F32.BF16 R128, R176, R14, R128 ;  /* 0x0000000eb080723c */ /* 0x000fe20000041880 */
[----:B------:R-:W3:Y:S01]  /*11110*/  LDSM.16.MT88.4 R176, [R220+0x900] ;  /* 0x00090000dcb0783b */ /* 0x000ee20000004200 */
[----:B------:R5:W2:Y:S01]  /*11120*/  MUFU.EX2 R188, R31 ;  /* 0x0000001f00bc7308 */ /* 0x000aa20000000800 */
[--C-:B------:R-:W-:Y:S02]  /*11130*/  FFMA.FTZ R49, R49, c[0x0][0x2d0], -R174.reuse ;  /* 0x0000b40031317a23 */ /* 0x100fe400000108ae */
[--C-:B------:R-:W-:Y:S02]  /*11140*/  FFMA.FTZ R37, R37, c[0x0][0x2d0], -R174.reuse ;  /* 0x0000b40025257a23 */ /* 0x100fe400000108ae */
[----:B------:R-:W-:Y:S01]  /*11150*/  F2FP.BF16.PACK_AB R14, R203, R204 ;  /* 0x000000cccb0e723e */ /* 0x000fe200000010ff */
[--C-:B------:R-:W-:Y:S01]  /*11160*/  FFMA.FTZ R38, R38, c[0x0][0x2d0], -R3.reuse ;  /* 0x0000b40026267a23 */ /* 0x100fe20000010803 */
[----:B------:R-:W-:Y:S03]  /*11170*/  F2FP.BF16.PACK_AB R15, R201, R202 ;  /* 0x000000cac90f723e */ /* 0x000fe600000010ff */
[----:B------:R2:W2:Y:S01]  /*11180*/  MUFU.EX2 R186, R33 ;  /* 0x0000002100ba7308 */ /* 0x0004a20000000800 */
[--C-:B------:R-:W-:Y:S02]  /*11190*/  FFMA.FTZ R39, R39, c[0x0][0x2d0], -R3.reuse ;  /* 0x0000b40027277a23 */ /* 0x100fe40000010803 */
[--C-:B------:R-:W-:Y:S01]  /*111a0*/  FFMA.FTZ R40, R40, c[0x0][0x2d0], -R174.reuse ;  /* 0x0000b40028287a23 */ /* 0x100fe200000108ae */
[C---:B-1----:R-:W-:Y:S05]  /*111b0*/  HMMA.16816.F32.BF16 R4, R12.reuse, R180, R4 ;  /* 0x000000b40c04723c */ /* 0x042fea0000041804 */
[--C-:B------:R-:W-:Y:S01]  /*111c0*/  FFMA.FTZ R41, R41, c[0x0][0x2d0], -R174.reuse ;  /* 0x0000b40029297a23 */ /* 0x100fe200000108ae */
[----:B------:R-:W-:Y:S01]  /*111d0*/  MUFU.EX2 R49, R49 ;  /* 0x0000003100317308 */ /* 0x000fe20000000800 */
[--C-:B------:R-:W-:Y:S01]  /*111e0*/  FFMA.FTZ R42, R42, c[0x0][0x2d0], -R3.reuse ;  /* 0x0000b4002a2a7a23 */ /* 0x100fe20000010803 */
[C---:B------:R-:W-:Y:S01]  /*111f0*/  HMMA.16816.F32.BF16 R8, R12.reuse, R182, R8 ;  /* 0x000000b60c08723c */ /* 0x040fe20000041808 */
[----:B------:R-:W1:Y:S03]  /*11200*/  LDSM.16.MT88.4 R180, [R219+0x900] ;  /* 0x00090000dbb4783b */ /* 0x000e660000004200 */
[--C-:B------:R-:W-:Y:S02]  /*11210*/  FFMA.FTZ R43, R43, c[0x0][0x2d0], -R3.reuse ;  /* 0x0000b4002b2b7a23 */ /* 0x100fe40000010803 */
[--C-:B------:R-:W-:Y:S02]  /*11220*/  FFMA.FTZ R44, R44, c[0x0][0x2d0], -R174.reuse ;  /* 0x0000b4002c2c7a23 */ /* 0x100fe400000108ae */
[C---:B------:R-:W-:Y:S01]  /*11230*/  HMMA.16816.F32.BF16 R132, R12.reuse, R16, R132 ;  /* 0x000000100c84723c */ /* 0x040fe20000041884 */
[----:B-----5:R-:W-:Y:S01]  /*11240*/  LDSM.16.MT88.4 R28, [R220+0x2100] ;  /* 0x00210000dc1c783b */ /* 0x020fe20000004200 */
[----:B------:R-:W5:Y:S02]  /*11250*/  MUFU.EX2 R175, R36 ;  /* 0x0000002400af7308 */ /* 0x000f640000000800 */
[--C-:B------:R-:W-:Y:S02]  /*11260*/  FFMA.FTZ R45, R45, c[0x0][0x2d0], -R174.reuse ;  /* 0x0000b4002d2d7a23 */ /* 0x100fe400000108ae */
[----:B------:R-:W-:Y:S01]  /*11270*/  FFMA.FTZ R48, R48, c[0x0][0x2d0], -R174 ;  /* 0x0000b40030307a23 */ /* 0x000fe200000108ae */
[----:B------:R-:W-:Y:S01]  /*11280*/  MOV R174, R173 ;  /* 0x000000ad00ae7202 */ /* 0x000fe20000000f00 */
[C---:B------:R-:W-:Y:S01]  /*11290*/  HMMA.16816.F32.BF16 R136, R12.reuse, R18, R136 ;  /* 0x000000120c88723c */ /* 0x040fe20000041888 */
[----:B------:R-:W2:Y:S03]  /*112a0*/  LDSM.16.MT88.4 R16, [R217+0x3900] ;  /* 0x00390000d910783b */ /* 0x000ea60000004200 */
[----:B------:R-:W2:Y:S01]  /*112b0*/  MUFU.EX2 R37, R37 ;  /* 0x0000002500257308 */ /* 0x000ea20000000800 */
[--C-:B------:R-:W-:Y:S02]  /*112c0*/  FFMA.FTZ R46, R46, c[0x0][0x2d0], -R3.reuse ;  /* 0x0000b4002e2e7a23 */ /* 0x100fe40000010803 */
[--C-:B------:R-:W-:Y:S01]  /*112d0*/  FFMA.FTZ R47, R47, c[0x0][0x2d0], -R3.reuse ;  /* 0x0000b4002f2f7a23 */ /* 0x100fe20000010803 */
[C---:B---3--:R-:W-:Y:S04]  /*112e0*/  HMMA.16816.F32.BF16 R140, R12.reuse, R176, R140 ;  /* 0x000000b00c8c723c */ /* 0x048fe8000004188c */
[--C-:B------:R-:W-:Y:S02]  /*112f0*/  FFMA.FTZ R50, R50, c[0x0][0x2d0], -R3.reuse ;  /* 0x0000b40032327a23 */ /* 0x100fe40000010803 */
[----:B------:R-:W-:Y:S01]  /*11300*/  MUFU.EX2 R38, R38 ;  /* 0x0000002600267308 */ /* 0x000fe20000000800 */
[----:B------:R-:W-:Y:S01]  /*11310*/  FFMA.FTZ R3, R51, c[0x0][0x2d0], -R3 ;  /* 0x0000b40033037a23 */ /* 0x000fe20000010803 */
[C---:B------:R-:W-:Y:S01]  /*11320*/  HMMA.16816.F32.BF16 R144, R12.reuse, R178, R144 ;  /* 0x000000b20c90723c */ /* 0x040fe20000041890 */
[----:B------:R-:W3:Y:S07]  /*11330*/  LDSM.16.MT88.4 R176, [R218+0x3900] ;  /* 0x00390000dab0783b */ /* 0x000eee0000004200 */
[----:B------:R-:W-:Y:S01]  /*11340*/  MUFU.EX2 R36, R3 ;  /* 0x0000000300247308 */ /* 0x000fe20000000800 */
[C---:B-1----:R-:W-:Y:S08]  /*11350*/  HMMA.16816.F32.BF16 R148, R12.reuse, R180, R148 ;  /* 0x000000b40c94723c */ /* 0x042ff00000041894 */
[C---:B------:R-:W-:Y:S01]  /*11360*/  HMMA.16816.F32.BF16 R152, R12.reuse, R182, R152 ;  /* 0x000000b60c98723c */ /* 0x040fe20000041898 */
[----:B------:R-:W1:Y:S01]  /*11370*/  LDSM.16.MT88.4 R180, [R220+0x3900] ;  /* 0x00390000dcb4783b */ /* 0x000e620000004200 */
[----:B------:R-:W-:Y:S06]  /*11380*/  MUFU.EX2 R39, R39 ;  /* 0x0000002700277308 */ /* 0x000fec0000000800 */
[C---:B--2---:R-:W-:Y:S04]  /*11390*/  HMMA.16816.F32.BF16 R156, R12.reuse, R16, R156 ;  /* 0x000000100c9c723c */ /* 0x044fe8000004189c */
[----:B------:R-:W2:Y:S04]  /*113a0*/  MUFU.EX2 R40, R40 ;  /* 0x0000002800287308 */ /* 0x000ea80000000800 */
[C---:B------:R-:W-:Y:S01]  /*113b0*/  HMMA.16816.F32.BF16 R160, R12.reuse, R18, R160 ;  /* 0x000000120ca0723c */ /* 0x040fe200000418a0 */
[----:B------:R-:W2:Y:S05]  /*113c0*/  LDSM.16.MT88.4 R16, [R219+0x3900] ;  /* 0x00390000db10783b */ /* 0x000eaa0000004200 */
[----:B------:R-:W2:Y:S02]  /*113d0*/  MUFU.EX2 R41, R41 ;  /* 0x0000002900297308 */ /* 0x000ea40000000800 */
[C---:B---3--:R-:W-:Y:S08]  /*113e0*/  HMMA.16816.F32.BF16 R164, R12.reuse, R176, R164 ;  /* 0x000000b00ca4723c */ /* 0x048ff000000418a4 */
[C---:B------:R-:W-:Y:S01]  /*113f0*/  HMMA.16816.F32.BF16 R168, R12.reuse, R178, R168 ;  /* 0x000000b20ca8723c */ /* 0x040fe200000418a8 */
[----:B------:R-:W3:Y:S01]  /*11400*/  LDSM.16.MT88.4 R176, [R217+0x6900] ;  /* 0x00690000d9b0783b */ /* 0x000ee20000004200 */
[----:B------:R-:W3:Y:S06]  /*11410*/  MUFU.EX2 R42, R42 ;  /* 0x0000002a002a7308 */ /* 0x000eec0000000800 */
[C---:B-1----:R-:W-:Y:S04]  /*11420*/  HMMA.16816.F32.BF16 R52, R12.reuse, R180, R52 ;  /* 0x000000b40c34723c */ /* 0x042fe80000041834 */
[----:B------:R-:W1:Y:S04]  /*11430*/  MUFU.EX2 R43, R43 ;  /* 0x0000002b002b7308 */ /* 0x000e680000000800 */
[C---:B------:R-:W-:Y:S01]  /*11440*/  HMMA.16816.F32.BF16 R56, R12.reuse, R182, R56 ;  /* 0x000000b60c38723c */ /* 0x040fe20000041838 */
[----:B------:R-:W1:Y:S05]  /*11450*/  LDSM.16.MT88.4 R180, [R218+0x6900] ;  /* 0x00690000dab4783b */ /* 0x000e6a0000004200 */
[----:B------:R-:W1:Y:S02]  /*11460*/  MUFU.EX2 R44, R44 ;  /* 0x0000002c002c7308 */ /* 0x000e640000000800 */
[C---:B--2---:R-:W-:Y:S08]  /*11470*/  HMMA.16816.F32.BF16 R60, R12.reuse, R16, R60 ;  /* 0x000000100c3c723c */ /* 0x044ff0000004183c */
[----:B------:R-:W2:Y:S01]  /*11480*/  MUFU.EX2 R45, R45 ;  /* 0x0000002d002d7308 */ /* 0x000ea20000000800 */
[C---:B------:R-:W-:Y:S01]  /*11490*/  HMMA.16816.F32.BF16 R64, R12.reuse, R18, R64 ;  /* 0x000000120c40723c */ /* 0x040fe20000041840 */
[----:B------:R-:W2:Y:S07]  /*114a0*/  LDSM.16.MT88.4 R16, [R220+0x6900] ;  /* 0x00690000dc10783b */ /* 0x000eae0000004200 */
[C---:B---3--:R-:W-:Y:S01]  /*114b0*/  HMMA.16816.F32.BF16 R68, R12.reuse, R176, R68 ;  /* 0x000000b00c44723c */ /* 0x048fe20000041844 */
[----:B------:R-:W3:Y:S07]  /*114c0*/  MUFU.EX2 R46, R46 ;  /* 0x0000002e002e7308 */ /* 0x000eee0000000800 */
[C---:B------:R-:W-:Y:S01]  /*114d0*/  HMMA.16816.F32.BF16 R72, R12.reuse, R178, R72 ;  /* 0x000000b20c48723c */ /* 0x040fe20000041848 */
[----:B------:R-:W3:Y:S02]  /*114e0*/  LDSM.16.MT88.4 R176, [R219+0x6900] ;  /* 0x00690000dbb0783b */ /* 0x000ee40000004200 */
[----:B------:R-:W-:Y:S05]  /*114f0*/  MUFU.EX2 R47, R47 ;  /* 0x0000002f002f7308 */ /* 0x000fea0000000800 */
[C---:B-1----:R-:W-:Y:S05]  /*11500*/  HMMA.16816.F32.BF16 R76, R12.reuse, R180, R76 ;  /* 0x000000b40c4c723c */ /* 0x042fea000004184c */
[----:B------:R-:W1:Y:S03]  /*11510*/  MUFU.EX2 R48, R48 ;  /* 0x0000003000307308 */ /* 0x000e660000000800 */
[C---:B------:R-:W-:Y:S01]  /*11520*/  HMMA.16816.F32.BF16 R80, R12.reuse, R182, R80 ;  /* 0x000000b60c50723c */ /* 0x040fe20000041850 */
[----:B------:R-:W1:Y:S06]  /*11530*/  LDSM.16.MT88.4 R180, [R217+0x9900] ;  /* 0x00990000d9b4783b */ /* 0x000e6c0000004200 */
[----:B------:R-:W1:Y:S01]  /*11540*/  MUFU.EX2 R50, R50 ;  /* 0x0000003200327308 */ /* 0x000e620000000800 */
        /* <DEDUP_REMOVED lines=12> */
[C---:B---3--:R-:W-:Y:S01]  /*11610*/  HMMA.16816.F32.BF16 R116, R12.reuse, R176, R116 ;  /* 0x000000b00c74723c */ /* 0x048fe20000041874 */
[----:B------:R-:W3:Y:S04]  /*11620*/  LDL.LU R177, [R1+0x20] ;  /* 0x0000200001b17983 */ /* 0x000ee80000300800 */
[----:B------:R-:W5:Y:S03]  /*11630*/  LDL.LU R32, [R1+0x24] ;  /* 0x0000240001207983 */ /* 0x000f660000300800 */
[C---:B------:R-:W-:Y:S08]  /*11640*/  HMMA.16816.F32.BF16 R120, R12.reuse, R178, R120 ;  /* 0x000000b20c78723c */ /* 0x040ff00000041878 */
[C---:B-1----:R-:W-:Y:S08]  /*11650*/  HMMA.16816.F32.BF16 R124, R12.reuse, R180, R124 ;  /* 0x000000b40c7c723c */ /* 0x042ff0000004187c */
[----:B------:R-:W-:Y:S01]  /*11660*/  HMMA.16816.F32.BF16 R128, R12, R182, R128 ;  /* 0x000000b60c80723c */ /* 0x000fe20000041880 */
[----:B------:R-:W-:Y:S06]  /*11670*/  LDSM.16.MT88.4 R180, [R217+0x2900] ;  /* 0x00290000d9b4783b */ /* 0x000fec0000004200 */
[----:B------:R-:W-:Y:S02]  /*11680*/  F2FP.BF16.PACK_AB R12, R198, R199 ;  /* 0x000000c7c60c723e */ /* 0x000fe400000010ff */
[----:B------:R-:W-:Y:S03]  /*11690*/  F2FP.BF16.PACK_AB R13, R195, R196 ;  /* 0x000000c4c30d723e */ /* 0x000fe600000010ff */
[----:B----4-:R-:W-:Y:S02]  /*116a0*/  F2FP.BF16.PACK_AB R14, R194, R197 ;  /* 0x000000c5c20e723e */ /* 0x010fe400000010ff */
[----:B------:R-:W-:Y:S07]  /*116b0*/  F2FP.BF16.PACK_AB R15, R192, R193 ;  /* 0x000000c1c00f723e */ /* 0x000fee00000010ff */
[C---:B--2---:R-:W-:Y:S08]  /*116c0*/  HMMA.16816.F32.BF16 R4, R12.reuse, R16, R4 ;  /* 0x000000100c04723c */ /* 0x044ff00000041804 */
[C---:B------:R-:W-:Y:S01]  /*116d0*/  HMMA.16816.F32.BF16 R8, R12.reuse, R18, R8 ;  /* 0x000000120c08723c */ /* 0x040fe20000041808 */
[----:B------:R-:W1:Y:S07]  /*116e0*/  LDSM.16.MT88.4 R16, [R219+0x1100] ;  /* 0x00110000db10783b */ /* 0x000e6e0000004200 */
[C---:B------:R-:W-:Y:S08]  /*116f0*/  HMMA.16816.F32.BF16 R132, R12.reuse, R20, R132 ;  /* 0x000000140c84723c */ /* 0x040ff00000041884 */
        /* <DEDUP_REMOVED lines=42> */
[----:B------:R-:W-:Y:S01]  /*119a0*/  HMMA.16816.F32.BF16 R128, R12, R18, R128 ;  /* 0x000000120c80723c */ /* 0x000fe20000041880 */
[----:B------:R-:W1:Y:S03]  /*119b0*/  LDSM.16.MT88.4 R16, [R220+0x1900] ;  /* 0x00190000dc10783b */ /* 0x000e660000004200 */
[----:B---3--:R-:W-:Y:S02]  /*119c0*/  FFMA.FTZ R2, R2, R177, R200 ;  /* 0x000000b102027223 */ /* 0x008fe400000100c8 */
[----:B-----5:R-:W-:Y:S01]  /*119d0*/  FFMA.FTZ R0, R0, R32, R209 ;  /* 0x0000002000007223 */ /* 0x020fe200000100d1 */
[----:B------:R-:W-:Y:S01]  /*119e0*/  F2FP.BF16.PACK_AB R12, R190, R191 ;  /* 0x000000bfbe0c723e */ /* 0x000fe200000010ff */
[----:B------:R-:W-:Y:S01]  /*119f0*/  FADD.FTZ R2, R211, R2 ;  /* 0x00000002d3027221 */ /* 0x000fe20000010000 */
[----:B------:R-:W-:Y:S01]  /*11a00*/  F2FP.BF16.PACK_AB R13, R188, R189 ;  /* 0x000000bdbc0d723e */ /* 0x000fe200000010ff */
[----:B------:R-:W-:Y:S02]  /*11a10*/  LDSM.16.MT88.4 R32, [R217+0x5900] ;  /* 0x00590000d920783b */ /* 0x000fe40000004200 */
[----:B------:R-:W-:Y:S01]  /*11a20*/  F2FP.BF16.PACK_AB R14, R186, R187 ;  /* 0x000000bbba0e723e */ /* 0x000fe200000010ff */
[----:B------:R-:W-:Y:S01]  /*11a30*/  FADD.FTZ R2, R212, R2 ;  /* 0x00000002d4027221 */ /* 0x000fe20000010000 */
[----:B------:R-:W-:Y:S01]  /*11a40*/  F2FP.BF16.PACK_AB R15, R184, R185 ;  /* 0x000000b9b80f723e */ /* 0x000fe200000010ff */
[----:B------:R-:W-:Y:S02]  /*11a50*/  FADD.FTZ R0, R210, R0 ;  /* 0x00000000d2007221 */ /* 0x000fe40000010000 */
[----:B------:R-:W-:Y:S02]  /*11a60*/  FADD.FTZ R2, R214, R2 ;  /* 0x00000002d6027221 */ /* 0x000fe40000010000 */
[----:B------:R-:W-:Y:S02]  /*11a70*/  FADD.FTZ R0, R213, R0 ;  /* 0x00000000d5007221 */ /* 0x000fe40000010000 */
        /* <DEDUP_REMOVED lines=8> */
[C---:B----4-:R-:W-:Y:S04]  /*11b00*/  HMMA.16816.F32.BF16 R132, R12.reuse, R24, R132 ;  /* 0x000000180c84723c */ /* 0x050fe80000041884 */
[----:B------:R-:W-:Y:S02]  /*11b10*/  FADD.FTZ R2, R203, R2 ;  /* 0x00000002cb027221 */ /* 0x000fe40000010000 */
[----:B------:R-:W-:Y:S02]  /*11b20*/  FADD.FTZ R0, R205, R0 ;  /* 0x00000000cd007221 */ /* 0x000fe40000010000 */
[C---:B------:R-:W-:Y:S01]  /*11b30*/  HMMA.16816.F32.BF16 R136, R12.reuse, R26, R136 ;  /* 0x0000001a0c88723c */ /* 0x040fe20000041888 */
[----:B------:R-:W3:Y:S03]  /*11b40*/  LDSM.16.MT88.4 R24, [R217+0x4900] ;  /* 0x00490000d918783b */ /* 0x000ee60000004200 */
        /* <DEDUP_REMOVED lines=34> */
[----:B------:R-:W-:Y:S04]  /*11d70*/  FADD.FTZ R0, R184, R0 ;  /* 0x00000000b8007221 */ /* 0x000fe80000010000 */
[----:B------:R-:W-:Y:S01]  /*11d80*/  FADD.FTZ R0, R38, R0 ;  /* 0x0000000026007221 */ /* 0x000fe20000010000 */
[C---:B------:R-:W-:Y:S01]  /*11d90*/  HMMA.16816.F32.BF16 R56, R12.reuse, R22, R56 ;  /* 0x000000160c38723c */ /* 0x040fe20000041838 */
[----:B------:R-:W2:Y:S03]  /*11da0*/  LDSM.16.MT88.4 R20, [R218+0x7900] ;  /* 0x00790000da14783b */ /* 0x000ea60000004200 */
[----:B------:R-:W-:Y:S04]  /*11db0*/  FADD.FTZ R0, R39, R0 ;  /* 0x0000000027007221 */ /* 0x000fe80000010000 */
[C---:B---3--:R-:W-:Y:S04]  /*11dc0*/  HMMA.16816.F32.BF16 R60, R12.reuse, R24, R60 ;  /* 0x000000180c3c723c */ /* 0x048fe8000004183c */
[----:B------:R-:W-:Y:S04]  /*11dd0*/  FADD.FTZ R0, R42, R0 ;  /* 0x000000002a007221 */ /* 0x000fe80000010000 */
        /* <DEDUP_REMOVED lines=13> */
[----:B------:R-:W-:Y:S01]  /*11eb0*/  FADD.FTZ R0, R50, R3 ;  /* 0x0000000332007221 */ /* 0x000fe20000010000 */
[----:B------:R-:W-:Y:S03]  /*11ec0*/  STL [R1+0x20], R2 ;  /* 0x0000200201007387 */ /* 0x000fe60000100800 */
[C---:B------:R-:W-:Y:S01]  /*11ed0*/  FADD.FTZ R0, R36.reuse, R0 ;  /* 0x0000000024007221 */ /* 0x040fe20000010000 */
[C---:B------:R-:W-:Y:S01]  /*11ee0*/  HMMA.16816.F32.BF16 R80, R12.reuse, R22, R80 ;  /* 0x000000160c50723c */ /* 0x040fe20000041850 */
[----:B------:R-:W2:Y:S07]  /*11ef0*/  LDSM.16.MT88.4 R20, [R217+0xa900] ;  /* 0x00a90000d914783b */ /* 0x000eae0000004200 */
        /* <DEDUP_REMOVED lines=17> */
[----:B------:R-:W-:Y:S01]  /*12010*/  HMMA.16816.F32.BF16 R128, R12, R22, R128 ;  /* 0x000000160c80723c */ /* 0x000fe20000041880 */
[----:B------:R-:W2:Y:S06]  /*12020*/  LDSM.16.MT88.4 R20, [R219+0x2100] ;  /* 0x00210000db14783b */ /* 0x000eac0000004200 */
[----:B------:R-:W-:Y:S02]  /*12030*/  F2FP.BF16.PACK_AB R12, R37, R175 ;  /* 0x000000af250c723e */ /* 0x000fe400000010ff */
[----:B------:R-:W-:Y:S03]  /*12040*/  F2FP.BF16.PACK_AB R13, R39, R38 ;  /* 0x00000026270d723e */ /* 0x000fe600000010ff */
[----:B------:R-:W-:Y:S02]  /*12050*/  F2FP.BF16.PACK_AB R14, R41, R40 ;  /* 0x00000028290e723e */ /* 0x000fe400000010ff */
[----:B------:R-:W-:Y:S02]  /*12060*/  F2FP.BF16.PACK_AB R15, R43, R42 ;  /* 0x0000002a2b0f723e */ /* 0x000fe400000010ff */
[----:B------:R-:W-:Y:S05]  /*12070*/  MOV R175, R172 ;  /* 0x000000ac00af7202 */ /* 0x000fea0000000f00 */
        /* <DEDUP_REMOVED lines=52> */
[C---:B------:R-:W-:Y:S01]  /*123c0*/  HMMA.16816.F32.BF16 R176, R12.reuse, R180, R4 ;  /* 0x000000b40cb0723c */ /* 0x040fe20000041804 */
[----:B------:R-:W5:Y:S07]  /*123d0*/  LDSM.16.MT88.4 R4, [R220+0x5900] ;  /* 0x00590000dc04783b */ /* 0x000f6e0000004200 */
        /* <DEDUP_REMOVED lines=11> */
[C---:B------:R-:W-:Y:S08]  /*12490*/  HMMA.16816.F32.BF16 R156, R12.reuse, R32, R156 ;  /* 0x000000200c9c723c */ /* 0x040ff0000004189c */
[C---:B------:R-:W-:Y:S08]  /*124a0*/  HMMA.16816.F32.BF16 R160, R12.reuse, R34, R160 ;  /* 0x000000220ca0723c */ /* 0x040ff000000418a0 */
        /* <DEDUP_REMOVED lines=8> */
[----:B------:R-:W2:Y:S07]  /*12530*/  LDSM.16.MT88.4 R8, [R218+0xb900] ;  /* 0x00b90000da08783b */ /* 0x000eae0000004200 */
[C---:B-1----:R-:W-:Y:S08]  /*12540*/  HMMA.16816.F32.BF16 R68, R12.reuse, R16, R68 ;  /* 0x000000100c44723c */ /* 0x042ff00000041844 */
[C---:B------:R-:W-:Y:S01]  /*12550*/  HMMA.16816.F32.BF16 R72, R12.reuse, R18, R72 ;  /* 0x000000120c48723c */ /* 0x040fe20000041848 */
[----:B------:R-:W1:Y:S07]  /*12560*/  LDSM.16.MT88.4 R16, [R220+0xb900] ;  /* 0x00b90000dc10783b */ /* 0x000e6e0000004200 */
[C---:B----4-:R-:W-:Y:S08]  /*12570*/  HMMA.16816.F32.BF16 R76, R12.reuse, R24, R76 ;  /* 0x000000180c4c723c */ /* 0x050ff0000004184c */
[C---:B------:R-:W-:Y:S08]  /*12580*/  HMMA.16816.F32.BF16 R80, R12.reuse, R26, R80 ;  /* 0x0000001a0c50723c */ /* 0x040ff00000041850 */
[C---:B---3--:R-:W-:Y:S08]  /*12590*/  HMMA.16816.F32.BF16 R84, R12.reuse, R28, R84 ;  /* 0x0000001c0c54723c */ /* 0x048ff00000041854 */
[C---:B------:R-:W-:Y:S08]  /*125a0*/  HMMA.16816.F32.BF16 R88, R12.reuse, R30, R88 ;  /* 0x0000001e0c58723c */ /* 0x040ff00000041858 */
[C---:B--2---:R-:W-:Y:S08]  /*125b0*/  HMMA.16816.F32.BF16 R92, R12.reuse, R20, R92 ;  /* 0x000000140c5c723c */ /* 0x044ff0000004185c */
[C---:B------:R-:W-:Y:S08]  /*125c0*/  HMMA.16816.F32.BF16 R96, R12.reuse, R22, R96 ;  /* 0x000000160c60723c */ /* 0x040ff00000041860 */
[C---:B-----5:R-:W-:Y:S08]  /*125d0*/  HMMA.16816.F32.BF16 R100, R12.reuse, R4, R100 ;  /* 0x000000040c64723c */ /* 0x060ff00000041864 */
[C---:B------:R-:W-:Y:S01]  /*125e0*/  HMMA.16816.F32.BF16 R104, R12.reuse, R6, R104 ;  /* 0x000000060c68723c */ /* 0x040fe20000041868 */
[----:B------:R-:W2:Y:S07]  /*125f0*/  LDSM.16.MT88.4 R4, [R219+0xb900] ;  /* 0x00b90000db04783b */ /* 0x000eae0000004200 */
[C---:B------:R-:W-:Y:S08]  /*12600*/  HMMA.16816.F32.BF16 R108, R12.reuse, R8, R108 ;  /* 0x000000080c6c723c */ /* 0x040ff0000004186c */
[C---:B------:R-:W-:Y:S08]  /*12610*/  HMMA.16816.F32.BF16 R112, R12.reuse, R10, R112 ;  /* 0x0000000a0c70723c */ /* 0x040ff00000041870 */
[C---:B-1----:R-:W-:Y:S08]  /*12620*/  HMMA.16816.F32.BF16 R116, R12.reuse, R16, R116 ;  /* 0x000000100c74723c */ /* 0x042ff00000041874 */
[C---:B------:R-:W-:Y:S08]  /*12630*/  HMMA.16816.F32.BF16 R120, R12.reuse, R18, R120 ;  /* 0x000000120c78723c */ /* 0x040ff00000041878 */
[C---:B--2---:R-:W-:Y:S08]  /*12640*/  HMMA.16816.F32.BF16 R124, R12.reuse, R4, R124 ;  /* 0x000000040c7c723c */ /* 0x044ff0000004187c */
[----:B------:R-:W-:Y:S01]  /*12650*/  HMMA.16816.F32.BF16 R128, R12, R6, R128 ;  /* 0x000000060c80723c */ /* 0x000fe20000041880 */
[----:B------:R-:W-:-:S07]  /*12660*/  @P0 BRA `(.L_x_1582) ;  /* 0xffffbed000000947 */ /* 0x000fce000383ffff */
.L_x_1581:
[----:B------:R-:W2:Y:S04]  /*12670*/  LDL.LU R4, [R1+0x20] ;  /* 0x0000200001047983 */ /* 0x000ea80000300800 */
[----:B------:R-:W3:Y:S01]  /*12680*/  LDL.LU R2, [R1+0x24] ;  /* 0x0000240001027983 */ /* 0x000ee20000300800 */
[----:B------:R-:W-:-:S02]  /*12690*/  MOV R46, 0xff800000 ;  /* 0xff800000002e7802 */ /* 0x000fc40000000f00 */
[----:B------:R-:W-:Y:S02]  /*126a0*/  MOV R47, 0xff800000 ;  /* 0xff800000002f7802 */ /* 0x000fe40000000f00 */
[----:B------:R-:W-:Y:S01]  /*126b0*/  PLOP3.LUT P2, PT, PT, PT, PT, 0x8, 0x0 ;  /* 0x000000000000781c */ /* 0x000fe20003f4e170 */
        /* <DEDUP_REMOVED lines=152> */
.L_x_1569:
        /* <DEDUP_REMOVED lines=59> */
[----:B------:R-:W-:Y:S01]  /*133f0*/  F2FP.BF16.PACK_AB R170, R171, R170 ;  /* 0x000000aaabaa723e */ /* 0x000fe200000010ff */
[----:B------:R-:W-:Y:S01]  /*13400*/  IMAD.IADD R4, R4, 0x1, R2 ;  /* 0x0000000104047824 */ /* 0x000fe200078e0202 */
[----:B------:R-:W-:-:S02]  /*13410*/  F2FP.BF16.PACK_AB R35, R35, R52 ;  /* 0x000000342323723e */ /* 0x000fc400000010ff */
[----:B------:R-:W-:Y:S02]  /*13420*/  F2FP.BF16.PACK_AB R54, R55, R54 ;  /* 0x000000363736723e */ /* 0x000fe400000010ff */
[----:B------:R-:W-:Y:S02]  /*13430*/  F2FP.BF16.PACK_AB R34, R34, R56 ;  /* 0x000000382222723e */ /* 0x000fe400000010ff */
        /* <DEDUP_REMOVED lines=9> */
[----:B------:R-:W-:Y:S02]  /*134d0*/  F2FP.BF16.PACK_AB R70, R71, R70 ;  /* 0x000000464746723e */ /* 0x000fe400000010ff */
[----:B------:R-:W-:Y:S01]  /*134e0*/  F2FP.BF16.PACK_AB R30, R30, R72 ;  /* 0x000000481e1e723e */ /* 0x000fe200000010ff */
[----:B------:R-:W-:Y:S01]  /*134f0*/  STS [R2+0x400], R182 ;  /* 0x000400b602007388 */ /* 0x000fe20000000800 */
        /* <DEDUP_REMOVED lines=9> */
[----:B-1----:R-:W-:Y:S01]  /*13590*/  IMAD.MOV.U32 R44, RZ, RZ, 0x40 ;  /* 0x00000040ff2c7424 */ /* 0x002fe200078e00ff */
[----:B------:R-:W-:Y:S02]  /*135a0*/  F2FP.BF16.PACK_AB R86, R87, R86 ;  /* 0x000000565756723e */ /* 0x000fe400000010ff */
[----:B------:R-:W-:Y:S01]  /*135b0*/  STS [R4+0x400], R138 ;  /* 0x0004008a04007388 */ /* 0x000fe20000000800 */
[----:B------:R-:W-:-:S02]  /*135c0*/  F2FP.BF16.PACK_AB R26, R26, R88 ;  /* 0x000000581a1a723e */ /* 0x000fc400000010ff */
[----:B------:R-:W-:Y:S02]  /*135d0*/  F2FP.BF16.PACK_AB R90, R91, R90 ;  /* 0x0000005a5b5a723e */ /* 0x000fe400000010ff */
[----:B--2---:R-:W-:Y:S02]  /*135e0*/  SEL R7, R44, 0xffffffc0, !P2 ;  /* 0xffffffc02c077807 */ /* 0x004fe40005000000 */
[----:B------:R-:W-:Y:S02]  /*135f0*/  F2FP.BF16.PACK_AB R25, R25, R92 ;  /* 0x0000005c1919723e */ /* 0x000fe400000010ff */
[----:B------:R-:W-:Y:S02]  /*13600*/  F2FP.BF16.PACK_AB R94, R95, R94 ;  /* 0x0000005e5f5e723e */ /* 0x000fe400000010ff */
[----:B------:R-:W-:Y:S01]  /*13610*/  F2FP.BF16.PACK_AB R24, R24, R96 ;  /* 0x000000601818723e */ /* 0x000fe200000010ff */
[----:B---3--:R-:W-:Y:S01]  /*13620*/  IMAD.IADD R6, R0, 0x1, R7 ;  /* 0x0000000100067824 */ /* 0x008fe200078e0207 */
[----:B------:R-:W-:-:S02]  /*13630*/  F2FP.BF16.PACK_AB R98, R99, R98 ;  /* 0x000000626362723e */ /* 0x000fc400000010ff */
[----:B------:R-:W-:Y:S02]  /*13640*/  F2FP.BF16.PACK_AB R23, R23, R100 ;  /* 0x000000641717723e */ /* 0x000fe400000010ff */
[----:B------:R1:W-:Y:S01]  /*13650*/  STS [R6+0x80], R5 ;  /* 0x0000800506007388 */ /* 0x0003e20000000800 */
[----:B------:R-:W-:Y:S01]  /*13660*/  F2FP.BF16.PACK_AB R102, R103, R102 ;  /* 0x000000666766723e */ /* 0x000fe200000010ff */
[----:B----4-:R-:W-:Y:S02]  /*13670*/  IMAD.IADD R8, R7, 0x1, R2 ;  /* 0x0000000107087824 */ /* 0x010fe400078e0202 */
        /* <DEDUP_REMOVED lines=8> */
[----:B------:R-:W-:Y:S02]  /*13700*/  F2FP.BF16.PACK_AB R17, R17, R114 ;  /* 0x000000721111723e */ /* 0x000fe400000010ff */
[----:B------:R-:W-:Y:S02]  /*13710*/  F2FP.BF16.PACK_AB R16, R16, R116 ;  /* 0x000000741010723e */ /* 0x000fe400000010ff */
[----:B------:R-:W-:Y:S02]  /*13720*/  F2FP.BF16.PACK_AB R13, R13, R118 ;  /* 0x000000760d0d723e */ /* 0x000fe400000010ff */
[----:B------:R-:W-:-:S02]  /*13730*/  F2FP.BF16.PACK_AB R12, R12, R120 ;  /* 0x000000780c0c723e */ /* 0x000fc400000010ff */
[----:B------:R-:W-:Y:S01]  /*13740*/  F2FP.BF16.PACK_AB R11, R11, R122 ;  /* 0x0000007a0b0b723e */ /* 0x000fe200000010ff */
[----:B-1----:R-:W-:Y:S01]  /*13750*/  IMAD.IADD R5, R7, 0x1, R3 ;  /* 0x0000000107057824 */ /* 0x002fe200078e0203 */
[----:B------:R-:W-:Y:S01]  /*13760*/  F2FP.BF16.PACK_AB R9, R9, R124 ;  /* 0x0000007c0909723e */ /* 0x000fe200000010ff */
[----:B------:R-:W-:Y:S01]  /*13770*/  IMAD.IADD R7, R4, 0x1, R7 ;  /* 0x0000000104077824 */ /* 0x000fe200078e0207 */
[----:B------:R-:W-:Y:S02]  /*13780*/  F2FP.BF16.PACK_AB R15, R15, R126 ;  /* 0x0000007e0f0f723e */ /* 0x000fe400000010ff */
[----:B------:R-:W-:Y:S01]  /*13790*/  STS [R5+0x80], R42 ;  /* 0x0000802a05007388 */ /* 0x000fe20000000800 */
[----:B------:R-:W-:Y:S02]  /*137a0*/  F2FP.BF16.PACK_AB R14, R14, R128 ;  /* 0x000000800e0e723e */ /* 0x000fe400000010ff */
[----:B------:R-:W-:Y:S01]  /*137b0*/  F2FP.BF16.PACK_AB R10, R10, R130 ;  /* 0x000000820a0a723e */ /* 0x000fe200000010ff */
[----:B------:R-:W-:Y:S01]  /*137c0*/  STS [R5+0x480], R150 ;  /* 0x0004809605007388 */ /* 0x000fe20000000800 */
[----:B------:R-:W-:-:S03]  /*137d0*/  PLOP3.LUT P0, PT, PT, PT, UP1, 0x80, 0x0 ;  /* 0x000000000000781c */ /* 0x000fc60003f0f018 */
        /* <DEDUP_REMOVED lines=47> */
[----:B------:R3:W-:Y:S04]  /*13ad0*/  STS [R5+0xc480], R15 ;  /* 0x00c4800f05007388 */ /* 0x0007e80000000800 */
[----:B------:R3:W-:Y:S04]  /*13ae0*/  STS [R7+0xc000], R14 ;  /* 0x00c0000e07007388 */ /* 0x0007e80000000800 */
        /* <DEDUP_REMOVED lines=26> */
.L_x_1586:
        /* <DEDUP_REMOVED lines=83> */
[--C-:B------:R-:W-:Y:S01]  /*141c0*/  IMAD.MOV R8, RZ, RZ, -R4.reuse ;  /* 0x000000ffff087224 */ /* 0x100fe200078e0a04 */
[----:B------:R-:W-:Y:S01]  /*141d0*/  SHF.R.S32.HI R9, RZ, 0x1f, R4 ;  /* 0x0000001fff097819 */ /* 0x000fe20000011404 */
[----:B------:R1:W-:Y:S01]  /*141e0*/  SHFL.IDX PT, R10, R7, 0x1, 0x1c1f ;  /* 0x003c1f00070a7f89 */ /* 0x0003e200000e0000 */
[----:B------:R-:W-:Y:S01]  /*141f0*/  MOV R2, UR14 ;  /* 0x0000000e00027c02 */ /* 0x000fe20008000f00 */
[----:B------:R-:W-:-:S02]  /*14200*/  IMAD.U32 R3, RZ, RZ, UR15 ;  /* 0x0000000fff037e24 */ /* 0x000fc4000f8e00ff */
[----:B------:R-:W2:Y:S01]  /*14210*/  SHFL.IDX PT, R13, R5, RZ, 0x1c1f ;  /* 0x001c1fff050d7589 */ /* 0x000ea200000e0000 */
[----:B------:R-:W-:Y:S02]  /*14220*/  IMAD.U32 R3, RZ, RZ, UR7 ;  /* 0x00000007ff037e24 */ /* 0x000fe4000f8e00ff */
[----:B------:R-:W-:Y:S01]  /*14230*/  IMAD R6, R8, c[0x0][0x4e8], R6 ;  /* 0x00013a0008067a24 */ /* 0x000fe200078e0206 */
[----:B------:R3:W4:Y:S01]  /*14240*/  SHFL.IDX PT, R11, R5, 0x1, 0x1c1f ;  /* 0x003c1f00050b7f89 */ /* 0x00072200000e0000 */
        /* <DEDUP_REMOVED lines=9> */
[----:B------:R-:W-:Y:S01]  /*142e0*/  IMAD R7, R6, c[0x0][0x3dc], R4 ;  /* 0x0000f70006077a24 */ /* 0x000fe200078e0204 */
[-C--:B------:R-:W-:Y:S01]  /*142f0*/  ISETP.GE.OR P1, PT, R5, R29.reuse, P2 ;  /* 0x0000001d0500720c */ /* 0x080fe20001726670 */
[----:B------:R-:W-:Y:S01]  /*14300*/  IMAD.SHL.U32 R5, R18, 0x8, RZ ;  /* 0x0000000812057824 */ /* 0x000fe200078e00ff */
[----:B------:R-:W-:-:S04]  /*14310*/  ISETP.GE.OR P0, PT, R8, R29, P2 ;  /* 0x0000001d0800720c */ /* 0x000fc80001706670 */
[----:B------:R-:W-:Y:S01]  /*14320*/  LOP3.LUT R8, R17, 0x7ffffe00, R5, 0xf8, !PT ;  /* 0x7ffffe0011087812 */ /* 0x000fe200078ef805 */
[----:B------:R-:W-:-:S04]  /*14330*/  IMAD.WIDE.U32 R4, R6, c[0x0][0x3d8], R2 ;  /* 0x0000f60006047a25 */ /* 0x000fc800078e0002 */
        /* <DEDUP_REMOVED lines=50> */
.L_x_1588:
[----:B--234-:R-:W-:Y:S05]  /*14660*/  BSYNC B0 ;  /* 0x0000000000007941 */ /* 0x01cfea0003800000 */
.L_x_1587:
        /* <DEDUP_REMOVED lines=30> */
.L_x_1590:
[----:B------:R-:W-:Y:S05]  /*14850*/  BSYNC B0 ;  /* 0x0000000000007941 */ /* 0x000fea0003800000 */
.L_x_1589:
        /* <DEDUP_REMOVED lines=30> */
.L_x_1592:
[----:B------:R-:W-:Y:S05]  /*14a40*/  BSYNC B0 ;  /* 0x0000000000007941 */ /* 0x000fea0003800000 */
.L_x_1591:
        /* <DEDUP_REMOVED lines=31> */
.L_x_1585:
        /* <DEDUP_REMOVED lines=31> */
.L_x_1593:
        /* <DEDUP_REMOVED lines=43> */
.L_x_1595:
[----:B------:R-:W-:Y:S05]  /*150e0*/  BSYNC B0 ;  /* 0x0000000000007941 */ /* 0x000fea0003800000 */
.L_x_1594:
        /* <DEDUP_REMOVED lines=77> */
.L_x_1597:
[----:B------:R-:W-:Y:S05]  /*155c0*/  BSYNC B0 ;  /* 0x0000000000007941 */ /* 0x000fea0003800000 */
.L_x_1596:
        /* <DEDUP_REMOVED lines=27> */
.L_x_1599:
[----:B------:R-:W-:Y:S05]  /*15780*/  BSYNC B0 ;  /* 0x0000000000007941 */ /* 0x000fea0003800000 */
.L_x_1598:
        /* <DEDUP_REMOVED lines=27> */
.L_x_1601:
[----:B------:R-:W-:Y:S05]  /*15940*/  BSYNC B0 ;  /* 0x0000000000007941 */ /* 0x000fea0003800000 */
.L_x_1600:
        /* <DEDUP_REMOVED lines=28> */
.L_x_1602:
        /* <DEDUP_REMOVED lines=15> */
.L_x_1792:


//--------------------- .text._ZN7cutlass13device_kernelIN5flash19enable_sm80_to_sm89INS1_16FlashAttnFwdSm80INS1_25CollectiveMainloopFwdSm80ILi8ELi1ELb0EN4cute5tupleIJNS5_1CILi128EEENS7_ILi48EEENS7_ILi256EEEEEELi256ENS_10bfloat16_tEfNS_4arch4Sm80ELb1ELb0ELb0ELb1ELb1ELb1ELb1ELb0EEENS1_21CollectiveEpilogueFwdINS6_IJS8_SA_S9_EEENS6_IJNS7_ILi1EEESI_SI_EEESC_SE_Li256ELb1ELb1ELb0ELb0EEENS1_19SingleTileSchedulerILb1ELb0ELb1ELi128EEEEEEEEEvNT_6ParamsE --------------------------
	.section	.text._ZN7cutlass13device_kernelIN5flash19enable_sm80_to_sm89INS1_16FlashAttnFwdSm80INS1_25CollectiveMainloopFwdSm80ILi8ELi1ELb0EN4cute5tupleIJNS5_1CILi128EEENS7_ILi48EEENS7_ILi256EEEEEELi256ENS_10bfloat16_tEfNS_4arch4Sm80ELb1ELb0ELb0ELb1ELb1ELb1ELb1ELb0EEENS1_21CollectiveEpilogueFwdINS6_IJS8_SA_S9_EEENS6_IJNS7_ILi1EEESI_SI_EEESC_SE_Li256ELb1ELb1ELb0ELb0EEENS1_19SingleTileSchedulerILb1ELb0ELb1ELi128EEEEEEEEEvNT_6ParamsE,"ax",@progbits
	.sectioninfo	@"SHI_REGISTERS=253"
	.align	128
.text._ZN7cutlass13device_kernelIN5flash19enable_sm80_to_sm89INS1_16FlashAttnFwdSm80INS1_25CollectiveMainloopFwdSm80ILi8ELi1ELb0EN4cute5tupleIJNS5_1CILi128EEENS7_ILi48EEENS7_ILi256EEEEEELi256ENS_10bfloat16_tEfNS_4arch4Sm80ELb1ELb0ELb0ELb1ELb1ELb1ELb1ELb0EEENS1_21CollectiveEpilogueFwdINS6_IJS8_SA_S9_EEENS6_IJNS7_ILi1EEESI_SI_EEESC_SE_Li256ELb1ELb1ELb0ELb0EEENS1_19SingleTileSchedulerILb1ELb0ELb1ELi128EEEEEEEEEvNT_6ParamsE:
        .type           _ZN7cutlass13device_kernelIN5flash19enable_sm80_to_sm89INS1_16FlashAttnFwdSm80INS1_25CollectiveMainloopFwdSm80ILi8ELi1ELb0EN4cute5tupleIJNS5_1CILi128EEENS7_ILi48EEENS7_ILi256EEEEEELi256ENS_10bfloat16_tEfNS_4arch4Sm80ELb1ELb0ELb0ELb1ELb1ELb1ELb1ELb0EEENS1_21CollectiveEpilogueFwdINS6_IJS8_SA_S9_EEENS6_IJNS7_ILi1EEESI_SI_EEESC_SE_Li256ELb1ELb1ELb0ELb0EEENS1_19SingleTileSchedulerILb1ELb0ELb1ELi128EEEEEEEEEvNT_6ParamsE,@function
        .size           _ZN7cutlass13device_kernelIN5flash19enable_sm80_to_sm89INS1_16FlashAttnFwdSm80INS1_25CollectiveMainloopFwdSm80ILi8ELi1ELb0EN4cute5tupleIJNS5_1CILi128EEENS7_ILi48EEENS7_ILi256EEEEEELi256ENS_10bfloat16_tEfNS_4arch4Sm80ELb1ELb0ELb0ELb1ELb1ELb1ELb1ELb0EEENS1_21CollectiveEpilogueFwdINS6_IJS8_SA_S9_EEENS6_IJNS7_ILi1EEESI_SI_EEESC_SE_Li256ELb1ELb1ELb0ELb0EEENS1_19SingleTileSchedulerILb1ELb0ELb1ELi128EEEEEEEEEvNT_6ParamsE,(.L_x_1793 - _ZN7cutlass13device_kernelIN5flash19enable_sm80_to_sm89INS1_16FlashAttnFwdSm80INS1_25CollectiveMainloopFwdSm80ILi8ELi1ELb0EN4cute5tupleIJNS5_1CILi128EEENS7_ILi48EEENS7_ILi256EEEEEELi256ENS_10bfloat16_tEfNS_4arch4Sm80ELb1ELb0ELb0ELb1ELb1ELb1ELb1ELb0EEENS1_21CollectiveEpilogueFwdINS6_IJS8_SA_S9_EEENS6_IJNS7_ILi1EEESI_SI_EEESC_SE_Li256ELb1ELb1ELb0ELb0EEENS1_19SingleTileSchedulerILb1ELb0ELb1ELi128EEEEEEEEEvNT_6ParamsE)
        .other          _ZN7cutlass13device_kernelIN5flash19enable_sm80_to_sm89INS1_16FlashAttnFwdSm80INS1_25CollectiveMainloopFwdSm80ILi8ELi1ELb0EN4cute5tupleIJNS5_1CILi128EEENS7_ILi48EEENS7_ILi256EEEEEELi256ENS_10bfloat16_tEfNS_4arch4Sm80ELb1ELb0ELb0ELb1ELb1ELb1ELb1ELb0EEENS1_21CollectiveEpilogueFwdINS6_IJS8_SA_S9_EEENS6_IJNS7_ILi1EEESI_SI_EEESC_SE_Li256ELb1ELb1ELb0ELb0EEENS1_19SingleTileSchedulerILb1ELb0ELb1ELi128EEEEEEEEEvNT_6ParamsE,@"STO_CUDA_ENTRY STV_DEFAULT"
_ZN7cutlass13device_kernelIN5flash19enable_sm80_to_sm89INS1_16FlashAttnFwdSm80INS1_25CollectiveMainloopFwdSm80ILi8ELi1ELb0EN4cute5tupleIJNS5_1CILi128EEENS7_ILi48EEENS7_ILi256EEEEEELi256ENS_10bfloat16_tEfNS_4arch4Sm80ELb1ELb0ELb0ELb1ELb1ELb1ELb1ELb0EEENS1_21CollectiveEpilogueFwdINS6_IJS8_SA_S9_EEENS6_IJNS7_ILi1EEESI_SI_EEESC_SE_Li256ELb1ELb1ELb0ELb0EEENS1_19SingleTileSchedulerILb1ELb0ELb1ELi128EEEEEEEEEvNT_6ParamsE:
        /* <DEDUP_REMOVED lines=20> */
.L_x_1604:
        /* <DEDUP_REMOVED lines=13> */
.L_x_1606:
[----:B------:R-:W-:Y:S02]  /*0210*/  ULDC UR5, c[0x0][0x54c] ;  /* 0x0001530000057ab9 */ /* 0x000fe40000000800 */
.L_x_1605:
[----:B------:R-:W-:Y:S02]  /*0220*/  ULDC UR4, c[0x0][0x548] ;  /* 0x0001520000047ab9 */ /* 0x000fe40000000800 */
[----:B------:R-:W-:-:S02]  /*0230*/  USHF.L.U32 UR18, UR17, 0x7, URZ ;  /* 0x0000000711127899 */ /* 0x000fc4000800063f */
[----:B------:R-:W-:-:S04]  /*0240*/  UIMAD UR4, UR5, UR4, URZ ;  /* 0x00000004050472a4 */ /* 0x000fc8000f8e023f */
[----:B------:R-:W-:-:S04]  /*0250*/  UISETP.GE.AND UP0, UPT, UR18, UR4, UPT ;  /* 0x000000041200728c */ /* 0x000fc8000bf06270 */
[----:B------:R-:W-:Y:S01]  /*0260*/  USEL UR22, UR22, 0xffffffff, !UP0 ;  /* 0xffffffff16167887 */ /* 0x000fe2000c000000 */
[----:B------:R-:W-:Y:S05]  /*0270*/  BRA `(.L_x_1607) ;  /* 0x000001b000007947 */ /* 0x000fea0003800000 */
.L_x_1603:
        /* <DEDUP_REMOVED lines=8> */
.L_x_1608:
        /* <DEDUP_REMOVED lines=13> */
.L_x_1610:
[----:B------:R-:W-:Y:S02]  /*03d0*/  ULDC UR5, c[0x0][0x54c] ;  /* 0x0001530000057ab9 */ /* 0x000fe40000000800 */
.L_x_1609:
[----:B------:R-:W-:Y:S02]  /*03e0*/  ULDC UR4, c[0x0][0x548] ;  /* 0x0001520000047ab9 */ /* 0x000fe40000000800 */
[----:B------:R-:W-:-:S02]  /*03f0*/  USHF.L.U32 UR18, UR17, 0x7, URZ ;  /* 0x0000000711127899 */ /* 0x000fc4000800063f */
[----:B------:R-:W-:-:S04]  /*0400*/  UIMAD UR4, UR5, UR4, URZ ;  /* 0x00000004050472a4 */ /* 0x000fc8000f8e023f */
[----:B------:R-:W-:-:S04]  /*0410*/  UISETP.GE.AND UP0, UPT, UR18, UR4, UPT ;  /* 0x000000041200728c */ /* 0x000fc8000bf06270 */
[----:B------:R-:W-:-:S06]  /*0420*/  USEL UR22, UR22, 0xffffffff, !UP0 ;  /* 0xffffffff16167887 */ /* 0x000fcc000c000000 */
.L_x_1607:
        /* <DEDUP_REMOVED lines=51> */
[----:B------:R-:W-:-:S03]  /*0760*/  UIMAD UR5, UR4, UR5, URZ ;  /* 0x00000005040572a4 */ /* 0x000fc6000f8e023f */
        /* <DEDUP_REMOVED lines=12> */
.L_x_1611:
        /* <DEDUP_REMOVED lines=8> */
[----:B----4-:R1:W4:Y:S02]  /*08b0*/  R2UR UR5, R0 ;  /* 0x00000000000573c2 */ /* 0x01032400000e0000 */
[----:B-1--4-:R-:W-:Y:S05]  /*08c0*/  BRA `(.L_x_1613) ;  /* 0x0000006000007947 */ /* 0x012fea0003800000 */
.L_x_1612:
[----:B------:R-:W-:Y:S05]  /*08d0*/  @!P4 BRA `(.L_x_1613) ;  /* 0x000000500000c947 */ /* 0x000fea0003800000 */
[----:B-1--4-:R-:W4:Y:S04]  /*08e0*/  LDG.E R0, [R8.64] ;  /* 0x0000001a08007981 */ /* 0x012f28000c1e1900 */
[----:B---3--:R-:W3:Y:S01]  /*08f0*/  LDG.E R3, [R8.64+0x4] ;  /* 0x0000041a08037981 */ /* 0x008ee2000c1e1900 */
[----:B----4-:R-:W1:Y:S08]  /*0900*/  R2UR UR5, R0 ;  /* 0x00000000000573c2 */ /* 0x010e7000000e0000 */
[----:B---3--:R-:W1:Y:S02]  /*0910*/  R2UR UR6, R3 ;  /* 0x00000000030673c2 */ /* 0x008e6400000e0000 */
[----:B-1----:R-:W-:-:S06]  /*0920*/  UIADD3 UR5, -UR5, UR6, URZ ;  /* 0x0000000605057290 */ /* 0x002fcc000fffe13f */
.L_x_1613:
        /* <DEDUP_REMOVED lines=23> */
[----:B------:R-:W-:Y:S02]  /*0aa0*/  @UP2 USHF.R.U32.HI UR6, URZ, UR7, UR25 ;  /* 0x000000073f062299 */ /* 0x000fe40008011619 */
[----:B------:R-:W-:-:S02]  /*0ab0*/  UIADD3 UR7, UR14, 0x2f, URZ ;  /* 0x0000002f0e077890 */ /* 0x000fc4000fffe03f */
[----:B--2---:R-:W-:Y:S02]  /*0ac0*/  UIADD3 UR12, UR14, 0x30, -UR21 ;  /* 0x000000300e0c7890 */ /* 0x004fe4000fffe815 */
[----:B------:R-:W-:Y:S02]  /*0ad0*/  UIMAD.WIDE UR24, UR7, 0x2aaaaaab, URZ ;  /* 0x2aaaaaab071878a5 */ /* 0x000fe4000f8e023f */
[----:B------:R-:W-:-:S04]  /*0ae0*/  UIADD3 UR6, UR12, UR6, URZ ;  /* 0x000000060c067290 */ /* 0x000fc8000fffe03f */
[----:B------:R-:W-:Y:S02]  /*0af0*/  UIMAD.WIDE UR6, UR6, 0x2aaaaaab, URZ ;  /* 0x2aaaaaab060678a5 */ /* 0x000fe4000f8e023f */
[----:B------:R-:W-:Y:S02]  /*0b00*/  UMOV UR9, UR25 ;  /* 0x0000001900097c82 */ /* 0x000fe40008000000 */
[----:B------:R-:W-:Y:S02]  /*0b10*/  USHF.R.U32.HI UR13, URZ, 0x1f, UR9 ;  /* 0x0000001f3f0d7899 */ /* 0x000fe40008011609 */
[----:B------:R-:W-:Y:S02]  /*0b20*/  USHF.R.U32.HI UR6, URZ, 0x1f, UR7 ;  /* 0x0000001f3f067899 */ /* 0x000fe40008011607 */
[----:B------:R-:W-:Y:S02]  /*0b30*/  ULEA.HI.SX32 UR13, UR9, UR13, 0x1d ;  /* 0x0000000d090d7291 */ /* 0x000fe4000f8fea3f */
[----:B------:R-:W-:-:S04]  /*0b40*/  ULEA.HI.SX32 UR6, UR7, UR6, 0x1d ;  /* 0x0000000607067291 */ /* 0x000fc8000f8fea3f */
[----:B------:R-:W-:-:S04]  /*0b50*/  UISETP.LT.AND UP0, UPT, UR13, UR6, UPT ;  /* 0x000000060d00728c */ /* 0x000fc8000bf01270 */
[----:B------:R-:W-:Y:S02]  /*0b60*/  USEL UR7, UR13, UR6, UP0 ;  /* 0x000000060d077287 */ /* 0x000fe40008000000 */
[----:B------:R-:W-:Y:S02]  /*0b70*/  UIADD3 UR6, -UR8, URZ, URZ ;  /* 0x0000003f08067290 */ /* 0x000fe4000fffe13f */
[----:B------:R-:W-:Y:S02]  /*0b80*/  UIMAD UR7, UR7, 0x30, -UR8 ;  /* 0x00000030070778a4 */ /* 0x000fe4000f8e0a08 */
[----:B------:R-:W-:Y:S02]  /*0b90*/  UISETP.LT.AND UP1, UPT, URZ, UR6, UPT ;  /* 0x000000063f00728c */ /* 0x000fe4000bf21270 */
[----:B------:R-:W-:Y:S02]  /*0ba0*/  UISETP.LT.AND UP0, UPT, UR7, UR4, UPT ;  /* 0x000000040700728c */ /* 0x000fe4000bf01270 */
[----:B------:R-:W-:-:S02]  /*0bb0*/  USEL UR6, URZ, UR6, !UP1 ;  /* 0x000000063f067287 */ /* 0x000fc4000c800000 */
[----:B------:R-:W-:Y:S02]  /*0bc0*/  USEL UR7, UR7, UR4, UP0 ;  /* 0x0000000407077287 */ /* 0x000fe40008000000 */
[----:B------:R-:W-:Y:S02]  /*0bd0*/  UIMAD.WIDE.U32 UR24, UR6, -0x55555555, URZ ;  /* 0xaaaaaaab061878a5 */ /* 0x000fe4000f8e003f */
[----:B------:R-:W-:-:S11]  /*0be0*/  UISETP.GT.AND UP0, UPT, UR7, UR6, UPT ;  /* 0x000000060700728c */ /* 0x000fd6000bf04270 */
[----:B------:R-:W-:-:S04]  /*0bf0*/  @UP0 UIADD3 UR7, UR7, 0x2f, URZ ;  /* 0x0000002f07070890 */ /* 0x000fc8000fffe03f */
[----:B------:R-:W-:Y:S02]  /*0c00*/  UIMAD.WIDE UR8, UR7, 0x2aaaaaab, URZ ;  /* 0x2aaaaaab070878a5 */ /* 0x000fe4000f8e023f */
[----:B------:R-:W-:Y:S02]  /*0c10*/  USHF.R.U32.HI UR7, URZ, 0x5, UR25 ;  /* 0x000000053f077899 */ /* 0x000fe40008011619 */
[----:B------:R-:W-:-:S05]  /*0c20*/  @UP0 USHF.R.U32.HI UR8, URZ, 0x1f, UR9 ;  /* 0x0000001f3f080899 */ /* 0x000fca0008011609 */
[----:B------:R-:W-:Y:S02]  /*0c30*/  UMOV UR6, UR7 ;  /* 0x0000000700067c82 */ /* 0x000fe40008000000 */
[----:B------:R-:W-:-:S04]  /*0c40*/  @UP0 ULEA.HI.SX32 UR6, UR9, UR8, 0x1d ;  /* 0x0000000809060291 */ /* 0x000fc8000f8fea3f */
[----:B------:R-:W-:-:S06]  /*0c50*/  UISETP.GT.AND UP0, UPT, UR6, UR7, UPT ;  /* 0x000000070600728c */ /* 0x000fcc000bf04270 */
[----:B------:R-:W-:-:S13]  /*0c60*/  PLOP3.LUT P0, PT, PT, PT, UP0, 0x80, 0x0 ;  /* 0x000000000000781c */ /* 0x000fda0003f0f008 */
[----:B------:R-:W-:Y:S05]  /*0c70*/  @!P0 BRA `(.L_x_1614) ;  /* 0x00006f9000008947 */ /* 0x000fea0003800000 */
[----:B-1----:R-:W-:Y:S02]  /*0c80*/  ULDC.64 UR8, c[0x0][0x340] ;  /* 0x0000d00000087ab9 */ /* 0x002fe40000000a00 */
[----:B------:R-:W-:Y:S01]  /*0c90*/  UISETP.NE.U32.AND UP1, UPT, URZ, UR8, UPT ;  /* 0x000000083f00728c */ /* 0x000fe2000bf25070 */
[----:B------:R-:W-:Y:S01]  /*0ca0*/  SHF.R.S32.HI R6, RZ, 0x1f, R215 ;  /* 0x0000001fff067819 */ /* 0x000fe200000114d7 */
[----:B------:R-:W-:Y:S02]  /*0cb0*/  UMOV UR39, 0x30 ;  /* 0x0000003000277882 */ /* 0x000fe40000000000 */
[----:B------:R-:W-:Y:S02]  /*0cc0*/  UISETP.NE.AND.EX UP1, UPT, URZ, UR9, UPT, UP1 ;  /* 0x000000093f00728c */ /* 0x000fe4000bf25310 */
[----:B------:R-:W-:Y:S02]  /*0cd0*/  ULDC.64 UR24, c[0x0][0x238] ;  /* 0x00008e0000187ab9 */ /* 0x000fe40000000a00 */
[----:B------:R-:W-:-:S02]  /*0ce0*/  ULDC.64 UR8, c[0x0][0x340] ;  /* 0x0000d00000087ab9 */ /* 0x000fc40000000a00 */
[----:B------:R-:W-:-:S05]  /*0cf0*/  PLOP3.LUT P1, PT, PT, PT, UP1, 0x80, 0x0 ;  /* 0x000000000000781c */ /* 0x000fca0003f2f018 */
[----:B------:R-:W-:Y:S01]  /*0d00*/  @UP1 UIMAD.WIDE UR8, UR22, UR10, UR8 ;  /* 0x0000000a160812a5 */ /* 0x000fe2000f8e0208 */
[-C--:B------:R-:W-:Y:S01]  /*0d10*/  LEA.HI R4, R6, R215.reuse, RZ, 0x3 ;  /* 0x000000d706047211 */ /* 0x080fe200078f18ff */
[----:B------:R-:W-:Y:S02]  /*0d20*/  UIADD3 UR6, UR6, -0x1, URZ ;  /* 0xffffffff06067890 */ /* 0x000fe4000fffe03f */
[----:B------:R-:W-:Y:S02]  /*0d30*/  ULDC.64 UR10, c[0x0][0x240] ;  /* 0x00009000000a7ab9 */ /* 0x000fe40000000a00 */
[----:B------:R-:W-:Y:S02]  /*0d40*/  IMAD.U32 R8, RZ, RZ, UR8 ;  /* 0x00000008ff087e24 */ /* 0x000fe4000f8e00ff */
[----:B------:R-:W-:Y:S01]  /*0d50*/  IMAD.U32 R9, RZ, RZ, UR9 ;  /* 0x00000009ff097e24 */ /* 0x000fe2000f8e00ff */
[----:B------:R-:W-:Y:S01]  /*0d60*/  SHF.R.S32.HI R16, RZ, 0x3, R4 ;  /* 0x00000003ff107819 */ /* 0x000fe20000011404 */
[----:B------:R-:W-:Y:S01]  /*0d70*/  UIMAD UR28, UR6, -0x30, UR4 ;  /* 0xffffffd0061c78a4 */ /* 0x000fe2000f8e0204 */
[----:B------:R-:W-:Y:S01]  /*0d80*/  LOP3.LUT R4, R4, 0xfffffff8, RZ, 0xc0, !PT ;  /* 0xfffffff804047812 */ /* 0x000fe200078ec0ff */
[----:B------:R-:W-:Y:S01]  /*0d90*/  ULDC.64 UR8, c[0x0][0x260] ;  /* 0x0000980000087ab9 */ /* 0x000fe20000000a00 */
[----:B------:R-:W-:Y:S01]  /*0da0*/  SHF.R.S32.HI R5, RZ, 0x1f, R16 ;  /* 0x0000001fff057819 */ /* 0x000fe20000011410 */
[----:B------:R1:W2:Y:S01]  /*0db0*/  @P1 LDG.E R0, [R8.64] ;  /* 0x0000001a08001981 */ /* 0x0002a2000c1e1900 */
[----:B-----5:R-:W-:Y:S01]  /*0dc0*/  IADD3 R148, P0, R16, R2, RZ ;  /* 0x0000000210947210 */ /* 0x020fe20007f1e0ff */
[----:B------:R-:W-:Y:S01]  /*0dd0*/  IMAD.IADD R3, R215, 0x1, -R4 ;  /* 0x00000001d7037824 */ /* 0x000fe200078e0a04 */
[----:B------:R-:W-:Y:S01]  /*0de0*/  UISETP.LT.AND UP0, UPT, UR28, 0x30, UPT ;  /* 0x000000301c00788c */ /* 0x000fe2000bf01270 */
[----:B------:R-:W-:Y:S01]  /*0df0*/  LEA.HI R6, R6, R215, RZ, 0x6 ;  /* 0x000000d706067211 */ /* 0x000fe200078f30ff */
[----:B------:R-:W-:Y:S01]  /*0e00*/  UIMAD UR10, UR15, UR10, URZ ;  /* 0x0000000a0f0a72a4 */ /* 0x000fe2000f8e023f */
[C---:B------:R-:W-:Y:S01]  /*0e10*/  IMAD.SHL.U32 R18, R3.reuse, 0x8, RZ ;  /* 0x0000000803127824 */ /* 0x040fe200078e00ff */
[----:B------:R-:W-:Y:S01]  /*0e20*/  LEA.HI.X.SX32 R149, R2, R5, 0x1, P0 ;  /* 0x0000000502957211 */ /* 0x000fe200000f0eff */
[----:B------:R-:W-:Y:S01]  /*0e30*/  USEL UR29, UR28, 0x30, UP0 ;  /* 0x000000301c1d7887 */ /* 0x000fe20008000000 */
[----:B------:R-:W-:Y:S01]  /*0e40*/  IMAD.SHL.U32 R20, R3, 0x4, RZ ;  /* 0x0000000403147824 */ /* 0x000fe200078e00ff */
[----:B------:R-:W-:Y:S01]  /*0e50*/  UIMAD UR8, UR15, UR8, URZ ;  /* 0x000000080f0872a4 */ /* 0x000fe2000f8e023f */
[--C-:B------:R-:W-:Y:S01]  /*0e60*/  SHF.R.S32.HI R19, RZ, 0x1f, R18.reuse ;  /* 0x0000001fff137819 */ /* 0x100fe20000011412 */
[----:B------:R-:W-:Y:S01]  /*0e70*/  IMAD R7, R149, c[0x0][0x238], RZ ;  /* 0x00008e0095077a24 */ /* 0x000fe200078e02ff */
[----:B------:R-:W-:Y:S01]  /*0e80*/  USHF.R.S32.HI UR31, URZ, 0x1f, UR22 ;  /* 0x0000001f3f1f7899 */ /* 0x000fe20008011416 */
[----:B------:R-:W-:Y:S01]  /*0e90*/  IADD3 R2, -R16, UR29, RZ ;  /* 0x0000001d10027c10 */ /* 0x000fe2000fffe1ff */
[----:B------:R-:W-:Y:S01]  /*0ea0*/  UIMAD UR28, UR16, UR11, UR10 ;  /* 0x0000000b101c72a4 */ /* 0x000fe2000f8e020a */
[----:B------:R-:W-:Y:S01]  /*0eb0*/  IMAD R10, R148, c[0x0][0x23c], R7 ;  /* 0x00008f00940a7a24 */ /* 0x000fe200078e0207 */
[----:B------:R-:W-:Y:S01]  /*0ec0*/  USEL UR34, UR22, URZ, !UP3 ;  /* 0x0000003f16227287 */ /* 0x000fe2000d800000 */
[C---:B------:R-:W-:Y:S01]  /*0ed0*/  ISETP.GE.AND P0, PT, R2.reuse, 0x1, PT ;  /* 0x000000010200780c */ /* 0x040fe20003f06270 */
[----:B------:R-:W-:Y:S01]  /*0ee0*/  USEL UR33, UR31, URZ, !UP3 ;  /* 0x0000003f1f217287 */ /* 0x000fe2000d800000 */
[----:B------:R-:W-:Y:S01]  /*0ef0*/  ISETP.GT.AND P3, PT, R2, 0x20, PT ;  /* 0x000000200200780c */ /* 0x000fe20003f64270 */
[----:B------:R-:W-:Y:S01]  /*0f00*/  IMAD.U32 R2, RZ, RZ, UR16 ;  /* 0x00000010ff027e24 */ /* 0x000fe2000f8e00ff */
[----:B------:R-:W-:Y:S01]  /*0f10*/  UIMAD UR10, UR16, UR9, UR8 ;  /* 0x00000009100a72a4 */ /* 0x000fe2000f8e0208 */
[----:B------:R-:W-:Y:S01]  /*0f20*/  IMAD.U32 R150, RZ, RZ, UR34 ;  /* 0x00000022ff967e24 */ /* 0x000fe2000f8e00ff */
[----:B------:R-:W-:Y:S01]  /*0f30*/  UIMAD UR23, UR39, UR25, URZ ;  /* 0x00000019271772a4 */ /* 0x000fe2000f8e023f */
[----:B-1----:R-:W-:Y:S01]  /*0f40*/  IMAD.WIDE.U32 R8, R148, c[0x0][0x238], R18 ;  /* 0x00008e0094087a25 */ /* 0x002fe200078e0012 */
[----:B------:R-:W-:Y:S01]  /*0f50*/  ULDC.64 UR8, c[0x0][0x248] ;  /* 0x0000920000087ab9 */ /* 0x000fe20000000a00 */
[----:B------:R-:W-:Y:S01]  /*0f60*/  IADD3 R15, R20, 0x40, RZ ;  /* 0x00000040140f7810 */ /* 0x000fe20007ffe0ff */
[----:B------:R-:W-:Y:S01]  /*0f70*/  UIMAD UR8, UR33, UR8, URZ ;  /* 0x00000008210872a4 */ /* 0x000fe2000f8e023f */
[----:B------:R-:W-:Y:S01]  /*0f80*/  IMAD.IADD R11, R9, 0x1, R10 ;  /* 0x00000001090b7824 */ /* 0x000fe200078e020a */
[----:B------:R-:W-:Y:S01]  /*0f90*/  UIMAD.WIDE.U32 UR24, UR39, UR24, URZ ;  /* 0x00000018271872a5 */ /* 0x000fe2000f8e003f */
[----:B------:R-:W-:Y:S01]  /*0fa0*/  IMAD.MOV.U32 R10, RZ, RZ, R8 ;  /* 0x000000ffff0a7224 */ /* 0x000fe200078e0008 */
[----:B------:R-:W-:Y:S01]  /*0fb0*/  UIMAD UR11, UR34, UR9, UR8 ;  /* 0x00000009220b72a4 */ /* 0x000fe2000f8e0208 */
[----:B------:R-:W-:Y:S01]  /*0fc0*/  IMAD.SHL.U32 R113, R16, 0x40, RZ ;  /* 0x0000004010717824 */ /* 0x000fe200078e00ff */
[----:B------:R-:W-:Y:S01]  /*0fd0*/  UIADD3 UR23, UR25, UR23, URZ ;  /* 0x0000001719177290 */ /* 0x000fe2000fffe03f */
[----:B------:R-:W-:Y:S01]  /*0fe0*/  IMAD.WIDE.U32 R152, R2, c[0x0][0x240], R10 ;  /* 0x0000900002987a25 */ /* 0x000fe200078e000a */
[----:B------:R-:W-:Y:S01]  /*0ff0*/  USHF.R.S32.HI UR30, URZ, 0x1f, UR6 ;  /* 0x0000001f3f1e7899 */ /* 0x000fe20008011406 */
[----:B------:R-:W-:Y:S01]  /*1000*/  IADD3 R114, R18, 0x80, RZ ;  /* 0x0000008012727810 */ /* 0x000fe20007ffe0ff */
[----:B------:R-:W-:Y:S01]  /*1010*/  UIMAD UR32, UR23, UR6, URZ ;  /* 0x00000006172072a4 */ /* 0x000fe2000f8e023f */
[----:B------:R-:W-:Y:S01]  /*1020*/  IMAD R9, R5, c[0x0][0x280], RZ ;  /* 0x0000a00005097a24 */ /* 0x000fe200078e02ff */
[----:B------:R-:W-:Y:S01]  /*1030*/  IADD3 R153, R153, UR28, RZ ;  /* 0x0000001c99997c10 */ /* 0x000fe2000fffe0ff */
[----:B------:R-:W-:Y:S01]  /*1040*/  IMAD.SHL.U32 R6, R6, 0x8, RZ ;  /* 0x0000000806067824 */ /* 0x000fe200078e00ff */
[----:B------:R-:W-:Y:S01]  /*1050*/  LOP3.LUT R113, R113, 0x1c0, RZ, 0xc0, !PT ;  /* 0x000001c071717812 */ /* 0x000fe200078ec0ff */
[----:B------:R-:W-:Y:S01]  /*1060*/  IMAD R5, R5, c[0x0][0x290], RZ ;  /* 0x0000a40005057a24 */ /* 0x000fe200078e02ff */
[----:B------:R-:W-:Y:S01]  /*1070*/  UIMAD UR30, UR30, UR24, UR32 ;  /* 0x000000181e1e72a4 */ /* 0x000fe2000f8e0220 */
[----:B------:R-:W-:Y:S01]  /*1080*/  IMAD.WIDE.U32 R152, R150, c[0x0][0x248], R152 ;  /* 0x0000920096987a25 */ /* 0x000fe200078e0098 */
[----:B------:R-:W-:Y:S01]  /*1090*/  LOP3.LUT R6, R6, 0xfffffe00, RZ, 0xc0, !PT ;  /* 0xfffffe0006067812 */ /* 0x000fe200078ec0ff */
[----:B------:R-:W-:Y:S01]  /*10a0*/  UMOV UR35, 0x5 ;  /* 0x0000000500237882 */ /* 0x000fe20000000000 */
[----:B------:R-:W-:Y:S01]  /*10b0*/  LOP3.LUT R110, R113, 0x38, R18, 0xf8, !PT ;  /* 0x00000038716e7812 */ /* 0x000fe200078ef812 */
[----:B------:R-:W-:Y:S01]  /*10c0*/  IMAD.U32 R108, RZ, RZ, UR24 ;  /* 0x00000018ff6c7e24 */ /* 0x000fe2000f8e00ff */
[----:B------:R-:W-:Y:S01]  /*10d0*/  IADD3 R155, R153, UR11, RZ ;  /* 0x0000000b999b7c10 */ /* 0x000fe2000fffe0ff */
[----:B------:R-:W-:Y:S01]  /*10e0*/  IMAD.U32 R7, RZ, RZ, UR16 ;  /* 0x00000010ff077e24 */ /* 0x000fe2000f8e00ff */
[----:B------:R-:W-:Y:S01]  /*10f0*/  SHF.R.U32.HI R111, RZ, 0x3, R113 ;  /* 0x00000003ff6f7819 */ /* 0x000fe20000011671 */
[----:B------:R-:W-:Y:S01]  /*1100*/  IMAD.MOV.U32 R154, RZ, RZ, R152 ;  /* 0x000000ffff9a7224 */ /* 0x000fe200078e0098 */
[----:B------:R-:W-:Y:S01]  /*1110*/  IADD3 R112, R18, 0xc0, RZ ;  /* 0x000000c012707810 */ /* 0x000fe20007ffe0ff */
[----:B------:R-:W-:Y:S01]  /*1120*/  IMAD.IADD R14, R20, 0x1, R15 ;  /* 0x00000001140e7824 */ /* 0x000fe200078e020f */
[----:B------:R-:W-:Y:S01]  /*1130*/  ISETP.GE.AND P2, PT, R18, c[0x0][0x1d4], PT ;  /* 0x0000750012007a0c */ /* 0x000fe20003f46270 */
[----:B------:R-:W-:Y:S01]  /*1140*/  IMAD R158, R16, c[0x0][0x284], R9 ;  /* 0x0000a100109e7a24 */ /* 0x000fe200078e0209 */
[----:B------:R-:W-:Y:S01]  /*1150*/  ISETP.GE.AND P5, PT, R114, c[0x0][0x1d4], PT ;  /* 0x0000750072007a0c */ /* 0x000fe20003fa6270 */
[----:B------:R-:W-:Y:S01]  /*1160*/  IMAD R156, R16, c[0x0][0x294], R5 ;  /* 0x0000a500109c7a24 */ /* 0x000fe200078e0205 */
[----:B------:R-:W-:Y:S01]  /*1170*/  ISETP.GE.AND P6, PT, R14, c[0x0][0x1d4], PT ;  /* 0x000075000e007a0c */ /* 0x000fe20003fc6270 */
[----:B------:R-:W-:Y:S01]  /*1180*/  IMAD.WIDE.U32 R8, R7, c[0x0][0x260], R18 ;  /* 0x0000980007087a25 */ /* 0x000fe200078e0012 */
[----:B------:R-:W-:Y:S01]  /*1190*/  ISETP.GE.AND P4, PT, R112, c[0x0][0x1d4], PT ;  /* 0x0000750070007a0c */ /* 0x000fe20003f86270 */
[----:B------:R-:W-:Y:S01]  /*11a0*/  ULDC UR28, c[0x0][0x23c] ;  /* 0x00008f00001c7ab9 */ /* 0x000fe20000000800 */
[----:B------:R-:W-:Y:S01]  /*11b0*/  LOP3.LUT R110, R6, R110, R111, 0xf6, !PT ;  /* 0x0000006e066e7212 */ /* 0x000fe200078ef66f */
[----:B------:R-:W-:Y:S01]  /*11c0*/  IMAD.WIDE.U32 R4, R108, UR6, R154 ;  /* 0x000000066c047c25 */ /* 0x000fe2000f8e009a */
[----:B------:R-:W-:Y:S01]  /*11d0*/  IADD3 R9, R9, UR10, RZ ;  /* 0x0000000a09097c10 */ /* 0x000fe2000fffe0ff */
[----:B------:R-:W-:Y:S01]  /*11e0*/  ULDC UR10, c[0x0][0x238] ;  /* 0x00008e00000a7ab9 */ /* 0x000fe20000000800 */
[--C-:B------:R-:W-:Y:S01]  /*11f0*/  SHF.R.S32.HI R21, RZ, 0x1f, R20.reuse ;  /* 0x0000001fff157819 */ /* 0x100fe20000011414 */
[----:B------:R-:W-:Y:S01]  /*1200*/  USHF.L.U32 UR29, UR10, 0x5, URZ ;  /* 0x000000050a1d7899 */ /* 0x000fe2000800063f */
[----:B------:R-:W-:Y:S01]  /*1210*/  IMAD.SHL.U32 R110, R110, 0x2, RZ ;  /* 0x000000026e6e7824 */ /* 0x000fe200078e00ff */
[----:B------:R-:W-:Y:S01]  /*1220*/  USHF.L.U64.HI UR28, UR10, UR35, UR28 ;  /* 0x000000230a1c7299 */ /* 0x000fe2000801021c */
[----:B------:R-:W-:Y:S01]  /*1230*/  P2R R118, PR, RZ, 0x4 ;  /* 0x00000004ff767803 */ /* 0x000fe20000000000 */
[----:B------:R-:W-:Y:S01]  /*1240*/  IMAD.U32 R109, RZ, RZ, UR25 ;  /* 0x00000019ff6d7e24 */ /* 0x000fe2000f8e00ff */
[C---:B------:R-:W-:Y:S01]  /*1250*/  IADD3 R109, R16.reuse, 0x20, RZ ;  /* 0x00000020106d7810 */ /* 0x040fe20007ffe0ff */
[C---:B------:R-:W-:Y:S01]  /*1260*/  IMAD.WIDE.U32 R160, R16.reuse, c[0x0][0x290], R20 ;  /* 0x0000a40010a07a25 */ /* 0x040fe200078e0014 */
[----:B------:R-:W-:Y:S01]  /*1270*/  ULDC.64 UR8, c[0x0][0x280] ;  /* 0x0000a00000087ab9 */ /* 0x000fe20000000a00 */
[----:B------:R-:W-:Y:S01]  /*1280*/  SHF.R.S32.HI R127, RZ, 0x1f, R106 ;  /* 0x0000001fff7f7819 */ /* 0x000fe2000001146a */
[----:B------:R-:W-:Y:S01]  /*1290*/  UIMAD UR37, UR39, UR9, URZ ;  /* 0x00000009272572a4 */ /* 0x000fe2000f8e023f */
[----:B------:R-:W-:Y:S01]  /*12a0*/  IMAD.WIDE.U32 R10, R16, c[0x0][0x290], R18 ;  /* 0x0000a400100a7a25 */ /* 0x000fe200078e0012 */
[----:B------:R-:W-:Y:S01]  /*12b0*/  USHF.L.U32 UR32, UR8, 0x5, URZ ;  /* 0x0000000508207899 */ /* 0x000fe2000800063f */
[----:B------:R-:W-:Y:S01]  /*12c0*/  SHF.R.S32.HI R125, RZ, 0x1f, R112 ;  /* 0x0000001fff7d7819 */ /* 0x000fe20000011470 */
[----:B------:R-:W-:Y:S01]  /*12d0*/  UIMAD.WIDE.U32 UR40, UR8, 0x30, URZ ;  /* 0x00000030082878a5 */ /* 0x000fe2000f8e003f */
[----:B------:R-:W-:Y:S01]  /*12e0*/  IMAD.IADD R161, R161, 0x1, R156 ;  /* 0x00000001a1a17824 */ /* 0x000fe200078e029c */
[----:B------:R-:W-:Y:S01]  /*12f0*/  ULDC.64 UR10, c[0x0][0x268] ;  /* 0x00009a00000a7ab9 */ /* 0x000fe20000000a00 */
[----:B------:R-:W-:Y:S01]  /*1300*/  IMAD.IADD R157, R156, 0x1, R11 ;  /* 0x000000019c9d7824 */ /* 0x000fe200078e020b */
[----:B------:R-:W-:Y:S01]  /*1310*/  UIMAD UR10, UR33, UR10, URZ ;  /* 0x0000000a210a72a4 */ /* 0x000fe2000f8e023f */
[----:B------:R-:W-:Y:S01]  /*1320*/  IMAD.WIDE.U32 R150, R150, c[0x0][0x268], R8 ;  /* 0x00009a0096967a25 */ /* 0x000fe200078e0008 */
[----:B------:R-:W-:Y:S01]  /*1330*/  SHF.R.S32.HI R8, RZ, 0x1f, R109 ;  /* 0x0000001fff087819 */ /* 0x000fe2000001146d */
[----:B------:R-:W-:Y:S01]  /*1340*/  UIADD3 UR37, UR41, UR37, URZ ;  /* 0x0000002529257290 */ /* 0x000fe2000fffe03f */
[----:B------:R-:W-:Y:S01]  /*1350*/  LEA.HI R125, R125, R112, RZ, 0x3 ;  /* 0x000000707d7d7211 */ /* 0x000fe200078f18ff */
[----:B------:R-:W-:Y:S01]  /*1360*/  IMAD.MOV.U32 R156, RZ, RZ, R10 ;  /* 0x000000ffff9c7224 */ /* 0x000fe200078e000a */
[----:B------:R-:W-:Y:S01]  /*1370*/  LEA.HI R11, R8, R109, RZ, 0x3 ;  /* 0x0000006d080b7211 */ /* 0x000fe200078f18ff */
[----:B------:R-:W-:Y:S01]  /*1380*/  IMAD.SHL.U32 R107, R109, 0x40, RZ ;  /* 0x000000406d6b7824 */ /* 0x000fe200078e00ff */
[----:B------:R-:W-:Y:S01]  /*1390*/  UIMAD UR11, UR34, UR11, UR10 ;  /* 0x0000000b220b72a4 */ /* 0x000fe2000f8e020a */
[----:B------:R-:W-:Y:S01]  /*13a0*/  IMAD.WIDE.U32 R162, R16, c[0x0][0x280], R20 ;  /* 0x0000a00010a27a25 */ /* 0x000fe200078e0014 */
[----:B------:R-:W-:-:S02]  /*13b0*/  LOP3.LUT R125, R125, 0xfffffff8, RZ, 0xc0, !PT ;  /* 0xfffffff87d7d7812 */ /* 0x000fc400078ec0ff */
[----:B------:R-:W-:Y:S01]  /*13c0*/  LOP3.LUT R107, R107, 0x1c0, RZ, 0xc0, !PT ;  /* 0x000001c06b6b7812 */ /* 0x000fe200078ec0ff */
[----:B------:R-:W-:Y:S01]  /*13d0*/  IMAD.SHL.U32 R11, R11, 0x40, RZ ;  /* 0x000000400b0b7824 */ /* 0x000fe200078e00ff */
[----:B------:R-:W-:Y:S01]  /*13e0*/  P2R R116, PR, RZ, 0x20 ;  /* 0x00000020ff747803 */ /* 0x000fe20000000000 */
[----:B------:R-:W-:Y:S01]  /*13f0*/  IMAD.WIDE.U32 R22, R16, c[0x0][0x280], R18 ;  /* 0x0000a00010167a25 */ /* 0x000fe200078e0012 */
[----:B------:R-:W-:Y:S02]  /*1400*/  SHF.R.U32.HI R120, RZ, 0x3, R107 ;  /* 0x00000003ff787819 */ /* 0x000fe4000001166b */
[----:B------:R-:W-:Y:S01]  /*1410*/  LOP3.LUT R11, R11, 0xfffffe00, RZ, 0xc0, !PT ;  /* 0xfffffe000b0b7812 */ /* 0x000fe200078ec0ff */
[----:B------:R-:W-:Y:S01]  /*1420*/  IMAD.MOV.U32 R134, RZ, RZ, c[0x0][0x27c] ;  /* 0x00009f00ff867624 */ /* 0x000fe200078e00ff */
[----:B------:R-:W-:Y:S01]  /*1430*/  P2R R115, PR, RZ, 0x10 ;  /* 0x00000010ff737803 */ /* 0x000fe20000000000 */
[----:B------:R-:W-:Y:S01]  /*1440*/  IMAD.IADD R163, R163, 0x1, R158 ;  /* 0x00000001a3a37824 */ /* 0x000fe200078e029e */
[----:B------:R-:W-:Y:S01]  /*1450*/  P2R R117, PR, RZ, 0x40 ;  /* 0x00000040ff757803 */ /* 0x000fe20000000000 */
[----:B------:R-:W-:Y:S01]  /*1460*/  IMAD.IADD R159, R158, 0x1, R23 ;  /* 0x000000019e9f7824 */ /* 0x000fe200078e0217 */
[----:B------:R-:W-:Y:S01]  /*1470*/  IADD3 R119, R119, UR5, RZ ;  /* 0x0000000577777c10 */ /* 0x000fe2000fffe0ff */
[----:B------:R-:W-:Y:S01]  /*1480*/  IMAD.MOV.U32 R136, RZ, RZ, c[0x0][0x2b8] ;  /* 0x0000ae00ff887624 */ /* 0x000fe200078e00ff */
[----:B------:R-:W-:Y:S01]  /*1490*/  IADD3 R121, -R16, 0x30, RZ ;  /* 0x0000003010797810 */ /* 0x000fe20007ffe1ff */
[----:B------:R-:W-:Y:S01]  /*14a0*/  IMAD.MOV.U32 R158, RZ, RZ, R22 ;  /* 0x000000ffff9e7224 */ /* 0x000fe200078e0016 */
[----:B------:R-:W-:Y:S01]  /*14b0*/  SHF.R.S32.HI R122, RZ, 0x1f, R125 ;  /* 0x0000001fff7a7819 */ /* 0x000fe2000001147d */
[----:B------:R-:W-:Y:S01]  /*14c0*/  IMAD.WIDE.U32 R160, R106, c[0x0][0x290], R160 ;  /* 0x0000a4006aa07a25 */ /* 0x000fe200078e00a0 */
[----:B------:R-:W-:-:S03]  /*14d0*/  IADD3 R129, R151, UR11, RZ ;  /* 0x0000000b97817c10 */ /* 0x000fc6000fffe0ff */
[----:B------:R-:W-:Y:S02]  /*14e0*/  IMAD.MOV.U32 R74, RZ, RZ, c[0x0][0x27c] ;  /* 0x00009f00ff4a7624 */ /* 0x000fe400078e00ff */
[----:B------:R-:W-:-:S04]  /*14f0*/  IMAD.WIDE.U32 R162, R106, c[0x0][0x280], R162 ;  /* 0x0000a0006aa27a25 */ /* 0x000fc800078e00a2 */
[----:B------:R-:W-:-:S04]  /*1500*/  IMAD.WIDE.U32 R158, R106, c[0x0][0x280], R158 ;  /* 0x0000a0006a9e7a25 */ /* 0x000fc800078e009e */
[----:B------:R-:W-:-:S04]  /*1510*/  IMAD.WIDE.U32 R156, R106, c[0x0][0x290], R156 ;  /* 0x0000a4006a9c7a25 */ /* 0x000fc800078e009c */
[----:B------:R-:W-:Y:S01]  /*1520*/  IMAD.SHL.U32 R74, R74, 0x2, RZ ;  /* 0x000000024a4a7824 */ /* 0x000fe200078e00ff */
[----:B--2---:R1:W2:Y:S01]  /*1530*/  @P1 R2UR UR36, R0 ;  /* 0x00000000002413c2 */ /* 0x0042a200000e0000 */
[C---:B------:R-:W-:Y:S02]  /*1540*/  @P0 LEA R24, P1, R4.reuse, c[0x0][0x220], 0x1 ;  /* 0x0000880004180a11 */ /* 0x040fe400078208ff */
[----:B-1----:R-:W-:Y:S01]  /*1550*/  IADD3 R0, R5, UR30, RZ ;  /* 0x0000001e05007c10 */ /* 0x002fe2000fffe0ff */
[----:B------:R-:W-:Y:S02]  /*1560*/  USHF.L.U64.HI UR30, UR8, UR35, UR9 ;  /* 0x00000023081e7299 */ /* 0x000fe40008010209 */
[----:B--2---:R-:W-:Y:S01]  /*1570*/  @UP1 USHF.R.S32.HI UR53, URZ, 0x1f, UR36 ;  /* 0x0000001f3f351899 */ /* 0x004fe20008011424 */
[C---:B------:R-:W-:Y:S01]  /*1580*/  @P0 LEA.HI.X R25, R4.reuse, c[0x0][0x224], R0, 0x1, P1 ;  /* 0x0000890004190a11 */ /* 0x040fe200008f0c00 */
[----:B------:R-:W-:Y:S01]  /*1590*/  ULDC.64 UR8, c[0x0][0x290] ;  /* 0x0000a40000087ab9 */ /* 0x000fe20000000a00 */
[----:B------:R-:W-:Y:S01]  /*15a0*/  @P3 IADD3 R5, P1, R4, UR29, RZ ;  /* 0x0000001d04053c10 */ /* 0x000fe2000ff3e0ff */
[----:B------:R-:W-:-:S02]  /*15b0*/  USHF.L.U64.HI UR35, UR8, UR35, UR9 ;  /* 0x0000002308237299 */ /* 0x000fc40008010209 */
[----:B------:R-:W-:Y:S01]  /*15c0*/  @!PT LDS RZ, [RZ] ;  /* 0x00000000fffff984 */ /* 0x000fe20000000800 */
[----:B------:R-:W-:Y:S01]  /*15d0*/  @!PT LDS RZ, [RZ] ;  /* 0x00000000fffff984 */ /* 0x000fe20000000800 */
[----:B------:R-:W-:Y:S01]  /*15e0*/  @!PT LDS RZ, [RZ] ;  /* 0x00000000fffff984 */ /* 0x000fe20000000800 */
[----:B------:R1:W-:Y:S01]  /*15f0*/  @P0 LDGSTS.E.BYPASS.LTC128B.128 [R110+0xa080], [R24.64], !P2 ;  /* 0x0a080000186e0fae */ /* 0x0003e2000d101d5a */
[----:B------:R-:W-:Y:S01]  /*1600*/  @P3 IADD3.X R0, R0, UR28, RZ, P1, !PT ;  /* 0x0000001c00003c10 */ /* 0x000fe20008ffe4ff */
[----:B------:R-:W-:Y:S01]  /*1610*/  UIMAD UR39, UR39, UR9, URZ ;  /* 0x00000009272772a4 */ /* 0x000fe2000f8e023f */
[----:B------:R-:W-:Y:S01]  /*1620*/  ISETP.GE.AND P1, PT, R18, c[0x0][0x27c], PT ;  /* 0x00009f0012007a0c */ /* 0x000fe20003f26270 */
[----:B------:R1:W-:Y:S01]  /*1630*/  @P0 LDGSTS.E.BYPASS.LTC128B.128 [R110+0xb880], [R24.64+0x80], !P6 ;  /* 0x0b880080186e0fae */ /* 0x0003e2000f101d5a */
[----:B------:R-:W-:Y:S01]  /*1640*/  ISETP.GE.AND P2, PT, R14, c[0x0][0x27c], PT ;  /* 0x00009f000e007a0c */ /* 0x000fe20003f46270 */
[----:B------:R-:W-:Y:S02]  /*1650*/  USHF.L.U32 UR38, UR8, 0x5, URZ ;  /* 0x0000000508267899 */ /* 0x000fe4000800063f */
[----:B------:R1:W-:Y:S01]  /*1660*/  @P0 LDGSTS.E.BYPASS.LTC128B.128 [R110+0xd080], [R24.64+0x100], !P5 ;  /* 0x0d080100186e0fae */ /* 0x0003e2000e901d5a */
[----:B------:R-:W-:Y:S01]  /*1670*/  SEL R7, RZ, c[0x0][0x27c], !P2 ;  /* 0x00009f00ff077a07 */ /* 0x000fe20005000000 */
[----:B------:R-:W-:-:S02]  /*1680*/  UIMAD.WIDE.U32 UR42, UR8, 0x30, URZ ;  /* 0x00000030082a78a5 */ /* 0x000fc4000f8e003f */
[----:B------:R1:W-:Y:S01]  /*1690*/  @P0 LDGSTS.E.BYPASS.LTC128B.128 [R110+0xe880], [R24.64+0x180], !P4 ;  /* 0x0e880180186e0fae */ /* 0x0003e2000e101d5a */
[C---:B------:R-:W-:Y:S01]  /*16a0*/  @P3 LEA R12, P0, R5.reuse, c[0x0][0x220], 0x1 ;  /* 0x00008800050c3a11 */ /* 0x040fe200078008ff */
[----:B------:R-:W-:Y:S01]  /*16b0*/  IMAD.IADD R10, R14, 0x1, R7 ;  /* 0x000000010e0a7824 */ /* 0x000fe200078e0207 */
[----:B------:R-:W-:Y:S02]  /*16c0*/  ULDC.64 UR8, c[0x0][0x1e8] ;  /* 0x00007a0000087ab9 */ /* 0x000fe40000000a00 */
[----:B------:R-:W-:Y:S01]  /*16d0*/  @P3 LEA.HI.X R13, R5, c[0x0][0x224], R0, 0x1, P0 ;  /* 0x00008900050d3a11 */ /* 0x000fe200000f0c00 */
[----:B------:R-:W-:Y:S01]  /*16e0*/  UIMAD UR44, UR15, UR8, URZ ;  /* 0x000000080f2c72a4 */ /* 0x000fe2000f8e023f */
[----:B------:R-:W-:Y:S01]  /*16f0*/  SEL R5, RZ, c[0x0][0x27c], !P1 ;  /* 0x00009f00ff057a07 */ /* 0x000fe20004800000 */
[----:B------:R-:W-:Y:S01]  /*1700*/  UIMAD.WIDE.U32 UR46, UR16, UR8, URZ ;  /* 0x00000008102e72a5 */ /* 0x000fe2000f8e003f */
[----:B------:R-:W-:Y:S01]  /*1710*/  ISETP.NE.AND P0, PT, R118, RZ, PT ;  /* 0x000000ff7600720c */ /* 0x000fe20003f05270 */
[----:B------:R-:W-:-:S02]  /*1720*/  UIMAD UR44, UR16, UR9, UR44 ;  /* 0x00000009102c72a4 */ /* 0x000fc4000f8e022c */
[----:B------:R-:W-:Y:S01]  /*1730*/  IMAD.IADD R5, R18, 0x1, R5 ;  /* 0x0000000112057824 */ /* 0x000fe200078e0205 */
[----:B------:R-:W-:Y:S02]  /*1740*/  ULDC.64 UR8, c[0x0][0x210] ;  /* 0x0000840000087ab9 */ /* 0x000fe40000000a00 */
[----:B------:R-:W-:Y:S02]  /*1750*/  UIMAD UR45, UR15, UR8, URZ ;  /* 0x000000080f2d72a4 */ /* 0x000fe4000f8e023f */
[----:B------:R-:W-:Y:S01]  /*1760*/  SHF.R.S32.HI R0, RZ, 0x1f, R5 ;  /* 0x0000001fff007819 */ /* 0x000fe20000011405 */
[----:B------:R-:W-:Y:S02]  /*1770*/  UIMAD.WIDE.U32 UR48, UR16, UR8, URZ ;  /* 0x00000008103072a5 */ /* 0x000fe4000f8e003f */
[----:B------:R-:W-:Y:S01]  /*1780*/  UIMAD UR45, UR16, UR9, UR45 ;  /* 0x00000009102d72a4 */ /* 0x000fe2000f8e022d */
[CC--:B------:R-:W-:Y:S01]  /*1790*/  LEA.HI R4, R0.reuse, R5.reuse, RZ, 0x3 ;  /* 0x0000000500047211 */ /* 0x0c0fe200078f18ff */
[----:B------:R2:W-:Y:S01]  /*17a0*/  @P3 LDGSTS.E.BYPASS.LTC128B.128 [R110+0xb080], [R12.64], !P0 ;  /* 0x0b0800000c6e3fae */ /* 0x0005e2000c101d5a */
[----:B------:R-:W-:Y:S01]  /*17b0*/  LEA.HI R0, R0, R5, RZ, 0x6 ;  /* 0x0000000500007211 */ /* 0x000fe200078f30ff */
[----:B------:R-:W-:Y:S01]  /*17c0*/  ULDC.64 UR8, c[0x0][0x2b0] ;  /* 0x0000ac0000087ab9 */ /* 0x000fe20000000a00 */
[----:B------:R-:W-:Y:S01]  /*17d0*/  SHF.R.S32.HI R5, RZ, 0x1f, R10 ;  /* 0x0000001fff057819 */ /* 0x000fe2000001140a */
[----:B------:R2:W-:Y:S01]  /*17e0*/  @P3 LDGSTS.E.BYPASS.LTC128B.128 [R110+0xc880], [R12.64+0x80], !P6 ;  /* 0x0c8800800c6e3fae */ /* 0x0005e2000f101d5a */
[----:B------:R-:W-:Y:S01]  /*17f0*/  SHF.R.S32.HI R0, RZ, 0x6, R0 ;  /* 0x00000006ff007819 */ /* 0x000fe20000011400 */
[----:B------:R-:W-:Y:S01]  /*1800*/  @!UP1 UMOV UR53, UR31 ;  /* 0x0000001f00359c82 */ /* 0x000fe20008000000 */
[CC--:B------:R-:W-:Y:S01]  /*1810*/  LEA.HI R2, R5.reuse, R10.reuse, RZ, 0x3 ;  /* 0x0000000a05027211 */ /* 0x0c0fe200078f18ff */
[----:B------:R2:W-:Y:S01]  /*1820*/  @P3 LDGSTS.E.BYPASS.LTC128B.128 [R110+0xe080], [R12.64+0x100], !P5 ;  /* 0x0e0801000c6e3fae */ /* 0x0005e2000e901d5a */
[----:B------:R-:W-:Y:S01]  /*1830*/  LEA.HI R5, R5, R10, RZ, 0x6 ;  /* 0x0000000a05057211 */ /* 0x000fe200078f30ff */
[C---:B------:R-:W-:Y:S01]  /*1840*/  IMAD R8, R0.reuse, 0xc00, R6 ;  /* 0x00000c0000087824 */ /* 0x040fe200078e0206 */
[----:B------:R-:W-:Y:S01]  /*1850*/  LOP3.LUT R139, R107, 0x38, R4, 0xf8, !PT ;  /* 0x000000386b8b7812 */ /* 0x000fe200078ef804 */
[----:B------:R2:W-:Y:S01]  /*1860*/  @P3 LDGSTS.E.BYPASS.LTC128B.128 [R110+0xf880], [R12.64+0x180], !P4 ;  /* 0x0f8801800c6e3fae */ /* 0x0005e2000e101d5a */
[----:B------:R-:W-:Y:S01]  /*1870*/  SHF.R.S32.HI R5, RZ, 0x6, R5 ;  /* 0x00000006ff057819 */ /* 0x000fe20000011405 */
[--C-:B------:R-:W-:Y:S01]  /*1880*/  IMAD R0, R0, 0xc00, R11.reuse ;  /* 0x00000c0000007824 */ /* 0x100fe200078e020b */
[--C-:B------:R-:W-:Y:S01]  /*1890*/  LOP3.LUT R140, R113, 0x38, R2.reuse, 0xf8, !PT ;  /* 0x00000038718c7812 */ /* 0x100fe200078ef802 */
[----:B------:R-:W0:Y:S01]  /*18a0*/  LDGDEPBAR ;  /* 0x00000000000079af */ /* 0x000e220000000000 */
[----:B------:R-:W-:Y:S01]  /*18b0*/  LOP3.LUT R9, R107, 0x38, R2, 0xf8, !PT ;  /* 0x000000386b097812 */ /* 0x000fe200078ef802 */
[----:B------:R-:W-:Y:S01]  /*18c0*/  IMAD R7, R5, 0xc00, R6 ;  /* 0x00000c0005077824 */ /* 0x000fe200078e0206 */
[-C--:B------:R-:W-:Y:S01]  /*18d0*/  LOP3.LUT R139, R139, R120.reuse, RZ, 0x3c, !PT ;  /* 0x000000788b8b7212 */ /* 0x080fe200078e3cff */
[----:B------:R-:W-:Y:S01]  /*18e0*/  IMAD R5, R5, 0xc00, R11 ;  /* 0x00000c0005057824 */ /* 0x000fe200078e020b */
[-C--:B------:R-:W-:Y:S01]  /*18f0*/  LOP3.LUT R140, R140, R111.reuse, RZ, 0x3c, !PT ;  /* 0x0000006f8c8c7212 */ /* 0x080fe200078e3cff */
[----:B------:R-:W-:Y:S01]  /*1900*/  UIMAD UR10, UR53, UR8, URZ ;  /* 0x00000008350a72a4 */ /* 0x000fe2000f8e023f */
[----:B------:R-:W-:Y:S01]  /*1910*/  LOP3.LUT R138, R9, R120, RZ, 0x3c, !PT ;  /* 0x00000078098a7212 */ /* 0x000fe200078e3cff */
[----:B------:R-:W-:Y:S01]  /*1920*/  IMAD.IADD R139, R0, 0x1, R139 ;  /* 0x00000001008b7824 */ /* 0x000fe200078e028b */
[----:B------:R-:W-:Y:S01]  /*1930*/  LOP3.LUT R10, R113, 0x38, R4, 0xf8, !PT ;  /* 0x00000038710a7812 */ /* 0x000fe200078ef804 */
[----:B------:R-:W-:Y:S01]  /*1940*/  IMAD.IADD R140, R7, 0x1, R140 ;  /* 0x00000001078c7824 */ /* 0x000fe200078e028c */
[----:B------:R-:W-:Y:S01]  /*1950*/  SHF.R.S32.HI R7, RZ, 0x1f, R114 ;  /* 0x0000001fff077819 */ /* 0x000fe20000011472 */
[----:B------:R-:W-:Y:S01]  /*1960*/  IMAD R0, R3, 0x20, R16 ;  /* 0x0000002003007824 */ /* 0x000fe200078e0210 */
[----:B------:R-:W-:Y:S01]  /*1970*/  SHF.R.S32.HI R3, RZ, 0x1f, R14 ;  /* 0x0000001fff037819 */ /* 0x000fe2000001140e */
[----:B------:R-:W-:Y:S01]  /*1980*/  IMAD.IADD R138, R5, 0x1, R138 ;  /* 0x00000001058a7824 */ /* 0x000fe200078e028a */
[----:B------:R-:W-:Y:S01]  /*1990*/  LOP3.LUT R141, R10, R111, RZ, 0x3c, !PT ;  /* 0x0000006f0a8d7212 */ /* 0x000fe200078e3cff */
[----:B------:R-:W-:Y:S01]  /*19a0*/  IMAD R5, R127, c[0x0][0x280], RZ ;  /* 0x0000a0007f057a24 */ /* 0x000fe200078e02ff */
[----:B------:R-:W-:Y:S01]  /*19b0*/  LEA.HI R124, R7, R114, RZ, 0x3 ;  /* 0x00000072077c7211 */ /* 0x000fe200078f18ff */
[----:B------:R-:W-:Y:S01]  /*19c0*/  IMAD R127, R127, c[0x0][0x290], RZ ;  /* 0x0000a4007f7f7a24 */ /* 0x000fe200078e02ff */
[----:B------:R-:W-:Y:S01]  /*19d0*/  LEA.HI R126, R3, R14, RZ, 0x3 ;  /* 0x0000000e037e7211 */ /* 0x000fe200078f18ff */
[----:B------:R-:W-:Y:S01]  /*19e0*/  IMAD.IADD R141, R8, 0x1, R141 ;  /* 0x00000001088d7824 */ /* 0x000fe200078e028d */
[----:B------:R-:W-:Y:S01]  /*19f0*/  ISETP.GE.AND P0, PT, R134, 0x1, PT ;  /* 0x000000018600780c */ /* 0x000fe20003f06270 */
[C---:B------:R-:W-:Y:S01]  /*1a00*/  IMAD R127, R106.reuse, c[0x0][0x294], R127 ;  /* 0x0000a5006a7f7a24 */ /* 0x040fe200078e027f */
[----:B------:R-:W-:Y:S01]  /*1a10*/  @UP1 UMOV UR52, UR36 ;  /* 0x0000002400341c82 */ /* 0x000fe20008000000 */
[----:B------:R-:W-:Y:S01]  /*1a20*/  IMAD R5, R106, c[0x0][0x284], R5 ;  /* 0x0000a1006a057a24 */ /* 0x000fe200078e0205 */
[----:B------:R-:W-:Y:S01]  /*1a30*/  LOP3.LUT R124, R124, 0xfffffff8, RZ, 0xc0, !PT ;  /* 0xfffffff87c7c7812 */ /* 0x000fe200078ec0ff */
[----:B------:R-:W-:Y:S01]  /*1a40*/  @!UP1 UMOV UR52, UR22 ;  /* 0x0000001600349c82 */ /* 0x000fe20008000000 */
[----:B------:R-:W-:Y:S01]  /*1a50*/  LOP3.LUT R126, R126, 0xfffffff8, RZ, 0xc0, !PT ;  /* 0xfffffff87e7e7812 */ /* 0x000fe200078ec0ff */
[----:B------:R-:W-:Y:S01]  /*1a60*/  UIMAD.WIDE.U32 UR50, UR52, UR8, URZ ;  /* 0x00000008343272a5 */ /* 0x000fe2000f8e003f */
[----:B------:R-:W-:Y:S01]  /*1a70*/  LOP3.LUT R135, R4, 0xfffffff8, RZ, 0xc0, !PT ;  /* 0xfffffff804877812 */ /* 0x000fe200078ec0ff */
[----:B------:R-:W-:Y:S01]  /*1a80*/  UIMAD UR9, UR52, UR9, UR10 ;  /* 0x00000009340972a4 */ /* 0x000fe2000f8e020a */
[----:B------:R-:W-:Y:S01]  /*1a90*/  LOP3.LUT R142, R2, 0xfffffff8, RZ, 0xc0, !PT ;  /* 0xfffffff8028e7812 */ /* 0x000fe200078ec0ff */
[----:B------:R-:W-:Y:S01]  /*1aa0*/  IMAD.IADD R130, R161, 0x1, R127 ;  /* 0x00000001a1827824 */ /* 0x000fe200078e027f */
[----:B------:R-:W-:Y:S01]  /*1ab0*/  ISETP.NE.AND P3, PT, R136, 0x1, PT ;  /* 0x000000018800780c */ /* 0x000fe20003f65270 */
[----:B------:R-:W-:Y:S01]  /*1ac0*/  IMAD.IADD R131, R163, 0x1, R5 ;  /* 0x00000001a3837824 */ /* 0x000fe200078e0205 */
[----:B------:R-:W-:Y:S01]  /*1ad0*/  SHF.R.S32.HI R75, RZ, 0x3, R2 ;  /* 0x00000003ff4b7819 */ /* 0x000fe20000011402 */
[----:B------:R-:W-:Y:S01]  /*1ae0*/  IMAD.IADD R128, R5, 0x1, R159 ;  /* 0x0000000105807824 */ /* 0x000fe200078e029f */
[----:B------:R-:W-:Y:S01]  /*1af0*/  P2R R2, PR, RZ, 0x1 ;  /* 0x00000001ff027803 */ /* 0x000fe20000000000 */
[----:B------:R-:W-:Y:S01]  /*1b00*/  IMAD.IADD R127, R127, 0x1, R157 ;  /* 0x000000017f7f7824 */ /* 0x000fe200078e029d */
[C---:B--2---:R-:W-:Y:S01]  /*1b10*/  IADD3 R13, R20.reuse, 0x20, RZ ;  /* 0x00000020140d7810 */ /* 0x044fe20007ffe0ff */
[----:B------:R-:W-:Y:S01]  /*1b20*/  IMAD.SHL.U32 R141, R141, 0x2, RZ ;  /* 0x000000028d8d7824 */ /* 0x000fe200078e00ff */
[----:B------:R-:W-:Y:S01]  /*1b30*/  IADD3 R12, R20, 0x60, RZ ;  /* 0x00000060140c7810 */ /* 0x000fe20007ffe0ff */
[----:B------:R-:W-:Y:S01]  /*1b40*/  IMAD.SHL.U32 R139, R139, 0x2, RZ ;  /* 0x000000028b8b7824 */ /* 0x000fe200078e00ff */
[----:B------:R-:W-:Y:S01]  /*1b50*/  SHF.R.S32.HI R123, RZ, 0x1f, R124 ;  /* 0x0000001fff7b7819 */ /* 0x000fe2000001147c */
[----:B------:R-:W-:Y:S01]  /*1b60*/  IMAD.SHL.U32 R140, R140, 0x2, RZ ;  /* 0x000000028c8c7824 */ /* 0x000fe200078e00ff */
[----:B------:R-:W-:Y:S01]  /*1b70*/  SHF.R.S32.HI R76, RZ, 0x3, R4 ;  /* 0x00000003ff4c7819 */ /* 0x000fe20000011404 */
[----:B------:R-:W-:Y:S01]  /*1b80*/  IMAD.SHL.U32 R138, R138, 0x2, RZ ;  /* 0x000000028a8a7824 */ /* 0x000fe200078e00ff */
[----:B------:R-:W-:Y:S01]  /*1b90*/  SHF.R.S32.HI R133, RZ, 0x1f, R126 ;  /* 0x0000001fff857819 */ /* 0x000fe2000001147e */
[----:B------:R-:W-:Y:S01]  /*1ba0*/  UIADD3 UR39, UR43, UR39, URZ ;  /* 0x000000272b277290 */ /* 0x000fe2000fffe03f */
[----:B------:R-:W-:Y:S01]  /*1bb0*/  SHF.R.S32.HI R132, RZ, 0x1f, R135 ;  /* 0x0000001fff847819 */ /* 0x000fe20000011487 */
[----:B------:R-:W-:Y:S01]  /*1bc0*/  UIADD3 UR44, UR47, UR44, URZ ;  /* 0x0000002c2f2c7290 */ /* 0x000fe2000fffe03f */
[----:B------:R-:W-:Y:S01]  /*1bd0*/  SHF.R.S32.HI R137, RZ, 0x1f, R142 ;  /* 0x0000001fff897819 */ /* 0x000fe2000001148e */
[----:B------:R-:W-:Y:S01]  /*1be0*/  UIADD3 UR45, UR49, UR45, URZ ;  /* 0x0000002d312d7290 */ /* 0x000fe2000fffe03f */
[----:B------:R-:W-:Y:S01]  /*1bf0*/  P2R R2, PR, RZ, 0x8 ;  /* 0x00000008ff027803 */ /* 0x000fe20000000000 */
[----:B------:R-:W-:-:S02]  /*1c00*/  UIADD3 UR9, UR51, UR9, URZ ;  /* 0x0000000933097290 */ /* 0x000fc4000fffe03f */
[----:B------:R-:W-:Y:S01]  /*1c10*/  ULDC.U8 UR8, c[0x0][0x298] ;  /* 0x0000a60000087ab9 */ /* 0x000fe20000000000 */
[----:B-1----:R-:W-:Y:S06]  /*1c20*/  BAR.SYNC.DEFER_BLOCKING 0x0 ;  /* 0x0000000000007b1d */ /* 0x002fec0000010000 */
.L_x_1654:
[----:B------:R-:W-:Y:S01]  /*1c30*/  ISETP.NE.AND P3, PT, R136, 0x1, PT ;  /* 0x000000018800780c */ /* 0x000fe20003f65270 */
[----:B-1--4-:R-:W-:Y:S01]  /*1c40*/  IMAD.U32 R3, RZ, RZ, UR6 ;  /* 0x00000006ff037e24 */ /* 0x012fe2000f8e00ff */
[----:B------:R-:W-:Y:S01]  /*1c50*/  MOV R146, RZ ;  /* 0x000000ff00927202 */ /* 0x000fe20000000f00 */
[----:B------:R-:W-:Y:S04]  /*1c60*/  DEPBAR.LE SB0, 0x0 ;  /* 0x000080000000791a */ /* 0x000fe80000000000 */
[----:B------:R-:W-:Y:S01]  /*1c70*/  IMAD R2, R3, 0x30, R0 ;  /* 0x0000003003027824 */ /* 0x000fe200078e0200 */
[----:B------:R-:W-:Y:S01]  /*1c80*/  ISETP.GE.AND P4, PT, R134, 0x1, PT ;  /* 0x000000018600780c */ /* 0x000fe20003f86270 */
[----:B------:R-:W-:Y:S02]  /*1c90*/  BSSY B2, `(.L_x_1615) ;  /* 0x000055f000027945 */ /* 0x000fe40003800000 */
[----:B------:R-:W-:Y:S01]  /*1ca0*/  IMAD.IADD R145, R119, 0x1, R2 ;  /* 0x0000000177917824 */ /* 0x000fe200078e0202 */
[----:B------:R-:W-:Y:S03]  /*1cb0*/  ISETP.GE.AND P0, PT, R2, UR4, PT ;  /* 0x0000000402007c0c */ /* 0x000fe6000bf06270 */
[----:B---3--:R-:W-:Y:S01]  /*1cc0*/  @P3 IMAD.HI.U32 R5, R145, c[0x0][0x2bc], RZ ;  /* 0x0000af0091053a27 */ /* 0x008fe200078e00ff */
[----:B------:R-:W-:Y:S03]  /*1cd0*/  ISETP.GT.OR P0, PT, R0, 0x2f, P0 ;  /* 0x0000002f0000780c */ /* 0x000fe60000704670 */
[----:B------:R-:W-:Y:S01]  /*1ce0*/  IMAD.MOV.U32 R4, RZ, RZ, R145 ;  /* 0x000000ffff047224 */ /* 0x000fe200078e0091 */
[----:B------:R-:W-:Y:S09]  /*1cf0*/  @P3 SHF.R.U32.HI R4, RZ, c[0x0][0x2c0], R5 ;  /* 0x0000b000ff043a19 */ /* 0x000ff20000011605 */
[C---:B------:R-:W-:Y:S04]  /*1d00*/  @!P0 IADD3 R8, P3, R4.reuse, UR50, RZ ;  /* 0x0000003204088c10 */ /* 0x040fe8000ff7e0ff */
[----:B------:R-:W-:Y:S01]  /*1d10*/  @!P0 LEA.HI.X.SX32 R5, R4, UR9, 0x1, P3 ;  /* 0x0000000904058c11 */ /* 0x000fe200098f0eff */
[----:B------:R-:W-:Y:S01]  /*1d20*/  IMAD.MOV R4, RZ, RZ, -R4 ;  /* 0x000000ffff047224 */ /* 0x000fe200078e0a04 */
[----:B------:R-:W-:Y:S03]  /*1d30*/  @!P0 LEA R22, P3, R8, c[0x0][0x2a0], 0x2 ;  /* 0x0000a80008168a11 */ /* 0x000fe600078610ff */
[----:B------:R-:W-:Y:S01]  /*1d40*/  IMAD R145, R4, c[0x0][0x2b8], R145 ;  /* 0x0000ae0004917a24 */ /* 0x000fe200078e0291 */
[----:B------:R-:W-:Y:S03]  /*1d50*/  @!P0 LEA.HI.X R23, R8, c[0x0][0x2a4], R5, 0x2, P3 ;  /* 0x0000a90008178a11 */ /* 0x000fe600018f1405 */
[C---:B------:R-:W-:Y:S01]  /*1d60*/  IMAD.WIDE.U32 R8, R145.reuse, c[0x0][0x1e0], RZ ;  /* 0x0000780091087a25 */ /* 0x040fe200078e00ff */
[----:B------:R-:W-:Y:S01]  /*1d70*/  SHF.R.S32.HI R144, RZ, 0x1f, R145 ;  /* 0x0000001fff907819 */ /* 0x000fe20000011491 */
[----:B--2---:R-:W2:Y:S04]  /*1d80*/  @!P0 LDG.E R146, [R22.64] ;  /* 0x0000001a16928981 */ /* 0x004ea8000c1e1900 */
[----:B------:R-:W-:Y:S01]  /*1d90*/  IMAD R4, R144, c[0x0][0x1e0], RZ ;  /* 0x0000780090047a24 */ /* 0x000fe200078e02ff */
[----:B------:R-:W-:Y:S03]  /*1da0*/  BAR.SYNC.DEFER_BLOCKING 0x0 ;  /* 0x0000000000007b1d */ /* 0x000fe60000010000 */
[----:B------:R-:W-:Y:S04]  /*1db0*/  IMAD R4, R145, c[0x0][0x1e4], R4 ;  /* 0x0000790091047a24 */ /* 0x000fe800078e0204 */
[----:B------:R-:W-:Y:S01]  /*1dc0*/  IMAD.IADD R5, R9, 0x1, R4 ;  /* 0x0000000109057824 */ /* 0x000fe200078e0204 */
[----:B------:R-:W-:Y:S02]  /*1dd0*/  MOV R4, R8 ;  /* 0x0000000800047202 */ /* 0x000fe40000000f00 */
[----:B--2---:R-:W-:Y:S03]  /*1de0*/  SHF.R.S32.HI R143, RZ, 0x1f, R146 ;  /* 0x0000001fff8f7819 */ /* 0x004fe60000011492 */
[----:B------:R-:W-:Y:S04]  /*1df0*/  IMAD.WIDE.U32 R4, R146, c[0x0][0x1f0], R4 ;  /* 0x00007c0092047a25 */ /* 0x000fe800078e0004 */
[----:B------:R-:W-:Y:S01]  /*1e00*/  IMAD R147, R143, c[0x0][0x1f0], RZ ;  /* 0x00007c008f937a24 */ /* 0x000fe200078e02ff */
[----:B------:R-:W-:Y:S03]  /*1e10*/  IADD3 R4, P0, R4, UR46, RZ ;  /* 0x0000002e04047c10 */ /* 0x000fe6000ff1e0ff */
[----:B------:R-:W-:Y:S05]  /*1e20*/  IMAD R147, R146, c[0x0][0x1f4], R147 ;  /* 0x00007d0092937a24 */ /* 0x000fea00078e0293 */
[----:B------:R-:W-:Y:S02]  /*1e30*/  IADD3.X R147, R5, UR44, R147, P0, !PT ;  /* 0x0000002c05937c10 */ /* 0x000fe400087fe493 */
[C---:B------:R-:W-:Y:S04]  /*1e40*/  LEA R164, P0, R4.reuse, c[0x0][0x1c8], 0x1 ;  /* 0x0000720004a47a11 */ /* 0x040fe800078008ff */
[----:B------:R-:W-:Y:S01]  /*1e50*/  LEA.HI.X R147, R4, c[0x0][0x1cc], R147, 0x1, P0 ;  /* 0x0000730004937a11 */ /* 0x000fe200000f0c93 */
[----:B------:R-:W-:-:S05]  /*1e60*/  @!P4 BRA `(.L_x_1616) ;  /* 0x000050800000c947 */ /* 0x000fca0003800000 */
[----:B------:R-:W-:Y:S01]  /*1e70*/  USHF.R.S32.HI UR31, URZ, 0x1f, UR6 ;  /* 0x0000001f3f1f7899 */ /* 0x000fe20008011406 */
[----:B------:R-:W-:Y:S01]  /*1e80*/  ISETP.NE.AND P0, PT, RZ, UR8, PT ;  /* 0x00000008ff007c0c */ /* 0x000fe2000bf05270 */
[----:B------:R-:W-:Y:S02]  /*1e90*/  UIMAD UR11, UR37, UR6, URZ ;  /* 0x00000006250b72a4 */ /* 0x000fe4000f8e023f */
[----:B------:R-:W-:Y:S02]  /*1ea0*/  UIMAD UR10, UR39, UR6, URZ ;  /* 0x00000006270a72a4 */ /* 0x000fe4000f8e023f */
[----:B------:R-:W-:Y:S02]  /*1eb0*/  UIMAD UR5, UR6, -0x30, UR4 ;  /* 0xffffffd0060578a4 */ /* 0x000fe4000f8e0204 */
[----:B------:R-:W-:Y:S02]  /*1ec0*/  UIMAD.WIDE.U32 UR54, UR40, UR6, URZ ;  /* 0x00000006283672a5 */ /* 0x000fe4000f8e003f */
[----:B------:R-:W-:Y:S02]  /*1ed0*/  UIMAD.WIDE.U32 UR52, UR42, UR6, URZ ;  /* 0x000000062a3472a5 */ /* 0x000fe4000f8e003f */
[----:B------:R-:W-:Y:S02]  /*1ee0*/  UIMAD UR11, UR31, UR40, UR11 ;  /* 0x000000281f0b72a4 */ /* 0x000fe4000f8e020b */
[----:B------:R-:W-:Y:S02]  /*1ef0*/  UIMAD UR10, UR31, UR42, UR10 ;  /* 0x0000002a1f0a72a4 */ /* 0x000fe4000f8e020a */
[----:B------:R-:W-:Y:S02]  /*1f00*/  UISETP.LT.AND UP0, UPT, UR5, 0x30, UPT ;  /* 0x000000300500788c */ /* 0x000fe4000bf01270 */
[----:B------:R-:W-:Y:S02]  /*1f10*/  UIADD3 UR11, UR55, UR11, URZ ;  /* 0x0000000b370b7290 */ /* 0x000fe4000fffe03f */
[----:B------:R-:W-:Y:S02]  /*1f20*/  UIADD3 UR10, UR53, UR10, URZ ;  /* 0x0000000a350a7290 */ /* 0x000fe4000fffe03f */
[----:B------:R-:W-:Y:S01]  /*1f30*/  USEL UR31, UR5, 0x30, UP0 ;  /* 0x00000030051f7887 */ /* 0x000fe20008000000 */
[----:B------:R-:W-:-:S05]  /*1f40*/  @!P0 BRA `(.L_x_1617) ;  /* 0x0000279000008947 */ /* 0x000fca0003800000 */
[----:B------:R-:W-:Y:S01]  /*1f50*/  ISETP.GE.AND P4, PT, R16, UR31, PT ;  /* 0x0000001f10007c0c */ /* 0x000fe2000bf86270 */
        /* <DEDUP_REMOVED lines=11> */
[----:B------:R-:W-:Y:S01]  /*2010*/  IADD3 R3, P0, R162, UR54, RZ ;  /* 0x00000036a2037c10 */ /* 0x000fe2000ff1e0ff */
[----:B------:R-:W-:Y:S01]  /*2020*/  CS2R R48, SRZ ;  /* 0x0000000000307805 */ /* 0x000fe2000001ff00 */
[----:B------:R-:W-:Y:S01]  /*2030*/  CS2R R92, SRZ ;  /* 0x00000000005c7805 */ /* 0x000fe2000001ff00 */
[----:B------:R-:W-:Y:S01]  /*2040*/  CS2R R52, SRZ ;  /* 0x0000000000347805 */ /* 0x000fe2000001ff00 */
[----:B------:R-:W-:Y:S01]  /*2050*/  IADD3.X R2, R131, UR11, RZ, P0, !PT ;  /* 0x0000000b83027c10 */ /* 0x000fe200087fe4ff */
[----:B------:R-:W-:Y:S01]  /*2060*/  CS2R R90, SRZ ;  /* 0x00000000005a7805 */ /* 0x000fe2000001ff00 */
[----:B------:R-:W-:Y:S01]  /*2070*/  IADD3 R5, P0, R160, UR52, RZ ;  /* 0x00000034a0057c10 */ /* 0x000fe2000ff1e0ff */
[----:B------:R-:W-:Y:S01]  /*2080*/  CS2R R50, SRZ ;  /* 0x0000000000327805 */ /* 0x000fe2000001ff00 */
[----:B------:R-:W-:Y:S01]  /*2090*/  CS2R R86, SRZ ;  /* 0x0000000000567805 */ /* 0x000fe2000001ff00 */
[----:B------:R-:W-:Y:S01]  /*20a0*/  CS2R R42, SRZ ;  /* 0x00000000002a7805 */ /* 0x000fe2000001ff00 */
[----:B------:R-:W-:Y:S01]  /*20b0*/  IADD3.X R4, R130, UR10, RZ, P0, !PT ;  /* 0x0000000a82047c10 */ /* 0x000fe200087fe4ff */
        /* <DEDUP_REMOVED lines=21> */
.L_x_1619:
[----:B------:R-:W-:Y:S05]  /*2210*/  BSYNC B0 ;  /* 0x0000000000007941 */ /* 0x000fea0003800000 */
.L_x_1618:
[----:B------:R-:W-:Y:S01]  /*2220*/  ISETP.GE.AND P5, PT, R109, UR31, PT ;  /* 0x0000001f6d007c0c */ /* 0x000fe2000bfa6270 */
[----:B-----5:R-:W-:Y:S01]  /*2230*/  IMAD.MOV.U32 R5, RZ, RZ, R42 ;  /* 0x000000ffff057224 */ /* 0x020fe200078e002a */
[----:B------:R-:W-:Y:S01]  /*2240*/  BSSY B0, `(.L_x_1620) ;  /* 0x000004c000007945 */ /* 0x000fe20003800000 */
[----:B------:R-:W-:Y:S01]  /*2250*/  IMAD.MOV.U32 R4, RZ, RZ, R43 ;  /* 0x000000ffff047224 */ /* 0x000fe200078e002b */
[----:B------:R-:W-:Y:S01]  /*2260*/  CS2R R34, SRZ ;  /* 0x0000000000227805 */ /* 0x000fe2000001ff00 */
        /* <DEDUP_REMOVED lines=37> */
[----:B------:R-:W-:Y:S01]  /*24c0*/  IMAD.U32 R7, RZ, RZ, UR32 ;  /* 0x00000020ff077e24 */ /* 0x000fe2000f8e00ff */
[----:B------:R-:W-:Y:S01]  /*24d0*/  CS2R R40, SRZ ;  /* 0x0000000000287805 */ /* 0x000fe2000001ff00 */
[----:B------:R-:W-:Y:S01]  /*24e0*/  IMAD.U32 R2, RZ, RZ, UR30 ;  /* 0x0000001eff027e24 */ /* 0x000fe2000f8e00ff */
[----:B------:R-:W-:Y:S01]  /*24f0*/  CS2R R78, SRZ ;  /* 0x00000000004e7805 */ /* 0x000fe2000001ff00 */
[----:B------:R-:W-:Y:S01]  /*2500*/  IMAD.U32 R5, RZ, RZ, UR38 ;  /* 0x00000026ff057e24 */ /* 0x000fe2000f8e00ff */
[----:B------:R-:W-:Y:S01]  /*2510*/  IADD3 R7, P3, P0, R162, UR54, R7 ;  /* 0x00000036a2077c10 */ /* 0x000fe2000f87e007 */
[----:B------:R-:W-:Y:S01]  /*2520*/  IMAD.U32 R3, RZ, RZ, UR35 ;  /* 0x00000023ff037e24 */ /* 0x000fe2000f8e00ff */
        /* <DEDUP_REMOVED lines=8> */
[----:B------:R-:W-:Y:S02]  /*25b0*/  IADD3.X R4, R130, UR10, R3, P3, P0 ;  /* 0x0000000a82047c10 */ /* 0x000fe40009fe0403 */
        /* <DEDUP_REMOVED lines=20> */
.L_x_1621:
[----:B------:R-:W-:Y:S05]  /*2700*/  BSYNC B0 ;  /* 0x0000000000007941 */ /* 0x000fea0003800000 */
.L_x_1620:
        /* <DEDUP_REMOVED lines=47> */
[----:B------:R-:W-:Y:S02]  /*2a00*/  @!P0 PRMT R56, R54, 0x5410, R57 ;  /* 0x0000541036388816 */ /* 0x000fe40000000039 */
[----:B------:R-:W-:Y:S02]  /*2a10*/  @!P0 SHF.R.U32.HI R48, RZ, 0x10, R49 ;  /* 0x00000010ff308819 */ /* 0x000fe40000011631 */
        /* <DEDUP_REMOVED lines=45> */
.L_x_1625:
[----:B------:R-:W-:Y:S05]  /*2cf0*/  BSYNC B0 ;  /* 0x0000000000007941 */ /* 0x000fea0003800000 */
.L_x_1624:
        /* <DEDUP_REMOVED lines=32> */
[C---:B------:R-:W-:Y:S01]  /*2f00*/  @!P0 LOP3.LUT R45, R26.reuse, 0xffff0000, RZ, 0xc0, !PT ;  /* 0xffff00001a2d8812 */ /* 0x040fe200078ec0ff */
        /* <DEDUP_REMOVED lines=25> */
.L_x_1627:
[----:B------:R-:W-:Y:S05]  /*30a0*/  BSYNC B0 ;  /* 0x0000000000007941 */ /* 0x000fea0003800000 */
.L_x_1626:
        /* <DEDUP_REMOVED lines=58> */
.L_x_1629:
[----:B------:R-:W-:Y:S05]  /*3450*/  BSYNC B0 ;  /* 0x0000000000007941 */ /* 0x000fea0003800000 */
.L_x_1628:
        /* <DEDUP_REMOVED lines=57> */
.L_x_1623:
[----:B-123--:R-:W-:Y:S05]  /*37f0*/  BSYNC B1 ;  /* 0x0000000000017941 */ /* 0x00efea0003800000 */
.L_x_1622:
[----:B------:R-:W1:Y:S04]  /*3800*/  SHFL.IDX PT, R147, R147, 0x1, 0x181f ;  /* 0x00381f0093937f89 */ /* 0x000e6800000e0000 */
        /* <DEDUP_REMOVED lines=8> */
[----:B-1----:R-:W-:Y:S02]  /*3890*/  LEA.HI.X R49, R18, R147, R19, 0x1, P0 ;  /* 0x0000009312317211 */ /* 0x002fe400000f0c13 */
        /* <DEDUP_REMOVED lines=51> */
.L_x_1632:
[----:B------:R-:W-:Y:S05]  /*3bd0*/  BSYNC B0 ;  /* 0x0000000000007941 */ /* 0x000fea0003800000 */
.L_x_1631:
[----:B------:R-:W-:Y:S01]  /*3be0*/  ISETP.GE.AND P0, PT, R14, c[0x0][0x1d4], PT ;  /* 0x000075000e007a0c */ /* 0x000fe20003f06270 */
[----:B------:R-:W-:Y:S01]  /*3bf0*/  @!UPT UIADD3 URZ, URZ, URZ, URZ ;  /* 0x0000003f3f3ff290 */ /* 0x000fe2000fffe03f */
[----:B------:R-:W-:Y:S11]  /*3c00*/  BSSY B0, `(.L_x_1633) ;  /* 0x0000038000007945 */ /* 0x000ff60003800000 */
[----:B------:R-:W-:-:S05]  /*3c10*/  @P0 BRA `(.L_x_1634) ;  /* 0x0000036000000947 */ /* 0x000fca0003800000 */
[C---:B---3--:R-:W-:Y:S01]  /*3c20*/  LEA R46, P0, R126.reuse, R45, 0x1 ;  /* 0x0000002d7e2e7211 */ /* 0x048fe200078008ff */
        /* <DEDUP_REMOVED lines=53> */
.L_x_1634:
[----:B------:R-:W-:Y:S05]  /*3f80*/  BSYNC B0 ;  /* 0x0000000000007941 */ /* 0x000fea0003800000 */
.L_x_1633:
        /* <DEDUP_REMOVED lines=58> */
.L_x_1636:
[----:B------:R-:W-:Y:S05]  /*4330*/  BSYNC B0 ;  /* 0x0000000000007941 */ /* 0x000fea0003800000 */
.L_x_1635:
[----:B------:R-:W-:Y:S11]  /*4340*/  ISETP.GE.AND P0, PT, R112, c[0x0][0x1d4], PT ;  /* 0x0000750070007a0c */ /* 0x000ff60003f06270 */
[----:B------:R-:W-:Y:S02]  /*4350*/  @!UPT UIADD3 URZ, URZ, URZ, URZ ;  /* 0x0000003f3f3ff290 */ /* 0x000fe4000fffe03f */
        /* <DEDUP_REMOVED lines=56> */
.L_x_1617:
        /* <DEDUP_REMOVED lines=36> */
.L_x_1638:
[----:B------:R-:W-:Y:S05]  /*4920*/  BSYNC B0 ;  /* 0x0000000000007941 */ /* 0x000fea0003800000 */
.L_x_1637:
        /* <DEDUP_REMOVED lines=46> */
[----:B------:R-:W-:Y:S01]  /*4c10*/  CS2R R86, SRZ ;  /* 0x0000000000567805 */ /* 0x000fe2000001ff00 */
[----:B------:R-:W-:Y:S01]  /*4c20*/  IADD3 R5, P3, P0, R158, UR54, R5 ;  /* 0x000000369e057c10 */ /* 0x000fe2000f87e005 */
[----:B------:R-:W-:Y:S01]  /*4c30*/  CS2R R84, SRZ ;  /* 0x0000000000547805 */ /* 0x000fe2000001ff00 */
[----:B------:R-:W-:Y:S01]  /*4c40*/  CS2R R26, SRZ ;  /* 0x00000000001a7805 */ /* 0x000fe2000001ff00 */
[----:B------:R-:W-:Y:S01]  /*4c50*/  CS2R R24, SRZ ;  /* 0x0000000000187805 */ /* 0x000fe2000001ff00 */
[----:B------:R-:W-:Y:S01]  /*4c60*/  IADD3.X R4, R128, UR11, R3, P3, P0 ;  /* 0x0000000b80047c10 */ /* 0x000fe20009fe0403 */
[----:B------:R-:W-:Y:S01]  /*4c70*/  IMAD.U32 R3, RZ, RZ, UR38 ;  /* 0x00000026ff037e24 */ /* 0x000fe2000f8e00ff */
[----:B------:R-:W-:Y:S01]  /*4c80*/  CS2R R82, SRZ ;  /* 0x0000000000527805 */ /* 0x000fe2000001ff00 */
[----:B------:R-:W-:Y:S01]  /*4c90*/  IMAD.U32 R2, RZ, RZ, UR35 ;  /* 0x00000023ff027e24 */ /* 0x000fe2000f8e00ff */
[----:B------:R-:W-:Y:S02]  /*4ca0*/  CS2R R80, SRZ ;  /* 0x0000000000507805 */ /* 0x000fe4000001ff00 */
[----:B------:R-:W-:Y:S04]  /*4cb0*/  IADD3 R3, P3, P0, R156, UR52, R3 ;  /* 0x000000349c037c10 */ /* 0x000fe8000f87e003 */
[----:B------:R-:W-:Y:S02]  /*4cc0*/  IADD3.X R2, R127, UR10, R2, P3, P0 ;  /* 0x0000000a7f027c10 */ /* 0x000fe40009fe0402 */
        /* <DEDUP_REMOVED lines=12> */
.L_x_1640:
[----:B------:R-:W-:Y:S05]  /*4d90*/  BSYNC B0 ;  /* 0x0000000000007941 */ /* 0x000fea0003800000 */
.L_x_1639:
[----:B------:R-:W-:Y:S01]  /*4da0*/  IADD3 R89, -R74, c[0x0][0x1d4], RZ ;  /* 0x000075004a597a10 */ /* 0x000fe20007ffe1ff */
        /* <DEDUP_REMOVED lines=54> */
[----:B------:R-:W-:Y:S01]  /*5110*/  @!P0 PRMT R54, R54, 0x5410, R57 ;  /* 0x0000541036368816 */ /* 0x000fe20000000039 */
[----:B------:R-:W-:Y:S01]  /*5120*/  IMAD R59, R61, 0xc00, R6 ;  /* 0x00000c003d3b7824 */ /* 0x000fe200078e0206 */
[--C-:B------:R-:W-:Y:S02]  /*5130*/  @!P0 SHF.R.U64 R61, R64, 0x10, R65.reuse ;  /* 0x00000010403d8819 */ /* 0x100fe40000001241 */
[----:B------:R-:W-:Y:S01]  /*5140*/  @!P0 SHF.R.U32.HI R65, RZ, 0x10, R65 ;  /* 0x00000010ff418819 */ /* 0x000fe20000011641 */
[----:B------:R-:W-:Y:S01]  /*5150*/  IMAD.IADD R170, R59, 0x1, R170 ;  /* 0x000000013baa7824 */ /* 0x000fe200078e02aa */
[----:B------:R-:W-:Y:S01]  /*5160*/  @!P0 SHF.R.U64 R64, R66, 0x10, R67 ;  /* 0x0000001042408819 */ /* 0x000fe20000001243 */
[----:B------:R-:W-:Y:S01]  /*5170*/  @!P0 IMAD.U32 R49, R54, 0x10000, RZ ;  /* 0x0001000036318824 */ /* 0x000fe200078e00ff */
[----:B------:R-:W-:Y:S01]  /*5180*/  @!P0 PRMT R62, R62, 0x5410, R61 ;  /* 0x000054103e3e8816 */ /* 0x000fe2000000003d */
[----:B------:R-:W-:Y:S01]  /*5190*/  IMAD.SHL.U32 R168, R170, 0x2, RZ ;  /* 0x00000002aaa87824 */ /* 0x000fe200078e00ff */
[----:B------:R-:W-:Y:S01]  /*51a0*/  @!P0 PRMT R66, R60, 0x5410, R65 ;  /* 0x000054103c428816 */ /* 0x000fe20000000041 */
[----:B-1----:R-:W-:Y:S01]  /*51b0*/  @!P0 IMAD.U32 R60, R96, 0x10000, RZ ;  /* 0x00010000603c8824 */ /* 0x002fe200078e00ff */
[--C-:B------:R-:W-:Y:S01]  /*51c0*/  @!P0 SHF.R.U32.HI R58, RZ, 0x10, R51.reuse ;  /* 0x00000010ff3a8819 */ /* 0x100fe20000011633 */
[----:B------:R-:W-:Y:S01]  /*51d0*/  @!P0 IMAD.U32 R61, R62, 0x10000, RZ ;  /* 0x000100003e3d8824 */ /* 0x000fe200078e00ff */
[----:B------:R-:W1:Y:S01]  /*51e0*/  LDS.128 R32, [R168+0xa080] ;  /* 0x00a08000a8207984 */ /* 0x000e620000000c00 */
[----:B------:R-:W-:Y:S01]  /*51f0*/  @!P0 IMAD.U32 R63, R66, 0x10000, RZ ;  /* 0x00010000423f8824 */ /* 0x000fe200078e00ff */
[----:B------:R-:W-:Y:S01]  /*5200*/  @!P0 SHF.R.U64 R51, R50, 0x10, R51 ;  /* 0x0000001032338819 */ /* 0x000fe20000001233 */
[----:B------:R-:W-:Y:S01]  /*5210*/  @!P0 IMAD.U32 R72, R99, 0x10000, RZ ;  /* 0x0001000063488824 */ /* 0x000fe200078e00ff */
[----:B------:R-:W-:Y:S02]  /*5220*/  @!P0 PRMT R53, R53, 0x5410, R48 ;  /* 0x0000541035358816 */ /* 0x000fe40000000030 */
[----:B------:R-:W-:Y:S02]  /*5230*/  @!P0 PRMT R56, R56, 0x5410, R51 ;  /* 0x0000541038388816 */ /* 0x000fe40000000033 */
[----:B------:R-:W-:Y:S01]  /*5240*/  @!P0 SHF.L.U32 R65, R97, 0x10, RZ ;  /* 0x0000001061418819 */ /* 0x000fe200000006ff */
[----:B------:R-:W-:Y:S01]  /*5250*/  @!P0 IMAD.U32 R48, R53, 0x10000, RZ ;  /* 0x0001000035308824 */ /* 0x000fe200078e00ff */
[----:B------:R-:W-:Y:S02]  /*5260*/  @!P0 SHF.R.U32.HI R68, RZ, 0x10, R67 ;  /* 0x00000010ff448819 */ /* 0x000fe40000011643 */
[----:B------:R-:W-:Y:S02]  /*5270*/  @!P0 PRMT R55, R55, 0x5410, R58 ;  /* 0x0000541037378816 */ /* 0x000fe4000000003a */
[----:B------:R-:W-:Y:S02]  /*5280*/  @!P0 PRMT R71, R71, 0x5410, R68 ;  /* 0x0000541047478816 */ /* 0x000fe40000000044 */
[----:B------:R-:W-:Y:S02]  /*5290*/  @!P0 PRMT R67, R17, 0x5432, R64 ;  /* 0x0000543211438816 */ /* 0x000fe40000000040 */
[----:B------:R-:W-:Y:S01]  /*52a0*/  @!P0 LOP3.LUT R64, R97, 0xffff0000, RZ, 0xc0, !PT ;  /* 0xffff000061408812 */ /* 0x000fe200078ec0ff */
[C---:B------:R-:W-:Y:S01]  /*52b0*/  @!P0 IMAD.U32 R70, R71.reuse, 0x10000, RZ ;  /* 0x0001000047468824 */ /* 0x040fe200078e00ff */
[----:B------:R-:W-:Y:S02]  /*52c0*/  @!P0 LOP3.LUT R71, R71, 0xffff0000, RZ, 0xc0, !PT ;  /* 0xffff000047478812 */ /* 0x000fe400078ec0ff */
[----:B------:R-:W-:Y:S02]  /*52d0*/  @!P0 LOP3.LUT R73, R99, 0xffff0000, RZ, 0xc0, !PT ;  /* 0xffff000063498812 */ /* 0x000fe400078ec0ff */
[C---:B------:R-:W-:Y:S02]  /*52e0*/  @!P0 SHF.L.U32 R68, R98.reuse, 0x10, RZ ;  /* 0x0000001062448819 */ /* 0x040fe400000006ff */
[----:B------:R-:W-:Y:S01]  /*52f0*/  @!P0 LOP3.LUT R69, R98, 0xffff0000, RZ, 0xc0, !PT ;  /* 0xffff000062458812 */ /* 0x000fe200078ec0ff */
[----:B-1----:R-:W-:Y:S01]  /*5300*/  @!P0 IMAD.U32 R51, R33, 0x10000, RZ ;  /* 0x0001000021338824 */ /* 0x002fe200078e00ff */
[----:B------:R-:W-:Y:S03]  /*5310*/  @!P0 SHF.L.U32 R50, R32, 0x10, RZ ;  /* 0x0000001020328819 */ /* 0x000fe600000006ff */
[----:B------:R-:W-:Y:S02]  /*5320*/  @!P0 FMUL.FTZ R169, R51, R63 ;  /* 0x0000003f33a98220 */ /* 0x000fe40000410000 */
[C---:B------:R-:W-:Y:S02]  /*5330*/  @!P0 FMUL.FTZ R168, R50.reuse, R61 ;  /* 0x0000003d32a88220 */ /* 0x040fe40000410000 */
[-C--:B------:R-:W-:Y:S01]  /*5340*/  @!P0 FMUL.FTZ R2, R50, R49.reuse ;  /* 0x0000003132028220 */ /* 0x080fe20000410000 */
[----:B------:R-:W-:Y:S01]  /*5350*/  @!P0 LOP3.LUT R50, R33, 0xffff0000, RZ, 0xc0, !PT ;  /* 0xffff000021328812 */ /* 0x000fe200078ec0ff */
        /* <DEDUP_REMOVED lines=8> */
[----:B------:R-:W-:Y:S01]  /*53e0*/  @!P0 FMUL.FTZ R5, R50, R49 ;  /* 0x0000003132058220 */ /* 0x000fe20000410000 */
[----:B------:R-:W-:Y:S01]  /*53f0*/  @!P0 LOP3.LUT R51, R54, 0xffff0000, RZ, 0xc0, !PT ;  /* 0xffff000036338812 */ /* 0x000fe200078ec0ff */
[----:B------:R-:W-:Y:S01]  /*5400*/  @!P0 FMUL.FTZ R170, R50, R61 ;  /* 0x0000003d32aa8220 */ /* 0x000fe20000410000 */
[----:B------:R-:W-:Y:S01]  /*5410*/  @!P0 LOP3.LUT R62, R96, 0xffff0000, RZ, 0xc0, !PT ;  /* 0xffff0000603e8812 */ /* 0x000fe200078ec0ff */
[C---:B------:R-:W-:Y:S02]  /*5420*/  @!P0 FMUL.FTZ R171, R48.reuse, R60 ;  /* 0x0000003c30ab8220 */ /* 0x040fe40000410000 */
        /* <DEDUP_REMOVED lines=10> */
[C---:B------:R-:W-:Y:S02]  /*54d0*/  @!P0 FMUL.FTZ R175, R51.reuse, R71 ;  /* 0x0000004733af8220 */ /* 0x040fe40000410000 */
[----:B------:R-:W-:Y:S01]  /*54e0*/  @!P0 FMUL.FTZ R9, R50, R49 ;  /* 0x0000003132098220 */ /* 0x000fe20000410000 */
[----:B------:R-:W-:Y:S01]  /*54f0*/  @!P0 MOV R97, R169 ;  /* 0x000000a900618202 */ /* 0x000fe20000000f00 */
[----:B------:R-:W-:Y:S02]  /*5500*/  @!P0 FFMA.FTZ R172, R72, R49, -R172 ;  /* 0x0000003148ac8223 */ /* 0x000fe400000108ac */
[----:B------:R-:W-:Y:S02]  /*5510*/  @!P0 IMAD.U32 R50, R34, 0x10000, RZ ;  /* 0x0001000022328824 */ /* 0x000fe400078e00ff */
[----:B------:R-:W-:Y:S02]  /*5520*/  @!P0 IMAD.U32 R49, R56, 0x10000, RZ ;  /* 0x0001000038318824 */ /* 0x000fe400078e00ff */
[-C--:B------:R-:W-:Y:S01]  /*5530*/  @!P0 FMUL.FTZ R10, R51, R48.reuse ;  /* 0x00000030330a8220 */ /* 0x080fe20000410000 */
[----:B------:R-:W-:Y:S01]  /*5540*/  @!P0 LOP3.LUT R51, R34, 0xffff0000, RZ, 0xc0, !PT ;  /* 0xffff000022338812 */ /* 0x000fe200078ec0ff */
[----:B------:R-:W-:Y:S01]  /*5550*/  @!P0 FFMA.FTZ R175, R73, R48, -R175 ;  /* 0x0000003049af8223 */ /* 0x000fe200000108af */
[----:B------:R-:W-:Y:S01]  /*5560*/  @!P0 LOP3.LUT R48, R56, 0xffff0000, RZ, 0xc0, !PT ;  /* 0xffff000038308812 */ /* 0x000fe200078ec0ff */
[----:B------:R-:W-:Y:S02]  /*5570*/  @!P0 FFMA.FTZ R3, R60, R62, R3 ;  /* 0x0000003e3c038223 */ /* 0x000fe40000010003 */
[C---:B------:R-:W-:Y:S01]  /*5580*/  @!P0 IMAD.U32 R66, R67.reuse, 0x10000, RZ ;  /* 0x0001000043428824 */ /* 0x040fe200078e00ff */
[----:B------:R-:W-:Y:S01]  /*5590*/  @!P0 LOP3.LUT R67, R67, 0xffff0000, RZ, 0xc0, !PT ;  /* 0xffff000043438812 */ /* 0x000fe200078ec0ff */
        /* <DEDUP_REMOVED lines=31> */
.L_x_1644:
[----:B------:R-:W-:Y:S05]  /*5790*/  BSYNC B0 ;  /* 0x0000000000007941 */ /* 0x000fea0003800000 */
.L_x_1643:
        /* <DEDUP_REMOVED lines=17> */
[--C-:B------:R-:W-:Y:S01]  /*58b0*/  @!P0 SHF.R.U64 R54, R92, 0x10, R93.reuse ;  /* 0x000000105c368819 */ /* 0x100fe2000000125d */
[----:B------:R-:W-:Y:S01]  /*58c0*/  IMAD R50, R51, 0xc00, R6 ;  /* 0x00000c0033327824 */ /* 0x000fe200078e0206 */
[----:B------:R-:W-:Y:S02]  /*58d0*/  @!P0 SHF.R.U32.HI R93, RZ, 0x10, R93 ;  /* 0x00000010ff5d8819 */ /* 0x000fe4000001165d */
[----:B------:R-:W-:Y:S01]  /*58e0*/  @!P0 PRMT R46, R46, 0x5410, R49 ;  /* 0x000054102e2e8816 */ /* 0x000fe20000000031 */
[----:B------:R-:W-:Y:S01]  /*58f0*/  IMAD.IADD R73, R50, 0x1, R73 ;  /* 0x0000000132497824 */ /* 0x000fe200078e0249 */
[----:B------:R-:W-:Y:S02]  /*5900*/  @!P0 PRMT R104, R104, 0x5410, R93 ;  /* 0x0000541068688816 */ /* 0x000fe4000000005d */
[--C-:B------:R-:W-:Y:S01]  /*5910*/  @!P0 SHF.R.U32.HI R48, RZ, 0x10, R39.reuse ;  /* 0x00000010ff308819 */ /* 0x100fe20000011627 */
[----:B------:R-:W-:Y:S01]  /*5920*/  IMAD.SHL.U32 R67, R73, 0x2, RZ ;  /* 0x0000000249437824 */ /* 0x000fe200078e00ff */
[----:B------:R-:W-:Y:S01]  /*5930*/  @!P0 SHF.R.U64 R39, R38, 0x10, R39 ;  /* 0x0000001026278819 */ /* 0x000fe20000001227 */
[----:B------:R-:W-:Y:S01]  /*5940*/  @!P0 IMAD.U32 R37, R46, 0x10000, RZ ;  /* 0x000100002e258824 */ /* 0x000fe200078e00ff */
[----:B------:R-:W-:Y:S01]  /*5950*/  @!P0 PRMT R105, R105, 0x5410, R54 ;  /* 0x0000541069698816 */ /* 0x000fe20000000036 */
[----:B------:R-:W-:Y:S01]  /*5960*/  @!P0 IMAD.U32 R53, R104, 0x10000, RZ ;  /* 0x0001000068358824 */ /* 0x000fe200078e00ff */
[----:B-1----:R-:W1:Y:S01]  /*5970*/  LDS.128 R32, [R67+0xa080] ;  /* 0x00a0800043207984 */ /* 0x002e620000000c00 */
[----:B--2---:R-:W-:Y:S01]  /*5980*/  @!P0 IMAD.U32 R54, R68, 0x10000, RZ ;  /* 0x0001000044368824 */ /* 0x004fe200078e00ff */
[----:B------:R-:W-:Y:S01]  /*5990*/  @!P0 PRMT R45, R45, 0x5410, R36 ;  /* 0x000054102d2d8816 */ /* 0x000fe20000000024 */
[----:B------:R-:W-:Y:S01]  /*59a0*/  @!P0 IMAD.U32 R51, R105, 0x10000, RZ ;  /* 0x0001000069338824 */ /* 0x000fe200078e00ff */
[----:B------:R-:W-:Y:S01]  /*59b0*/  @!P0 PRMT R52, R52, 0x5410, R39 ;  /* 0x0000541034348816 */ /* 0x000fe20000000027 */
[----:B------:R-:W-:Y:S01]  /*59c0*/  @!P0 IMAD.U32 R64, R71, 0x10000, RZ ;  /* 0x0001000047408824 */ /* 0x000fe200078e00ff */
[----:B------:R-:W-:Y:S01]  /*59d0*/  @!P0 SHF.L.U32 R55, R69, 0x10, RZ ;  /* 0x0000001045378819 */ /* 0x000fe200000006ff */
[----:B------:R-:W-:Y:S01]  /*59e0*/  @!P0 IMAD.U32 R36, R45, 0x10000, RZ ;  /* 0x000100002d248824 */ /* 0x000fe200078e00ff */
[--C-:B------:R-:W-:Y:S02]  /*59f0*/  @!P0 SHF.R.U32.HI R56, RZ, 0x10, R95.reuse ;  /* 0x00000010ff388819 */ /* 0x100fe4000001165f */
[----:B------:R-:W-:Y:S02]  /*5a00*/  @!P0 PRMT R47, R47, 0x5410, R48 ;  /* 0x000054102f2f8816 */ /* 0x000fe40000000030 */
[----:B------:R-:W-:Y:S02]  /*5a10*/  @!P0 PRMT R103, R103, 0x5410, R56 ;  /* 0x0000541067678816 */ /* 0x000fe40000000038 */
[----:B------:R-:W-:Y:S02]  /*5a20*/  @!P0 LOP3.LUT R56, R104, 0xffff0000, RZ, 0xc0, !PT ;  /* 0xffff000068388812 */ /* 0x000fe400078ec0ff */
[----:B------:R-:W-:Y:S01]  /*5a30*/  @!P0 LOP3.LUT R58, R69, 0xffff0000, RZ, 0xc0, !PT ;  /* 0xffff0000453a8812 */ /* 0x000fe200078ec0ff */
[C---:B------:R-:W-:Y:S01]  /*5a40*/  @!P0 IMAD.U32 R62, R103.reuse, 0x10000, RZ ;  /* 0x00010000673e8824 */ /* 0x040fe200078e00ff */
        /* <DEDUP_REMOVED lines=8> */
[----:B-1----:R-:W-:Y:S01]  /*5ad0*/  @!P0 IMAD.U32 R39, R33, 0x10000, RZ ;  /* 0x0001000021278824 */ /* 0x002fe200078e00ff */
[----:B------:R-:W-:Y:S03]  /*5ae0*/  @!P0 SHF.L.U32 R38, R32, 0x10, RZ ;  /* 0x0000001020268819 */ /* 0x000fe600000006ff */
[----:B------:R-:W-:Y:S02]  /*5af0*/  @!P0 FMUL.FTZ R72, R39, R53 ;  /* 0x0000003527488220 */ /* 0x000fe40000410000 */
[C---:B------:R-:W-:Y:S02]  /*5b00*/  @!P0 FMUL.FTZ R2, R38.reuse, R37 ;  /* 0x0000002526028220 */ /* 0x040fe40000410000 */
[----:B------:R-:W-:Y:S01]  /*5b10*/  @!P0 FMUL.FTZ R67, R38, R51 ;  /* 0x0000003326438220 */ /* 0x000fe20000410000 */
[----:B------:R-:W-:Y:S01]  /*5b20*/  @!P0 LOP3.LUT R38, R33, 0xffff0000, RZ, 0xc0, !PT ;  /* 0xffff000021268812 */ /* 0x000fe200078ec0ff */
[----:B------:R-:W-:Y:S01]  /*5b30*/  @!P0 FFMA.FTZ R2, R51, R54, R2 ;  /* 0x0000003633028223 */ /* 0x000fe20000010002 */
[----:B------:R-:W-:Y:S01]  /*5b40*/  @!P0 LOP3.LUT R51, R105, 0xffff0000, RZ, 0xc0, !PT ;  /* 0xffff000069338812 */ /* 0x000fe200078ec0ff */
[-C--:B------:R-:W-:Y:S01]  /*5b50*/  @!P0 FMUL.FTZ R4, R39, R36.reuse ;  /* 0x0000002427048220 */ /* 0x080fe20000410000 */
[----:B------:R-:W-:Y:S01]  /*5b60*/  @!P0 LOP3.LUT R39, R46, 0xffff0000, RZ, 0xc0, !PT ;  /* 0xffff00002e278812 */ /* 0x000fe200078ec0ff */
[----:B------:R-:W-:Y:S01]  /*5b70*/  @!P0 FFMA.FTZ R72, R55, R36, -R72 ;  /* 0x0000002437488223 */ /* 0x000fe20000010848 */
[----:B------:R-:W-:Y:S01]  /*5b80*/  @!P0 LOP3.LUT R36, R32, 0xffff0000, RZ, 0xc0, !PT ;  /* 0xffff000020248812 */ /* 0x000fe200078ec0ff */
[----:B------:R-:W-:Y:S01]  /*5b90*/  @!P0 FFMA.FTZ R67, R54, R37, -R67 ;  /* 0x0000002536438223 */ /* 0x000fe20000010843 */
[----:B------:R-:W-:Y:S01]  /*5ba0*/  @!P0 LOP3.LUT R37, R45, 0xffff0000, RZ, 0xc0, !PT ;  /* 0xffff00002d258812 */ /* 0x000fe200078ec0ff */
[----:B------:R-:W-:Y:S01]  /*5bb0*/  @!P0 FMUL.FTZ R73, R38, R56 ;  /* 0x0000003826498220 */ /* 0x000fe20000410000 */
[----:B------:R-:W-:Y:S01]  /*5bc0*/  @!P0 LOP3.LUT R54, R68, 0xffff0000, RZ, 0xc0, !PT ;  /* 0xffff000044368812 */ /* 0x000fe200078ec0ff */
[----:B------:R-:W-:Y:S02]  /*5bd0*/  @!P0 FMUL.FTZ R96, R36, R51 ;  /* 0x0000003324608220 */ /* 0x000fe40000410000 */
        /* <DEDUP_REMOVED lines=11> */
[C---:B------:R-:W-:Y:S02]  /*5c90*/  @!P0 FMUL.FTZ R168, R39.reuse, R63 ;  /* 0x0000003f27a88220 */ /* 0x040fe40000410000 */
[-C--:B------:R-:W-:Y:S01]  /*5ca0*/  @!P0 FMUL.FTZ R9, R38, R37.reuse ;  /* 0x0000002526098220 */ /* 0x080fe20000410000 */
        /* <DEDUP_REMOVED lines=40> */
.L_x_1642:
[----:B-123--:R-:W-:Y:S05]  /*5f30*/  BSYNC B1 ;  /* 0x0000000000017941 */ /* 0x00efea0003800000 */
.L_x_1641:
        /* <DEDUP_REMOVED lines=26> */
[----:B------:R-:W-:Y:S01]  /*60e0*/  @!P0 SHF.R.U32.HI R36, RZ, 0x10, R31 ;  /* 0x00000010ff248819 */ /* 0x000fe2000001161f */
[----:B------:R-:W-:Y:S01]  /*60f0*/  @!P0 IMAD.U32 R29, R42, 0x10000, RZ ;  /* 0x000100002a1d8824 */ /* 0x000fe200078e00ff */
[----:B------:R-:W-:Y:S01]  /*6100*/  @!P0 PRMT R100, R100, 0x5410, R85 ;  /* 0x0000541064648816 */ /* 0x000fe20000000055 */
[----:B------:R-:W-:Y:S01]  /*6110*/  IMAD.SHL.U32 R65, R67, 0x2, RZ ;  /* 0x0000000243417824 */ /* 0x000fe200078e00ff */
[----:B------:R-:W-:Y:S01]  /*6120*/  @!P0 SHF.R.U64 R31, R30, 0x10, R31 ;  /* 0x000000101e1f8819 */ /* 0x000fe2000000121f */
[----:B----4-:R-:W-:Y:S01]  /*6130*/  @!P0 IMAD.U32 R56, R63, 0x10000, RZ ;  /* 0x000100003f388824 */ /* 0x010fe200078e00ff */
[----:B------:R-:W-:Y:S01]  /*6140*/  @!P0 PRMT R101, R101, 0x5410, R46 ;  /* 0x0000541065658816 */ /* 0x000fe2000000002e */
[----:B------:R-:W-:Y:S01]  /*6150*/  @!P0 IMAD.U32 R45, R100, 0x10000, RZ ;  /* 0x00010000642d8824 */ /* 0x000fe200078e00ff */
[----:B------:R-:W4:Y:S01]  /*6160*/  LDS.128 R32, [R65+0xa080] ;  /* 0x00a0800041207984 */ /* 0x000f220000000c00 */
[----:B------:R-:W-:Y:S01]  /*6170*/  @!P0 IMAD.U32 R46, R60, 0x10000, RZ ;  /* 0x000100003c2e8824 */ /* 0x000fe200078e00ff */
[----:B------:R-:W-:Y:S01]  /*6180*/  @!P0 PRMT R41, R41, 0x5410, R28 ;  /* 0x0000541029298816 */ /* 0x000fe2000000001c */
[----:B------:R-:W-:Y:S01]  /*6190*/  @!P0 IMAD.U32 R39, R101, 0x10000, RZ ;  /* 0x0001000065278824 */ /* 0x000fe200078e00ff */
[----:B------:R-:W-:Y:S02]  /*61a0*/  @!P0 PRMT R44, R44, 0x5410, R31 ;  /* 0x000054102c2c8816 */ /* 0x000fe4000000001f */
        /* <DEDUP_REMOVED lines=86> */
.L_x_1646:
[----:B------:R-:W-:Y:S05]  /*6710*/  BSYNC B0 ;  /* 0x0000000000007941 */ /* 0x000fea0003800000 */
.L_x_1645:
        /* <DEDUP_REMOVED lines=17> */
[----:B------:R-:W-:Y:S01]  /*6830*/  @!P0 SHF.R.U64 R35, R80, 0x10, R81 ;  /* 0x0000001050238819 */ /* 0x000fe20000001251 */
[----:B------:R-:W-:Y:S01]  /*6840*/  IMAD R34, R36, 0xc00, R11 ;  /* 0x00000c0024227824 */ /* 0x000fe200078e020b */
[--C-:B------:R-:W-:Y:S02]  /*6850*/  @!P0 SHF.R.U64 R33, R24, 0x10, R25.reuse ;  /* 0x0000001018218819 */ /* 0x100fe40000001219 */
[----:B------:R-:W-:Y:S01]  /*6860*/  @!P0 SHF.R.U32.HI R24, RZ, 0x10, R25 ;  /* 0x00000010ff188819 */ /* 0x000fe20000011619 */
[----:B------:R-:W-:Y:S01]  /*6870*/  IMAD.IADD R61, R34, 0x1, R61 ;  /* 0x00000001223d7824 */ /* 0x000fe200078e023d */
[----:B------:R-:W-:Y:S02]  /*6880*/  @!P0 PRMT R22, R22, 0x5410, R33 ;  /* 0x0000541016168816 */ /* 0x000fe40000000021 */
[----:B------:R-:W-:Y:S01]  /*6890*/  @!P0 PRMT R88, R88, 0x5410, R35 ;  /* 0x0000541058588816 */ /* 0x000fe20000000023 */
[----:B------:R-:W-:Y:S01]  /*68a0*/  IMAD.SHL.U32 R51, R61, 0x2, RZ ;  /* 0x000000023d337824 */ /* 0x000fe200078e00ff */
[----:B------:R-:W-:Y:S01]  /*68b0*/  @!P0 PRMT R17, R17, 0x5410, R24 ;  /* 0x0000541011118816 */ /* 0x000fe20000000018 */
[----:B------:R-:W-:Y:S01]  /*68c0*/  @!P0 IMAD.U32 R25, R22, 0x10000, RZ ;  /* 0x0001000016198824 */ /* 0x000fe200078e00ff */
[----:B------:R-:W-:Y:S01]  /*68d0*/  @!P0 SHF.R.U32.HI R37, RZ, 0x10, R83 ;  /* 0x00000010ff258819 */ /* 0x000fe20000011653 */
[----:B------:R-:W-:Y:S01]  /*68e0*/  @!P0 IMAD.U32 R35, R88, 0x10000, RZ ;  /* 0x0001000058238824 */ /* 0x000fe200078e00ff */
[----:B------:R-:W2:Y:S01]  /*68f0*/  LDS.128 R28, [R51+0xa080] ;  /* 0x00a08000331c7984 */ /* 0x000ea20000000c00 */
[----:B----4-:R-:W-:Y:S01]  /*6900*/  @!P0 IMAD.U32 R36, R52, 0x10000, RZ ;  /* 0x0001000034248824 */ /* 0x010fe200078e00ff */
[----:B------:R-:W-:Y:S01]  /*6910*/  @!P0 SHF.L.U32 R39, R53, 0x10, RZ ;  /* 0x0000001035278819 */ /* 0x000fe200000006ff */
[----:B------:R-:W-:Y:S01]  /*6920*/  @!P0 IMAD.U32 R24, R17, 0x10000, RZ ;  /* 0x0001000011188824 */ /* 0x000fe200078e00ff */
[----:B------:R-:W-:Y:S01]  /*6930*/  @!P0 LOP3.LUT R42, R53, 0xffff0000, RZ, 0xc0, !PT ;  /* 0xffff0000352a8812 */ /* 0x000fe200078ec0ff */
[C---:B------:R-:W-:Y:S01]  /*6940*/  @!P0 IMAD.U32 R45, R55.reuse, 0x10000, RZ ;  /* 0x00010000372d8824 */ /* 0x040fe200078e00ff */
[----:B------:R-:W-:Y:S02]  /*6950*/  @!P0 LOP3.LUT R50, R55, 0xffff0000, RZ, 0xc0, !PT ;  /* 0xffff000037328812 */ /* 0x000fe400078ec0ff */
[C---:B------:R-:W-:Y:S02]  /*6960*/  @!P0 SHF.L.U32 R41, R54.reuse, 0x10, RZ ;  /* 0x0000001036298819 */ /* 0x040fe400000006ff */
[----:B------:R-:W-:Y:S02]  /*6970*/  @!P0 LOP3.LUT R46, R54, 0xffff0000, RZ, 0xc0, !PT ;  /* 0xffff0000362e8812 */ /* 0x000fe400078ec0ff */
[----:B------:R-:W-:Y:S02]  /*6980*/  @!P0 LOP3.LUT R17, R17, 0xffff0000, RZ, 0xc0, !PT ;  /* 0xffff000011118812 */ /* 0x000fe400078ec0ff */
[--C-:B------:R-:W-:Y:S02]  /*6990*/  @!P0 SHF.R.U32.HI R32, RZ, 0x10, R27.reuse ;  /* 0x00000010ff208819 */ /* 0x100fe4000001161b */
[----:B------:R-:W-:Y:S02]  /*69a0*/  @!P0 SHF.R.U64 R27, R26, 0x10, R27 ;  /* 0x000000101a1b8819 */ /* 0x000fe4000000121b */
[----:B------:R-:W-:Y:S02]  /*69b0*/  @!P0 PRMT R23, R23, 0x5410, R32 ;  /* 0x0000541017178816 */ /* 0x000fe40000000020 */
[----:B------:R-:W-:Y:S02]  /*69c0*/  @!P0 PRMT R40, R40, 0x5410, R27 ;  /* 0x0000541028288816 */ /* 0x000fe4000000001b */
[----:B------:R-:W-:Y:S02]  /*69d0*/  @!P0 PRMT R78, R78, 0x5410, R37 ;  /* 0x000054104e4e8816 */ /* 0x000fe40000000025 */
[----:B------:R-:W-:Y:S02]  /*69e0*/  @!P0 SHF.R.U32.HI R80, RZ, 0x10, R81 ;  /* 0x00000010ff508819 */ /* 0x000fe40000011651 */
        /* <DEDUP_REMOVED lines=8> */
[----:B------:R-:W-:Y:S01]  /*6a70*/  @!P0 IMAD.U32 R44, R77, 0x10000, RZ ;  /* 0x000100004d2c8824 */ /* 0x000fe200078e00ff */
[----:B--2---:R-:W-:Y:S01]  /*6a80*/  @!P0 SHF.L.U32 R26, R28, 0x10, RZ ;  /* 0x000000101c1a8819 */ /* 0x004fe200000006ff */
[----:B------:R-:W-:Y:S04]  /*6a90*/  @!P0 IMAD.U32 R27, R29, 0x10000, RZ ;  /* 0x000100001d1b8824 */ /* 0x000fe800078e00ff */
[C---:B------:R-:W-:Y:S02]  /*6aa0*/  @!P0 FMUL.FTZ R2, R26.reuse, R25 ;  /* 0x000000191a028220 */ /* 0x040fe40000410000 */
[----:B------:R-:W-:Y:S02]  /*6ab0*/  @!P0 FMUL.FTZ R60, R27, R37 ;  /* 0x000000251b3c8220 */ /* 0x000fe40000410000 */
[----:B------:R-:W-:Y:S01]  /*6ac0*/  @!P0 FMUL.FTZ R51, R26, R35 ;  /* 0x000000231a338220 */ /* 0x000fe20000410000 */
[----:B------:R-:W-:Y:S01]  /*6ad0*/  @!P0 LOP3.LUT R26, R29, 0xffff0000, RZ, 0xc0, !PT ;  /* 0xffff00001d1a8812 */ /* 0x000fe200078ec0ff */
[----:B------:R-:W-:Y:S01]  /*6ae0*/  @!P0 FFMA.FTZ R2, R35, R36, R2 ;  /* 0x0000002423028223 */ /* 0x000fe20000010002 */
[----:B------:R-:W-:Y:S01]  /*6af0*/  @!P0 LOP3.LUT R35, R88, 0xffff0000, RZ, 0xc0, !PT ;  /* 0xffff000058238812 */ /* 0x000fe200078ec0ff */
[-C--:B------:R-:W-:Y:S02]  /*6b00*/  @!P0 FMUL.FTZ R4, R27, R24.reuse ;  /* 0x000000181b048220 */ /* 0x080fe40000410000 */
[----:B------:R-:W-:Y:S01]  /*6b10*/  @!P0 FFMA.FTZ R60, R39, R24, -R60 ;  /* 0x00000018273c8223 */ /* 0x000fe2000001083c */
[----:B------:R-:W-:Y:S01]  /*6b20*/  @!P0 LOP3.LUT R24, R28, 0xffff0000, RZ, 0xc0, !PT ;  /* 0xffff00001c188812 */ /* 0x000fe200078ec0ff */
[----:B------:R-:W-:Y:S01]  /*6b30*/  @!P0 FFMA.FTZ R51, R36, R25, -R51 ;  /* 0x0000001924338223 */ /* 0x000fe20000010833 */
[----:B------:R-:W-:Y:S01]  /*6b40*/  @!P0 LOP3.LUT R36, R52, 0xffff0000, RZ, 0xc0, !PT ;  /* 0xffff000034248812 */ /* 0x000fe200078ec0ff */
[----:B------:R-:W-:Y:S01]  /*6b50*/  @!P0 FMUL.FTZ R61, R26, R38 ;  /* 0x000000261a3d8220 */ /* 0x000fe20000410000 */
[----:B------:R-:W-:Y:S01]  /*6b60*/  @!P0 LOP3.LUT R25, R22, 0xffff0000, RZ, 0xc0, !PT ;  /* 0xffff000016198812 */ /* 0x000fe200078ec0ff */
[----:B------:R-:W-:Y:S02]  /*6b70*/  @!P0 FMUL.FTZ R62, R24, R35 ;  /* 0x00000023183e8220 */ /* 0x000fe40000410000 */
[-C--:B------:R-:W-:Y:S02]  /*6b80*/  @!P0 FMUL.FTZ R5, R26, R17.reuse ;  /* 0x000000111a058220 */ /* 0x080fe40000410000 */
[----:B------:R-:W-:Y:S01]  /*6b90*/  @!P0 FFMA.FTZ R61, R42, R17, -R61 ;  /* 0x000000112a3d8223 */ /* 0x000fe2000001083d */
[----:B------:R-:W-:Y:S01]  /*6ba0*/  @!P0 LOP3.LUT R17, R23, 0xffff0000, RZ, 0xc0, !PT ;  /* 0xffff000017118812 */ /* 0x000fe200078ec0ff */
[-C--:B------:R-:W-:Y:S01]  /*6bb0*/  @!P0 FMUL.FTZ R3, R24, R25.reuse ;  /* 0x0000001918038220 */ /* 0x080fe20000410000 */
[----:B------:R-:W-:Y:S01]  /*6bc0*/  @!P0 LOP3.LUT R24, R31, 0xffff0000, RZ, 0xc0, !PT ;  /* 0xffff00001f188812 */ /* 0x000fe200078ec0ff */
[----:B------:R-:W-:Y:S01]  /*6bd0*/  @!P0 FFMA.FTZ R62, R36, R25, -R62 ;  /* 0x00000019243e8223 */ /* 0x000fe2000001083e */
[----:B------:R-:W-:Y:S01]  /*6be0*/  @!P0 F2FP.BF16.PACK_AB R60, R61, R60 ;  /* 0x0000003c3d3c823e */ /* 0x000fe200000010ff */
[----:B------:R-:W-:Y:S02]  /*6bf0*/  @!P0 IMAD.U32 R25, R31, 0x10000, RZ ;  /* 0x000100001f198824 */ /* 0x000fe400078e00ff */
[C---:B------:R-:W-:Y:S01]  /*6c00*/  @!P0 FMUL.FTZ R66, R24.reuse, R47 ;  /* 0x0000002f18428220 */ /* 0x040fe20000410000 */
[----:B------:R-:W-:Y:S01]  /*6c10*/  @!P0 MOV R53, R60 ;  /* 0x0000003c00358202 */ /* 0x000fe20000000f00 */
[----:B------:R-:W-:Y:S01]  /*6c20*/  @!P0 FMUL.FTZ R10, R24, R17 ;  /* 0x00000011180a8220 */ /* 0x000fe20000410000 */
[----:B------:R-:W-:Y:S01]  /*6c30*/  @!P0 F2FP.BF16.PACK_AB R51, R62, R51 ;  /* 0x000000333e33823e */ /* 0x000fe200000010ff */
[----:B------:R-:W-:Y:S01]  /*6c40*/  @!P0 IMAD.U32 R22, R23, 0x10000, RZ ;  /* 0x0001000017168824 */ /* 0x000fe200078e00ff */
[C---:B------:R-:W-:Y:S01]  /*6c50*/  @!P0 LOP3.LUT R24, R30.reuse, 0xffff0000, RZ, 0xc0, !PT ;  /* 0xffff00001e188812 */ /* 0x040fe200078ec0ff */
[C---:B------:R-:W-:Y:S02]  /*6c60*/  @!P0 FMUL.FTZ R63, R25.reuse, R48 ;  /* 0x00000030193f8220 */ /* 0x040fe40000410000 */
[----:B------:R-:W-:Y:S02]  /*6c70*/  @!P0 IMAD.U32 R23, R30, 0x10000, RZ ;  /* 0x000100001e178824 */ /* 0x000fe400078e00ff */
[----:B------:R-:W-:Y:S01]  /*6c80*/  @!P0 FFMA.FTZ R66, R50, R17, -R66 ;  /* 0x0000001132428223 */ /* 0x000fe20000010842 */
[C---:B------:R-:W-:Y:S01]  /*6c90*/  @!P0 LOP3.LUT R17, R40.reuse, 0xffff0000, RZ, 0xc0, !PT ;  /* 0xffff000028118812 */ /* 0x040fe200078ec0ff */
[-C--:B------:R-:W-:Y:S02]  /*6ca0*/  @!P0 FMUL.FTZ R9, R25, R22.reuse ;  /* 0x0000001619098220 */ /* 0x080fe40000410000 */
[----:B------:R-:W-:Y:S02]  /*6cb0*/  @!P0 FFMA.FTZ R63, R45, R22, -R63 ;  /* 0x000000162d3f8223 */ /* 0x000fe4000001083f */
[----:B------:R-:W-:Y:S02]  /*6cc0*/  @!P0 IMAD.U32 R22, R40, 0x10000, RZ ;  /* 0x0001000028168824 */ /* 0x000fe400078e00ff */
[----:B------:R-:W-:Y:S01]  /*6cd0*/  @!P0 FMUL.FTZ R64, R23, R44 ;  /* 0x0000002c17408220 */ /* 0x000fe20000410000 */
[----:B------:R-:W-:Y:S01]  /*6ce0*/  @!P0 F2FP.BF16.PACK_AB R63, R66, R63 ;  /* 0x0000003f423f823e */ /* 0x000fe200000010ff */
[----:B------:R-:W-:Y:S02]  /*6cf0*/  @!P0 FMUL.FTZ R65, R24, R43 ;  /* 0x0000002b18418220 */ /* 0x000fe40000410000 */
[----:B------:R-:W-:Y:S02]  /*6d00*/  @!P0 FFMA.FTZ R3, R35, R36, R3 ;  /* 0x0000002423038223 */ /* 0x000fe40000010003 */
[-C--:B------:R-:W-:Y:S02]  /*6d10*/  @!P0 FMUL.FTZ R7, R23, R22.reuse ;  /* 0x0000001617078220 */ /* 0x080fe40000410000 */
[----:B------:R-:W-:Y:S01]  /*6d20*/  @!P0 FFMA.FTZ R64, R41, R22, -R64 ;  /* 0x0000001629408223 */ /* 0x000fe20000010840 */
[----:B------:R-:W-:Y:S01]  /*6d30*/  @!P0 F2FP.BF16.PACK_AB R61, R3, R2 ;  /* 0x00000002033d823e */ /* 0x000fe200000010ff */
[----:B------:R-:W-:Y:S02]  /*6d40*/  @!P0 FFMA.FTZ R65, R46, R17, -R65 ;  /* 0x000000112e418223 */ /* 0x000fe40000010841 */
        /* <DEDUP_REMOVED lines=26> */
.L_x_1616:
[----:B------:R1:W2:Y:S01]  /*6ef0*/  SHFL.IDX PT, R5, R147, RZ, 0x181f ;  /* 0x00181fff93057589 */ /* 0x0002a200000e0000 */
[----:B------:R-:W-:Y:S01]  /*6f00*/  UIMAD UR5, UR6, -0x30, UR4 ;  /* 0xffffffd0060578a4 */ /* 0x000fe2000f8e0204 */
[----:B------:R-:W-:Y:S02]  /*6f10*/  BSSY B0, `(.L_x_1647) ;  /* 0x000001d000007945 */ /* 0x000fe40003800000 */
[----:B------:R1:W3:Y:S01]  /*6f20*/  SHFL.IDX PT, R3, R164, RZ, 0x181f ;  /* 0x00181fffa4037589 */ /* 0x0002e200000e0000 */
[----:B------:R-:W-:Y:S04]  /*6f30*/  UISETP.LT.AND UP0, UPT, UR5, 0x30, UPT ;  /* 0x000000300500788c */ /* 0x000fe8000bf01270 */
[----:B------:R-:W-:Y:S06]  /*6f40*/  USEL UR31, UR5, 0x30, UP0 ;  /* 0x00000030051f7887 */ /* 0x000fec0008000000 */
[----:B------:R-:W-:Y:S04]  /*6f50*/  IADD3 R2, -R16, UR31, RZ ;  /* 0x0000001f10027c10 */ /* 0x000fe8000fffe1ff */
[----:B------:R-:W-:Y:S11]  /*6f60*/  ISETP.GE.AND P0, PT, R2, 0x1, PT ;  /* 0x000000010200780c */ /* 0x000ff60003f06270 */
[----:B------:R-:W-:Y:S02]  /*6f70*/  @!UPT UIADD3 URZ, URZ, URZ, URZ ;  /* 0x0000003f3f3ff290 */ /* 0x000fe4000fffe03f */
[----:B------:R-:W-:-:S05]  /*6f80*/  @!P0 BRA `(.L_x_1648) ;  /* 0x0000015000008947 */ /* 0x000fca0003800000 */
[----:B-123--:R-:W-:Y:S02]  /*6f90*/  ISETP.GE.AND P0, PT, R18, c[0x0][0x1d4], PT ;  /* 0x0000750012007a0c */ /* 0x00efe40003f06270 */
        /* <DEDUP_REMOVED lines=20> */
.L_x_1648:
[----:B-123--:R-:W-:Y:S05]  /*70e0*/  BSYNC B0 ;  /* 0x0000000000007941 */ /* 0x00efea0003800000 */
.L_x_1647:
[----:B------:R-:W1:Y:S01]  /*70f0*/  SHFL.IDX PT, R147, R147, 0x1, 0x181f ;  /* 0x00381f0093937f89 */ /* 0x000e6200000e0000 */
[----:B------:R-:W-:Y:S03]  /*7100*/  ISETP.GE.AND P0, PT, R2, 0x21, PT ;  /* 0x000000210200780c */ /* 0x000fe60003f06270 */
[----:B------:R2:W3:Y:S10]  /*7110*/  SHFL.IDX PT, R3, R164, 0x1, 0x181f ;  /* 0x00381f00a4037f89 */ /* 0x0004f400000e0000 */
[----:B------:R-:W-:-:S05]  /*7120*/  @!P0 BRA `(.L_x_1630) ;  /* 0x0000015000008947 */ /* 0x000fca0003800000 */
[----:B------:R-:W-:Y:S02]  /*7130*/  ISETP.GE.AND P0, PT, R18, c[0x0][0x1d4], PT ;  /* 0x0000750012007a0c */ /* 0x000fe40003f06270 */
[----:B------:R-:W-:Y:S11]  /*7140*/  ISETP.GE.AND P4, PT, R14, c[0x0][0x1d4], PT ;  /* 0x000075000e007a0c */ /* 0x000ff60003f86270 */
[----:B------:R-:W4:Y:S01]  /*7150*/  @!P0 LDS.128 R36, [R110+0xb080] ;  /* 0x00b080006e248984 */ /* 0x000f220000000c00 */
[C---:B---3--:R-:W-:Y:S04]  /*7160*/  @!P0 LEA R22, P3, R18.reuse, R3, 0x1 ;  /* 0x0000000312168211 */ /* 0x048fe800078608ff */
[----:B-1----:R-:W-:Y:S02]  /*7170*/  @!P0 LEA.HI.X R23, R18, R147, R19, 0x1, P3 ;  /* 0x0000009312178211 */ /* 0x002fe400018f0c13 */
[C---:B------:R-:W-:Y:S04]  /*7180*/  @!P4 LEA R8, P3, R126.reuse, R3, 0x1 ;  /* 0x000000037e08c211 */ /* 0x040fe800078608ff */
[----:B------:R-:W-:Y:S02]  /*7190*/  @!P4 LEA.HI.X R9, R126, R147, R133, 0x1, P3 ;  /* 0x000000937e09c211 */ /* 0x000fe400018f0c85 */
[----:B------:R-:W-:Y:S11]  /*71a0*/  ISETP.GE.AND P3, PT, R114, c[0x0][0x1d4], PT ;  /* 0x0000750072007a0c */ /* 0x000ff60003f66270 */
[----:B------:R-:W-:Y:S02]  /*71b0*/  @!UPT UIADD3 URZ, URZ, URZ, URZ ;  /* 0x0000003f3f3ff290 */ /* 0x000fe4000fffe03f */
[C---:B------:R-:W-:Y:S04]  /*71c0*/  @!P3 LEA R4, P5, R124.reuse, R3, 0x1 ;  /* 0x000000037c04b211 */ /* 0x040fe800078a08ff */
[----:B------:R-:W-:Y:S01]  /*71d0*/  @!P3 LEA.HI.X R5, R124, R147, R123, 0x1, P5 ;  /* 0x000000937c05b211 */ /* 0x000fe200028f0c7b */
        /* <DEDUP_REMOVED lines=10> */
.L_x_1630:
[----:B------:R-:W-:Y:S05]  /*7280*/  BSYNC B2 ;  /* 0x0000000000027941 */ /* 0x000fea0003800000 */
.L_x_1615:
[----:B-1-3--:R-:W-:Y:S01]  /*7290*/  IADD3 R2, -R16, UR31, RZ ;  /* 0x0000001f10027c10 */ /* 0x00afe2000fffe1ff */
[----:B------:R-:W-:Y:S01]  /*72a0*/  IMAD.U32 R3, RZ, RZ, UR6 ;  /* 0x00000006ff037e24 */ /* 0x000fe2000f8e00ff */
[----:B------:R-:W-:Y:S01]  /*72b0*/  P2R R4, PR, RZ, 0x2 ;  /* 0x00000002ff047803 */ /* 0x000fe20000000000 */
[----:B------:R-:W-:Y:S01]  /*72c0*/  BSSY B0, `(.L_x_1649) ;  /* 0x000004c000007945 */ /* 0x000fe20003800000 */
[----:B------:R-:W-:Y:S01]  /*72d0*/  ISETP.GE.AND P3, PT, R2, 0x21, PT ;  /* 0x000000210200780c */ /* 0x000fe20003f66270 */
[----:B------:R-:W-:Y:S01]  /*72e0*/  IMAD.WIDE R8, R3, 0x30, R148 ;  /* 0x0000003003087825 */ /* 0x000fe200078e0294 */
[----:B------:R-:W-:Y:S02]  /*72f0*/  ISETP.NE.AND P1, PT, R118, RZ, PT ;  /* 0x000000ff7600720c */ /* 0x000fe40003f25270 */
[----:B------:R-:W-:Y:S02]  /*7300*/  ISETP.NE.AND P6, PT, R116, RZ, PT ;  /* 0x000000ff7400720c */ /* 0x000fe40003fc5270 */
[----:B------:R-:W-:Y:S07]  /*7310*/  ISETP.NE.AND P5, PT, R115, RZ, PT ;  /* 0x000000ff7300720c */ /* 0x000fee0003fa5270 */
[----:B------:R-:W-:Y:S05]  /*7320*/  @P3 IADD3 R5, P0, R8, 0x20, RZ ;  /* 0x0000002008053810 */ /* 0x000fea0007f1e0ff */
[----:B------:R-:W-:Y:S01]  /*7330*/  @P3 IMAD.X R3, RZ, RZ, R9, P0 ;  /* 0x000000ffff033224 */ /* 0x000fe200000e0609 */
[----:B------:R-:W-:Y:S03]  /*7340*/  ISETP.GE.AND P0, PT, R2, 0x1, PT ;  /* 0x000000010200780c */ /* 0x000fe60003f06270 */
[----:B------:R-:W-:Y:S04]  /*7350*/  @P3 IMAD R10, R3, c[0x0][0x258], RZ ;  /* 0x00009600030a3a24 */ /* 0x000fe800078e02ff */
[----:B------:R-:W-:Y:S06]  /*7360*/  @P3 IMAD R10, R5, c[0x0][0x25c], R10 ;  /* 0x00009700050a3a24 */ /* 0x000fec00078e020a */
[----:B------:R-:W-:Y:S01]  /*7370*/  @P0 MOV R23, R129 ;  /* 0x0000008100170202 */ /* 0x000fe20000000f00 */
[----:B------:R-:W-:Y:S02]  /*7380*/  @P0 IMAD R2, R9, c[0x0][0x258], RZ ;  /* 0x0000960009020a24 */ /* 0x000fe400078e02ff */
[----:B------:R-:W-:Y:S02]  /*7390*/  @P0 IMAD.MOV.U32 R22, RZ, RZ, R150 ;  /* 0x000000ffff160224 */ /* 0x000fe400078e0096 */
[C---:B------:R-:W-:Y:S02]  /*73a0*/  @P0 IMAD R2, R8.reuse, c[0x0][0x25c], R2 ;  /* 0x0000970008020a24 */ /* 0x040fe400078e0202 */
[----:B------:R-:W-:Y:S04]  /*73b0*/  @P0 IMAD.WIDE.U32 R22, R8, c[0x0][0x258], R22 ;  /* 0x0000960008160a25 */ /* 0x000fe800078e0016 */
[----:B------:R-:W-:Y:S01]  /*73c0*/  @P0 IMAD.IADD R2, R23, 0x1, R2 ;  /* 0x0000000117020824 */ /* 0x000fe200078e0202 */
[C---:B------:R-:W-:Y:S04]  /*73d0*/  @P0 LEA R8, P4, R22.reuse, c[0x0][0x250], 0x1 ;  /* 0x0000940016080a11 */ /* 0x040fe800078808ff */
[----:B------:R-:W-:Y:S01]  /*73e0*/  @P0 LEA.HI.X R9, R22, c[0x0][0x254], R2, 0x1, P4 ;  /* 0x0000950016090a11 */ /* 0x000fe200020f0c02 */
[----:B------:R-:W-:Y:S02]  /*73f0*/  IMAD R2, R144, c[0x0][0x208], RZ ;  /* 0x0000820090027a24 */ /* 0x000fe400078e02ff */
[C---:B------:R-:W-:Y:S02]  /*7400*/  IMAD.WIDE.U32 R22, R145.reuse, c[0x0][0x208], RZ ;  /* 0x0000820091167a25 */ /* 0x040fe400078e00ff */
[----:B------:R-:W-:Y:S01]  /*7410*/  @!PT LDS RZ, [RZ] ;  /* 0x00000000fffff984 */ /* 0x000fe20000000800 */
[----:B------:R-:W-:Y:S01]  /*7420*/  @!PT LDS RZ, [RZ] ;  /* 0x00000000fffff984 */ /* 0x000fe20000000800 */
[----:B------:R-:W-:Y:S01]  /*7430*/  @!PT LDS RZ, [RZ] ;  /* 0x00000000fffff984 */ /* 0x000fe20000000800 */
[----:B------:R1:W-:Y:S02]  /*7440*/  @P0 LDGSTS.E.BYPASS.LTC128B.128 [R110+0x4080], [R8.64], !P1 ;  /* 0x04080000086e0fae */ /* 0x0003e4000c901d5a */
[----:B------:R-:W-:Y:S04]  /*7450*/  IMAD R2, R145, c[0x0][0x20c], R2 ;  /* 0x0000830091027a24 */ /* 0x000fe800078e0202 */
[----:B------:R-:W-:Y:S02]  /*7460*/  IMAD.IADD R23, R23, 0x1, R2 ;  /* 0x0000000117177824 */ /* 0x000fe400078e0202 */
[----:B------:R-:W-:Y:S02]  /*7470*/  IMAD R2, R143, c[0x0][0x218], RZ ;  /* 0x000086008f027a24 */ /* 0x000fe400078e02ff */
[C---:B------:R-:W-:Y:S04]  /*7480*/  IMAD.WIDE.U32 R22, R146.reuse, c[0x0][0x218], R22 ;  /* 0x0000860092167a25 */ /* 0x040fe800078e0016 */
[----:B------:R-:W-:Y:S01]  /*7490*/  IMAD R2, R146, c[0x0][0x21c], R2 ;  /* 0x0000870092027a24 */ /* 0x000fe200078e0202 */
[----:B------:R-:W-:Y:S02]  /*74a0*/  IADD3 R7, P4, R22, UR48, RZ ;  /* 0x0000003016077c10 */ /* 0x000fe4000ff9e0ff */
[----:B------:R-:W-:Y:S02]  /*74b0*/  @P3 MOV R22, R150 ;  /* 0x0000009600163202 */ /* 0x000fe40000000f00 */
[----:B------:R-:W-:Y:S01]  /*74c0*/  IADD3.X R2, R23, UR45, R2, P4, !PT ;  /* 0x0000002d17027c10 */ /* 0x000fe2000a7fe402 */
[----:B------:R-:W-:Y:S04]  /*74d0*/  @P3 IMAD.MOV.U32 R23, RZ, RZ, R129 ;  /* 0x000000ffff173224 */ /* 0x000fe800078e0081 */
[----:B------:R-:W-:Y:S05]  /*74e0*/  @P3 IMAD.WIDE.U32 R22, R5, c[0x0][0x258], R22 ;  /* 0x0000960005163a25 */ /* 0x000fea00078e0016 */
[C---:B------:R-:W-:Y:S02]  /*74f0*/  @P3 LEA R24, P4, R22.reuse, c[0x0][0x250], 0x1 ;  /* 0x0000940016183a11 */ /* 0x040fe400078808ff */
[----:B------:R-:W-:Y:S04]  /*7500*/  @P3 IADD3 R10, R23, R10, RZ ;  /* 0x0000000a170a3210 */ /* 0x000fe80007ffe0ff */
[----:B------:R-:W-:Y:S02]  /*7510*/  @P3 LEA.HI.X R25, R22, c[0x0][0x254], R10, 0x1, P4 ;  /* 0x0000950016193a11 */ /* 0x000fe400020f0c0a */
[C---:B------:R-:W-:Y:S04]  /*7520*/  LEA R3, P4, R7.reuse, c[0x0][0x1f8], 0x1 ;  /* 0x00007e0007037a11 */ /* 0x040fe800078808ff */
[----:B------:R-:W-:Y:S01]  /*7530*/  LEA.HI.X R2, R7, c[0x0][0x1fc], R2, 0x1, P4 ;  /* 0x00007f0007027a11 */ /* 0x000fe200020f0c02 */
[----:B------:R1:W3:Y:S01]  /*7540*/  SHFL.IDX PT, R5, R3, RZ, 0x181f ;  /* 0x00181fff03057589 */ /* 0x0002e200000e0000 */
[----:B------:R-:W-:Y:S03]  /*7550*/  ISETP.NE.AND P4, PT, R117, RZ, PT ;  /* 0x000000ff7500720c */ /* 0x000fe60003f85270 */
[----:B------:R1:W4:Y:S10]  /*7560*/  SHFL.IDX PT, R7, R2, RZ, 0x181f ;  /* 0x00181fff02077589 */ /* 0x00033400000e0000 */
        /* <DEDUP_REMOVED lines=8> */
[----:B------:R-:W0:Y:S01]  /*75f0*/  LDGDEPBAR ;  /* 0x00000000000079af */ /* 0x000e220000000000 */
[----:B------:R-:W-:Y:S04]  /*7600*/  DEPBAR.LE SB0, 0x0 ;  /* 0x000080000000791a */ /* 0x000fe80000000000 */
[----:B------:R-:W-:Y:S06]  /*7610*/  BAR.SYNC.DEFER_BLOCKING 0x0 ;  /* 0x0000000000007b1d */ /* 0x000fec0000010000 */
[----:B------:R-:W-:-:S05]  /*7620*/  @!P0 BRA `(.L_x_1650) ;  /* 0x0000015000008947 */ /* 0x000fca0003800000 */
[----:B-1-34-:R-:W-:Y:S02]  /*7630*/  ISETP.GE.AND P0, PT, R18, c[0x0][0x1d4], PT ;  /* 0x0000750012007a0c */ /* 0x01afe40003f06270 */
        /* <DEDUP_REMOVED lines=12> */
[----:B--2---:R-:W1:Y:S10]  /*7700*/  @!P5 LDS.128 R32, [R110+0x5880] ;  /* 0x005880006e20d984 */ /* 0x004e740000000c00 */
[C---:B------:R-:W-:Y:S04]  /*7710*/  @!P0 LEA R4, P6, R125.reuse, R5, 0x1 ;  /* 0x000000057d048211 */ /* 0x040fe800078c08ff */
[----:B------:R-:W-:Y:S01]  /*7720*/  @!P0 LEA.HI.X R5, R125, R7, R122, 0x1, P6 ;  /* 0x000000077d058211 */ /* 0x000fe200030f0c7a */
[----:B-1----:R-:W-:Y:S04]  /*7730*/  @!P5 ST.E.128 [R22.64], R32 ;  /* 0x000000201600d985 */ /* 0x002fe8000c101d1a */
[----:B------:R-:W1:Y:S04]  /*7740*/  @!P4 LDS.128 R28, [R110+0x7080] ;  /* 0x007080006e1cc984 */ /* 0x000e680000000c00 */
[----:B-1----:R-:W-:Y:S04]  /*7750*/  @!P4 ST.E.128 [R8.64], R28 ;  /* 0x0000001c0800c985 */ /* 0x002fe8000c101d1a */
[----:B------:R-:W1:Y:S04]  /*7760*/  @!P0 LDS.128 R24, [R110+0x8880] ;  /* 0x008880006e188984 */ /* 0x000e680000000c00 */
[----:B-1----:R1:W-:Y:S02]  /*7770*/  @!P0 ST.E.128 [R4.64], R24 ;  /* 0x0000001804008985 */ /* 0x0023e4000c101d1a */
.L_x_1650:
[----:B-1-34-:R-:W-:Y:S05]  /*7780*/  BSYNC B0 ;  /* 0x0000000000007941 */ /* 0x01afea0003800000 */
.L_x_1649:
[----:B------:R1:W3:Y:S01]  /*7790*/  SHFL.IDX PT, R5, R2, 0x1, 0x181f ;  /* 0x00381f0002057f89 */ /* 0x0002e200000e0000 */
[----:B------:R-:W-:Y:S03]  /*77a0*/  BSSY B0, `(.L_x_1651) ;  /* 0x0000018000007945 */ /* 0x000fe60003800000 */
[----:B------:R-:W4:Y:S01]  /*77b0*/  SHFL.IDX PT, R3, R3, 0x1, 0x181f ;  /* 0x00381f0003037f89 */ /* 0x000f2200000e0000 */
[----:B------:R-:W-:-:S05]  /*77c0*/  @!P3 BRA `(.L_x_1652) ;  /* 0x000001500000b947 */ /* 0x000fca0003800000 */
[----:B------:R-:W-:Y:S02]  /*77d0*/  ISETP.GE.AND P0, PT, R18, c[0x0][0x1d4], PT ;  /* 0x0000750012007a0c */ /* 0x000fe40003f06270 */
[----:B------:R-:W-:Y:S11]  /*77e0*/  ISETP.GE.AND P4, PT, R14, c[0x0][0x1d4], PT ;  /* 0x000075000e007a0c */ /* 0x000ff60003f86270 */
[----:B------:R-:W5:Y:S01]  /*77f0*/  @!P0 LDS.128 R36, [R110+0x5080] ;  /* 0x005080006e248984 */ /* 0x000f620000000c00 */
[C---:B----4-:R-:W-:Y:S04]  /*7800*/  @!P0 LEA R40, P3, R18.reuse, R3, 0x1 ;  /* 0x0000000312288211 */ /* 0x050fe800078608ff */
[----:B---3--:R-:W-:Y:S02]  /*7810*/  @!P0 LEA.HI.X R41, R18, R5, R19, 0x1, P3 ;  /* 0x0000000512298211 */ /* 0x008fe400018f0c13 */
[C---:B------:R-:W-:Y:S04]  /*7820*/  @!P4 LEA R22, P3, R126.reuse, R3, 0x1 ;  /* 0x000000037e16c211 */ /* 0x040fe800078608ff */
[----:B------:R-:W-:Y:S02]  /*7830*/  @!P4 LEA.HI.X R23, R126, R5, R133, 0x1, P3 ;  /* 0x000000057e17c211 */ /* 0x000fe400018f0c85 */
[----:B------:R-:W-:Y:S11]  /*7840*/  ISETP.GE.AND P3, PT, R114, c[0x0][0x1d4], PT ;  /* 0x0000750072007a0c */ /* 0x000ff60003f66270 */
[----:B------:R-:W-:Y:S02]  /*7850*/  @!UPT UIADD3 URZ, URZ, URZ, URZ ;  /* 0x0000003f3f3ff290 */ /* 0x000fe4000fffe03f */
[C---:B------:R-:W-:Y:S04]  /*7860*/  @!P3 LEA R8, P5, R124.reuse, R3, 0x1 ;  /* 0x000000037c08b211 */ /* 0x040fe800078a08ff */
[----:B------:R-:W-:Y:S01]  /*7870*/  @!P3 LEA.HI.X R9, R124, R5, R123, 0x1, P5 ;  /* 0x000000057c09b211 */ /* 0x000fe200028f0c7b */
[----:B-----5:R-:W-:Y:S01]  /*7880*/  @!P0 ST.E.128 [R40.64], R36 ;  /* 0x0000002428008985 */ /* 0x020fe2000c101d1a */
[----:B------:R-:W-:Y:S03]  /*7890*/  ISETP.GE.AND P0, PT, R112, c[0x0][0x1d4], PT ;  /* 0x0000750070007a0c */ /* 0x000fe60003f06270 */
[----:B--2---:R-:W2:Y:S10]  /*78a0*/  @!P4 LDS.128 R32, [R110+0x6880] ;  /* 0x006880006e20c984 */ /* 0x004eb40000000c00 */
[C---:B-1----:R-:W-:Y:S04]  /*78b0*/  @!P0 LEA R2, P5, R125.reuse, R3, 0x1 ;  /* 0x000000037d028211 */ /* 0x042fe800078a08ff */
[----:B------:R-:W-:Y:S01]  /*78c0*/  @!P0 LEA.HI.X R3, R125, R5, R122, 0x1, P5 ;  /* 0x000000057d038211 */ /* 0x000fe200028f0c7a */
[----:B--2---:R-:W-:Y:S04]  /*78d0*/  @!P4 ST.E.128 [R22.64], R32 ;  /* 0x000000201600c985 */ /* 0x004fe8000c101d1a */
[----:B------:R-:W1:Y:S04]  /*78e0*/  @!P3 LDS.128 R28, [R110+0x8080] ;  /* 0x008080006e1cb984 */ /* 0x000e680000000c00 */
[----:B-1----:R-:W-:Y:S04]  /*78f0*/  @!P3 ST.E.128 [R8.64], R28 ;  /* 0x0000001c0800b985 */ /* 0x002fe8000c101d1a */
[----:B------:R-:W1:Y:S04]  /*7900*/  @!P0 LDS.128 R24, [R110+0x9880] ;  /* 0x009880006e188984 */ /* 0x000e680000000c00 */
[----:B-1----:R1:W-:Y:S02]  /*7910*/  @!P0 ST.E.128 [R2.64], R24 ;  /* 0x0000001802008985 */ /* 0x0023e4000c101d1a */
.L_x_1652:
[----:B------:R-:W-:Y:S05]  /*7920*/  BSYNC B0 ;  /* 0x0000000000007941 */ /* 0x000fea0003800000 */
.L_x_1651:
[----:B------:R-:W-:Y:S06]  /*7930*/  UISETP.GT.AND UP0, UPT, UR6, UR7, UPT ;  /* 0x000000070600728c */ /* 0x000fec000bf04270 */
[----:B------:R-:W-:Y:S11]  /*7940*/  PLOP3.LUT P0, PT, PT, PT, UP0, 0x80, 0x0 ;  /* 0x000000000000781c */ /* 0x000ff60003f0f008 */
[----:B------:R-:W-:Y:S02]  /*7950*/  @!UPT UIADD3 URZ, URZ, URZ, URZ ;  /* 0x0000003f3f3ff290 */ /* 0x000fe4000fffe03f */
[----:B------:R-:W-:-:S05]  /*7960*/  @!P0 BRA `(.L_x_1653) ;  /* 0x0000024000008947 */ /* 0x000fca0003800000 */
[----:B------:R-:W-:Y:S01]  /*7970*/  UIADD3 UR11, UR6, -0x1, URZ ;  /* 0xffffffff060b7890 */ /* 0x000fe2000fffe03f */
[----:B------:R-:W-:Y:S01]  /*7980*/  ISETP.GE.AND P3, PT, R121, 0x1, PT ;  /* 0x000000017900780c */ /* 0x000fe20003f66270 */
[----:B------:R-:W-:Y:S01]  /*7990*/  IMAD.MOV.U32 R22, RZ, RZ, R152 ;  /* 0x000000ffff167224 */ /* 0x000fe200078e0098 */
[----:B------:R-:W-:Y:S01]  /*79a0*/  P2R R4, PR, RZ, 0x2 ;  /* 0x00000002ff047803 */ /* 0x000fe20000000000 */
[----:B------:R-:W-:Y:S01]  /*79b0*/  USHF.R.S32.HI UR10, URZ, 0x1f, UR11 ;  /* 0x0000001f3f0a7899 */ /* 0x000fe2000801140b */
[----:B------:R-:W-:Y:S01]  /*79c0*/  IMAD.MOV.U32 R23, RZ, RZ, R155 ;  /* 0x000000ffff177224 */ /* 0x000fe200078e009b */
[----:B------:R-:W-:Y:S01]  /*79d0*/  UIMAD UR5, UR23, UR11, URZ ;  /* 0x0000000b170572a4 */ /* 0x000fe2000f8e023f */
[----:B------:R-:W-:Y:S02]  /*79e0*/  ISETP.NE.AND P1, PT, R118, RZ, PT ;  /* 0x000000ff7600720c */ /* 0x000fe40003f25270 */
[----:B------:R-:W-:Y:S01]  /*79f0*/  IMAD.WIDE.U32 R22, R108, UR11, R22 ;  /* 0x0000000b6c167c25 */ /* 0x000fe2000f8e0016 */
[----:B------:R-:W-:Y:S01]  /*7a00*/  UIMAD UR5, UR10, UR24, UR5 ;  /* 0x000000180a0572a4 */ /* 0x000fe2000f8e0205 */
[----:B------:R-:W-:Y:S02]  /*7a10*/  ISETP.NE.AND P6, PT, R116, RZ, PT ;  /* 0x000000ff7400720c */ /* 0x000fe40003fc5270 */
[----:B------:R-:W-:Y:S02]  /*7a20*/  ISETP.NE.AND P5, PT, R115, RZ, PT ;  /* 0x000000ff7300720c */ /* 0x000fe40003fa5270 */
[C---:B------:R-:W-:Y:S02]  /*7a30*/  @P3 LEA R8, P0, R22.reuse, c[0x0][0x220], 0x1 ;  /* 0x0000880016083a11 */ /* 0x040fe400078008ff */
[----:B-1----:R-:W-:Y:S04]  /*7a40*/  IADD3 R2, R23, UR5, RZ ;  /* 0x0000000517027c10 */ /* 0x002fe8000fffe0ff */
[----:B------:R-:W-:Y:S02]  /*7a50*/  @P3 LEA.HI.X R9, R22, c[0x0][0x224], R2, 0x1, P0 ;  /* 0x0000890016093a11 */ /* 0x000fe400000f0c02 */
[----:B------:R-:W-:Y:S03]  /*7a60*/  ISETP.GE.AND P0, PT, R121, 0x21, PT ;  /* 0x000000217900780c */ /* 0x000fe60003f06270 */
[----:B------:R-:W-:Y:S01]  /*7a70*/  @!PT LDS RZ, [RZ] ;  /* 0x00000000fffff984 */ /* 0x000fe20000000800 */
[----:B------:R-:W-:Y:S01]  /*7a80*/  @!PT LDS RZ, [RZ] ;  /* 0x00000000fffff984 */ /* 0x000fe20000000800 */
[----:B------:R-:W-:Y:S01]  /*7a90*/  @!PT LDS RZ, [RZ] ;  /* 0x00000000fffff984 */ /* 0x000fe20000000800 */
[----:B------:R1:W-:Y:S01]  /*7aa0*/  @P3 LDGSTS.E.BYPASS.LTC128B.128 [R110+0xa080], [R8.64], !P1 ;  /* 0x0a080000086e3fae */ /* 0x0003e2000c901d5a */
[----:B------:R-:W-:Y:S09]  /*7ab0*/  ISETP.NE.AND P1, PT, R4, RZ, PT ;  /* 0x000000ff0400720c */ /* 0x000ff20003f25270 */
[----:B----4-:R-:W-:Y:S04]  /*7ac0*/  @P0 IADD3 R3, P4, R22, UR29, RZ ;  /* 0x0000001d16030c10 */ /* 0x010fe8000ff9e0ff */
[----:B------:R-:W-:Y:S02]  /*7ad0*/  @P0 IADD3.X R2, R2, UR28, RZ, P4, !PT ;  /* 0x0000001c02020c10 */ /* 0x000fe4000a7fe4ff */
[C---:B------:R-:W-:Y:S04]  /*7ae0*/  @P0 LEA R22, P4, R3.reuse, c[0x0][0x220], 0x1 ;  /* 0x0000880003160a11 */ /* 0x040fe800078808ff */
[----:B------:R-:W-:Y:S02]  /*7af0*/  @P0 LEA.HI.X R23, R3, c[0x0][0x224], R2, 0x1, P4 ;  /* 0x0000890003170a11 */ /* 0x000fe400020f0c02 */
[----:B------:R-:W-:Y:S11]  /*7b00*/  ISETP.NE.AND P4, PT, R117, RZ, PT ;  /* 0x000000ff7500720c */ /* 0x000ff60003f85270 */
[----:B------:R-:W-:Y:S02]  /*7b10*/  @!UPT UIADD3 URZ, URZ, URZ, URZ ;  /* 0x0000003f3f3ff290 */ /* 0x000fe4000fffe03f */
[----:B------:R1:W-:Y:S04]  /*7b20*/  @P3 LDGSTS.E.BYPASS.LTC128B.128 [R110+0xb880], [R8.64+0x80], !P4 ;  /* 0x0b880080086e3fae */ /* 0x0003e8000e101d5a */
[----:B------:R1:W-:Y:S04]  /*7b30*/  @P3 LDGSTS.E.BYPASS.LTC128B.128 [R110+0xd080], [R8.64+0x100], !P6 ;  /* 0x0d080100086e3fae */ /* 0x0003e8000f101d5a */
[----:B------:R1:W-:Y:S01]  /*7b40*/  @P3 LDGSTS.E.BYPASS.LTC128B.128 [R110+0xe880], [R8.64+0x180], !P5 ;  /* 0x0e880180086e3fae */ /* 0x0003e2000e901d5a */
[----:B------:R-:W-:Y:S11]  /*7b50*/  ISETP.NE.AND P3, PT, R118, RZ, PT ;  /* 0x000000ff7600720c */ /* 0x000ff60003f65270 */
[----:B------:R-:W-:Y:S02]  /*7b60*/  @!UPT UIADD3 URZ, URZ, URZ, URZ ;  /* 0x0000003f3f3ff290 */ /* 0x000fe4000fffe03f */
[----:B------:R1:W-:Y:S04]  /*7b70*/  @P0 LDGSTS.E.BYPASS.LTC128B.128 [R110+0xb080], [R22.64], !P3 ;  /* 0x0b080000166e0fae */ /* 0x0003e8000d901d5a */
[----:B------:R1:W-:Y:S04]  /*7b80*/  @P0 LDGSTS.E.BYPASS.LTC128B.128 [R110+0xc880], [R22.64+0x80], !P4 ;  /* 0x0c880080166e0fae */ /* 0x0003e8000e101d5a */
[----:B------:R1:W-:Y:S04]  /*7b90*/  @P0 LDGSTS.E.BYPASS.LTC128B.128 [R110+0xe080], [R22.64+0x100], !P6 ;  /* 0x0e080100166e0fae */ /* 0x0003e8000f101d5a */
[----:B------:R1:W-:Y:S02]  /*7ba0*/  @P0 LDGSTS.E.BYPASS.LTC128B.128 [R110+0xf880], [R22.64+0x180], !P5 ;  /* 0x0f880180166e0fae */ /* 0x0003e4000e901d5a */
.L_x_1653:
[----:B------:R-:W0:Y:S01]  /*7bb0*/  LDGDEPBAR ;  /* 0x00000000000079af */ /* 0x000e220000000000 */
[----:B------:R-:W-:Y:S01]  /*7bc0*/  UIADD3 UR6, UR6, -0x1, URZ ;  /* 0xffffffff06067890 */ /* 0x000fe2000fffe03f */
[----:B------:R-:W-:Y:S11]  /*7bd0*/  PLOP3.LUT P0, PT, PT, PT, UP0, 0x80, 0x0 ;  /* 0x000000000000781c */ /* 0x000ff60003f0f008 */
[----:B------:R-:W-:Y:S02]  /*7be0*/  @!UPT UIADD3 URZ, URZ, URZ, URZ ;  /* 0x0000003f3f3ff290 */ /* 0x000fe4000fffe03f */
[----:B------:R-:W-:-:S05]  /*7bf0*/  @P0 BRA `(.L_x_1654) ;  /* 0xffffa03000000947 */ /* 0x000fca000383ffff */
[----:B------:R-:W-:Y:S06]  /*7c00*/  BAR.SYNC.DEFER_BLOCKING 0x0 ;  /* 0x0000000000007b1d */ /* 0x000fec0000010000 */
.L_x_1614:
[----:B-1----:R-:W-:Y:S01]  /*7c10*/  UIADD3 UR6, UR18, 0x7f, URZ ;  /* 0x0000007f12067890 */ /* 0x002fe2000fffe03f */
[----:B------:R-:W-:Y:S01]  /*7c20*/  PLOP3.LUT P2, PT, PT, PT, PT, 0x80, 0x0 ;  /* 0x000000000000781c */ /* 0x000fe20003f4f070 */
[----:B------:R-:W-:Y:S01]  /*7c30*/  ULDC.64 UR4, c[0x0][0x2c8] ;  /* 0x0000b20000047ab9 */ /* 0x000fe20000000a00 */
[----:B------:R-:W-:Y:S01]  /*7c40*/  CS2R R130, SRZ ;  /* 0x0000000000827805 */ /* 0x000fe2000001ff00 */
[----:B------:R-:W-:Y:S01]  /*7c50*/  UIMAD.WIDE.U32 UR8, UR6, UR4, URZ ;  /* 0x00000004060872a5 */ /* 0x000fe2000f8e003f */
[----:B------:R-:W-:Y:S01]  /*7c60*/  CS2R R128, SRZ ;  /* 0x0000000000807805 */ /* 0x000fe2000001ff00 */
[----:B------:R-:W-:Y:S01]  /*7c70*/  CS2R R126, SRZ ;  /* 0x00000000007e7805 */ /* 0x000fe2000001ff00 */
[----:B------:R-:W-:Y:S01]  /*7c80*/  CS2R R124, SRZ ;  /* 0x00000000007c7805 */ /* 0x000fe2000001ff00 */
[----:B------:R-:W-:Y:S01]  /*7c90*/  @UP2 USHF.R.U32.HI UR6, URZ, UR5, UR9 ;  /* 0x000000053f062299 */ /* 0x000fe20008011609 */
[----:B------:R-:W-:Y:S01]  /*7ca0*/  CS2R R122, SRZ ;  /* 0x00000000007a7805 */ /* 0x000fe2000001ff00 */
[----:B------:R-:W-:Y:S01]  /*7cb0*/  CS2R R120, SRZ ;  /* 0x0000000000787805 */ /* 0x000fe2000001ff00 */
[----:B-----5:R-:W-:Y:S01]  /*7cc0*/  CS2R R118, SRZ ;  /* 0x0000000000767805 */ /* 0x020fe2000001ff00 */
[----:B------:R-:W-:Y:S01]  /*7cd0*/  UIADD3 UR6, UR12, UR6, URZ ;  /* 0x000000060c067290 */ /* 0x000fe2000fffe03f */
[----:B------:R-:W-:Y:S01]  /*7ce0*/  CS2R R116, SRZ ;  /* 0x0000000000747805 */ /* 0x000fe2000001ff00 */
[----:B------:R-:W-:Y:S01]  /*7cf0*/  CS2R R114, SRZ ;  /* 0x0000000000727805 */ /* 0x000fe2000001ff00 */
[----:B------:R-:W-:Y:S01]  /*7d00*/  CS2R R112, SRZ ;  /* 0x0000000000707805 */ /* 0x000fe2000001ff00 */
[----:B------:R-:W-:Y:S01]  /*7d10*/  UIMAD.WIDE UR4, UR6, 0x2aaaaaab, URZ ;  /* 0x2aaaaaab060478a5 */ /* 0x000fe2000f8e023f */
[----:B------:R-:W-:Y:S01]  /*7d20*/  CS2R R110, SRZ ;  /* 0x00000000006e7805 */ /* 0x000fe2000001ff00 */
[----:B------:R-:W-:Y:S01]  /*7d30*/  CS2R R108, SRZ ;  /* 0x00000000006c7805 */ /* 0x000fe2000001ff00 */
[----:B------:R-:W-:Y:S01]  /*7d40*/  IMAD.MOV.U32 R107, RZ, RZ, RZ ;  /* 0x000000ffff6b7224 */ /* 0x000fe200078e00ff */
[----:B------:R-:W-:Y:S01]  /*7d50*/  USHF.R.U32.HI UR4, URZ, 0x1f, UR5 ;  /* 0x0000001f3f047899 */ /* 0x000fe20008011605 */
[----:B------:R-:W-:Y:S01]  /*7d60*/  IMAD.MOV.U32 R4, RZ, RZ, RZ ;  /* 0x000000ffff047224 */ /* 0x000fe200078e00ff */
[----:B------:R-:W-:Y:S01]  /*7d70*/  CS2R R104, SRZ ;  /* 0x0000000000687805 */ /* 0x000fe2000001ff00 */
[----:B------:R-:W-:Y:S01]  /*7d80*/  CS2R R102, SRZ ;  /* 0x0000000000667805 */ /* 0x000fe2000001ff00 */
[----:B------:R-:W-:Y:S01]  /*7d90*/  ULEA.HI.SX32 UR4, UR5, UR4, 0x1d ;  /* 0x0000000405047291 */ /* 0x000fe2000f8fea3f */
        /* <DEDUP_REMOVED lines=63> */
[----:B---3--:R-:W-:Y:S01]  /*8190*/  IMAD.U32 R5, RZ, RZ, UR5 ;  /* 0x00000005ff057e24 */ /* 0x008fe2000f8e00ff */
        /* <DEDUP_REMOVED lines=23> */
[----:B----4-:R-:W-:Y:S01]  /*8310*/  IADD3 R3, R217, UR18, RZ ;  /* 0x00000012d9037c10 */ /* 0x010fe2000fffe0ff */
        /* <DEDUP_REMOVED lines=9> */
[--C-:B------:R-:W-:Y:S01]  /*83b0*/  IMAD.MOV.U32 R8, RZ, RZ, R3.reuse ;  /* 0x000000ffff087224 */ /* 0x100fe200078e0003 */
        /* <DEDUP_REMOVED lines=15> */
[----:B------:R-:W-:Y:S01]  /*84b0*/  UIMAD UR10, UR21, UR10, URZ ;  /* 0x0000000a150a72a4 */ /* 0x000fe2000f8e023f */
[----:B------:R-:W-:Y:S01]  /*84c0*/  IMAD.U32 R6, RZ, RZ, UR8 ;  /* 0x00000008ff067e24 */ /* 0x000fe2000f8e00ff */
[----:B------:R-:W-:Y:S01]  /*84d0*/  SHF.R.S32.HI R3, RZ, 0x1f, R4 ;  /* 0x0000001fff037819 */ /* 0x000fe20000011404 */
[----:B------:R-:W-:Y:S01]  /*84e0*/  IMAD R5, R8, c[0x0][0x1b4], R5 ;  /* 0x00006d0008057a24 */ /* 0x000fe200078e0205 */
[C---:B------:R-:W-:Y:S01]  /*84f0*/  IADD3 R32, R188.reuse, 0x80, RZ ;  /* 0x00000080bc207810 */ /* 0x040fe20007ffe0ff */
[----:B------:R-:W-:Y:S01]  /*8500*/  IMAD.U32 R7, RZ, RZ, UR5 ;  /* 0x00000005ff077e24 */ /* 0x000fe2000f8e00ff */
[----:B------:R-:W-:Y:S01]  /*8510*/  ISETP.GE.AND P4, PT, R188, c[0x0][0x198], PT ;  /* 0x00006600bc007a0c */ /* 0x000fe20003f86270 */
[----:B------:R-:W-:Y:S01]  /*8520*/  IMAD R3, R3, c[0x0][0x1a8], RZ ;  /* 0x00006a0003037a24 */ /* 0x000fe200078e02ff */
[----:B------:R-:W-:Y:S01]  /*8530*/  SHF.R.U32.HI R145, RZ, 0x3, R147 ;  /* 0x00000003ff917819 */ /* 0x000fe20000011693 */
[----:B------:R-:W-:Y:S01]  /*8540*/  IMAD.WIDE.U32 R8, R8, c[0x0][0x1b0], R6 ;  /* 0x00006c0008087a25 */ /* 0x000fe200078e0006 */
[----:B------:R-:W-:-:S02]  /*8550*/  LOP3.LUT R6, R63, 0xfffffff0, RZ, 0xc0, !PT ;  /* 0xfffffff03f067812 */ /* 0x000fc400078ec0ff */
[----:B------:R-:W-:Y:S01]  /*8560*/  ISETP.GE.AND P3, PT, R221, c[0x0][0x198], PT ;  /* 0x00006600dd007a0c */ /* 0x000fe20003f66270 */
[----:B------:R-:W-:Y:S01]  /*8570*/  IMAD.IADD R9, R9, 0x1, R5 ;  /* 0x0000000109097824 */ /* 0x000fe200078e0205 */
[----:B------:R-:W-:Y:S01]  /*8580*/  ISETP.GE.AND P5, PT, R35, c[0x0][0x198], PT ;  /* 0x0000660023007a0c */ /* 0x000fe20003fa6270 */
[----:B------:R-:W-:Y:S02]  /*8590*/  IMAD.IADD R7, R215, 0x1, -R6 ;  /* 0x00000001d7077824 */ /* 0x000fe400078e0a06 */
[C---:B------:R-:W-:Y:S02]  /*85a0*/  IMAD R3, R4.reuse, c[0x0][0x1ac], R3 ;  /* 0x00006b0004037a24 */ /* 0x040fe400078e0203 */
[----:B------:R-:W-:Y:S01]  /*85b0*/  IMAD.WIDE.U32 R4, R4, c[0x0][0x1a8], R8 ;  /* 0x00006a0004047a25 */ /* 0x000fe200078e0008 */
[----:B------:R-:W-:Y:S02]  /*85c0*/  SHF.R.S32.HI R6, RZ, 0x1f, R7 ;  /* 0x0000001fff067819 */ /* 0x000fe40000011407 */
[----:B------:R-:W-:Y:S01]  /*85d0*/  IADD3 R9, R189, UR18, RZ ;  /* 0x00000012bd097c10 */ /* 0x000fe2000fffe0ff */
[----:B------:R-:W-:Y:S01]  /*85e0*/  IMAD.IADD R3, R5, 0x1, R3 ;  /* 0x0000000105037824 */ /* 0x000fe200078e0203 */
[----:B------:R-:W-:Y:S01]  /*85f0*/  LEA.HI R6, R6, R7, RZ, 0x3 ;  /* 0x0000000706067211 */ /* 0x000fe200078f18ff */
[----:B------:R-:W-:Y:S01]  /*8600*/  IMAD.SHL.U32 R144, R144, 0x8, RZ ;  /* 0x0000000890907824 */ /* 0x000fe200078e00ff */
[----:B------:R-:W-:Y:S01]  /*8610*/  ISETP.GE.AND P6, PT, R9, UR10, PT ;  /* 0x0000000a09007c0c */ /* 0x000fe2000bfc6270 */
[----:B------:R-:W-:Y:S01]  /*8620*/  IMAD.MOV.U32 R5, RZ, RZ, 0x20 ;  /* 0x00000020ff057424 */ /* 0x000fe200078e00ff */
[----:B------:R-:W-:Y:S01]  /*8630*/  LOP3.LUT R62, R6, 0xfffffff8, RZ, 0xc0, !PT ;  /* 0xfffffff8063e7812 */ /* 0x000fe200078ec0ff */
[----:B------:R-:W-:Y:S01]  /*8640*/  IMAD.MOV.U32 R218, RZ, RZ, -0x1 ;  /* 0xffffffffffda7424 */ /* 0x000fe200078e00ff */
[----:B------:R-:W-:-:S02]  /*8650*/  LEA R16, P0, R4, c[0x0][0x160], 0x1 ;  /* 0x0000580004107a11 */ /* 0x000fc400078008ff */
[----:B------:R-:W-:Y:S01]  /*8660*/  LOP3.LUT R144, R144, 0xfffffe00, RZ, 0xc0, !PT ;  /* 0xfffffe0090907812 */ /* 0x000fe200078ec0ff */
[----:B------:R-:W-:Y:S01]  /*8670*/  IMAD.IADD R62, R7, 0x1, -R62 ;  /* 0x00000001073e7824 */ /* 0x000fe200078e0a3e */
[----:B------:R-:W-:Y:S01]  /*8680*/  LEA.HI.X R3, R4, c[0x0][0x164], R3, 0x1, P0 ;  /* 0x0000590004037a11 */ /* 0x000fe200000f0c03 */
[----:B------:R-:W-:Y:S01]  /*8690*/  IMAD.MOV.U32 R7, RZ, RZ, 0x10 ;  /* 0x00000010ff077424 */ /* 0x000fe200078e00ff */
[----:B------:R-:W-:Y:S01]  /*86a0*/  ISETP.GE.AND P0, PT, R32, c[0x0][0x198], PT ;  /* 0x0000660020007a0c */ /* 0x000fe20003f06270 */
[----:B------:R1:W3:Y:S01]  /*86b0*/  SHFL.IDX PT, R14, R16, RZ, 0x181f ;  /* 0x00181fff100e7589 */ /* 0x0002e200000e0000 */
[----:B------:R-:W-:-:S03]  /*86c0*/  P2R R10, PR, RZ, 0x40 ;  /* 0x00000040ff0a7803 */ /* 0x000fc60000000000 */
[----:B------:R1:W4:Y:S01]  /*86d0*/  SHFL.IDX PT, R15, R3, RZ, 0x181f ;  /* 0x00181fff030f7589 */ /* 0x00032200000e0000 */
[----:B--2---:R2:W5:Y:S01]  /*86e0*/  @P2 R2UR UR11, R0 ;  /* 0x00000000000b23c2 */ /* 0x00456200000e0000 */
[----:B------:R-:W-:Y:S01]  /*86f0*/  R2P PR, R62, 0x6 ;  /* 0x000000063e007804 */ /* 0x000fe20000000000 */
[----:B-----5:R-:W-:-:S04]  /*8700*/  @!UP1 UMOV UR11, UR22 ;  /* 0x00000016000b9c82 */ /* 0x020fc80008000000 */
[----:B------:R-:W-:Y:S02]  /*8710*/  SEL R7, R7, 0xfffffff0, !P1 ;  /* 0xfffffff007077807 */ /* 0x000fe40004800000 */
[----:B------:R-:W-:Y:S02]  /*8720*/  SEL R5, R5, 0xffffffe0, !P2 ;  /* 0xffffffe005057807 */ /* 0x000fe40005000000 */
[----:B--2---:R-:W-:-:S04]  /*8730*/  LOP3.LUT R0, R147, 0x38, R188, 0xf8, !PT ;  /* 0x0000003893007812 */ /* 0x004fc800078ef8bc */
[----:B------:R-:W-:-:S05]  /*8740*/  LOP3.LUT R11, R0, R145, RZ, 0x3c, !PT ;  /* 0x00000091000b7212 */ /* 0x000fca00078e3cff */
[----:B------:R-:W-:Y:S01]  /*8750*/  IMAD.IADD R0, R11, 0x1, R144 ;  /* 0x000000010b007824 */ /* 0x000fe200078e0290 */
        /* <DEDUP_REMOVED lines=20> */
.L_x_1657:
[----:B-1-34-:R-:W-:Y:S05]  /*88a0*/  BSYNC B0 ;  /* 0x0000000000007941 */ /* 0x01afea0003800000 */
.L_x_1656:
        /* <DEDUP_REMOVED lines=26> */
.L_x_1659:
[----:B------:R-:W-:Y:S05]  /*8a50*/  BSYNC B0 ;  /* 0x0000000000007941 */ /* 0x000fea0003800000 */
.L_x_1658:
        /* <DEDUP_REMOVED lines=26> */
.L_x_1661:
[----:B------:R-:W-:Y:S05]  /*8c00*/  BSYNC B0 ;  /* 0x0000000000007941 */ /* 0x000fea0003800000 */
.L_x_1660:
[----:B------:R-:W-:Y:S01]  /*8c10*/  IADD3 R4, R9, 0x60, RZ ;  /* 0x0000006009047810 */ /* 0x000fe20007ffe0ff */
[----:B-1-3--:R-:W-:Y:S01]  /*8c20*/  SHFL.IDX PT, R14, R16, 0x3, 0x181f ;  /* 0x00781f00100e7f89 */ /* 0x00afe200000e0000 */
[----:B------:R-:W-:Y:S01]  /*8c30*/  UMOV UR6, 0x30 ;  /* 0x0000003000067882 */ /* 0x000fe20000000000 */
[----:B------:R-:W-:Y:S01]  /*8c40*/  IMAD.MOV.U32 R216, RZ, RZ, c[0x0][0x2b8] ;  /* 0x0000ae00ffd87624 */ /* 0x000fe200078e00ff */
[----:B------:R-:W-:Y:S01]  /*8c50*/  ISETP.GE.AND P2, PT, R4, UR10, PT ;  /* 0x0000000a04007c0c */ /* 0x000fe2000bf46270 */
[----:B------:R-:W1:Y:S01]  /*8c60*/  SHFL.IDX PT, R15, R3, 0x3, 0x181f ;  /* 0x00781f00030f7f89 */ /* 0x000e6200000e0000 */
[----:B------:R-:W-:Y:S01]  /*8c70*/  UIMAD UR6, UR13, UR6, -0x30 ;  /* 0xffffffd00d0674a4 */ /* 0x000fe2000f8e0206 */
        /* <DEDUP_REMOVED lines=10> */
[----:B------:R-:W-:Y:S01]  /*8d20*/  @!P2 SHF.R.S32.HI R17, RZ, 0x1f, R32 ;  /* 0x0000001fff11a819 */ /* 0x000fe20000011420 */
[----:B------:R-:W-:Y:S01]  /*8d30*/  UIMAD UR7, UR11, UR5, UR7 ;  /* 0x000000050b0772a4 */ /* 0x000fe2000f8e0207 */
[----:B----4-:R-:W-:Y:S02]  /*8d40*/  @!P2 LEA.HI R19, R4, R221, RZ, 0x3 ;  /* 0x000000dd0413a211 */ /* 0x010fe400078f18ff */
[----:B------:R-:W-:Y:S01]  /*8d50*/  @!P2 LEA.HI R17, R17, R32, RZ, 0x3 ;  /* 0x000000201111a211 */ /* 0x000fe200078f18ff */
[----:B------:R-:W-:Y:S01]  /*8d60*/  UIADD3 UR7, UR9, UR7, URZ ;  /* 0x0000000709077290 */ /* 0x000fe2000fffe03f */
[----:B------:R-:W-:Y:S01]  /*8d70*/  @!P2 SHF.R.S32.HI R4, RZ, 0x1f, R35 ;  /* 0x0000001fff04a819 */ /* 0x000fe20000011423 */
[----:B------:R-:W-:Y:S01]  /*8d80*/  ULDC.64 UR4, c[0x0][0x1e8] ;  /* 0x00007a0000047ab9 */ /* 0x000fe20000000a00 */
[----:B------:R-:W-:-:S02]  /*8d90*/  @!P2 LOP3.LUT R19, R19, 0xfffffff8, RZ, 0xc0, !PT ;  /* 0xfffffff81313a812 */ /* 0x000fc400078ec0ff */
[----:B------:R-:W-:Y:S01]  /*8da0*/  @!P2 LOP3.LUT R17, R17, 0xfffffff8, RZ, 0xc0, !PT ;  /* 0xfffffff81111a812 */ /* 0x000fe200078ec0ff */
[--C-:B-1----:R-:W-:Y:S01]  /*8db0*/  @!P2 IMAD.WIDE R20, R188, 0x2, R14.reuse ;  /* 0x00000002bc14a825 */ /* 0x102fe200078e020e */
[----:B------:R-:W-:Y:S02]  /*8dc0*/  @!P2 LEA.HI R4, R4, R35, RZ, 0x3 ;  /* 0x000000230404a211 */ /* 0x000fe400078f18ff */
[----:B------:R-:W-:Y:S01]  /*8dd0*/  @P1 LOP3.LUT R33, R33, 0x8, RZ, 0xfc, !PT ;  /* 0x0000000821211812 */ /* 0x000fe200078efcff */
[--C-:B------:R-:W-:Y:S01]  /*8de0*/  @!P2 IMAD.WIDE R18, R19, 0x2, R14.reuse ;  /* 0x000000021312a825 */ /* 0x100fe200078e020e */
[----:B------:R-:W-:Y:S01]  /*8df0*/  @!P2 LOP3.LUT R4, R4, 0xfffffff8, RZ, 0xc0, !PT ;  /* 0xfffffff80404a812 */ /* 0x000fe200078ec0ff */
[----:B------:R-:W-:Y:S01]  /*8e00*/  @!PT LDS RZ, [RZ] ;  /* 0x00000000fffff984 */ /* 0x000fe20000000800 */
[----:B------:R1:W-:Y:S02]  /*8e10*/  @!P2 LDGSTS.E.BYPASS.LTC128B.128 [R11+0x13080], [R20.64], !P4 ;  /* 0x13080000140bafae */ /* 0x0003e4000e101d5a */
[----:B--2---:R-:W-:Y:S02]  /*8e20*/  @!P2 IMAD.WIDE R16, R17, 0x2, R14 ;  /* 0x000000021110a825 */ /* 0x004fe400078e020e */
        /* <DEDUP_REMOVED lines=8> */
[----:B--2---:R-:W-:-:S04]  /*8eb0*/  @!P2 IMAD.WIDE R18, R4, 0x2, R14 ;  /* 0x000000020412a825 */ /* 0x004fc800078e020e */
[C---:B------:R-:W-:Y:S01]  /*8ec0*/  @!P0 IADD3 R15, P1, R3.reuse, UR8, RZ ;  /* 0x00000008030f8c10 */ /* 0x040fe2000ff3e0ff */
[----:B------:R2:W-:Y:S03]  /*8ed0*/  @!P2 LDGSTS.E.BYPASS.LTC128B.128 [R11+0x1f080], [R18.64], !P5 ;  /* 0x1f080000120bafae */ /* 0x0005e6000e901d5a */
[----:B------:R-:W-:Y:S02]  /*8ee0*/  @!P0 LEA.HI.X.SX32 R4, R3, UR7, 0x1, P1 ;  /* 0x0000000703048c11 */ /* 0x000fe400088f0eff */
[C---:B---3--:R-:W-:Y:S01]  /*8ef0*/  @!P0 LEA R16, P1, R15.reuse, c[0x0][0x2a0], 0x2 ;  /* 0x0000a8000f108a11 */ /* 0x048fe200078210ff */
[----:B------:R-:W0:Y:S03]  /*8f00*/  LDGDEPBAR ;  /* 0x00000000000079af */ /* 0x000e260000000000 */
[----:B------:R-:W-:Y:S01]  /*8f10*/  @!P0 LEA.HI.X R17, R15, c[0x0][0x2a4], R4, 0x2, P1 ;  /* 0x0000a9000f118a11 */ /* 0x000fe200008f1404 */
[----:B------:R-:W-:Y:S06]  /*8f20*/  BAR.SYNC.DEFER_BLOCKING 0x0 ;  /* 0x0000000000007b1d */ /* 0x000fec0000010000 */
[----:B------:R-:W3:Y:S01]  /*8f30*/  @!P0 LDG.E R219, [R16.64] ;  /* 0x0000001a10db8981 */ /* 0x000ee2000c1e1900 */
[----:B------:R-:W-:Y:S01]  /*8f40*/  IMAD.MOV R3, RZ, RZ, -R3 ;  /* 0x000000ffff037224 */ /* 0x000fe200078e0a03 */
[----:B------:R-:W-:Y:S01]  /*8f50*/  UIMAD UR11, UR15, UR4, URZ ;  /* 0x000000040f0b72a4 */ /* 0x000fe2000f8e023f */
[----:B------:R-:W-:Y:S01]  /*8f60*/  ISETP.GE.AND P6, PT, R188, c[0x0][0x1d4], PT ;  /* 0x00007500bc007a0c */ /* 0x000fe20003fc6270 */
[----:B------:R-:W-:Y:S01]  /*8f70*/  UIADD3 UR20, UR13, -0x1, URZ ;  /* 0xffffffff0d147890 */ /* 0x000fe2000fffe03f */
[----:B------:R-:W-:Y:S01]  /*8f80*/  IMAD R220, R3, c[0x0][0x2b8], R220 ;  /* 0x0000ae0003dc7a24 */ /* 0x000fe200078e02dc */
[----:B------:R-:W-:Y:S01]  /*8f90*/  UIMAD.WIDE.U32 UR24, UR16, UR4, URZ ;  /* 0x00000004101872a5 */ /* 0x000fe2000f8e003f */
[----:B------:R-:W-:Y:S01]  /*8fa0*/  ISETP.GE.AND P3, PT, R221, c[0x0][0x1d4], PT ;  /* 0x00007500dd007a0c */ /* 0x000fe20003f66270 */
[----:B------:R-:W-:Y:S01]  /*8fb0*/  UIMAD UR11, UR16, UR5, UR11 ;  /* 0x00000005100b72a4 */ /* 0x000fe2000f8e020b */
[----:B------:R-:W-:Y:S01]  /*8fc0*/  IMAD.WIDE.U32 R14, R220, c[0x0][0x1e0], RZ ;  /* 0x00007800dc0e7a25 */ /* 0x000fe200078e00ff */
[----:B------:R-:W-:Y:S01]  /*8fd0*/  SHF.R.S32.HI R61, RZ, 0x1f, R220 ;  /* 0x0000001fff3d7819 */ /* 0x000fe200000114dc */
[----:B------:R-:W-:Y:S01]  /*8fe0*/  UIMAD UR20, UR20, -0x30, UR14 ;  /* 0xffffffd0141478a4 */ /* 0x000fe2000f8e020e */
[----:B------:R-:W-:Y:S01]  /*8ff0*/  ISETP.GE.AND P5, PT, R32, c[0x0][0x1d4], PT ;  /* 0x0000750020007a0c */ /* 0x000fe20003fa6270 */
[----:B------:R-:W-:Y:S01]  /*9000*/  UIADD3 UR11, UR25, UR11, URZ ;  /* 0x0000000b190b7290 */ /* 0x000fe2000fffe03f */
[----:B------:R-:W-:Y:S01]  /*9010*/  ISETP.GE.AND P4, PT, R35, c[0x0][0x1d4], PT ;  /* 0x0000750023007a0c */ /* 0x000fe20003f86270 */
[----:B------:R-:W-:Y:S01]  /*9020*/  IMAD R3, R61, c[0x0][0x1e0], RZ ;  /* 0x000078003d037a24 */ /* 0x000fe200078e02ff */
[----:B------:R-:W-:Y:S01]  /*9030*/  UISETP.LT.AND UP0, UPT, UR20, 0x30, UPT ;  /* 0x000000301400788c */ /* 0x000fe2000bf01270 */
[----:B------:R-:W-:-:S02]  /*9040*/  LOP3.LUT R33, R33, 0xfffffffe, RZ, 0xc0, !PT ;  /* 0xfffffffe21217812 */ /* 0x000fc400078ec0ff */
[----:B------:R-:W-:Y:S01]  /*9050*/  IMAD R3, R220, c[0x0][0x1e4], R3 ;  /* 0x00007900dc037a24 */ /* 0x000fe200078e0203 */
[----:B------:R-:W-:Y:S01]  /*9060*/  USEL UR4, UR20, 0x30, UP0 ;  /* 0x0000003014047887 */ /* 0x000fe20008000000 */
[----:B------:R-:W-:Y:S02]  /*9070*/  @P3 LOP3.LUT R33, R33, 0x1, RZ, 0xfc, !PT ;  /* 0x0000000121213812 */ /* 0x000fe400078efcff */
[----:B------:R-:W-:Y:S01]  /*9080*/  IMAD.IADD R15, R15, 0x1, R3 ;  /* 0x000000010f0f7824 */ /* 0x000fe200078e0203 */
[----:B---3--:R-:W-:-:S03]  /*9090*/  SHF.R.S32.HI R60, RZ, 0x1f, R219 ;  /* 0x0000001fff3c7819 */ /* 0x008fc600000114db */
[----:B------:R-:W-:Y:S01]  /*90a0*/  IMAD.WIDE.U32 R16, R219, c[0x0][0x1f0], R14 ;  /* 0x00007c00db107a25 */ /* 0x000fe200078e000e */
[----:B------:R-:W-:Y:S01]  /*90b0*/  IADD3 R14, -R189, UR4, RZ ;  /* 0x00000004bd0e7c10 */ /* 0x000fe2000fffe1ff */
[----:B------:R-:W-:Y:S02]  /*90c0*/  ULDC.64 UR4, c[0x0][0x210] ;  /* 0x0000840000047ab9 */ /* 0x000fe40000000a00 */
[----:B------:R-:W-:Y:S01]  /*90d0*/  IMAD R4, R60, c[0x0][0x1f0], RZ ;  /* 0x00007c003c047a24 */ /* 0x000fe200078e02ff */
[----:B------:R-:W-:Y:S02]  /*90e0*/  UIMAD UR12, UR15, UR4, URZ ;  /* 0x000000040f0c72a4 */ /* 0x000fe4000f8e023f */
[----:B------:R-:W-:Y:S01]  /*90f0*/  UIMAD.WIDE.U32 UR28, UR16, UR4, URZ ;  /* 0x00000004101c72a5 */ /* 0x000fe2000f8e003f */
[----:B------:R-:W-:Y:S01]  /*9100*/  IMAD R15, R219, c[0x0][0x1f4], R4 ;  /* 0x00007d00db0f7a24 */ /* 0x000fe200078e0204 */
[----:B------:R-:W-:Y:S01]  /*9110*/  IADD3 R4, P0, R16, UR24, RZ ;  /* 0x0000001810047c10 */ /* 0x000fe2000ff1e0ff */
[----:B------:R-:W-:-:S03]  /*9120*/  UIMAD UR12, UR16, UR5, UR12 ;  /* 0x00000005100c72a4 */ /* 0x000fc6000f8e020c */
[----:B------:R-:W-:Y:S01]  /*9130*/  IADD3.X R15, R17, UR11, R15, P0, !PT ;  /* 0x0000000b110f7c10 */ /* 0x000fe200087fe40f */
[----:B------:R-:W-:Y:S01]  /*9140*/  UIADD3 UR12, UR29, UR12, URZ ;  /* 0x0000000c1d0c7290 */ /* 0x000fe2000fffe03f */
[----:B------:R-:W-:-:S04]  /*9150*/  LEA R16, P0, R4, c[0x0][0x1c8], 0x1 ;  /* 0x0000720004107a11 */ /* 0x000fc800078008ff */
[----:B------:R-:W-:Y:S01]  /*9160*/  LEA.HI.X R15, R4, c[0x0][0x1cc], R15, 0x1, P0 ;  /* 0x00007300040f7a11 */ /* 0x000fe200000f0c0f */
[----:B--2---:R-:W-:Y:S01]  /*9170*/  SHFL.IDX PT, R18, R16, RZ, 0x181f ;  /* 0x00181fff10127589 */ /* 0x004fe200000e0000 */
[----:B------:R-:W-:-:S03]  /*9180*/  ISETP.GE.AND P0, PT, R14, 0x1, PT ;  /* 0x000000010e00780c */ /* 0x000fc60003f06270 */
[----:B------:R-:W2:Y:S04]  /*9190*/  SHFL.IDX PT, R19, R15, RZ, 0x181f ;  /* 0x00181fff0f137589 */ /* 0x000ea800000e0000 */
[----:B------:R-:W-:Y:S04]  /*91a0*/  SHFL.IDX PT, R26, R16, 0x1, 0x181f ;  /* 0x00381f00101a7f89 */ /* 0x000fe800000e0000 */
[----:B------:R-:W3:Y:S02]  /*91b0*/  SHFL.IDX PT, R27, R15, 0x1, 0x181f ;  /* 0x00381f000f1b7f89 */ /* 0x000ee400000e0000 */
[----:B------:R-:W-:-:S02]  /*91c0*/  @P0 SHF.R.S32.HI R4, RZ, 0x1f, R221 ;  /* 0x0000001fff040819 */ /* 0x000fc400000114dd */
[----:B------:R-:W-:Y:S02]  /*91d0*/  @P0 SHF.R.S32.HI R3, RZ, 0x1f, R32 ;  /* 0x0000001fff030819 */ /* 0x000fe40000011420 */
[----:B------:R-:W-:Y:S02]  /*91e0*/  @P0 SHF.R.S32.HI R12, RZ, 0x1f, R35 ;  /* 0x0000001fff0c0819 */ /* 0x000fe40000011423 */
[----:B-1----:R-:W-:Y:S02]  /*91f0*/  @P0 LEA.HI R11, R4, R221, RZ, 0x3 ;  /* 0x000000dd040b0211 */ /* 0x002fe400078f18ff */
[----:B------:R-:W-:Y:S02]  /*9200*/  @P0 LEA.HI R4, R3, R32, RZ, 0x3 ;  /* 0x0000002003040211 */ /* 0x000fe400078f18ff */
[----:B------:R-:W-:Y:S01]  /*9210*/  @P0 LEA.HI R3, R12, R35, RZ, 0x3 ;  /* 0x000000230c030211 */ /* 0x000fe200078f18ff */
[----:B------:R-:W-:Y:S01]  /*9220*/  @P0 IMAD.SHL.U32 R12, R0, 0x2, RZ ;  /* 0x00000002000c0824 */ /* 0x000fe200078e00ff */
[----:B------:R-:W-:-:S02]  /*9230*/  @P0 LOP3.LUT R11, R11, 0xfffffff8, RZ, 0xc0, !PT ;  /* 0xfffffff80b0b0812 */ /* 0x000fc400078ec0ff */
[----:B------:R-:W-:Y:S01]  /*9240*/  @P0 LOP3.LUT R4, R4, 0xfffffff8, RZ, 0xc0, !PT ;  /* 0xfffffff804040812 */ /* 0x000fe200078ec0ff */
[----:B--2---:R-:W-:Y:S01]  /*9250*/  @P0 IMAD.WIDE R20, R188, 0x2, R18 ;  /* 0x00000002bc140825 */ /* 0x004fe200078e0212 */
[----:B------:R-:W-:-:S03]  /*9260*/  @P0 LOP3.LUT R3, R3, 0xfffffff8, RZ, 0xc0, !PT ;  /* 0xfffffff803030812 */ /* 0x000fc600078ec0ff */
[--C-:B------:R-:W-:Y:S01]  /*9270*/  @P0 IMAD.WIDE R22, R11, 0x2, R18.reuse ;  /* 0x000000020b160825 */ /* 0x100fe200078e0212 */
[----:B------:R1:W-:Y:S03]  /*9280*/  @P0 LDGSTS.E.BYPASS.LTC128B.128 [R12+0xa080], [R20.64], !P6 ;  /* 0x0a080000140c0fae */ /* 0x0003e6000f101d5a */
[--C-:B------:R-:W-:Y:S01]  /*9290*/  @P0 IMAD.WIDE R24, R4, 0x2, R18.reuse ;  /* 0x0000000204180825 */ /* 0x100fe200078e0212 */
[----:B------:R2:W-:Y:S03]  /*92a0*/  @P0 LDGSTS.E.BYPASS.LTC128B.128 [R12+0xb880], [R22.64], !P3 ;  /* 0x0b880000160c0fae */ /* 0x0005e6000d901d5a */
[----:B------:R-:W-:Y:S01]  /*92b0*/  @P0 IMAD.WIDE R18, R3, 0x2, R18 ;  /* 0x0000000203120825 */ /* 0x000fe200078e0212 */
[----:B------:R2:W-:Y:S04]  /*92c0*/  @P0 LDGSTS.E.BYPASS.LTC128B.128 [R12+0xd080], [R24.64], !P5 ;  /* 0x0d080000180c0fae */ /* 0x0005e8000e901d5a */
[----:B------:R3:W-:Y:S01]  /*92d0*/  @P0 LDGSTS.E.BYPASS.LTC128B.128 [R12+0xe880], [R18.64], !P4 ;  /* 0x0e880000120c0fae */ /* 0x0007e2000e101d5a */
[----:B------:R-:W-:-:S13]  /*92e0*/  ISETP.GE.AND P0, PT, R14, 0x21, PT ;  /* 0x000000210e00780c */ /* 0x000fda0003f06270 */
[----:B------:R-:W-:Y:S02]  /*92f0*/  @P0 SHF.R.S32.HI R14, RZ, 0x1f, R221 ;  /* 0x0000001fff0e0819 */ /* 0x000fe400000114dd */
[----:B------:R-:W-:Y:S02]  /*9300*/  @P0 SHF.R.S32.HI R11, RZ, 0x1f, R32 ;  /* 0x0000001fff0b0819 */ /* 0x000fe40000011420 */
[----:B------:R-:W-:Y:S02]  /*9310*/  @P0 SHF.R.S32.HI R4, RZ, 0x1f, R35 ;  /* 0x0000001fff040819 */ /* 0x000fe40000011423 */
[----:B------:R-:W-:Y:S01]  /*9320*/  @P0 LEA.HI R17, R14, R221, RZ, 0x3 ;  /* 0x000000dd0e110211 */ /* 0x000fe200078f18ff */
[----:B------:R-:W-:Y:S01]  /*9330*/  @P0 IMAD.SHL.U32 R14, R0, 0x2, RZ ;  /* 0x00000002000e0824 */ /* 0x000fe200078e00ff */
[----:B------:R-:W-:Y:S02]  /*9340*/  @P0 LEA.HI R11, R11, R32, RZ, 0x3 ;  /* 0x000000200b0b0211 */ /* 0x000fe400078f18ff */
[----:B------:R-:W-:-:S02]  /*9350*/  @P0 LEA.HI R3, R4, R35, RZ, 0x3 ;  /* 0x0000002304030211 */ /* 0x000fc400078f18ff */
[----:B------:R-:W-:Y:S01]  /*9360*/  @P0 LOP3.LUT R17, R17, 0xfffffff8, RZ, 0xc0, !PT ;  /* 0xfffffff811110812 */ /* 0x000fe200078ec0ff */
[--C-:B---3--:R-:W-:Y:S01]  /*9370*/  @P0 IMAD.WIDE R18, R188, 0x2, R26.reuse ;  /* 0x00000002bc120825 */ /* 0x108fe200078e021a */
[----:B------:R-:W-:Y:S02]  /*9380*/  @P0 LOP3.LUT R11, R11, 0xfffffff8, RZ, 0xc0, !PT ;  /* 0xfffffff80b0b0812 */ /* 0x000fe400078ec0ff */
[----:B------:R-:W-:Y:S01]  /*9390*/  @P0 LOP3.LUT R3, R3, 0xfffffff8, RZ, 0xc0, !PT ;  /* 0xfffffff803030812 */ /* 0x000fe200078ec0ff */
[--C-:B------:R-:W-:Y:S01]  /*93a0*/  @P0 IMAD.WIDE R16, R17, 0x2, R26.reuse ;  /* 0x0000000211100825 */ /* 0x100fe200078e021a */
[----:B------:R2:W-:Y:S01]  /*93b0*/  @P0 LDGSTS.E.BYPASS.LTC128B.128 [R14+0xb080], [R18.64], !P6 ;  /* 0x0b080000120e0fae */ /* 0x0005e2000f101d5a */
[----:B------:R-:W-:Y:S02]  /*93c0*/  LEA.HI R4, R2, R215, RZ, 0x5 ;  /* 0x000000d702047211 */ /* 0x000fe400078f28ff */
[----:B-1----:R-:W-:Y:S01]  /*93d0*/  @P0 IMAD.WIDE R20, R11, 0x2, R26 ;  /* 0x000000020b140825 */ /* 0x002fe200078e021a */
[----:B------:R2:W-:Y:S01]  /*93e0*/  @P0 LDGSTS.E.BYPASS.LTC128B.128 [R14+0xc880], [R16.64], !P3 ;  /* 0x0c880000100e0fae */ /* 0x0005e2000d901d5a */
[----:B------:R-:W-:-:S02]  /*93f0*/  ISETP.GT.AND P3, PT, R217, 0x2f, PT ;  /* 0x0000002fd900780c */ /* 0x000fc40003f64270 */
[----:B------:R-:W-:Y:S01]  /*9400*/  @P0 IMAD.WIDE R26, R3, 0x2, R26 ;  /* 0x00000002031a0825 */ /* 0x000fe200078e021a */
[----:B------:R2:W-:Y:S01]  /*9410*/  @P0 LDGSTS.E.BYPASS.LTC128B.128 [R14+0xe080], [R20.64], !P5 ;  /* 0x0e080000140e0fae */ /* 0x0005e2000e901d5a */
[----:B------:R-:W-:-:S03]  /*9420*/  SHF.R.S32.HI R3, RZ, 0x5, R4 ;  /* 0x00000005ff037819 */ /* 0x000fc60000011404 */
[----:B------:R2:W-:Y:S01]  /*9430*/  @P0 LDGSTS.E.BYPASS.LTC128B.128 [R14+0xf880], [R26.64], !P4 ;  /* 0x0f8800001a0e0fae */ /* 0x0005e2000e101d5a */
[----:B------:R-:W-:-:S03]  /*9440*/  ISETP.LT.AND P0, PT, RZ, c[0x0][0x27c], PT ;  /* 0x00009f00ff007a0c */ /* 0x000fc60003f01270 */
[----:B------:R-:W0:Y:S10]  /*9450*/  LDGDEPBAR ;  /* 0x00000000000079af */ /* 0x000e340000000000 */
[----:B------:R-:W-:Y:S05]  /*9460*/  @P0 BRA `(.L_x_1662) ;  /* 0x0000002000000947 */ /* 0x000fea0003800000 */
[----:B------:R-:W-:-:S04]  /*9470*/  DEPBAR.LE SB0, 0x1 ;  /* 0x000080400000791a */ /* 0x000fc80000000000 */
[----:B------:R-:W-:Y:S05]  /*9480*/  BRA `(.L_x_1663) ;  /* 0x00009a6000007947 */ /* 0x000fea0003800000 */
.L_x_1662:
[----:B------:R-:W-:Y:S01]  /*9490*/  ULDC.U8 UR4, c[0x0][0x298] ;  /* 0x0000a60000047ab9 */ /* 0x000fe20000000000 */
[----:B--2---:R-:W-:Y:S01]  /*94a0*/  SHF.R.S32.HI R19, RZ, 0x1f, R106 ;  /* 0x0000001fff137819 */ /* 0x004fe2000001146a */
[----:B------:R-:W-:Y:S01]  /*94b0*/  IMAD.WIDE.U32 R14, R106, c[0x0][0x280], RZ ;  /* 0x0000a0006a0e7a25 */ /* 0x000fe200078e00ff */
        /* <DEDUP_REMOVED lines=14> */
[----:B------:R-:W-:Y:S01]  /*95a0*/  ISETP.NE.AND P1, PT, R10, RZ, PT ;  /* 0x000000ff0a00720c */ /* 0x000fe20003f25270 */
[----:B------:R-:W-:Y:S01]  /*95b0*/  BSSY B0, `(.L_x_1665) ;  /* 0x0000049000007945 */ /* 0x000fe20003800000 */
        /* <DEDUP_REMOVED lines=10> */
[----:B------:R-:W-:Y:S01]  /*9660*/  PLOP3.LUT P0, PT, PT, PT, UP2, 0x80, 0x0 ;  /* 0x000000000000781c */ /* 0x000fe20003f0f028 */
[----:B------:R-:W-:-:S12]  /*9670*/  CS2R R136, SRZ ;  /* 0x0000000000887805 */ /* 0x000fd8000001ff00 */
[----:B------:R-:W-:Y:S01]  /*9680*/  @P0 SHF.R.U32.HI R9, RZ, c[0x0][0x2cc], R10 ;  /* 0x0000b300ff090a19 */ /* 0x000fe2000001160a */
[----:B------:R-:W-:-:S03]  /*9690*/  IMAD.MOV.U32 R10, RZ, RZ, R14 ;  /* 0x000000ffff0a7224 */ /* 0x000fc600078e000e */
[----:B------:R-:W-:Y:S01]  /*96a0*/  SHF.R.S32.HI R12, RZ, 0x1f, R9 ;  /* 0x0000001fff0c7819 */ /* 0x000fe20000011409 */
[----:B------:R-:W-:-:S04]  /*96b0*/  IMAD.WIDE.U32 R10, R9, c[0x0][0x280], R10 ;  /* 0x0000a000090a7a25 */ /* 0x000fc800078e000a */
[----:B------:R-:W-:Y:S01]  /*96c0*/  IMAD R16, R12, c[0x0][0x280], RZ ;  /* 0x0000a0000c107a24 */ /* 0x000fe200078e02ff */
[----:B------:R-:W-:Y:S01]  /*96d0*/  LEA R14, P0, R10, c[0x0][0x270], 0x1 ;  /* 0x00009c000a0e7a11 */ /* 0x000fe200078008ff */
[----:B------:R-:W-:Y:S02]  /*96e0*/  IMAD R12, R12, c[0x0][0x290], RZ ;  /* 0x0000a4000c0c7a24 */ /* 0x000fe400078e02ff */
[C---:B------:R-:W-:Y:S02]  /*96f0*/  IMAD R16, R9.reuse, c[0x0][0x284], R16 ;  /* 0x0000a10009107a24 */ /* 0x040fe400078e0210 */
[----:B------:R-:W-:Y:S01]  /*9700*/  IMAD.WIDE.U32 R18, R9, c[0x0][0x290], R18 ;  /* 0x0000a40009127a25 */ /* 0x000fe200078e0012 */
[----:B------:R1:W2:Y:S02]  /*9710*/  SHFL.IDX PT, R22, R14, RZ, 0x181f ;  /* 0x00181fff0e167589 */ /* 0x0002a400000e0000 */
[----:B------:R-:W-:Y:S01]  /*9720*/  IADD3 R17, R11, R16, RZ ;  /* 0x000000100b117210 */ /* 0x000fe20007ffe0ff */
[----:B------:R-:W-:-:S03]  /*9730*/  IMAD R9, R9, c[0x0][0x294], R12 ;  /* 0x0000a50009097a24 */ /* 0x000fc600078e020c */
[----:B------:R-:W-:Y:S02]  /*9740*/  LEA.HI.X R17, R10, c[0x0][0x274], R17, 0x1, P0 ;  /* 0x00009d000a117a11 */ /* 0x000fe400000f0c11 */
[----:B------:R-:W-:Y:S02]  /*9750*/  IADD3 R9, R19, R9, RZ ;  /* 0x0000000913097210 */ /* 0x000fe40007ffe0ff */
[C---:B------:R-:W-:Y:S01]  /*9760*/  LEA R12, P0, R18.reuse, c[0x0][0x288], 0x1 ;  /* 0x0000a200120c7a11 */ /* 0x040fe200078008ff */
[----:B------:R1:W3:Y:S03]  /*9770*/  SHFL.IDX PT, R23, R17, RZ, 0x181f ;  /* 0x00181fff11177589 */ /* 0x0002e600000e0000 */
        /* <DEDUP_REMOVED lines=44> */
.L_x_1666:
[----:B------:R-:W-:Y:S05]  /*9a40*/  BSYNC B0 ;  /* 0x0000000000007941 */ /* 0x000fea0003800000 */
.L_x_1665:
        /* <DEDUP_REMOVED lines=86> */
.L_x_1668:
[----:B------:R-:W-:Y:S05]  /*9fb0*/  BSYNC B0 ;  /* 0x0000000000007941 */ /* 0x000fea0003800000 */
.L_x_1667:
        /* <DEDUP_REMOVED lines=88> */
.L_x_1670:
[----:B----4-:R-:W-:Y:S05]  /*a540*/  BSYNC B0 ;  /* 0x0000000000007941 */ /* 0x010fea0003800000 */
.L_x_1669:
        /* <DEDUP_REMOVED lines=85> */
.L_x_1672:
[----:B----4-:R-:W-:Y:S05]  /*aaa0*/  BSYNC B0 ;  /* 0x0000000000007941 */ /* 0x010fea0003800000 */
.L_x_1671:
        /* <DEDUP_REMOVED lines=44> */
[----:B------:R-:W-:Y:S02]  /*ad70*/  SHF.R.U32.HI R130, RZ, 0x10, R137 ;  /* 0x00000010ff827819 */ /* 0x000fe40000011689 */
[--C-:B------:R-:W-:Y:S02]  /*ad80*/  SHF.R.U64 R131, R134, 0x10, R135.reuse ;  /* 0x0000001086837819 */ /* 0x100fe40000001287 */
[----:B------:R-:W-:Y:S02]  /*ad90*/  SHF.R.U32.HI R134, RZ, 0x10, R135 ;  /* 0x00000010ff867819 */ /* 0x000fe40000011687 */
[----:B------:R-:W-:Y:S02]  /*ada0*/  PRMT R121, R121, 0x5410, R130 ;  /* 0x0000541079797816 */ /* 0x000fe40000000082 */
[----:B------:R-:W-:Y:S02]  /*adb0*/  SHF.R.U64 R129, R136, 0x10, R137 ;  /* 0x0000001088817819 */ /* 0x000fe40000001289 */
        /* <DEDUP_REMOVED lines=40> */
.L_x_1676:
[----:B------:R-:W-:Y:S05]  /*b040*/  BSYNC B0 ;  /* 0x0000000000007941 */ /* 0x000fea0003800000 */
.L_x_1675:
        /* <DEDUP_REMOVED lines=50> */
.L_x_1678:
[----:B------:R-:W-:Y:S05]  /*b370*/  BSYNC B0 ;  /* 0x0000000000007941 */ /* 0x000fea0003800000 */
.L_x_1677:
        /* <DEDUP_REMOVED lines=50> */
.L_x_1680:
[----:B------:R-:W-:Y:S05]  /*b6a0*/  BSYNC B0 ;  /* 0x0000000000007941 */ /* 0x000fea0003800000 */
.L_x_1679:
        /* <DEDUP_REMOVED lines=49> */
.L_x_1674:
[----:B------:R-:W-:Y:S05]  /*b9c0*/  BSYNC B1 ;  /* 0x0000000000017941 */ /* 0x000fea0003800000 */
.L_x_1673:
        /* <DEDUP_REMOVED lines=53> */
.L_x_1684:
[----:B------:R-:W-:Y:S05]  /*bd20*/  BSYNC B0 ;  /* 0x0000000000007941 */ /* 0x000fea0003800000 */
.L_x_1683:
        /* <DEDUP_REMOVED lines=50> */
.L_x_1686:
[----:B------:R-:W-:Y:S05]  /*c050*/  BSYNC B0 ;  /* 0x0000000000007941 */ /* 0x000fea0003800000 */
.L_x_1685:
        /* <DEDUP_REMOVED lines=50> */
.L_x_1688:
[----:B------:R-:W-:Y:S05]  /*c380*/  BSYNC B0 ;  /* 0x0000000000007941 */ /* 0x000fea0003800000 */
.L_x_1687:
        /* <DEDUP_REMOVED lines=49> */
.L_x_1682:
[----:B------:R-:W-:Y:S05]  /*c6a0*/  BSYNC B1 ;  /* 0x0000000000017941 */ /* 0x000fea0003800000 */
.L_x_1681:
        /* <DEDUP_REMOVED lines=53> */
.L_x_1692:
[----:B------:R-:W-:Y:S05]  /*ca00*/  BSYNC B0 ;  /* 0x0000000000007941 */ /* 0x000fea0003800000 */
.L_x_1691:
        /* <DEDUP_REMOVED lines=50> */
.L_x_1694:
[----:B------:R-:W-:Y:S05]  /*cd30*/  BSYNC B0 ;  /* 0x0000000000007941 */ /* 0x000fea0003800000 */
.L_x_1693:
        /* <DEDUP_REMOVED lines=50> */
.L_x_1696:
[----:B------:R-:W-:Y:S05]  /*d060*/  BSYNC B0 ;  /* 0x0000000000007941 */ /* 0x000fea0003800000 */
.L_x_1695:
        /* <DEDUP_REMOVED lines=49> */
.L_x_1690:
[----:B------:R-:W-:Y:S05]  /*d380*/  BSYNC B1 ;  /* 0x0000000000017941 */ /* 0x000fea0003800000 */
.L_x_1689:
        /* <DEDUP_REMOVED lines=52> */
.L_x_1699:
[----:B------:R-:W-:Y:S05]  /*d6d0*/  BSYNC B0 ;  /* 0x0000000000007941 */ /* 0x000fea0003800000 */
.L_x_1698:
        /* <DEDUP_REMOVED lines=50> */
.L_x_1701:
[----:B------:R-:W-:Y:S05]  /*da00*/  BSYNC B0 ;  /* 0x0000000000007941 */ /* 0x000fea0003800000 */
.L_x_1700:
        /* <DEDUP_REMOVED lines=50> */
.L_x_1703:
[----:B------:R-:W-:Y:S05]  /*dd30*/  BSYNC B0 ;  /* 0x0000000000007941 */ /* 0x000fea0003800000 */
.L_x_1702:
        /* <DEDUP_REMOVED lines=50> */
.L_x_1664:
        /* <DEDUP_REMOVED lines=57> */
.L_x_1705:
[----:B--2---:R-:W-:Y:S05]  /*e3f0*/  BSYNC B0 ;  /* 0x0000000000007941 */ /* 0x004fea0003800000 */
.L_x_1704:
        /* <DEDUP_REMOVED lines=67> */
.L_x_1707:
[----:B--2---:R-:W-:Y:S05]  /*e830*/  BSYNC B0 ;  /* 0x0000000000007941 */ /* 0x004fea0003800000 */
.L_x_1706:
        /* <DEDUP_REMOVED lines=69> */
.L_x_1709:
[----:B--2---:R-:W-:Y:S05]  /*ec90*/  BSYNC B0 ;  /* 0x0000000000007941 */ /* 0x004fea0003800000 */
.L_x_1708:
        /* <DEDUP_REMOVED lines=66> */
.L_x_1711:
[----:B------:R-:W-:Y:S05]  /*f0c0*/  BSYNC B0 ;  /* 0x0000000000007941 */ /* 0x000fea0003800000 */
.L_x_1710:
        /* <DEDUP_REMOVED lines=45> */
[--C-:B------:R-:W-:Y:S02]  /*f3a0*/  SHF.R.U64 R157, R100, 0x10, R101.reuse ;  /* 0x00000010649d7819 */ /* 0x100fe40000001265 */
[----:B------:R-:W-:Y:S02]  /*f3b0*/  SHF.R.U32.HI R100, RZ, 0x10, R101 ;  /* 0x00000010ff647819 */ /* 0x000fe40000011665 */
[----:B------:R-:W-:Y:S02]  /*f3c0*/  LEA.HI R9, R9, R34, RZ, 0x1d ;  /* 0x0000002209097211 */ /* 0x000fe400078fe8ff */
[----:B------:R-:W-:Y:S02]  /*f3d0*/  SHF.R.U64 R101, R102, 0x10, R103 ;  /* 0x0000001066657819 */ /* 0x000fe40000001267 */
[----:B------:R-:W-:Y:S01]  /*f3e0*/  SHF.R.S32.HI R8, RZ, 0x1f, R9 ;  /* 0x0000001fff087819 */ /* 0x000fe20000011409 */
[----:B------:R-:W-:Y:S01]  /*f3f0*/  IMAD.SHL.U32 R10, R9, 0x8, RZ ;  /* 0x00000008090a7824 */ /* 0x000fe200078e00ff */
[----:B------:R-:W-:-:S02]  /*f400*/  SHF.R.U32.HI R102, RZ, 0x10, R103 ;  /* 0x00000010ff667819 */ /* 0x000fc40000011667 */
[----:B------:R-:W-:Y:S02]  /*f410*/  LEA.HI R8, R8, R9, RZ, 0x3 ;  /* 0x0000000908087211 */ /* 0x000fe400078f18ff */
[----:B------:R-:W-:Y:S02]  /*f420*/  LOP3.LUT R10, R147, 0x38, R10, 0xf8, !PT ;  /* 0x00000038930a7812 */ /* 0x000fe400078ef80a */
[--C-:B------:R-:W-:Y:S01]  /*f430*/  SHF.R.U64 R103, R96, 0x10, R97.reuse ;  /* 0x0000001060677819 */ /* 0x100fe20000001261 */
[----:B------:R-:W-:Y:S01]  /*f440*/  IMAD.SHL.U32 R8, R8, 0x400, RZ ;  /* 0x0000040008087824 */ /* 0x000fe200078e00ff */
[----:B------:R-:W-:Y:S02]  /*f450*/  LOP3.LUT R9, R10, R145, RZ, 0x3c, !PT ;  /* 0x000000910a097212 */ /* 0x000fe400078e3cff */
[----:B------:R-:W-:Y:S02]  /*f460*/  SHF.R.U32.HI R96, RZ, 0x10, R97 ;  /* 0x00000010ff607819 */ /* 0x000fe40000011661 */
[----:B------:R-:W-:-:S02]  /*f470*/  LOP3.LUT R8, R8, 0x7fffe000, RZ, 0xc0, !PT ;  /* 0x7fffe00008087812 */ /* 0x000fc400078ec0ff */
[----:B------:R-:W-:Y:S02]  /*f480*/  PRMT R150, R150, 0x5410, R103 ;  /* 0x0000541096967816 */ /* 0x000fe40000000067 */
[----:B------:R-:W-:Y:S02]  /*f490*/  IADD3 R148, R9, R8, R144 ;  /* 0x0000000809947210 */ /* 0x000fe40007ffe090 */
[----:B------:R-:W-:Y:S01]  /*f4a0*/  PRMT R154, R154, 0x5410, R157 ;  /* 0x000054109a9a7816 */ /* 0x000fe2000000009d */
[----:B------:R-:W-:Y:S01]  /*f4b0*/  IMAD.U32 R160, R150, 0x10000, RZ ;  /* 0x0001000096a07824 */ /* 0x000fe200078e00ff */
[--C-:B------:R-:W-:Y:S01]  /*f4c0*/  SHF.R.U64 R97, R98, 0x10, R99.reuse ;  /* 0x0000001062617819 */ /* 0x100fe20000001263 */
[----:B------:R-:W-:Y:S01]  /*f4d0*/  IMAD.SHL.U32 R148, R148, 0x2, RZ ;  /* 0x0000000294947824 */ /* 0x000fe200078e00ff */
[----:B------:R-:W-:Y:S01]  /*f4e0*/  SHF.R.U32.HI R98, RZ, 0x10, R99 ;  /* 0x00000010ff627819 */ /* 0x000fe20000011663 */
[----:B------:R-:W-:Y:S01]  /*f4f0*/  IMAD.U32 R158, R154, 0x10000, RZ ;  /* 0x000100009a9e7824 */ /* 0x000fe200078e00ff */
[----:B------:R-:W-:-:S02]  /*f500*/  PRMT R149, R149, 0x5410, R96 ;  /* 0x0000541095957816 */ /* 0x000fc40000000060 */
[----:B------:R-:W2:Y:S01]  /*f510*/  LDS.128 R8, [R148+0x10080] ;  /* 0x0100800094087984 */ /* 0x000ea20000000c00 */
[----:B------:R-:W-:Y:S02]  /*f520*/  PRMT R153, R153, 0x5410, R100 ;  /* 0x0000541099997816 */ /* 0x000fe40000000064 */
[----:B-1----:R-:W-:Y:S01]  /*f530*/  SHF.L.U32 R96, R13, 0x10, RZ ;  /* 0x000000100d607819 */ /* 0x002fe200000006ff */
[----:B------:R-:W-:Y:S01]  /*f540*/  IMAD.U32 R159, R149, 0x10000, RZ ;  /* 0x00010000959f7824 */ /* 0x000fe200078e00ff */
[----:B------:R-:W-:Y:S01]  /*f550*/  LOP3.LUT R99, R13, 0xffff0000, RZ, 0xc0, !PT ;  /* 0xffff00000d637812 */ /* 0x000fe200078ec0ff */
[----:B------:R-:W-:Y:S01]  /*f560*/  IMAD.U32 R13, R15, 0x10000, RZ ;  /* 0x000100000f0d7824 */ /* 0x000fe200078e00ff */
[----:B------:R-:W-:Y:S02]  /*f570*/  PRMT R155, R155, 0x5410, R102 ;  /* 0x000054109b9b7816 */ /* 0x000fe40000000066 */
[----:B------:R-:W-:Y:S02]  /*f580*/  LOP3.LUT R100, R15, 0xffff0000, RZ, 0xc0, !PT ;  /* 0xffff00000f647812 */ /* 0x000fe400078ec0ff */
[----:B------:R-:W-:-:S02]  /*f590*/  PRMT R156, R156, 0x5410, R101 ;  /* 0x000054109c9c7816 */ /* 0x000fc40000000065 */
[----:B------:R-:W-:Y:S01]  /*f5a0*/  PRMT R152, R152, 0x5410, R97 ;  /* 0x0000541098987816 */ /* 0x000fe20000000061 */
[----:B------:R-:W-:Y:S01]  /*f5b0*/  IMAD.U32 R97, R12, 0x10000, RZ ;  /* 0x000100000c617824 */ /* 0x000fe200078e00ff */
[----:B------:R-:W-:Y:S01]  /*f5c0*/  PRMT R151, R151, 0x5410, R98 ;  /* 0x0000541097977816 */ /* 0x000fe20000000062 */
[----:B------:R-:W-:Y:S01]  /*f5d0*/  IMAD.U32 R98, R14, 0x10000, RZ ;  /* 0x000100000e627824 */ /* 0x000fe200078e00ff */
[----:B------:R-:W-:Y:S02]  /*f5e0*/  LOP3.LUT R12, R12, 0xffff0000, RZ, 0xc0, !PT ;  /* 0xffff00000c0c7812 */ /* 0x000fe400078ec0ff */
[----:B------:R-:W-:Y:S02]  /*f5f0*/  LOP3.LUT R149, R149, 0xffff0000, RZ, 0xc0, !PT ;  /* 0xffff000095957812 */ /* 0x000fe400078ec0ff */
[----:B------:R-:W-:Y:S01]  /*f600*/  LOP3.LUT R14, R14, 0xffff0000, RZ, 0xc0, !PT ;  /* 0xffff00000e0e7812 */ /* 0x000fe200078ec0ff */
[----:B--2---:R-:W-:Y:S01]  /*f610*/  IMAD.U32 R161, R8, 0x10000, RZ ;  /* 0x0001000008a17824 */ /* 0x004fe200078e00ff */
[----:B------:R-:W-:Y:S01]  /*f620*/  SHF.L.U32 R15, R9, 0x10, RZ ;  /* 0x00000010090f7819 */ /* 0x000fe200000006ff */
[----:B------:R-:W-:Y:S01]  /*f630*/  IMAD.U32 R103, R11, 0x10000, RZ ;  /* 0x000100000b677824 */ /* 0x000fe200078e00ff */
[----:B------:R-:W-:Y:S01]  /*f640*/  LOP3.LUT R102, R9, 0xffff0000, RZ, 0xc0, !PT ;  /* 0xffff000009667812 */ /* 0x000fe200078ec0ff */
[----:B------:R-:W-:Y:S01]  /*f650*/  FMUL.FTZ R162, R161, R158 ;  /* 0x0000009ea1a27220 */ /* 0x000fe20000410000 */
[----:B------:R-:W-:-:S02]  /*f660*/  SHF.L.U32 R101, R10, 0x10, RZ ;  /* 0x000000100a657819 */ /* 0x000fc400000006ff */
[----:B------:R-:W-:Y:S01]  /*f670*/  LOP3.LUT R9, R10, 0xffff0000, RZ, 0xc0, !PT ;  /* 0xffff00000a097812 */ /* 0x000fe200078ec0ff */
[----:B------:R-:W-:Y:S01]  /*f680*/  FMUL.FTZ R10, R161, R160 ;  /* 0x000000a0a10a7220 */ /* 0x000fe20000410000 */
[----:B------:R-:W-:Y:S01]  /*f690*/  LOP3.LUT R157, R11, 0xffff0000, RZ, 0xc0, !PT ;  /* 0xffff00000b9d7812 */ /* 0x000fe200078ec0ff */
[----:B------:R-:W-:Y:S01]  /*f6a0*/  FMUL.FTZ R161, R15, R159 ;  /* 0x0000009f0fa17220 */ /* 0x000fe20000410000 */
[----:B------:R-:W-:Y:S01]  /*f6b0*/  LOP3.LUT R8, R8, 0xffff0000, RZ, 0xc0, !PT ;  /* 0xffff000008087812 */ /* 0x000fe200078ec0ff */
[----:B------:R-:W-:Y:S02]  /*f6c0*/  FFMA.FTZ R11, R97, R158, -R10 ;  /* 0x0000009e610b7223 */ /* 0x000fe4000001080a */
[C---:B------:R-:W-:Y:S01]  /*f6d0*/  IMAD.U32 R10, R153.reuse, 0x10000, RZ ;  /* 0x00010000990a7824 */ /* 0x040fe200078e00ff */
[----:B------:R-:W-:Y:S01]  /*f6e0*/  LOP3.LUT R153, R153, 0xffff0000, RZ, 0xc0, !PT ;  /* 0xffff000099997812 */ /* 0x000fe200078ec0ff */
[----:B------:R-:W-:Y:S01]  /*f6f0*/  FFMA.FTZ R97, R97, R160, R162 ;  /* 0x000000a061617223 */ /* 0x000fe200000100a2 */
[----:B------:R-:W-:Y:S01]  /*f700*/  SHF.L.U32 R160, R155, 0x10, RZ ;  /* 0x000000109ba07819 */ /* 0x000fe200000006ff */
[C---:B------:R-:W-:Y:S01]  /*f710*/  IMAD.U32 R158, R151.reuse, 0x10000, RZ ;  /* 0x00010000979e7824 */ /* 0x040fe200078e00ff */
[----:B------:R-:W-:Y:S01]  /*f720*/  LOP3.LUT R151, R151, 0xffff0000, RZ, 0xc0, !PT ;  /* 0xffff000097977812 */ /* 0x000fe200078ec0ff */
[-C--:B------:R-:W-:Y:S01]  /*f730*/  FMUL.FTZ R162, R15, R10.reuse ;  /* 0x0000000a0fa27220 */ /* 0x080fe20000410000 */
[----:B------:R-:W-:Y:S01]  /*f740*/  LOP3.LUT R155, R155, 0xffff0000, RZ, 0xc0, !PT ;  /* 0xffff00009b9b7812 */ /* 0x000fe200078ec0ff */
[----:B------:R-:W-:Y:S01]  /*f750*/  FFMA.FTZ R10, R96, R10, -R161 ;  /* 0x0000000a600a7223 */ /* 0x000fe200000108a1 */
[----:B------:R-:W-:Y:S01]  /*f760*/  LOP3.LUT R161, R150, 0xffff0000, RZ, 0xc0, !PT ;  /* 0xffff000096a17812 */ /* 0x000fe200078ec0ff */
[----:B------:R-:W-:-:S02]  /*f770*/  FMUL.FTZ R15, R103, R158 ;  /* 0x0000009e670f7220 */ /* 0x000fc40000410000 */
[-C--:B------:R-:W-:Y:S02]  /*f780*/  FMUL.FTZ R103, R103, R160.reuse ;  /* 0x000000a067677220 */ /* 0x080fe40000410000 */
[----:B------:R-:W-:Y:S01]  /*f790*/  FFMA.FTZ R96, R96, R159, R162 ;  /* 0x0000009f60607223 */ /* 0x000fe200000100a2 */
[----:B------:R-:W-:Y:S01]  /*f7a0*/  LOP3.LUT R159, R154, 0xffff0000, RZ, 0xc0, !PT ;  /* 0xffff00009a9f7812 */ /* 0x000fe200078ec0ff */
[C---:B------:R-:W-:Y:S02]  /*f7b0*/  FFMA.FTZ R15, R13.reuse, R160, -R15 ;  /* 0x000000a00d0f7223 */ /* 0x040fe4000001080f */
[----:B------:R-:W-:Y:S02]  /*f7c0*/  FFMA.FTZ R103, R13, R158, R103 ;  /* 0x0000009e0d677223 */ /* 0x000fe40000010067 */
[----:B------:R-:W-:Y:S02]  /*f7d0*/  FMUL.FTZ R13, R8, R161 ;  /* 0x000000a1080d7220 */ /* 0x000fe40000410000 */
[C---:B------:R-:W-:Y:S01]  /*f7e0*/  IMAD.U32 R158, R156.reuse, 0x10000, RZ ;  /* 0x000100009c9e7824 */ /* 0x040fe200078e00ff */
[----:B------:R-:W-:Y:S01]  /*f7f0*/  LOP3.LUT R156, R156, 0xffff0000, RZ, 0xc0, !PT ;  /* 0xffff00009c9c7812 */ /* 0x000fe200078ec0ff */
[----:B------:R-:W-:-:S02]  /*f800*/  FFMA.FTZ R154, R12, R159, -R13 ;  /* 0x0000009f0c9a7223 */ /* 0x000fc4000001080d */
[C---:B------:R-:W-:Y:S01]  /*f810*/  IMAD.U32 R13, R152.reuse, 0x10000, RZ ;  /* 0x00010000980d7824 */ /* 0x040fe200078e00ff */
[----:B------:R-:W-:Y:S01]  /*f820*/  LOP3.LUT R152, R152, 0xffff0000, RZ, 0xc0, !PT ;  /* 0xffff000098987812 */ /* 0x000fe200078ec0ff */
[----:B------:R-:W-:Y:S02]  /*f830*/  FMUL.FTZ R8, R8, R159 ;  /* 0x0000009f08087220 */ /* 0x000fe40000410000 */
[CC--:B------:R-:W-:Y:S02]  /*f840*/  FMUL.FTZ R159, R101.reuse, R13.reuse ;  /* 0x0000000d659f7220 */ /* 0x0c0fe40000410000 */
[-C--:B------:R-:W-:Y:S02]  /*f850*/  FMUL.FTZ R101, R101, R158.reuse ;  /* 0x0000009e65657220 */ /* 0x080fe40000410000 */
[C---:B------:R-:W-:Y:S02]  /*f860*/  FFMA.FTZ R159, R98.reuse, R158, -R159 ;  /* 0x0000009e629f7223 */ /* 0x040fe4000001089f */
[----:B------:R-:W-:-:S02]  /*f870*/  FFMA.FTZ R101, R98, R13, R101 ;  /* 0x0000000d62657223 */ /* 0x000fc40000010065 */
[C---:B------:R-:W-:Y:S02]  /*f880*/  FMUL.FTZ R150, R102.reuse, R149 ;  /* 0x0000009566967220 */ /* 0x040fe40000410000 */
[----:B------:R-:W-:Y:S02]  /*f890*/  FMUL.FTZ R13, R9, R152 ;  /* 0x00000098090d7220 */ /* 0x000fe40000410000 */
[----:B------:R-:W-:Y:S02]  /*f8a0*/  FMUL.FTZ R98, R157, R151 ;  /* 0x000000979d627220 */ /* 0x000fe40000410000 */
[----:B------:R-:W-:Y:S02]  /*f8b0*/  FMUL.FTZ R102, R102, R153 ;  /* 0x0000009966667220 */ /* 0x000fe40000410000 */
[----:B------:R-:W-:Y:S02]  /*f8c0*/  FMUL.FTZ R9, R9, R156 ;  /* 0x0000009c09097220 */ /* 0x000fe40000410000 */
[----:B------:R-:W-:-:S02]  /*f8d0*/  FMUL.FTZ R157, R157, R155 ;  /* 0x0000009b9d9d7220 */ /* 0x000fc40000410000 */
[----:B------:R-:W-:Y:S02]  /*f8e0*/  FFMA.FTZ R153, R99, R153, -R150 ;  /* 0x0000009963997223 */ /* 0x000fe40000010896 */
[----:B------:R-:W-:Y:S02]  /*f8f0*/  FFMA.FTZ R156, R14, R156, -R13 ;  /* 0x0000009c0e9c7223 */ /* 0x000fe4000001080d */
[----:B------:R-:W-:Y:S01]  /*f900*/  FFMA.FTZ R98, R100, R155, -R98 ;  /* 0x0000009b64627223 */ /* 0x000fe20000010862 */
[----:B------:R-:W-:Y:S01]  /*f910*/  F2FP.BF16.PACK_AB R13, R153, R10 ;  /* 0x0000000a990d723e */ /* 0x000fe200000010ff */
[----:B------:R-:W-:Y:S01]  /*f920*/  FFMA.FTZ R8, R12, R161, R8 ;  /* 0x000000a10c087223 */ /* 0x000fe20000010008 */
[----:B------:R-:W-:Y:S01]  /*f930*/  F2FP.BF16.PACK_AB R12, R154, R11 ;  /* 0x0000000b9a0c723e */ /* 0x000fe200000010ff */
[----:B------:R-:W-:Y:S01]  /*f940*/  FFMA.FTZ R99, R99, R149, R102 ;  /* 0x0000009563637223 */ /* 0x000fe20000010066 */
[----:B------:R-:W-:Y:S01]  /*f950*/  F2FP.BF16.PACK_AB R15, R98, R15 ;  /* 0x0000000f620f723e */ /* 0x000fe200000010ff */
[----:B------:R-:W-:Y:S01]  /*f960*/  FFMA.FTZ R152, R14, R152, R9 ;  /* 0x000000980e987223 */ /* 0x000fe20000010009 */
[----:B------:R-:W-:Y:S01]  /*f970*/  F2FP.BF16.PACK_AB R14, R156, R159 ;  /* 0x0000009f9c0e723e */ /* 0x000fe200000010ff */
[----:B------:R-:W-:Y:S01]  /*f980*/  FFMA.FTZ R100, R100, R151, R157 ;  /* 0x0000009764647223 */ /* 0x000fe2000001009d */
[----:B------:R-:W-:-:S02]  /*f990*/  F2FP.BF16.PACK_AB R8, R8, R97 ;  /* 0x000000610808723e */ /* 0x000fc400000010ff */
[----:B------:R-:W-:Y:S01]  /*f9a0*/  F2FP.BF16.PACK_AB R9, R99, R96 ;  /* 0x000000606309723e */ /* 0x000fe200000010ff */
[----:B------:R1:W-:Y:S01]  /*f9b0*/  STS.128 [R146+0x10080], R12 ;  /* 0x0100800c92007388 */ /* 0x0003e20000000c00 */
[----:B------:R-:W-:Y:S02]  /*f9c0*/  F2FP.BF16.PACK_AB R10, R152, R101 ;  /* 0x00000065980a723e */ /* 0x000fe400000010ff */
[----:B------:R-:W-:-:S05]  /*f9d0*/  F2FP.BF16.PACK_AB R11, R100, R103 ;  /* 0x00000067640b723e */ /* 0x000fca00000010ff */
[----:B------:R1:W-:Y:S02]  /*f9e0*/  STS.128 [R148+0x10080], R8 ;  /* 0x0100800894007388 */ /* 0x0003e40000000c00 */
.L_x_1715:
[----:B------:R-:W-:Y:S05]  /*f9f0*/  BSYNC B0 ;  /* 0x0000000000007941 */ /* 0x000fea0003800000 */
.L_x_1714:
        /* <DEDUP_REMOVED lines=26> */
[----:B------:R-:W-:Y:S02]  /*fba0*/  SHF.R.U64 R84, R84, 0x10, R85 ;  /* 0x0000001054547819 */ /* 0x000fe40000001255 */
[----:B------:R-:W-:Y:S01]  /*fbb0*/  SHF.R.U32.HI R83, RZ, 0x10, R83 ;  /* 0x00000010ff537819 */ /* 0x000fe20000011653 */
[----:B------:R-:W-:Y:S01]  /*fbc0*/  IMAD.SHL.U32 R97, R97, 0x2, RZ ;  /* 0x0000000261617824 */ /* 0x000fe200078e00ff */
[----:B------:R-:W-:-:S02]  /*fbd0*/  SHF.R.U32.HI R85, RZ, 0x10, R85 ;  /* 0x00000010ff557819 */ /* 0x000fc40000011655 */
[----:B------:R-:W-:Y:S02]  /*fbe0*/  PRMT R137, R137, 0x5410, R80 ;  /* 0x0000541089897816 */ /* 0x000fe40000000050 */
[----:B------:R-:W2:Y:S01]  /*fbf0*/  LDS.128 R8, [R97+0x10080] ;  /* 0x0100800061087984 */ /* 0x000ea20000000c00 */
[----:B------:R-:W-:Y:S02]  /*fc00*/  PRMT R136, R136, 0x5410, R81 ;  /* 0x0000541088887816 */ /* 0x000fe40000000051 */
[----:B------:R-:W-:Y:S02]  /*fc10*/  SHF.R.U64 R86, R86, 0x10, R87 ;  /* 0x0000001056567819 */ /* 0x000fe40000001257 */
[----:B------:R-:W-:Y:S01]  /*fc20*/  PRMT R138, R138, 0x5410, R83 ;  /* 0x000054108a8a7816 */ /* 0x000fe20000000053 */
[----:B------:R-:W-:Y:S01]  /*fc30*/  IMAD.U32 R101, R136, 0x10000, RZ ;  /* 0x0001000088657824 */ /* 0x000fe200078e00ff */
[----:B------:R-:W-:Y:S02]  /*fc40*/  SHF.R.U32.HI R87, RZ, 0x10, R87 ;  /* 0x00000010ff577819 */ /* 0x000fe40000011657 */
        /* <DEDUP_REMOVED lines=28> */
[C---:B------:R-:W-:Y:S02]  /*fe10*/  FMUL.FTZ R87, R15.reuse, R137 ;  /* 0x000000890f577220 */ /* 0x040fe40000410000 */
[C---:B------:R-:W-:Y:S01]  /*fe20*/  IMAD.U32 R9, R140.reuse, 0x10000, RZ ;  /* 0x000100008c097824 */ /* 0x040fe200078e00ff */
[----:B------:R-:W-:Y:S01]  /*fe30*/  LOP3.LUT R140, R140, 0xffff0000, RZ, 0xc0, !PT ;  /* 0xffff00008c8c7812 */ /* 0x000fe200078ec0ff */
[----:B------:R-:W-:-:S02]  /*fe40*/  FMUL.FTZ R15, R15, R102 ;  /* 0x000000660f0f7220 */ /* 0x000fc40000410000 */
[----:B------:R-:W-:Y:S02]  /*fe50*/  FMUL.FTZ R81, R8, R101 ;  /* 0x0000006508517220 */ /* 0x000fe40000410000 */
[----:B------:R-:W-:Y:S02]  /*fe60*/  FFMA.FTZ R87, R80, R102, -R87 ;  /* 0x0000006650577223 */ /* 0x000fe40000010857 */
[----:B------:R-:W-:Y:S02]  /*fe70*/  FMUL.FTZ R8, R8, R9 ;  /* 0x0000000908087220 */ /* 0x000fe40000410000 */
[C---:B------:R-:W-:Y:S01]  /*fe80*/  IMAD.U32 R86, R11.reuse, 0x10000, RZ ;  /* 0x000100000b567824 */ /* 0x040fe200078e00ff */
[----:B------:R-:W-:Y:S01]  /*fe90*/  LOP3.LUT R11, R11, 0xffff0000, RZ, 0xc0, !PT ;  /* 0xffff00000b0b7812 */ /* 0x000fe200078ec0ff */
[C---:B------:R-:W-:Y:S01]  /*fea0*/  IMAD.U32 R102, R138.reuse, 0x10000, RZ ;  /* 0x000100008a667824 */ /* 0x040fe200078e00ff */
[----:B------:R-:W-:Y:S01]  /*feb0*/  LOP3.LUT R138, R138, 0xffff0000, RZ, 0xc0, !PT ;  /* 0xffff00008a8a7812 */ /* 0x000fe200078ec0ff */
[----:B------:R-:W-:-:S02]  /*fec0*/  FFMA.FTZ R15, R80, R137, R15 ;  /* 0x00000089500f7223 */ /* 0x000fc4000001000f */
[C---:B------:R-:W-:Y:S01]  /*fed0*/  IMAD.U32 R80, R142.reuse, 0x10000, RZ ;  /* 0x000100008e507824 */ /* 0x040fe200078e00ff */
[----:B------:R-:W-:Y:S01]  /*fee0*/  LOP3.LUT R142, R142, 0xffff0000, RZ, 0xc0, !PT ;  /* 0xffff00008e8e7812 */ /* 0x000fe200078ec0ff */
[C---:B------:R-:W-:Y:S02]  /*fef0*/  FFMA.FTZ R81, R12.reuse, R9, -R81 ;  /* 0x000000090c517223 */ /* 0x040fe40000010851 */
[----:B------:R-:W-:Y:S02]  /*ff00*/  FFMA.FTZ R9, R12, R101, R8 ;  /* 0x000000650c097223 */ /* 0x000fe40000010008 */
[C---:B------:R-:W-:Y:S02]  /*ff10*/  FMUL.FTZ R8, R86.reuse, R102 ;  /* 0x0000006656087220 */ /* 0x040fe40000410000 */
[-C--:B------:R-:W-:Y:S02]  /*ff20*/  FMUL.FTZ R86, R86, R80.reuse ;  /* 0x0000005056567220 */ /* 0x080fe40000410000 */
[C---:B------:R-:W-:Y:S01]  /*ff30*/  IMAD.U32 R12, R139.reuse, 0x10000, RZ ;  /* 0x000100008b0c7824 */ /* 0x040fe200078e00ff */
[----:B------:R-:W-:Y:S01]  /*ff40*/  LOP3.LUT R139, R139, 0xffff0000, RZ, 0xc0, !PT ;  /* 0xffff00008b8b7812 */ /* 0x000fe200078ec0ff */
[C---:B------:R-:W-:Y:S01]  /*ff50*/  IMAD.U32 R101, R143.reuse, 0x10000, RZ ;  /* 0x000100008f657824 */ /* 0x040fe200078e00ff */
[----:B------:R-:W-:Y:S01]  /*ff60*/  LOP3.LUT R143, R143, 0xffff0000, RZ, 0xc0, !PT ;  /* 0xffff00008f8f7812 */ /* 0x000fe200078ec0ff */
[----:B------:R-:W-:-:S02]  /*ff70*/  FFMA.FTZ R80, R13, R80, -R8 ;  /* 0x000000500d507223 */ /* 0x000fc40000010808 */
[----:B------:R-:W-:Y:S02]  /*ff80*/  FFMA.FTZ R102, R13, R102, R86 ;  /* 0x000000660d667223 */ /* 0x000fe40000010056 */
[C---:B------:R-:W-:Y:S02]  /*ff90*/  FMUL.FTZ R13, R99.reuse, R12 ;  /* 0x0000000c630d7220 */ /* 0x040fe40000410000 */
[-C--:B------:R-:W-:Y:S02]  /*ffa0*/  FMUL.FTZ R99, R99, R101.reuse ;  /* 0x0000006563637220 */ /* 0x080fe40000410000 */
[C---:B------:R-:W-:Y:S02]  /*ffb0*/  FMUL.FTZ R8, R100.reuse, R136 ;  /* 0x0000008864087220 */ /* 0x040fe40000410000 */
[----:B------:R-:W-:Y:S02]  /*ffc0*/  FMUL.FTZ R100, R100, R140 ;  /* 0x0000008c64647220 */ /* 0x000fe40000410000 */
[----:B------:R-:W-:-:S02]  /*ffd0*/  FFMA.FTZ R101, R82, R101, -R13 ;  /* 0x0000006552657223 */ /* 0x000fc4000001080d */
[----:B------:R-:W-:Y:S02]  /*ffe0*/  FFMA.FTZ R99, R82, R12, R99 ;  /* 0x0000000c52637223 */ /* 0x000fe40000010063 */
[----:B------:R-:W-:Y:S02]  /*fff0*/  FFMA.FTZ R140, R83, R140, -R8 ;  /* 0x0000008c538c7223 */ /* 0x000fe40000010808 */
[----:B------:R-:W-:Y:S02]  /*10000*/  FMUL.FTZ R82, R98, R139 ;  /* 0x0000008b62527220 */ /* 0x000fe40000410000 */
[C---:B------:R-:W-:Y:S01]  /*10010*/  FMUL.FTZ R12, R11.reuse, R138 ;  /* 0x0000008a0b0c7220 */ /* 0x040fe20000410000 */
[----:B------:R-:W-:Y:S01]  /*10020*/  F2FP.BF16.PACK_AB R13, R140, R81 ;  /* 0x000000518c0d723e */ /* 0x000fe200000010ff */
[----:B------:R-:W-:Y:S02]  /*10030*/  FMUL.FTZ R86, R98, R143 ;  /* 0x0000008f62567220 */ /* 0x000fe40000410000 */
[----:B------:R-:W-:-:S02]  /*10040*/  FMUL.FTZ R8, R11, R142 ;  /* 0x0000008e0b087220 */ /* 0x000fc40000410000 */
[C---:B------:R-:W-:Y:S02]  /*10050*/  FFMA.FTZ R82, R14.reuse, R143, -R82 ;  /* 0x0000008f0e527223 */ /* 0x040fe40000010852 */
[----:B------:R-:W-:Y:S01]  /*10060*/  FFMA.FTZ R11, R85, R142, -R12 ;  /* 0x0000008e550b7223 */ /* 0x000fe2000001080c */
[----:B------:R-:W-:Y:S01]  /*10070*/  F2FP.BF16.PACK_AB R12, R87, R10 ;  /* 0x0000000a570c723e */ /* 0x000fe200000010ff */
[----:B------:R-:W-:Y:S02]  /*10080*/  FFMA.FTZ R100, R83, R136, R100 ;  /* 0x0000008853647223 */ /* 0x000fe40000010064 */
[----:B------:R-:W-:Y:S01]  /*10090*/  FFMA.FTZ R86, R14, R139, R86 ;  /* 0x0000008b0e567223 */ /* 0x000fe20000010056 */
[----:B------:R-:W-:Y:S01]  /*100a0*/  F2FP.BF16.PACK_AB R14, R82, R101 ;  /* 0x00000065520e723e */ /* 0x000fe200000010ff */
[----:B------:R-:W-:Y:S01]  /*100b0*/  FFMA.FTZ R85, R85, R138, R8 ;  /* 0x0000008a55557223 */ /* 0x000fe20000010008 */
[----:B------:R-:W-:Y:S02]  /*100c0*/  F2FP.BF16.PACK_AB R8, R15, R84 ;  /* 0x000000540f08723e */ /* 0x000fe400000010ff */
[----:B------:R-:W-:-:S02]  /*100d0*/  F2FP.BF16.PACK_AB R15, R11, R80 ;  /* 0x000000500b0f723e */ /* 0x000fc400000010ff */
[----:B------:R-:W-:Y:S02]  /*100e0*/  F2FP.BF16.PACK_AB R9, R100, R9 ;  /* 0x000000096409723e */ /* 0x000fe400000010ff */
[----:B------:R-:W-:Y:S01]  /*100f0*/  F2FP.BF16.PACK_AB R10, R86, R99 ;  /* 0x00000063560a723e */ /* 0x000fe200000010ff */
[----:B------:R1:W-:Y:S01]  /*10100*/  STS.128 [R96+0x10080], R12 ;  /* 0x0100800c60007388 */ /* 0x0003e20000000c00 */
[----:B------:R-:W-:-:S05]  /*10110*/  F2FP.BF16.PACK_AB R11, R85, R102 ;  /* 0x00000066550b723e */ /* 0x000fca00000010ff */
[----:B------:R1:W-:Y:S02]  /*10120*/  STS.128 [R97+0x10080], R8 ;  /* 0x0100800861007388 */ /* 0x0003e40000000c00 */
.L_x_1713:
[----:B------:R-:W-:Y:S05]  /*10130*/  BSYNC B1 ;  /* 0x0000000000017941 */ /* 0x000fea0003800000 */
.L_x_1712:
        /* <DEDUP_REMOVED lines=29> */
[----:B------:R-:W-:Y:S01]  /*10310*/  SHF.R.U64 R66, R66, 0x10, R67 ;  /* 0x0000001042427819 */ /* 0x000fe20000001243 */
[----:B------:R-:W-:Y:S01]  /*10320*/  IMAD.SHL.U32 R81, R81, 0x2, RZ ;  /* 0x0000000251517824 */ /* 0x000fe200078e00ff */
[----:B------:R-:W-:Y:S02]  /*10330*/  SHF.R.U64 R68, R68, 0x10, R69 ;  /* 0x0000001044447819 */ /* 0x000fe40000001245 */
[----:B------:R-:W1:Y:S01]  /*10340*/  LDS.128 R12, [R82+0x10080] ;  /* 0x01008000520c7984 */ /* 0x000e620000000c00 */
[----:B------:R-:W-:-:S02]  /*10350*/  SHF.R.U32.HI R67, RZ, 0x10, R67 ;  /* 0x00000010ff437819 */ /* 0x000fc40000011643 */
[----:B------:R-:W-:Y:S01]  /*10360*/  SHF.R.U32.HI R69, RZ, 0x10, R69 ;  /* 0x00000010ff457819 */ /* 0x000fe20000011645 */
[----:B------:R-:W2:Y:S01]  /*10370*/  LDS.128 R8, [R81+0x10080] ;  /* 0x0100800051087984 */ /* 0x000ea20000000c00 */
[----:B------:R-:W-:Y:S02]  /*10380*/  PRMT R129, R129, 0x5410, R64 ;  /* 0x0000541081817816 */ /* 0x000fe40000000040 */
[----:B------:R-:W-:Y:S02]  /*10390*/  PRMT R128, R128, 0x5410, R65 ;  /* 0x0000541080807816 */ /* 0x000fe40000000041 */
[----:B------:R-:W-:Y:S02]  /*103a0*/  SHF.R.U64 R70, R70, 0x10, R71 ;  /* 0x0000001046467819 */ /* 0x000fe40000001247 */
[----:B------:R-:W-:Y:S01]  /*103b0*/  PRMT R130, R130, 0x5410, R67 ;  /* 0x0000541082827816 */ /* 0x000fe20000000043 */
[----:B------:R-:W-:Y:S01]  /*103c0*/  IMAD.U32 R87, R128, 0x10000, RZ ;  /* 0x0001000080577824 */ /* 0x000fe200078e00ff */
[----:B------:R-:W-:-:S02]  /*103d0*/  SHF.R.U32.HI R71, RZ, 0x10, R71 ;  /* 0x00000010ff477819 */ /* 0x000fc40000011647 */
[----:B------:R-:W-:Y:S02]  /*103e0*/  PRMT R133, R133, 0x5410, R68 ;  /* 0x0000541085857816 */ /* 0x000fe40000000044 */
[----:B------:R-:W-:Y:S02]  /*103f0*/  PRMT R132, R132, 0x5410, R69 ;  /* 0x0000541084847816 */ /* 0x000fe40000000045 */
[----:B------:R-:W-:Y:S01]  /*10400*/  PRMT R134, R134, 0x5410, R71 ;  /* 0x0000541086867816 */ /* 0x000fe20000000047 */
[C---:B------:R-:W-:Y:S01]  /*10410*/  IMAD.U32 R71, R133.reuse, 0x10000, RZ ;  /* 0x0001000085477824 */ /* 0x040fe200078e00ff */
[----:B------:R-:W-:Y:S02]  /*10420*/  LOP3.LUT R86, R133, 0xffff0000, RZ, 0xc0, !PT ;  /* 0xffff000085567812 */ /* 0x000fe400078ec0ff */
[----:B------:R-:W-:Y:S02]  /*10430*/  PRMT R131, R131, 0x5410, R66 ;  /* 0x0000541083837816 */ /* 0x000fe40000000042 */
[----:B------:R-:W-:-:S02]  /*10440*/  PRMT R135, R135, 0x5410, R70 ;  /* 0x0000541087877816 */ /* 0x000fc40000000046 */
[----:B------:R-:W-:-:S03]  /*10450*/  LOP3.LUT R128, R128, 0xffff0000, RZ, 0xc0, !PT ;  /* 0xffff000080807812 */ /* 0x000fc600078ec0ff */
[C---:B------:R-:W-:Y:S01]  /*10460*/  IMAD.U32 R97, R135.reuse, 0x10000, RZ ;  /* 0x0001000087617824 */ /* 0x040fe200078e00ff */
        /* <DEDUP_REMOVED lines=13> */
[C---:B------:R-:W-:Y:S01]  /*10540*/  IMAD.U32 R9, R129.reuse, 0x10000, RZ ;  /* 0x0001000081097824 */ /* 0x040fe200078e00ff */
        /* <DEDUP_REMOVED lines=9> */
[C---:B------:R-:W-:Y:S01]  /*105e0*/  SHF.L.U32 R9, R132.reuse, 0x10, RZ ;  /* 0x0000001084097819 */ /* 0x040fe200000006ff */
[C---:B------:R-:W-:Y:S01]  /*105f0*/  FMUL.FTZ R71, R15.reuse, R129 ;  /* 0x000000810f477220 */ /* 0x040fe20000410000 */
[----:B------:R-:W-:Y:S01]  /*10600*/  LOP3.LUT R132, R132, 0xffff0000, RZ, 0xc0, !PT ;  /* 0xffff000084847812 */ /* 0x000fe200078ec0ff */
[C---:B------:R-:W-:Y:S02]  /*10610*/  FMUL.FTZ R65, R8.reuse, R87 ;  /* 0x0000005708417220 */ /* 0x040fe40000410000 */
[-C--:B------:R-:W-:Y:S02]  /*10620*/  FMUL.FTZ R15, R15, R86.reuse ;  /* 0x000000560f0f7220 */ /* 0x080fe40000410000 */
[----:B------:R-:W-:Y:S02]  /*10630*/  FMUL.FTZ R8, R8, R9 ;  /* 0x0000000908087220 */ /* 0x000fe40000410000 */
[----:B------:R-:W-:-:S02]  /*10640*/  FFMA.FTZ R71, R64, R86, -R71 ;  /* 0x0000005640477223 */ /* 0x000fc40000010847 */
[C---:B------:R-:W-:Y:S01]  /*10650*/  IMAD.U32 R86, R130.reuse, 0x10000, RZ ;  /* 0x0001000082567824 */ /* 0x040fe200078e00ff */
[----:B------:R-:W-:Y:S01]  /*10660*/  LOP3.LUT R130, R130, 0xffff0000, RZ, 0xc0, !PT ;  /* 0xffff000082827812 */ /* 0x000fe200078ec0ff */
[----:B------:R-:W-:Y:S02]  /*10670*/  FFMA.FTZ R65, R12, R9, -R65 ;  /* 0x000000090c417223 */ /* 0x000fe40000010841 */
[----:B------:R-:W-:Y:S02]  /*10680*/  FFMA.FTZ R15, R64, R129, R15 ;  /* 0x00000081400f7223 */ /* 0x000fe4000001000f */
[----:B------:R-:W-:Y:S02]  /*10690*/  FFMA.FTZ R9, R12, R87, R8 ;  /* 0x000000570c097223 */ /* 0x000fe40000010008 */
[C---:B------:R-:W-:Y:S01]  /*106a0*/  IMAD.U32 R64, R134.reuse, 0x10000, RZ ;  /* 0x0001000086407824 */ /* 0x040fe200078e00ff */
[----:B------:R-:W-:Y:S01]  /*106b0*/  LOP3.LUT R134, R134, 0xffff0000, RZ, 0xc0, !PT ;  /* 0xffff000086867812 */ /* 0x000fe200078ec0ff */
[C---:B------:R-:W-:Y:S01]  /*106c0*/  IMAD.U32 R87, R131.reuse, 0x10000, RZ ;  /* 0x0001000083577824 */ /* 0x040fe200078e00ff */
[----:B------:R-:W-:Y:S01]  /*106d0*/  LOP3.LUT R131, R131, 0xffff0000, RZ, 0xc0, !PT ;  /* 0xffff000083837812 */ /* 0x000fe200078ec0ff */
[----:B------:R-:W-:-:S02]  /*106e0*/  FMUL.FTZ R8, R70, R86 ;  /* 0x0000005646087220 */ /* 0x000fc40000410000 */
[-C--:B------:R-:W-:Y:S02]  /*106f0*/  FMUL.FTZ R70, R70, R64.reuse ;  /* 0x0000004046467220 */ /* 0x080fe40000410000 */
[C---:B------:R-:W-:Y:S02]  /*10700*/  FMUL.FTZ R12, R84.reuse, R87 ;  /* 0x00000057540c7220 */ /* 0x040fe40000410000 */
[----:B------:R-:W-:Y:S02]  /*10710*/  FFMA.FTZ R64, R13, R64, -R8 ;  /* 0x000000400d407223 */ /* 0x000fe40000010808 */
[----:B------:R-:W-:Y:S02]  /*10720*/  FMUL.FTZ R84, R84, R97 ;  /* 0x0000006154547220 */ /* 0x000fe40000410000 */
[C---:B------:R-:W-:Y:S02]  /*10730*/  FMUL.FTZ R8, R85.reuse, R128 ;  /* 0x0000008055087220 */ /* 0x040fe40000410000 */
[----:B------:R-:W-:-:S02]  /*10740*/  FMUL.FTZ R85, R85, R132 ;  /* 0x0000008455557220 */ /* 0x000fc40000410000 */
[C---:B------:R-:W-:Y:S02]  /*10750*/  FFMA.FTZ R97, R66.reuse, R97, -R12 ;  /* 0x0000006142617223 */ /* 0x040fe4000001080c */
[----:B------:R-:W-:Y:S02]  /*10760*/  FFMA.FTZ R84, R66, R87, R84 ;  /* 0x0000005742547223 */ /* 0x000fe40000010054 */
[----:B------:R-:W-:Y:S02]  /*10770*/  FFMA.FTZ R132, R67, R132, -R8 ;  /* 0x0000008443847223 */ /* 0x000fe40000010808 */
[----:B------:R-:W-:Y:S02]  /*10780*/  FMUL.FTZ R66, R83, R131 ;  /* 0x0000008353427220 */ /* 0x000fe40000410000 */
[----:B------:R-:W-:Y:S02]  /*10790*/  FMUL.FTZ R12, R11, R130 ;  /* 0x000000820b0c7220 */ /* 0x000fe40000410000 */
[----:B------:R-:W-:-:S02]  /*107a0*/  FMUL.FTZ R83, R83, R135 ;  /* 0x0000008753537220 */ /* 0x000fc40000410000 */
[-C--:B------:R-:W-:Y:S02]  /*107b0*/  FMUL.FTZ R8, R11, R134.reuse ;  /* 0x000000860b087220 */ /* 0x080fe40000410000 */
[----:B------:R-:W-:Y:S02]  /*107c0*/  FFMA.FTZ R66, R14, R135, -R66 ;  /* 0x000000870e427223 */ /* 0x000fe40000010842 */
[----:B------:R-:W-:Y:S01]  /*107d0*/  FFMA.FTZ R11, R69, R134, -R12 ;  /* 0x00000086450b7223 */ /* 0x000fe2000001080c */
[----:B------:R-:W-:Y:S01]  /*107e0*/  F2FP.BF16.PACK_AB R12, R71, R10 ;  /* 0x0000000a470c723e */ /* 0x000fe200000010ff */
[----:B------:R-:W-:Y:S01]  /*107f0*/  FFMA.FTZ R86, R13, R86, R70 ;  /* 0x000000560d567223 */ /* 0x000fe20000010046 */
[----:B------:R-:W-:Y:S01]  /*10800*/  F2FP.BF16.PACK_AB R13, R132, R65 ;  /* 0x00000041840d723e */ /* 0x000fe200000010ff */
[----:B------:R-:W-:Y:S02]  /*10810*/  FFMA.FTZ R128, R67, R128, R85 ;  /* 0x0000008043807223 */ /* 0x000fe40000010055 */
[----:B------:R-:W-:Y:S01]  /*10820*/  FFMA.FTZ R131, R14, R131, R83 ;  /* 0x000000830e837223 */ /* 0x000fe20000010053 */
[----:B------:R-:W-:Y:S01]  /*10830*/  F2FP.BF16.PACK_AB R14, R66, R97 ;  /* 0x00000061420e723e */ /* 0x000fe200000010ff */
[----:B------:R-:W-:Y:S01]  /*10840*/  FFMA.FTZ R69, R69, R130, R8 ;  /* 0x0000008245457223 */ /* 0x000fe20000010008 */
[----:B------:R-:W-:-:S02]  /*10850*/  F2FP.BF16.PACK_AB R8, R15, R68 ;  /* 0x000000440f08723e */ /* 0x000fc400000010ff */
[----:B------:R-:W-:Y:S02]  /*10860*/  F2FP.BF16.PACK_AB R15, R11, R64 ;  /* 0x000000400b0f723e */ /* 0x000fe400000010ff */
[----:B------:R-:W-:Y:S02]  /*10870*/  F2FP.BF16.PACK_AB R9, R128, R9 ;  /* 0x000000098009723e */ /* 0x000fe400000010ff */
[----:B------:R-:W-:Y:S01]  /*10880*/  F2FP.BF16.PACK_AB R10, R131, R84 ;  /* 0x00000054830a723e */ /* 0x000fe200000010ff */
[----:B------:R1:W-:Y:S01]  /*10890*/  STS.128 [R82+0x10080], R12 ;  /* 0x0100800c52007388 */ /* 0x0003e20000000c00 */
[----:B------:R-:W-:-:S05]  /*108a0*/  F2FP.BF16.PACK_AB R11, R69, R86 ;  /* 0x00000056450b723e */ /* 0x000fca00000010ff */
[----:B------:R1:W-:Y:S02]  /*108b0*/  STS.128 [R81+0x10080], R8 ;  /* 0x0100800851007388 */ /* 0x0003e40000000c00 */
.L_x_1719:
[----:B------:R-:W-:Y:S05]  /*108c0*/  BSYNC B0 ;  /* 0x0000000000007941 */ /* 0x000fea0003800000 */
.L_x_1718:
        /* <DEDUP_REMOVED lines=32> */
[----:B------:R-:W-:Y:S02]  /*10ad0*/  SHF.R.U64 R54, R54, 0x10, R55 ;  /* 0x0000001036367819 */ /* 0x000fe40000001237 */
[----:B------:R-:W1:Y:S01]  /*10ae0*/  LDS.128 R12, [R65+0x10080] ;  /* 0x01008000410c7984 */ /* 0x000e620000000c00 */
[----:B------:R-:W-:Y:S02]  /*10af0*/  SHF.R.U64 R56, R56, 0x10, R57 ;  /* 0x0000001038387819 */ /* 0x000fe40000001239 */
[----:B------:R-:W-:Y:S01]  /*10b00*/  SHF.R.U32.HI R55, RZ, 0x10, R55 ;  /* 0x00000010ff377819 */ /* 0x000fe20000011637 */
[----:B------:R-:W2:Y:S01]  /*10b10*/  LDS.128 R8, [R64+0x10080] ;  /* 0x0100800040087984 */ /* 0x000ea20000000c00 */
[----:B------:R-:W-:-:S02]  /*10b20*/  SHF.R.U32.HI R57, RZ, 0x10, R57 ;  /* 0x00000010ff397819 */ /* 0x000fc40000011639 */
[----:B------:R-:W-:Y:S02]  /*10b30*/  PRMT R121, R121, 0x5410, R52 ;  /* 0x0000541079797816 */ /* 0x000fe40000000034 */
        /* <DEDUP_REMOVED lines=56> */
[C---:B------:R-:W-:Y:S01]  /*10ec0*/  IMAD.U32 R54, R14.reuse, 0x10000, RZ ;  /* 0x000100000e367824 */ /* 0x040fe200078e00ff */
[----:B------:R-:W-:Y:S01]  /*10ed0*/  LOP3.LUT R14, R14, 0xffff0000, RZ, 0xc0, !PT ;  /* 0xffff00000e0e7812 */ /* 0x000fe200078ec0ff */
[----:B------:R-:W-:Y:S02]  /*10ee0*/  FMUL.FTZ R67, R67, R69 ;  /* 0x0000004543437220 */ /* 0x000fe40000410000 */
[C---:B------:R-:W-:Y:S02]  /*10ef0*/  FMUL.FTZ R8, R68.reuse, R120 ;  /* 0x0000007844087220 */ /* 0x040fe40000410000 */
[----:B------:R-:W-:-:S02]  /*10f00*/  FMUL.FTZ R68, R68, R124 ;  /* 0x0000007c44447220 */ /* 0x000fc40000410000 */
[C---:B------:R-:W-:Y:S02]  /*10f10*/  FFMA.FTZ R69, R54.reuse, R69, -R13 ;  /* 0x0000004536457223 */ /* 0x040fe4000001080d */
[----:B------:R-:W-:Y:S02]  /*10f20*/  FFMA.FTZ R67, R54, R12, R67 ;  /* 0x0000000c36437223 */ /* 0x000fe40000010043 */
[----:B------:R-:W-:Y:S02]  /*10f30*/  FFMA.FTZ R124, R55, R124, -R8 ;  /* 0x0000007c377c7223 */ /* 0x000fe40000010808 */
[----:B------:R-:W-:Y:S02]  /*10f40*/  FMUL.FTZ R54, R66, R123 ;  /* 0x0000007b42367220 */ /* 0x000fe40000410000 */
[----:B------:R-:W-:Y:S01]  /*10f50*/  FMUL.FTZ R12, R11, R122 ;  /* 0x0000007a0b0c7220 */ /* 0x000fe20000410000 */
[----:B------:R-:W-:Y:S01]  /*10f60*/  F2FP.BF16.PACK_AB R13, R124, R53 ;  /* 0x000000357c0d723e */ /* 0x000fe200000010ff */
[----:B------:R-:W-:-:S02]  /*10f70*/  FMUL.FTZ R58, R66, R127 ;  /* 0x0000007f423a7220 */ /* 0x000fc40000410000 */
[-C--:B------:R-:W-:Y:S02]  /*10f80*/  FMUL.FTZ R8, R11, R126.reuse ;  /* 0x0000007e0b087220 */ /* 0x080fe40000410000 */
[C---:B------:R-:W-:Y:S02]  /*10f90*/  FFMA.FTZ R54, R14.reuse, R127, -R54 ;  /* 0x0000007f0e367223 */ /* 0x040fe40000010836 */
[----:B------:R-:W-:Y:S01]  /*10fa0*/  FFMA.FTZ R11, R57, R126, -R12 ;  /* 0x0000007e390b7223 */ /* 0x000fe2000001080c */
        /* <DEDUP_REMOVED lines=12> */
.L_x_1717:
[----:B------:R-:W-:Y:S05]  /*11070*/  BSYNC B1 ;  /* 0x0000000000017941 */ /* 0x000fea0003800000 */
.L_x_1716:
        /* <DEDUP_REMOVED lines=120> */
.L_x_1723:
[----:B------:R-:W-:Y:S05]  /*11800*/  BSYNC B0 ;  /* 0x0000000000007941 */ /* 0x000fea0003800000 */
.L_x_1722:
        /* <DEDUP_REMOVED lines=122> */
.L_x_1721:
[----:B------:R-:W-:Y:S05]  /*11fb0*/  BSYNC B1 ;  /* 0x0000000000017941 */ /* 0x000fea0003800000 */
.L_x_1720:
        /* <DEDUP_REMOVED lines=119> */
.L_x_1725:
[----:B------:R-:W-:Y:S05]  /*12730*/  BSYNC B0 ;  /* 0x0000000000007941 */ /* 0x000fea0003800000 */
.L_x_1724:
        /* <DEDUP_REMOVED lines=37> */
[----:B------:R-:W-:-:S02]  /*12990*/  PRMT R77, R77, 0x5410, R18 ;  /* 0x000054104d4d7816 */ /* 0x000fc40000000012 */
[----:B------:R-:W-:Y:S02]  /*129a0*/  PRMT R73, R73, 0x5410, R20 ;  /* 0x0000541049497816 */ /* 0x000fe40000000014 */
[----:B------:R-:W-:Y:S01]  /*129b0*/  PRMT R72, R72, 0x5410, R21 ;  /* 0x0000541048487816 */ /* 0x000fe20000000015 */
[----:B------:R-:W-:Y:S01]  /*129c0*/  IMAD.U32 R25, R77, 0x10000, RZ ;  /* 0x000100004d197824 */ /* 0x000fe200078e00ff */
[----:B------:R-:W-:Y:S02]  /*129d0*/  PRMT R74, R74, 0x5410, R23 ;  /* 0x000054104a4a7816 */ /* 0x000fe40000000017 */
[----:B------:R-:W-:Y:S02]  /*129e0*/  PRMT R75, R75, 0x5410, R22 ;  /* 0x000054104b4b7816 */ /* 0x000fe40000000016 */
[----:B------:R-:W-:Y:S02]  /*129f0*/  SHF.R.U32.HI R29, RZ, 0x10, R29 ;  /* 0x00000010ff1d7819 */ /* 0x000fe4000001161d */
[----:B------:R-:W-:-:S02]  /*12a00*/  SHF.R.U64 R24, R30, 0x10, R31 ;  /* 0x000000101e187819 */ /* 0x000fc4000000121f */
[----:B------:R-:W-:Y:S01]  /*12a10*/  PRMT R76, R76, 0x5410, R29 ;  /* 0x000054104c4c7816 */ /* 0x000fe2000000001d */
[----:B------:R-:W-:Y:S01]  /*12a20*/  IMAD.U32 R29, R72, 0x10000, RZ ;  /* 0x00010000481d7824 */ /* 0x000fe200078e00ff */
[----:B------:R-:W-:Y:S02]  /*12a30*/  LOP3.LUT R30, R77, 0xffff0000, RZ, 0xc0, !PT ;  /* 0xffff00004d1e7812 */ /* 0x000fe400078ec0ff */
[----:B------:R-:W-:Y:S02]  /*12a40*/  SHF.R.U32.HI R31, RZ, 0x10, R31 ;  /* 0x00000010ff1f7819 */ /* 0x000fe4000001161f */
        /* <DEDUP_REMOVED lines=73> */
.L_x_1697:
[----:B------:R-:W-:Y:S05]  /*12ee0*/  BSYNC B2 ;  /* 0x0000000000027941 */ /* 0x000fea0003800000 */
.L_x_1663:
[----:B-1----:R-:W-:Y:S01]  /*12ef0*/  IMAD R9, R61, c[0x0][0x208], RZ ;  /* 0x000082003d097a24 */ /* 0x002fe200078e02ff */
[----:B------:R-:W-:Y:S01]  /*12f00*/  SHF.R.S32.HI R8, RZ, 0x4, R63 ;  /* 0x00000004ff087819 */ /* 0x000fe2000001143f */
[----:B--2---:R-:W-:Y:S01]  /*12f10*/  IMAD.WIDE.U32 R16, R220, c[0x0][0x208], RZ ;  /* 0x00008200dc107a25 */ /* 0x004fe200078e00ff */
[----:B------:R-:W-:-:S04]  /*12f20*/  DEPBAR.LE SB0, 0x0 ;  /* 0x000080000000791a */ /* 0x000fc80000000000 */
[----:B------:R-:W-:Y:S01]  /*12f30*/  IMAD R9, R220, c[0x0][0x20c], R9 ;  /* 0x00008300dc097a24 */ /* 0x000fe200078e0209 */
[----:B------:R-:W-:Y:S01]  /*12f40*/  LEA.HI R11, R63, R8, RZ, 0x1 ;  /* 0x000000083f0b7211 */ /* 0x000fe200078f08ff */
[----:B------:R-:W-:Y:S01]  /*12f50*/  IMAD R12, R60, c[0x0][0x218], RZ ;  /* 0x000086003c0c7a24 */ /* 0x000fe200078e02ff */
[----:B------:R-:W-:Y:S01]  /*12f60*/  ISETP.GE.AND P1, PT, R188, c[0x0][0x1d4], PT ;  /* 0x00007500bc007a0c */ /* 0x000fe20003f26270 */
[----:B------:R-:W-:Y:S01]  /*12f70*/  IMAD.IADD R17, R17, 0x1, R9 ;  /* 0x0000000111117824 */ /* 0x000fe200078e0209 */
[----:B------:R-:W-:Y:S01]  /*12f80*/  LOP3.LUT R11, R11, 0xfffffffe, RZ, 0xc0, !PT ;  /* 0xfffffffe0b0b7812 */ /* 0x000fe200078ec0ff */
[----:B------:R-:W-:Y:S01]  /*12f90*/  IMAD.SHL.U32 R9, R34, 0x40, RZ ;  /* 0x0000004022097824 */ /* 0x000fe200078e00ff */
[----:B------:R-:W-:Y:S01]  /*12fa0*/  IADD3 R23, -R189, UR20, RZ ;  /* 0x00000014bd177c10 */ /* 0x000fe2000fffe1ff */
[----:B------:R-:W-:Y:S01]  /*12fb0*/  IMAD.WIDE.U32 R16, R219, c[0x0][0x218], R16 ;  /* 0x00008600db107a25 */ /* 0x000fe200078e0010 */
[----:B------:R-:W-:Y:S01]  /*12fc0*/  ISETP.GE.AND P2, PT, R221, c[0x0][0x1d4], PT ;  /* 0x00007500dd007a0c */ /* 0x000fe20003f46270 */
[----:B------:R-:W-:Y:S01]  /*12fd0*/  BSSY B0, `(.L_x_1726) ;  /* 0x000006b000007945 */ /* 0x000fe20003800000 */
[----:B------:R-:W-:Y:S01]  /*12fe0*/  LOP3.LUT R9, R9, 0x1c0, RZ, 0xc0, !PT ;  /* 0x000001c009097812 */ /* 0x000fe200078ec0ff */
[----:B------:R-:W-:Y:S01]  /*12ff0*/  IMAD R12, R219, c[0x0][0x21c], R12 ;  /* 0x00008700db0c7a24 */ /* 0x000fe200078e020c */
[----:B------:R-:W-:Y:S01]  /*13000*/  IADD3 R15, P0, R16, UR28, RZ ;  /* 0x0000001c100f7c10 */ /* 0x000fe2000ff1e0ff */
[----:B------:R-:W-:Y:S01]  /*13010*/  IMAD.SHL.U32 R10, R189, 0x8, RZ ;  /* 0x00000008bd0a7824 */ /* 0x000fe200078e00ff */
[----:B------:R-:W-:Y:S01]  /*13020*/  LOP3.LUT R33, R33, 0xfffffffb, RZ, 0xc0, !PT ;  /* 0xfffffffb21217812 */ /* 0x000fe200078ec0ff */
[----:B------:R-:W-:Y:S01]  /*13030*/  IMAD.IADD R11, R8, 0x1, -R11 ;  /* 0x00000001080b7824 */ /* 0x000fe200078e0a0b */
[----:B------:R-:W-:Y:S01]  /*13040*/  IADD3.X R12, R17, UR12, R12, P0, !PT ;  /* 0x0000000c110c7c10 */ /* 0x000fe200087fe40c */
[----:B------:R-:W-:Y:S01]  /*13050*/  IMAD.SHL.U32 R8, R62, 0x40, RZ ;  /* 0x000000403e087824 */ /* 0x000fe200078e00ff */
[----:B------:R-:W-:Y:S01]  /*13060*/  LEA R22, P0, R15, c[0x0][0x1f8], 0x1 ;  /* 0x00007e000f167a11 */ /* 0x000fe200078008ff */
[----:B------:R-:W-:Y:S01]  /*13070*/  IMAD.SHL.U32 R64, R6, 0x40, RZ ;  /* 0x0000004006407824 */ /* 0x000fe200078e00ff */
[----:B------:R-:W-:Y:S01]  /*13080*/  LOP3.LUT R10, R9, 0x8, R10, 0xf8, !PT ;  /* 0x00000008090a7812 */ /* 0x000fe200078ef80a */
[----:B------:R-:W-:Y:S01]  /*13090*/  IMAD.SHL.U32 R222, R0, 0x2, RZ ;  /* 0x0000000200de7824 */ /* 0x000fe200078e00ff */
[----:B------:R-:W-:-:S02]  /*130a0*/  SHF.R.U32.HI R9, RZ, 0x3, R9 ;  /* 0x00000003ff097819 */ /* 0x000fc40000011609 */
[----:B------:R-:W-:Y:S02]  /*130b0*/  LEA.HI.X R15, R15, c[0x0][0x1fc], R12, 0x1, P0 ;  /* 0x00007f000f0f7a11 */ /* 0x000fe400000f0c0c */
[----:B------:R-:W-:Y:S01]  /*130c0*/  LOP3.LUT R10, R10, R9, RZ, 0x3c, !PT ;  /* 0x000000090a0a7212 */ /* 0x000fe200078e3cff */
[C---:B------:R-:W-:Y:S01]  /*130d0*/  IMAD.SHL.U32 R9, R11.reuse, 0x8, RZ ;  /* 0x000000080b097824 */ /* 0x040fe200078e00ff */
[----:B------:R-:W-:Y:S01]  /*130e0*/  LOP3.LUT R8, R8, 0x1c0, RZ, 0xc0, !PT ;  /* 0x000001c008087812 */ /* 0x000fe200078ec0ff */
[----:B------:R-:W-:Y:S01]  /*130f0*/  SHFL.IDX PT, R12, R22, RZ, 0x181f ;  /* 0x00181fff160c7589 */ /* 0x000fe200000e0000 */
[----:B------:R-:W-:Y:S01]  /*13100*/  LOP3.LUT P0, RZ, R34, 0x2, RZ, 0xc0, !PT ;  /* 0x0000000222ff7812 */ /* 0x000fe2000780c0ff */
[----:B------:R-:W-:Y:S01]  /*13110*/  IMAD R213, R11, 0x200, R10 ;  /* 0x000002000bd57824 */ /* 0x000fe200078e020a */
[----:B------:R-:W-:Y:S01]  /*13120*/  LOP3.LUT R9, R8, 0x8, R9, 0xf8, !PT ;  /* 0x0000000808097812 */ /* 0x000fe200078ef809 */
[----:B------:R-:W1:Y:S01]  /*13130*/  SHFL.IDX PT, R13, R15, RZ, 0x181f ;  /* 0x00181fff0f0d7589 */ /* 0x000e6200000e0000 */
[----:B------:R-:W-:Y:S01]  /*13140*/  SHF.R.U32.HI R6, RZ, 0x3, R8 ;  /* 0x00000003ff067819 */ /* 0x000fe20000011608 */
[----:B------:R-:W-:Y:S01]  /*13150*/  IMAD.SHL.U32 R213, R213, 0x2, RZ ;  /* 0x00000002d5d57824 */ /* 0x000fe200078e00ff */
[----:B------:R-:W-:Y:S01]  /*13160*/  LOP3.LUT R64, R64, 0xfffffe00, RZ, 0xc0, !PT ;  /* 0xfffffe0040407812 */ /* 0x000fe200078ec0ff */
[----:B------:R-:W-:Y:S01]  /*13170*/  BAR.SYNC.DEFER_BLOCKING 0x0 ;  /* 0x0000000000007b1d */ /* 0x000fe20000010000 */
[----:B------:R-:W-:-:S02]  /*13180*/  LOP3.LUT R6, R9, R6, RZ, 0x3c, !PT ;  /* 0x0000000609067212 */ /* 0x000fc400078e3cff */
[----:B------:R-:W-:Y:S01]  /*13190*/  IADD3 R8, R213, 0xa080, RZ ;  /* 0x0000a080d5087810 */ /* 0x000fe20007ffe0ff */
[----:B------:R-:W-:Y:S01]  /*131a0*/  IMAD R9, R3, 0x400, R64 ;  /* 0x0000040003097824 */ /* 0x000fe200078e0240 */
[----:B------:R-:W-:Y:S02]  /*131b0*/  IADD3 R211, R213, 0xa0a0, RZ ;  /* 0x0000a0a0d5d37810 */ /* 0x000fe40007ffe0ff */
[----:B------:R-:W-:Y:S01]  /*131c0*/  @P0 IADD3 R211, R8, -0x20, RZ ;  /* 0xffffffe008d30810 */ /* 0x000fe20007ffe0ff */
[----:B------:R-:W-:Y:S01]  /*131d0*/  IMAD.IADD R0, R6, 0x1, R9 ;  /* 0x0000000106007824 */ /* 0x000fe200078e0209 */
[----:B------:R-:W-:Y:S02]  /*131e0*/  ISETP.LT.OR P0, PT, R23, 0x1, P1 ;  /* 0x000000011700780c */ /* 0x000fe40000f01670 */
[----:B------:R-:W-:Y:S01]  /*131f0*/  @P2 LOP3.LUT R33, R33, 0x4, RZ, 0xfc, !PT ;  /* 0x0000000421212812 */ /* 0x000fe200078efcff */
[C---:B------:R-:W-:Y:S01]  /*13200*/  IMAD.SHL.U32 R60, R0.reuse, 0x2, RZ ;  /* 0x00000002003c7824 */ /* 0x040fe200078e00ff */
[----:B------:R-:W-:-:S02]  /*13210*/  LEA R214, R0, 0x10080, 0x1 ;  /* 0x0001008000d67811 */ /* 0x000fc400078e08ff */
[----:B------:R-:W-:Y:S02]  /*13220*/  SHF.R.S32.HI R0, RZ, 0x1f, R221 ;  /* 0x0000001fff007819 */ /* 0x000fe400000114dd */
[----:B------:R-:W-:Y:S01]  /*13230*/  SHF.R.S32.HI R21, RZ, 0x1f, R32 ;  /* 0x0000001fff157819 */ /* 0x000fe20000011420 */
[----:B------:R-:W-:Y:S01]  /*13240*/  IMAD R212, R7, 0x2, R214 ;  /* 0x0000000207d47824 */ /* 0x000fe200078e02d6 */
[----:B------:R-:W-:Y:S01]  /*13250*/  LEA.HI R227, R0, R221, RZ, 0x3 ;  /* 0x000000dd00e37211 */ /* 0x000fe200078f18ff */
[----:B-1----:R-:W-:Y:S01]  /*13260*/  IMAD.WIDE R26, R188, 0x2, R12 ;  /* 0x00000002bc1a7825 */ /* 0x002fe200078e020c */
[----:B------:R-:W-:Y:S02]  /*13270*/  LEA.HI R226, R21, R32, RZ, 0x3 ;  /* 0x0000002015e27211 */ /* 0x000fe400078f18ff */
[----:B------:R-:W-:Y:S01]  /*13280*/  LOP3.LUT R227, R227, 0xfffffff8, RZ, 0xc0, !PT ;  /* 0xfffffff8e3e37812 */ /* 0x000fe200078ec0ff */
[----:B------:R1:W2:Y:S01]  /*13290*/  LDSM.16.M88.4 R16, [R213+0xa080] ;  /* 0x00a08000d510783b */ /* 0x0002a20000000200 */
[----:B------:R-:W-:-:S02]  /*132a0*/  LOP3.LUT R226, R226, 0xfffffff8, RZ, 0xc0, !PT ;  /* 0xfffffff8e2e27812 */ /* 0x000fc400078ec0ff */
[----:B------:R-:W-:Y:S01]  /*132b0*/  LOP3.LUT R33, R33, 0xfffffffd, RZ, 0xc0, !PT ;  /* 0xfffffffd21217812 */ /* 0x000fe200078ec0ff */
[----:B------:R1:W3:Y:S01]  /*132c0*/  LDSM.16.M88.4 R8, [R213+0xa880] ;  /* 0x00a88000d508783b */ /* 0x0002e20000000200 */
[----:B------:R-:W-:Y:S01]  /*132d0*/  IMAD.WIDE R24, R227, 0x2, R12 ;  /* 0x00000002e3187825 */ /* 0x000fe200078e020c */
[----:B------:R-:W-:Y:S02]  /*132e0*/  SHF.R.S32.HI R224, RZ, 0x1f, R35 ;  /* 0x0000001fffe07819 */ /* 0x000fe40000011423 */
[----:B------:R1:W4:Y:S01]  /*132f0*/  LDSM.16.M88.4 R28, [R213+0xb080] ;  /* 0x00b08000d51c783b */ /* 0x0003220000000200 */
[----:B------:R-:W-:Y:S01]  /*13300*/  IMAD.WIDE R20, R226, 0x2, R12 ;  /* 0x00000002e2147825 */ /* 0x000fe200078e020c */
[----:B------:R-:W-:Y:S02]  /*13310*/  LEA.HI R224, R224, R35, RZ, 0x3 ;  /* 0x00000023e0e07211 */ /* 0x000fe400078f18ff */
[----:B------:R1:W1:Y:S01]  /*13320*/  LDSM.16.M88.4 R56, [R211] ;  /* 0x00000000d338783b */ /* 0x0002620000000200 */
[----:B------:R-:W-:-:S02]  /*13330*/  SHF.R.S32.HI R191, RZ, 0x1f, R188 ;  /* 0x0000001fffbf7819 */ /* 0x000fc400000114bc */
[----:B------:R-:W-:Y:S01]  /*13340*/  LOP3.LUT R224, R224, 0xfffffff8, RZ, 0xc0, !PT ;  /* 0xfffffff8e0e07812 */ /* 0x000fe200078ec0ff */
[----:B------:R1:W1:Y:S01]  /*13350*/  LDSM.16.M88.4 R52, [R211+0x800] ;  /* 0x00080000d334783b */ /* 0x0002620000000200 */
[----:B------:R-:W-:Y:S02]  /*13360*/  SHF.R.S32.HI R228, RZ, 0x1f, R227 ;  /* 0x0000001fffe47819 */ /* 0x000fe400000114e3 */
[----:B------:R-:W-:Y:S01]  /*13370*/  SHF.R.S32.HI R225, RZ, 0x1f, R226 ;  /* 0x0000001fffe17819 */ /* 0x000fe200000114e2 */
[----:B------:R1:W1:Y:S01]  /*13380*/  LDSM.16.M88.4 R48, [R211+0x1000] ;  /* 0x00100000d330783b */ /* 0x0002620000000200 */
[----:B------:R-:W-:Y:S01]  /*13390*/  IMAD.WIDE R12, R224, 0x2, R12 ;  /* 0x00000002e00c7825 */ /* 0x000fe200078e020c */
[----:B------:R-:W-:Y:S02]  /*133a0*/  SHF.R.S32.HI R223, RZ, 0x1f, R224 ;  /* 0x0000001fffdf7819 */ /* 0x000fe400000114e0 */
[----:B------:R-:W1:Y:S01]  /*133b0*/  LDSM.16.M88.4 R60, [R60+0x10080] ;  /* 0x010080003c3c783b */ /* 0x000e620000000200 */
[----:B------:R-:W-:-:S02]  /*133c0*/  IADD3 R203, R211, 0x800, RZ ;  /* 0x00000800d3cb7810 */ /* 0x000fc40007ffe0ff */
[----:B------:R-:W-:Y:S01]  /*133d0*/  IADD3 R202, R211, 0x1000, RZ ;  /* 0x00001000d3ca7810 */ /* 0x000fe20007ffe0ff */
[----:B------:R1:W1:Y:S04]  /*133e0*/  LDSM.16.M88.4 R44, [R212] ;  /* 0x00000000d42c783b */ /* 0x0002680000000200 */
[----:B------:R-:W-:Y:S01]  /*133f0*/  @!PT LDS RZ, [RZ] ;  /* 0x00000000fffff984 */ /* 0x000fe20000000800 */
[----:B------:R-:W-:Y:S01]  /*13400*/  @!PT LDS RZ, [RZ] ;  /* 0x00000000fffff984 */ /* 0x000fe20000000800 */
[----:B------:R-:W-:Y:S01]  /*13410*/  @!PT LDS RZ, [RZ] ;  /* 0x00000000fffff984 */ /* 0x000fe20000000800 */
[----:B------:R1:W-:Y:S01]  /*13420*/  LDGSTS.E.BYPASS.LTC128B.128 [R222+0x4080], [R26.64], !P0 ;  /* 0x040800001ade7fae */ /* 0x0003e2000c101d5a */
[----:B------:R-:W-:Y:S02]  /*13430*/  ISETP.LT.OR P0, PT, R23, 0x1, P2 ;  /* 0x000000011700780c */ /* 0x000fe40001701670 */
[----:B------:R-:W-:-:S11]  /*13440*/  ISETP.GE.AND P2, PT, R32, c[0x0][0x1d4], PT ;  /* 0x0000750020007a0c */ /* 0x000fd60003f46270 */
[----:B------:R1:W-:Y:S01]  /*13450*/  LDGSTS.E.BYPASS.LTC128B.128 [R222+0x5880], [R24.64], !P0 ;  /* 0x0588000018de7fae */ /* 0x0003e2000c101d5a */
[----:B------:R-:W-:Y:S02]  /*13460*/  ISETP.LT.OR P0, PT, R23, 0x1, P2 ;  /* 0x000000011700780c */ /* 0x000fe40001701670 */
[----:B------:R-:W-:Y:S02]  /*13470*/  @P2 LOP3.LUT R33, R33, 0x2, RZ, 0xfc, !PT ;  /* 0x0000000221212812 */ /* 0x000fe400078efcff */
[----:B------:R-:W-:Y:S02]  /*13480*/  ISETP.GE.AND P2, PT, R35, c[0x0][0x1d4], PT ;  /* 0x0000750023007a0c */ /* 0x000fe40003f46270 */
[----:B------:R-:W-:-:S07]  /*13490*/  LOP3.LUT R33, R33, 0xffffffef, RZ, 0xc0, !PT ;  /* 0xffffffef21217812 */ /* 0x000fce00078ec0ff */
[----:B------:R1:W-:Y:S01]  /*134a0*/  LDGSTS.E.BYPASS.LTC128B.128 [R222+0x7080], [R20.64], !P0 ;  /* 0x0708000014de7fae */ /* 0x0003e2000c101d5a */
[----:B------:R-:W-:-:S13]  /*134b0*/  ISETP.LT.OR P0, PT, R23, 0x1, P2 ;  /* 0x000000011700780c */ /* 0x000fda0001701670 */
[----:B------:R1:W-:Y:S01]  /*134c0*/  LDGSTS.E.BYPASS.LTC128B.128 [R222+0x8880], [R12.64], !P0 ;  /* 0x088800000cde7fae */ /* 0x0003e2000c101d5a */
[----:B------:R-:W-:-:S13]  /*134d0*/  ISETP.GT.AND P0, PT, R215, 0x7f, PT ;  /* 0x0000007fd700780c */ /* 0x000fda0003f04270 */
[----:B------:R-:W-:Y:S01]  /*134e0*/  @P0 LOP3.LUT R33, R33, 0x10, RZ, 0xfc, !PT ;  /* 0x0000001021210812 */ /* 0x000fe200078efcff */
[----:B------:R-:W-:Y:S05]  /*134f0*/  @P0 BRA `(.L_x_1727) ;  /* 0x0000018000000947 */ /* 0x000fea0003800000 */
[----:B--234-:R-:W-:Y:S05]  /*13500*/  BRA.DIV ~URZ, `(.L_x_1728) ;  /* 0x0000b7b27f007947 */ /* 0x01cfea000b800000 */
[----:B------:R2:W3:Y:S04]  /*13510*/  SHFL.IDX PT, R0, R15, 0x1, 0x181f ;  /* 0x00381f000f007f89 */ /* 0x0004e800000e0000 */
[----:B-1----:R2:W1:Y:S02]  /*13520*/  SHFL.IDX PT, R13, R22, 0x1, 0x181f ;  /* 0x00381f00160d7f89 */ /* 0x00246400000e0000 */
.L_x_1762:
[----:B-1----:R-:W-:-:S04]  /*13530*/  LEA R20, P0, R227, R13, 0x1 ;  /* 0x0000000de3147211 */ /* 0x002fc800078008ff */
[----:B---3--:R-:W-:Y:S02]  /*13540*/  LEA.HI.X R21, R227, R0, R228, 0x1, P0 ;  /* 0x00000000e3157211 */ /* 0x008fe400000f0ce4 */
[----:B------:R-:W-:-:S04]  /*13550*/  LEA R14, P0, R226, R13, 0x1 ;  /* 0x0000000de20e7211 */ /* 0x000fc800078008ff */
[----:B--2---:R-:W-:Y:S02]  /*13560*/  LEA.HI.X R15, R226, R0, R225, 0x1, P0 ;  /* 0x00000000e20f7211 */ /* 0x004fe400000f0ce1 */
        /* <DEDUP_REMOVED lines=17> */
.L_x_1727:
[----:B--234-:R-:W-:Y:S05]  /*13680*/  BSYNC B0 ;  /* 0x0000000000007941 */ /* 0x01cfea0003800000 */
.L_x_1726:
[----:B------:R-:W-:Y:S01]  /*13690*/  IMAD.MOV.U32 R0, RZ, RZ, 0x40 ;  /* 0x00000040ff007424 */ /* 0x000fe200078e00ff */
[----:B------:R-:W-:Y:S01]  /*136a0*/  LOP3.LUT P0, RZ, R34, 0x4, RZ, 0xc0, !PT ;  /* 0x0000000422ff7812 */ /* 0x000fe2000780c0ff */
[----:B------:R-:W0:Y:S01]  /*136b0*/  LDGDEPBAR ;  /* 0x00000000000079af */ /* 0x000e220000000000 */
[----:B------:R-:W-:Y:S01]  /*136c0*/  WARPSYNC 0xffffffff ;  /* 0xffffffff00007948 */ /* 0x000fe20003800000 */
[C---:B-1----:R-:W-:Y:S01]  /*136d0*/  HMMA.16816.F32.BF16 R24, R60.reuse, R16, RZ ;  /* 0x000000103c18723c */ /* 0x042fe200000418ff */
[----:B------:R-:W-:Y:S01]  /*136e0*/  SEL R0, R0, 0xffffffc0, !P0 ;  /* 0xffffffc000007807 */ /* 0x000fe20004000000 */
[C---:B------:R-:W-:Y:S01]  /*136f0*/  IMAD R210, R5.reuse, 0x2, R214 ;  /* 0x0000000205d27824 */ /* 0x040fe200078e02d6 */
[----:B------:R-:W-:Y:S01]  /*13700*/  UISETP.GE.AND UP0, UPT, UR13, 0x2, UPT ;  /* 0x000000020d00788c */ /* 0x000fe2000bf06270 */
[----:B------:R-:W-:Y:S01]  /*13710*/  IMAD R209, R5, 0x2, R212 ;  /* 0x0000000205d17824 */ /* 0x000fe200078e02d4 */
[----:B------:R-:W-:Y:S01]  /*13720*/  IADD3 R200, R211, 0x1800, RZ ;  /* 0x00001800d3c87810 */ /* 0x000fe20007ffe0ff */
[--C-:B------:R-:W-:Y:S01]  /*13730*/  IMAD.IADD R207, R213, 0x1, R0.reuse ;  /* 0x00000001d5cf7824 */ /* 0x100fe200078e0200 */
[----:B------:R-:W-:Y:S01]  /*13740*/  LDSM.16.M88.4 R40, [R210] ;  /* 0x00000000d228783b */ /* 0x000fe20000000200 */
[----:B------:R-:W-:Y:S01]  /*13750*/  HMMA.16816.F32.BF16 R20, R60, R18, RZ ;  /* 0x000000123c14723c */ /* 0x000fe200000418ff */
[C---:B------:R-:W-:Y:S01]  /*13760*/  IMAD.IADD R201, R211.reuse, 0x1, R0 ;  /* 0x00000001d3c97824 */ /* 0x040fe200078e0200 */
[----:B------:R-:W-:Y:S01]  /*13770*/  PLOP3.LUT P0, PT, PT, PT, UP0, 0x40, 0x0 ;  /* 0x000000000000781c */ /* 0x000fe20003f0e808 */
[----:B------:R-:W1:Y:S01]  /*13780*/  LDSM.16.M88.4 R36, [R207+0xa080] ;  /* 0x00a08000cf24783b */ /* 0x000e620000000200 */
[----:B------:R-:W-:Y:S01]  /*13790*/  IMAD.IADD R0, R64, 0x1, R6 ;  /* 0x0000000140007824 */ /* 0x000fe200078e0206 */
[----:B------:R-:W-:-:S02]  /*137a0*/  IADD3 R199, R211, 0x2000, RZ ;  /* 0x00002000d3c77810 */ /* 0x000fc40007ffe0ff */
[----:B------:R-:W2:Y:S01]  /*137b0*/  LDSM.16.M88.4 R32, [R207+0xa880] ;  /* 0x00a88000cf20783b */ /* 0x000ea20000000200 */
[C---:B------:R-:W-:Y:S01]  /*137c0*/  HMMA.16816.F32.BF16 R16, R60.reuse, R8, RZ ;  /* 0x000000083c10723c */ /* 0x040fe200000418ff */
[C---:B------:R-:W-:Y:S02]  /*137d0*/  IADD3 R198, R211.reuse, 0x2800, RZ ;  /* 0x00002800d3c67810 */ /* 0x040fe40007ffe0ff */
[C---:B------:R-:W-:Y:S02]  /*137e0*/  IADD3 R197, R211.reuse, 0x3000, RZ ;  /* 0x00003000d3c57810 */ /* 0x040fe40007ffe0ff */
[C---:B------:R-:W-:Y:S02]  /*137f0*/  IADD3 R196, R211.reuse, 0x3800, RZ ;  /* 0x00003800d3c47810 */ /* 0x040fe40007ffe0ff */
[C---:B------:R-:W-:Y:S01]  /*13800*/  IADD3 R195, R211.reuse, 0x4000, RZ ;  /* 0x00004000d3c37810 */ /* 0x040fe20007ffe0ff */
[----:B------:R-:W-:Y:S01]  /*13810*/  HMMA.16816.F32.BF16 R12, R60, R10, RZ ;  /* 0x0000000a3c0c723c */ /* 0x000fe200000418ff */
[----:B------:R-:W-:-:S02]  /*13820*/  IADD3 R194, R211, 0x4800, RZ ;  /* 0x00004800d3c27810 */ /* 0x000fc40007ffe0ff */
[C---:B------:R-:W-:Y:S02]  /*13830*/  IADD3 R193, R211.reuse, 0x5000, RZ ;  /* 0x00005000d3c17810 */ /* 0x040fe40007ffe0ff */
[----:B------:R-:W-:-:S03]  /*13840*/  IADD3 R192, R211, 0x5800, RZ ;  /* 0x00005800d3c07810 */ /* 0x000fc60007ffe0ff */
[C---:B------:R-:W-:Y:S08]  /*13850*/  HMMA.16816.F32.BF16 R8, R60.reuse, R28, RZ ;  /* 0x0000001c3c08723c */ /* 0x040ff000000418ff */
[----:B------:R-:W-:Y:S01]  /*13860*/  HMMA.16816.F32.BF16 R60, R60, R30, RZ ;  /* 0x0000001e3c3c723c */ /* 0x000fe200000418ff */
[----:B------:R-:W3:Y:S07]  /*13870*/  LDSM.16.M88.4 R28, [R207+0xb080] ;  /* 0x00b08000cf1c783b */ /* 0x000eee0000000200 */
[C---:B------:R-:W-:Y:S08]  /*13880*/  HMMA.16816.F32.BF16 R24, R44.reuse, R56, R24 ;  /* 0x000000382c18723c */ /* 0x040ff00000041818 */
[C---:B------:R-:W-:Y:S01]  /*13890*/  HMMA.16816.F32.BF16 R20, R44.reuse, R58, R20 ;  /* 0x0000003a2c14723c */ /* 0x040fe20000041814 */
[----:B------:R-:W-:Y:S07]  /*138a0*/  LDSM.16.M88.4 R56, [R209] ;  /* 0x00000000d138783b */ /* 0x000fee0000000200 */
[C---:B------:R-:W-:Y:S08]  /*138b0*/  HMMA.16816.F32.BF16 R16, R44.reuse, R52, R16 ;  /* 0x000000342c10723c */ /* 0x040ff00000041810 */
[C---:B------:R-:W-:Y:S01]  /*138c0*/  HMMA.16816.F32.BF16 R12, R44.reuse, R54, R12 ;  /* 0x000000362c0c723c */ /* 0x040fe2000004180c */
[----:B------:R-:W4:Y:S07]  /*138d0*/  LDSM.16.M88.4 R52, [R201] ;  /* 0x00000000c934783b */ /* 0x000f2e0000000200 */
[C---:B------:R-:W-:Y:S08]  /*138e0*/  HMMA.16816.F32.BF16 R8, R44.reuse, R48, R8 ;  /* 0x000000302c08723c */ /* 0x040ff00000041808 */
[----:B------:R-:W-:Y:S01]  /*138f0*/  HMMA.16816.F32.BF16 R60, R44, R50, R60 ;  /* 0x000000322c3c723c */ /* 0x000fe2000004183c */
[----:B------:R-:W5:Y:S04]  /*13900*/  LDSM.16.M88.4 R48, [R201+0x800] ;  /* 0x00080000c930783b */ /* 0x000f680000000200 */
[----:B------:R-:W4:Y:S03]  /*13910*/  LDSM.16.M88.4 R44, [R201+0x1000] ;  /* 0x00100000c92c783b */ /* 0x000f260000000200 */
[C---:B-1----:R-:W-:Y:S08]  /*13920*/  HMMA.16816.F32.BF16 R24, R40.reuse, R36, R24 ;  /* 0x000000242818723c */ /* 0x042ff00000041818 */
[C---:B------:R-:W-:Y:S01]  /*13930*/  HMMA.16816.F32.BF16 R20, R40.reuse, R38, R20 ;  /* 0x000000262814723c */ /* 0x040fe20000041814 */
[----:B------:R-:W-:Y:S07]  /*13940*/  LDSM.16.M88.4 R36, [R213+0xb880] ;  /* 0x00b88000d524783b */ /* 0x000fee0000000200 */
[C---:B--2---:R-:W-:Y:S08]  /*13950*/  HMMA.16816.F32.BF16 R16, R40.reuse, R32, R16 ;  /* 0x000000202810723c */ /* 0x044ff00000041810 */
[C---:B------:R-:W-:Y:S01]  /*13960*/  HMMA.16816.F32.BF16 R12, R40.reuse, R34, R12 ;  /* 0x00000022280c723c */ /* 0x040fe2000004180c */
[----:B------:R-:W-:Y:S07]  /*13970*/  LDSM.16.M88.4 R32, [R213+0xc080] ;  /* 0x00c08000d520783b */ /* 0x000fee0000000200 */
[C---:B---3--:R-:W-:Y:S08]  /*13980*/  HMMA.16816.F32.BF16 R8, R40.reuse, R28, R8 ;  /* 0x0000001c2808723c */ /* 0x048ff00000041808 */
[----:B------:R-:W-:Y:S01]  /*13990*/  HMMA.16816.F32.BF16 R60, R40, R30, R60 ;  /* 0x0000001e283c723c */ /* 0x000fe2000004183c */
[----:B------:R-:W1:Y:S04]  /*139a0*/  LDSM.16.M88.4 R40, [R214+0x4000] ;  /* 0x00400000d628783b */ /* 0x000e680000000200 */
[----:B------:R-:W2:Y:S03]  /*139b0*/  LDSM.16.M88.4 R28, [R213+0xc880] ;  /* 0x00c88000d51c783b */ /* 0x000ea60000000200 */
[C---:B----4-:R-:W-:Y:S08]  /*139c0*/  HMMA.16816.F32.BF16 R24, R56.reuse, R52, R24 ;  /* 0x000000343818723c */ /* 0x050ff00000041818 */
[C---:B------:R-:W-:Y:S01]  /*139d0*/  HMMA.16816.F32.BF16 R20, R56.reuse, R54, R20 ;  /* 0x000000363814723c */ /* 0x040fe20000041814 */
[----:B------:R-:W-:Y:S07]  /*139e0*/  LDSM.16.M88.4 R52, [R211+0x1800] ;  /* 0x00180000d334783b */ /* 0x000fee0000000200 */
[C---:B-----5:R-:W-:Y:S08]  /*139f0*/  HMMA.16816.F32.BF16 R16, R56.reuse, R48, R16 ;  /* 0x000000303810723c */ /* 0x060ff00000041810 */
[C---:B------:R-:W-:Y:S01]  /*13a00*/  HMMA.16816.F32.BF16 R12, R56.reuse, R50, R12 ;  /* 0x00000032380c723c */ /* 0x040fe2000004180c */
[----:B------:R-:W-:Y:S07]  /*13a10*/  LDSM.16.M88.4 R48, [R211+0x2000] ;  /* 0x00200000d330783b */ /* 0x000fee0000000200 */
[C---:B------:R-:W-:Y:S08]  /*13a20*/  HMMA.16816.F32.BF16 R8, R56.reuse, R44, R8 ;  /* 0x0000002c3808723c */ /* 0x040ff00000041808 */
        /* <DEDUP_REMOVED lines=9> */
[C---:B--2---:R-:W-:Y:S08]  /*13ac0*/  HMMA.16816.F32.BF16 R8, R40.reuse, R28, R8 ;  /* 0x0000001c2808723c */ /* 0x044ff00000041808 */
[----:B------:R-:W-:Y:S01]  /*13ad0*/  HMMA.16816.F32.BF16 R60, R40, R30, R60 ;  /* 0x0000001e283c723c */ /* 0x000fe2000004183c */
[----:B------:R-:W1:Y:S04]  /*13ae0*/  LDSM.16.M88.4 R40, [R210+0x4000] ;  /* 0x00400000d228783b */ /* 0x000e680000000200 */
[----:B------:R-:W2:Y:S03]  /*13af0*/  LDSM.16.M88.4 R28, [R207+0xc880] ;  /* 0x00c88000cf1c783b */ /* 0x000ea60000000200 */
[C---:B---3--:R-:W-:Y:S08]  /*13b00*/  HMMA.16816.F32.BF16 R24, R56.reuse, R52, R24 ;  /* 0x000000343818723c */ /* 0x048ff00000041818 */
[C---:B------:R-:W-:Y:S01]  /*13b10*/  HMMA.16816.F32.BF16 R20, R56.reuse, R54, R20 ;  /* 0x000000363814723c */ /* 0x040fe20000041814 */
[----:B------:R-:W-:Y:S07]  /*13b20*/  LDSM.16.M88.4 R52, [R201+0x1800] ;  /* 0x00180000c934783b */ /* 0x000fee0000000200 */
[C---:B------:R-:W-:Y:S08]  /*13b30*/  HMMA.16816.F32.BF16 R16, R56.reuse, R48, R16 ;  /* 0x000000303810723c */ /* 0x040ff00000041810 */
        /* <DEDUP_REMOVED lines=84> */
[----:B------:R-:W-:Y:S04]  /*14080*/  LDSM.16.M88.4 R44, [R209+0xc000] ;  /* 0x00c00000d12c783b */ /* 0x000fe80000000200 */
[----:B------:R-:W3:Y:S01]  /*14090*/  LDSM.16.M88.4 R56, [R201+0x4800] ;  /* 0x00480000c938783b */ /* 0x000ee20000000200 */
[----:B------:R-:W-:-:S04]  /*140a0*/  DEPBAR.LE SB0, 0x0 ;  /* 0x000080000000791a */ /* 0x000fc80000000000 */
        /* <DEDUP_REMOVED lines=28> */
[----:B------:R-:W-:Y:S01]  /*14270*/  BSSY B0, `(.L_x_1730) ;  /* 0x0000022000007945 */ /* 0x000fe20003800000 */
[----:B------:R-:W-:Y:S02]  /*14280*/  ISETP.GE.AND P1, PT, R221, c[0x0][0x1d4], PT ;  /* 0x00007500dd007a0c */ /* 0x000fe40003f26270 */
        /* <DEDUP_REMOVED lines=12> */
[C---:B------:R-:W-:Y:S02]  /*14350*/  LEA R29, P0, R28.reuse, c[0x0][0x1c8], 0x1 ;  /* 0x000072001c1d7a11 */ /* 0x040fe400078008ff */
[----:B------:R-:W-:Y:S02]  /*14360*/  IADD3 R6, -R189, 0x30, RZ ;  /* 0x00000030bd067810 */ /* 0x000fe40007ffe1ff */
[----:B------:R-:W-:Y:S02]  /*14370*/  LEA.HI.X R28, R28, c[0x0][0x1cc], R31, 0x1, P0 ;  /* 0x000073001c1c7a11 */ /* 0x000fe400000f0c1f */
        /* <DEDUP_REMOVED lines=17> */
.L_x_1731:
[----:B------:R-:W-:Y:S05]  /*14490*/  BSYNC B0 ;  /* 0x0000000000007941 */ /* 0x000fea0003800000 */
.L_x_1730:
[----:B------:R-:W-:Y:S01]  /*144a0*/  ISETP.GE.AND P0, PT, R6, 0x21, PT ;  /* 0x000000210600780c */ /* 0x000fe20003f06270 */
[----:B-1----:R-:W1:Y:S01]  /*144b0*/  SHFL.IDX PT, R28, R28, 0x1, 0x181f ;  /* 0x00381f001c1c7f89 */ /* 0x002e6200000e0000 */
[----:B------:R-:W-:Y:S03]  /*144c0*/  BSSY B0, `(.L_x_1729) ;  /* 0x0000010000007945 */ /* 0x000fe60003800000 */
[----:B------:R-:W4:Y:S08]  /*144d0*/  SHFL.IDX PT, R29, R29, 0x1, 0x181f ;  /* 0x00381f001d1d7f89 */ /* 0x000f3000000e0000 */
[----:B------:R-:W-:Y:S05]  /*144e0*/  @!P0 BRA `(.L_x_1732) ;  /* 0x000000d000008947 */ /* 0x000fea0003800000 */
[----:B--2-4-:R-:W-:-:S04]  /*144f0*/  LEA R34, P0, R188, R29, 0x1 ;  /* 0x0000001dbc227211 */ /* 0x014fc800078008ff */
[----:B-1----:R-:W-:Y:S02]  /*14500*/  LEA.HI.X R35, R188, R28, R191, 0x1, P0 ;  /* 0x0000001cbc237211 */ /* 0x002fe400000f0cbf */
[----:B------:R-:W-:-:S03]  /*14510*/  LEA R32, P0, R227, R29, 0x1 ;  /* 0x0000001de3207211 */ /* 0x000fc600078008ff */
[----:B------:R-:W-:Y:S01]  /*14520*/  @!PT LDS RZ, [RZ] ;  /* 0x00000000fffff984 */ /* 0x000fe20000000800 */
[----:B------:R1:W-:Y:S01]  /*14530*/  LDGSTS.E.BYPASS.LTC128B.128 [R222+0xb080], [R34.64], !P6 ;  /* 0x0b08000022de7fae */ /* 0x0003e2000f101d5a */
[----:B------:R-:W-:Y:S02]  /*14540*/  LEA.HI.X R33, R227, R28, R228, 0x1, P0 ;  /* 0x0000001ce3217211 */ /* 0x000fe400000f0ce4 */
[----:B---3--:R-:W-:-:S03]  /*14550*/  LEA R30, P0, R226, R29, 0x1 ;  /* 0x0000001de21e7211 */ /* 0x008fc600078008ff */
[----:B------:R1:W-:Y:S01]  /*14560*/  LDGSTS.E.BYPASS.LTC128B.128 [R222+0xc880], [R32.64], !P1 ;  /* 0x0c88000020de7fae */ /* 0x0003e2000c901d5a */
[----:B------:R-:W-:Y:S02]  /*14570*/  LEA.HI.X R31, R226, R28, R225, 0x1, P0 ;  /* 0x0000001ce21f7211 */ /* 0x000fe400000f0ce1 */
[----:B------:R-:W-:-:S03]  /*14580*/  LEA R36, P0, R224, R29, 0x1 ;  /* 0x0000001de0247211 */ /* 0x000fc600078008ff */
[----:B------:R1:W-:Y:S01]  /*14590*/  LDGSTS.E.BYPASS.LTC128B.128 [R222+0xe080], [R30.64], !P5 ;  /* 0x0e0800001ede7fae */ /* 0x0003e2000e901d5a */
[----:B------:R-:W-:-:S05]  /*145a0*/  LEA.HI.X R37, R224, R28, R223, 0x1, P0 ;  /* 0x0000001ce0257211 */ /* 0x000fca00000f0cdf */
[----:B------:R1:W-:Y:S04]  /*145b0*/  LDGSTS.E.BYPASS.LTC128B.128 [R222+0xf880], [R36.64], !P4 ;  /* 0x0f88000024de7fae */ /* 0x0003e8000e101d5a */
.L_x_1732:
[----:B------:R-:W-:Y:S05]  /*145c0*/  BSYNC B0 ;  /* 0x0000000000007941 */ /* 0x000fea0003800000 */
.L_x_1729:
[----:B-1----:R-:W-:Y:S01]  /*145d0*/  LOP3.LUT R28, R4, 0xffffffe0, RZ, 0xc0, !PT ;  /* 0xffffffe0041c7812 */ /* 0x002fe200078ec0ff */
[----:B------:R-:W-:Y:S01]  /*145e0*/  IMAD.SHL.U32 R208, R0, 0x2, RZ ;  /* 0x0000000200d07824 */ /* 0x000fe200078e00ff */
[----:B------:R-:W-:Y:S01]  /*145f0*/  LEA.HI R6, R2, R215, RZ, 0x2 ;  /* 0x000000d702067211 */ /* 0x000fe200078f10ff */
[----:B------:R-:W-:Y:S01]  /*14600*/  @UP2 USHF.L.U32 UR17, UR17, 0x7, URZ ;  /* 0x0000000711112899 */ /* 0x000fe2000800063f */
[----:B---3--:R-:W-:Y:S01]  /*14610*/  SHF.R.S32.HI R30, RZ, 0x1f, R3 ;  /* 0x0000001fff1e7819 */ /* 0x008fe20000011403 */
[----:B------:R-:W-:Y:S01]  /*14620*/  IMAD.IADD R28, R215, 0x1, -R28 ;  /* 0x00000001d71c7824 */ /* 0x000fe200078e0a1c */
[----:B------:R-:W-:Y:S01]  /*14630*/  LOP3.LUT R6, R6, 0xfffffffc, RZ, 0xc0, !PT ;  /* 0xfffffffc06067812 */ /* 0x000fe200078ec0ff */
[--C-:B------:R-:W-:Y:S01]  /*14640*/  IMAD R206, R7, 0x2, R208.reuse ;  /* 0x0000000207ce7824 */ /* 0x100fe200078e02d0 */
[----:B------:R-:W-:Y:S01]  /*14650*/  LEA.HI R30, R30, R3, RZ, 0x3 ;  /* 0x000000031e1e7211 */ /* 0x000fe200078f18ff */
[----:B------:R-:W-:Y:S01]  /*14660*/  IMAD R205, R5, 0x2, R208 ;  /* 0x0000000205cd7824 */ /* 0x000fe200078e02d0 */
[----:B----4-:R-:W-:Y:S01]  /*14670*/  SHF.R.S32.HI R29, RZ, 0x1f, R28 ;  /* 0x0000001fff1d7819 */ /* 0x010fe2000001141c */
[----:B------:R-:W-:Y:S01]  /*14680*/  IMAD.IADD R6, R215, 0x1, -R6 ;  /* 0x00000001d7067824 */ /* 0x000fe200078e0a06 */
[----:B------:R-:W-:Y:S01]  /*14690*/  LOP3.LUT R30, R30, 0xffffff8, RZ, 0xc0, !PT ;  /* 0x0ffffff81e1e7812 */ /* 0x000fe200078ec0ff */
[----:B------:R-:W-:Y:S01]  /*146a0*/  LDSM.16.MT88.4 R140, [R206+0x4080] ;  /* 0x00408000ce8c783b */ /* 0x000fe20000004200 */
[----:B------:R-:W-:Y:S01]  /*146b0*/  LEA.HI R4, R29, R28, RZ, 0x2 ;  /* 0x0000001c1d047211 */ /* 0x000fe200078f10ff */
[----:B------:R-:W-:Y:S01]  /*146c0*/  IMAD R204, R5, 0x2, R206 ;  /* 0x0000000205cc7824 */ /* 0x000fe200078e02ce */
[----:B------:R-:W-:Y:S01]  /*146d0*/  LEA.HI R2, R6, R6, RZ, 0x1 ;  /* 0x0000000606027211 */ /* 0x000fe200078f08ff */
[----:B------:R-:W-:Y:S01]  /*146e0*/  IMAD.IADD R30, R3, 0x1, -R30 ;  /* 0x00000001031e7824 */ /* 0x000fe200078e0a1e */
[----:B------:R-:W-:Y:S01]  /*146f0*/  LEA.HI.SX32 R3, R4, UR18, 0x1e ;  /* 0x0000001204037c11 */ /* 0x000fe2000f8ff2ff */
[----:B------:R-:W-:Y:S01]  /*14700*/  LDSM.16.MT88.4 R132, [R208+0x4080] ;  /* 0x00408000d084783b */ /* 0x000fe20000004200 */
[----:B------:R-:W-:Y:S01]  /*14710*/  LOP3.LUT R29, R2, 0x1ffffffe, RZ, 0xc0, !PT ;  /* 0x1ffffffe021d7812 */ /* 0x000fe200078ec0ff */
[----:B------:R-:W-:Y:S01]  /*14720*/  ULDC.64 UR4, c[0x0][0x2c8] ;  /* 0x0000b20000047ab9 */ /* 0x000fe20000000a00 */
[----:B------:R-:W-:Y:S01]  /*14730*/  PLOP3.LUT P0, PT, PT, PT, UP2, 0x80, 0x0 ;  /* 0x000000000000781c */ /* 0x000fe20003f0f028 */
[----:B------:R-:W-:Y:S01]  /*14740*/  IMAD R3, R30, 0x10, R3 ;  /* 0x000000101e037824 */ /* 0x000fe200078e0203 */
[----:B------:R-:W-:Y:S01]  /*14750*/  LDSM.16.MT88.4 R148, [R205+0x4080] ;  /* 0x00408000cd94783b */ /* 0x000fe20000004200 */
[----:B------:R-:W-:Y:S01]  /*14760*/  IMAD.IADD R190, R6, 0x1, -R29 ;  /* 0x0000000106be7824 */ /* 0x000fe200078e0a1d */
[----:B------:R-:W-:-:S02]  /*14770*/  UIMAD.WIDE.U32 UR30, UR17, UR4, URZ ;  /* 0x00000004111e72a5 */ /* 0x000fc4000f8e003f */
[----:B--2---:R-:W-:Y:S01]  /*14780*/  LDSM.16.MT88.4 R32, [R204+0x4080] ;  /* 0x00408000cc20783b */ /* 0x004fe20000004200 */
[----:B------:R-:W-:Y:S01]  /*14790*/  IMAD R190, R190, 0x8, R3 ;  /* 0x00000008bebe7824 */ /* 0x000fe200078e0203 */
[----:B------:R-:W-:Y:S01]  /*147a0*/  LOP3.LUT R3, R4, 0x7ffffffc, RZ, 0xc0, !PT ;  /* 0x7ffffffc04037812 */ /* 0x000fe200078ec0ff */
[----:B------:R-:W-:Y:S01]  /*147b0*/  UIADD3 UR13, UR13, -0x2, URZ ;  /* 0xfffffffe0d0d7890 */ /* 0x000fe2000fffe03f */
[----:B------:R-:W-:Y:S01]  /*147c0*/  LDSM.16.MT88.4 R40, [R208+0x5880] ;  /* 0x00588000d028783b */ /* 0x000fe20000004200 */
[----:B------:R-:W-:Y:S01]  /*147d0*/  IMAD.MOV.U32 R6, RZ, RZ, R190 ;  /* 0x000000ffff067224 */ /* 0x000fe200078e00be */
[----:B------:R-:W-:Y:S01]  /*147e0*/  @UP2 UMOV UR17, UR31 ;  /* 0x0000001f00112c82 */ /* 0x000fe20008000000 */
[----:B------:R-:W-:Y:S01]  /*147f0*/  @P0 IMAD.HI.U32 R2, R190, c[0x0][0x2c8], RZ ;  /* 0x0000b200be020a27 */ /* 0x000fe200078e00ff */
[----:B------:R-:W-:Y:S01]  /*14800*/  PLOP3.LUT P0, PT, PT, PT, UP2, 0x80, 0x0 ;  /* 0x000000000000781c */ /* 0x000fe20003f0f028 */
[----:B------:R-:W-:Y:S01]  /*14810*/  LDSM.16.MT88.4 R48, [R206+0x5880] ;  /* 0x00588000ce30783b */ /* 0x000fe20000004200 */
[----:B------:R-:W-:Y:S01]  /*14820*/  @UP2 USHF.R.U32.HI UR18, URZ, UR5, UR17 ;  /* 0x000000053f122299 */ /* 0x000fe20008011611 */
[----:B------:R-:W-:-:S02]  /*14830*/  IMAD.IADD R230, R28, 0x1, -R3 ;  /* 0x000000011ce67824 */ /* 0x000fc400078e0a03 */
[----:B------:R-:W-:Y:S01]  /*14840*/  IMAD.U32 R3, RZ, RZ, UR20 ;  /* 0x00000014ff037e24 */ /* 0x000fe2000f8e00ff */
[----:B------:R-:W-:Y:S01]  /*14850*/  LDSM.16.MT88.4 R56, [R205+0x5880] ;  /* 0x00588000cd38783b */ /* 0x000fe20000004200 */
[----:B------:R-:W-:Y:S01]  /*14860*/  IMAD.SHL.U32 R230, R230, 0x2, RZ ;  /* 0x00000002e6e67824 */ /* 0x000fe200078e00ff */
[----:B------:R-:W-:Y:S02]  /*14870*/  UIADD3 UR18, UR18, UR14, -UR21 ;  /* 0x0000000e12127290 */ /* 0x000fe4000fffe815 */
[----:B------:R-:W-:Y:S02]  /*14880*/  LDSM.16.MT88.4 R64, [R204+0x5880] ;  /* 0x00588000cc40783b */ /* 0x000fe40000004200 */
[C---:B------:R-:W-:Y:S01]  /*14890*/  IADD3 R3, -R230.reuse, 0x1, R3 ;  /* 0x00000001e6037810 */ /* 0x040fe20007ffe103 */
[----:B------:R-:W-:Y:S01]  /*148a0*/  UIMAD.WIDE UR4, UR18, 0x2aaaaaab, URZ ;  /* 0x2aaaaaab120478a5 */ /* 0x000fe2000f8e023f */
[----:B------:R-:W-:Y:S01]  /*148b0*/  @P0 SHF.R.U32.HI R6, RZ, c[0x0][0x2cc], R2 ;  /* 0x0000b300ff060a19 */ /* 0x000fe20000011602 */
[----:B------:R-:W-:Y:S01]  /*148c0*/  LDSM.16.MT88.4 R72, [R208+0x7080] ;  /* 0x00708000d048783b */ /* 0x000fe20000004200 */
[----:B------:R-:W-:Y:S01]  /*148d0*/  IADD3 R3, R3, -UR21, RZ ;  /* 0x8000001503037c10 */ /* 0x000fe2000fffe0ff */
[----:B------:R-:W-:Y:S01]  /*148e0*/  USHF.R.U32.HI UR4, URZ, 0x1f, UR5 ;  /* 0x0000001f3f047899 */ /* 0x000fe20008011605 */
[----:B------:R-:W-:Y:S01]  /*148f0*/  IADD3 R4, -R230, UR20, RZ ;  /* 0x00000014e6047c10 */ /* 0x000fe2000fffe1ff */
[----:B------:R-:W1:Y:S02]  /*14900*/  SHFL.IDX PT, R2, R6, RZ, 0x1c1f ;  /* 0x001c1fff06027589 */ /* 0x000e6400000e0000 */
[----:B------:R-:W-:-:S02]  /*14910*/  ULEA.HI.SX32 UR4, UR5, UR4, 0x1d ;  /* 0x0000000405047291 */ /* 0x000fc4000f8fea3f */
[----:B------:R-:W2:Y:S04]  /*14920*/  SHFL.IDX PT, R6, R6, 0x1, 0x1c1f ;  /* 0x003c1f0006067f89 */ /* 0x000ea800000e0000 */
[----:B------:R-:W-:Y:S04]  /*14930*/  LDSM.16.MT88.4 R80, [R206+0x7080] ;  /* 0x00708000ce50783b */ /* 0x000fe80000004200 */
[----:B------:R-:W-:Y:S04]  /*14940*/  LDSM.16.MT88.4 R88, [R205+0x7080] ;  /* 0x00708000cd58783b */ /* 0x000fe80000004200 */
[----:B------:R-:W-:Y:S04]  /*14950*/  LDSM.16.MT88.4 R96, [R204+0x7080] ;  /* 0x00708000cc60783b */ /* 0x000fe80000004200 */
[----:B------:R-:W-:Y:S01]  /*14960*/  LDSM.16.MT88.4 R104, [R208+0x8880] ;  /* 0x00888000d068783b */ /* 0x000fe20000004200 */
[----:B-1----:R-:W-:-:S03]  /*14970*/  IMAD.IADD R29, R3, 0x1, R2 ;  /* 0x00000001031d7824 */ /* 0x002fc600078e0202 */
[----:B------:R-:W-:Y:S01]  /*14980*/  LDSM.16.MT88.4 R112, [R206+0x8880] ;  /* 0x00888000ce70783b */ /* 0x000fe20000004200 */
[----:B--2---:R-:W-:Y:S01]  /*14990*/  IMAD.IADD R3, R3, 0x1, R6 ;  /* 0x0000000103037824 */ /* 0x004fe200078e0206 */
[C---:B------:R-:W-:Y:S02]  /*149a0*/  IMNMX R29, R4.reuse, R29, PT ;  /* 0x0000001d041d7217 */ /* 0x040fe40003800200 */
[----:B------:R-:W-:Y:S02]  /*149b0*/  LDSM.16.MT88.4 R120, [R205+0x8880] ;  /* 0x00888000cd78783b */ /* 0x000fe40000004200 */
[C---:B------:R-:W-:Y:S02]  /*149c0*/  ISETP.GT.AND P0, PT, R29.reuse, RZ, PT ;  /* 0x000000ff1d00720c */ /* 0x040fe40003f04270 */
[----:B------:R-:W-:Y:S01]  /*149d0*/  LDSM.16.MT88.4 R164, [R205+0x6080] ;  /* 0x00608000cda4783b */ /* 0x000fe20000004200 */
[----:B------:R-:W-:Y:S02]  /*149e0*/  IMNMX R3, R4, R3, PT ;  /* 0x0000000304037217 */ /* 0x000fe40003800200 */
[----:B------:R-:W-:Y:S01]  /*149f0*/  FSEL R24, R24, -INF , P0 ;  /* 0xff80000018187808 */ /* 0x000fe20000000000 */
[----:B------:R-:W-:Y:S01]  /*14a00*/  LDSM.16.MT88.4 R172, [R208+0x6080] ;  /* 0x00608000d0ac783b */ /* 0x000fe20000004200 */
[----:B------:R-:W-:-:S03]  /*14a10*/  ISETP.GT.AND P0, PT, R29, 0x1, PT ;  /* 0x000000011d00780c */ /* 0x000fc60003f04270 */
[----:B------:R-:W-:Y:S01]  /*14a20*/  LDSM.16.MT88.4 R168, [R206+0x6080] ;  /* 0x00608000cea8783b */ /* 0x000fe20000004200 */
[----:B------:R-:W-:Y:S02]  /*14a30*/  FSEL R2, R25, -INF , P0 ;  /* 0xff80000019027808 */ /* 0x000fe40000000000 */
[C---:B------:R-:W-:Y:S01]  /*14a40*/  ISETP.GT.AND P0, PT, R3.reuse, RZ, PT ;  /* 0x000000ff0300720c */ /* 0x040fe20003f04270 */
[----:B------:R-:W-:Y:S03]  /*14a50*/  LDSM.16.MT88.4 R160, [R204+0x6080] ;  /* 0x00608000cca0783b */ /* 0x000fe60000004200 */
[----:B------:R-:W-:Y:S01]  /*14a60*/  FSEL R26, R26, -INF , P0 ;  /* 0xff8000001a1a7808 */ /* 0x000fe20000000000 */
[----:B------:R-:W0:Y:S01]  /*14a70*/  LDGDEPBAR ;  /* 0x00000000000079af */ /* 0x000e220000000000 */
        /* <DEDUP_REMOVED lines=35> */
[----:B------:R-:W-:Y:S02]  /*14cb0*/  FMNMX.FTZ R9, R20, R9, !PT ;  /* 0x0000000914097209 */ /* 0x000fe40007810000 */
[----:B------:R-:W-:Y:S02]  /*14cc0*/  ISETP.GT.AND P0, PT, R3, 0x21, PT ;  /* 0x000000210300780c */ /* 0x000fe40003f04270 */
[----:B------:R-:W-:Y:S02]  /*14cd0*/  FMNMX.FTZ R9, R16, R9, !PT ;  /* 0x0000000910097209 */ /* 0x000fe40007810000 */
[----:B------:R-:W-:-:S02]  /*14ce0*/  FSEL R235, R11, -INF , P0 ;  /* 0xff8000000beb7808 */ /* 0x000fc40000000000 */
[----:B------:R-:W-:Y:S02]  /*14cf0*/  FMNMX.FTZ R9, R6, R9, !PT ;  /* 0x0000000906097209 */ /* 0x000fe40007810000 */
[C---:B------:R-:W-:Y:S02]  /*14d00*/  ISETP.GT.AND P0, PT, R29.reuse, 0x28, PT ;  /* 0x000000281d00780c */ /* 0x040fe40003f04270 */
[----:B------:R-:W-:Y:S02]  /*14d10*/  FMNMX.FTZ R9, R4, R9, !PT ;  /* 0x0000000904097209 */ /* 0x000fe40007810000 */
[----:B------:R-:W-:Y:S02]  /*14d20*/  FSEL R234, R60, -INF , P0 ;  /* 0xff8000003cea7808 */ /* 0x000fe40000000000 */
[----:B------:R-:W-:Y:S02]  /*14d30*/  FMNMX.FTZ R9, R12, R9, !PT ;  /* 0x000000090c097209 */ /* 0x000fe40007810000 */
[----:B------:R-:W-:-:S02]  /*14d40*/  ISETP.GT.AND P0, PT, R29, 0x29, PT ;  /* 0x000000291d00780c */ /* 0x000fc40003f04270 */
[----:B------:R-:W-:Y:S02]  /*14d50*/  FMNMX.FTZ R9, R186, R9, !PT ;  /* 0x00000009ba097209 */ /* 0x000fe40007810000 */
[----:B------:R-:W-:Y:S02]  /*14d60*/  FMNMX.FTZ R8, R21, R8, !PT ;  /* 0x0000000815087209 */ /* 0x000fe40007810000 */
[----:B------:R-:W-:Y:S02]  /*14d70*/  FMNMX.FTZ R9, R236, R9, !PT ;  /* 0x00000009ec097209 */ /* 0x000fe40007810000 */
[----:B------:R-:W-:Y:S02]  /*14d80*/  FSEL R232, R61, -INF , P0 ;  /* 0xff8000003de87808 */ /* 0x000fe40000000000 */
[----:B------:R-:W-:Y:S02]  /*14d90*/  FMNMX.FTZ R9, R234, R9, !PT ;  /* 0x00000009ea097209 */ /* 0x000fe40007810000 */
[----:B------:R-:W-:-:S02]  /*14da0*/  FMNMX.FTZ R8, R23, R8, !PT ;  /* 0x0000000817087209 */ /* 0x000fc40007810000 */
[----:B------:R-:W-:Y:S02]  /*14db0*/  FMNMX.FTZ R9, R232, R9, !PT ;  /* 0x00000009e8097209 */ /* 0x000fe40007810000 */
[----:B------:R-:W-:Y:S02]  /*14dc0*/  FMNMX.FTZ R8, R17, R8, !PT ;  /* 0x0000000811087209 */ /* 0x000fe40007810000 */
[----:B------:R-:W-:Y:S01]  /*14dd0*/  ISETP.GT.AND P0, PT, R3, 0x28, PT ;  /* 0x000000280300780c */ /* 0x000fe20003f04270 */
[----:B------:R-:W1:Y:S01]  /*14de0*/  SHFL.BFLY PT, R10, R9, 0x2, 0x1f ;  /* 0x0c401f00090a7f89 */ /* 0x000e6200000e0000 */
[----:B------:R-:W-:Y:S02]  /*14df0*/  FMNMX.FTZ R8, R19, R8, !PT ;  /* 0x0000000813087209 */ /* 0x000fe40007810000 */
[----:B------:R-:W-:Y:S02]  /*14e00*/  FSEL R233, R62, -INF , P0 ;  /* 0xff8000003ee97808 */ /* 0x000fe40000000000 */
[----:B------:R-:W-:-:S02]  /*14e10*/  FMNMX.FTZ R8, R13, R8, !PT ;  /* 0x000000080d087209 */ /* 0x000fc40007810000 */
[----:B------:R-:W-:Y:S02]  /*14e20*/  ISETP.GT.AND P0, PT, R3, 0x29, PT ;  /* 0x000000290300780c */ /* 0x000fe40003f04270 */
[----:B------:R-:W-:Y:S02]  /*14e30*/  FMNMX.FTZ R8, R15, R8, !PT ;  /* 0x000000080f087209 */ /* 0x000fe40007810000 */
[----:B------:R-:W-:Y:S02]  /*14e40*/  FSEL R231, R63, -INF , P0 ;  /* 0xff8000003fe77808 */ /* 0x000fe40000000000 */
        /* <DEDUP_REMOVED lines=20> */
[----:B------:R-:W2:Y:S01]  /*14f90*/  LDSM.16.MT88.4 R4, [R204+0x8880] ;  /* 0x00888000cc04783b */ /* 0x000ea20000004200 */
[--C-:B------:R-:W-:Y:S02]  /*14fa0*/  FFMA.FTZ R2, R16, c[0x0][0x2d0], -R241.reuse ;  /* 0x0000b40010027a23 */ /* 0x100fe400000108f1 */
[----:B------:R-:W3:Y:S01]  /*14fb0*/  MUFU.EX2 R178, R178 ;  /* 0x000000b200b27308 */ /* 0x000ee20000000800 */
[--C-:B------:R-:W-:Y:S01]  /*14fc0*/  FFMA.FTZ R177, R12, c[0x0][0x2d0], -R241.reuse ;  /* 0x0000b4000cb17a23 */ /* 0x100fe200000108f1 */
[----:B-1----:R-:W-:Y:S01]  /*14fd0*/  FMNMX.FTZ R157, R157, R8, !PT ;  /* 0x000000089d9d7209 */ /* 0x002fe20007810000 */
[--C-:B------:R-:W-:Y:S01]  /*14fe0*/  FFMA.FTZ R186, R186, c[0x0][0x2d0], -R241.reuse ;  /* 0x0000b400baba7a23 */ /* 0x100fe200000108f1 */
[----:B------:R-:W1:Y:S01]  /*14ff0*/  LDSM.16.MT88.4 R8, [R206+0x4880] ;  /* 0x00488000ce08783b */ /* 0x000e620000004200 */
[--C-:B------:R-:W-:Y:S01]  /*15000*/  FFMA.FTZ R239, R236, c[0x0][0x2d0], -R241.reuse ;  /* 0x0000b400ecef7a23 */ /* 0x100fe200000108f1 */
[C---:B------:R-:W-:Y:S01]  /*15010*/  FSETP.NEU.FTZ.AND P0, PT, R157.reuse, -INF , PT ;  /* 0xff8000009d00780b */ /* 0x040fe20003f1d000 */
[----:B------:R-:W-:Y:S01]  /*15020*/  FMUL.FTZ R184, R157, c[0x0][0x2d0] ;  /* 0x0000b4009db87a20 */ /* 0x000fe20000410000 */
[----:B------:R-:W-:Y:S01]  /*15030*/  MUFU.EX2 R181, R181 ;  /* 0x000000b500b57308 */ /* 0x000fe20000000800 */
[----:B------:R-:W-:-:S02]  /*15040*/  FFMA.FTZ R234, R234, c[0x0][0x2d0], -R241 ;  /* 0x0000b400eaea7a23 */ /* 0x000fc400000108f1 */
[----:B------:R-:W-:Y:S01]  /*15050*/  FFMA.FTZ R241, R232, c[0x0][0x2d0], -R241 ;  /* 0x0000b400e8f17a23 */ /* 0x000fe200000108f1 */
[----:B------:R-:W-:Y:S02]  /*15060*/  FSEL R184, R184, RZ, P0 ;  /* 0x000000ffb8b87208 */ /* 0x000fe40000000000 */
[----:B---3--:R-:W-:Y:S02]  /*15070*/  F2FP.BF16.PACK_AB R128, R178, R183 ;  /* 0x000000b7b280723e */ /* 0x008fe400000010ff */
[----:B------:R-:W3:Y:S01]  /*15080*/  MUFU.EX2 R156, R156 ;  /* 0x0000009c009c7308 */ /* 0x000ee20000000800 */
[--C-:B------:R-:W-:Y:S02]  /*15090*/  FFMA.FTZ R176, R26, c[0x0][0x2d0], -R184.reuse ;  /* 0x0000b4001ab07a23 */ /* 0x100fe400000108b8 */
[--C-:B------:R-:W-:Y:S02]  /*150a0*/  FFMA.FTZ R185, R27, c[0x0][0x2d0], -R184.reuse ;  /* 0x0000b4001bb97a23 */ /* 0x100fe400000108b8 */
[--C-:B------:R-:W-:Y:S01]  /*150b0*/  FFMA.FTZ R159, R21, c[0x0][0x2d0], -R184.reuse ;  /* 0x0000b400159f7a23 */ /* 0x100fe200000108b8 */
[----:B------:R-:W-:Y:S01]  /*150c0*/  LDSM.16.MT88.4 R24, [R206+0x7880] ;  /* 0x00788000ce18783b */ /* 0x000fe20000004200 */
[--C-:B------:R-:W-:Y:S01]  /*150d0*/  FFMA.FTZ R158, R23, c[0x0][0x2d0], -R184.reuse ;  /* 0x0000b400179e7a23 */ /* 0x100fe200000108b8 */
[----:B------:R-:W-:Y:S01]  /*150e0*/  MUFU.EX2 R176, R176 ;  /* 0x000000b000b07308 */ /* 0x000fe20000000800 */
[--C-:B------:R-:W-:Y:S01]  /*150f0*/  FFMA.FTZ R229, R17, c[0x0][0x2d0], -R184.reuse ;  /* 0x0000b40011e57a23 */ /* 0x100fe200000108b8 */
[----:B------:R-:W-:Y:S01]  /*15100*/  LDSM.16.MT88.4 R20, [R208+0x4880] ;  /* 0x00488000d014783b */ /* 0x000fe20000004200 */
[----:B------:R-:W-:-:S02]  /*15110*/  FFMA.FTZ R182, R19, c[0x0][0x2d0], -R184 ;  /* 0x0000b40013b67a23 */ /* 0x000fc400000108b8 */
[--C-:B------:R-:W-:Y:S01]  /*15120*/  FFMA.FTZ R187, R13, c[0x0][0x2d0], -R184.reuse ;  /* 0x0000b4000dbb7a23 */ /* 0x100fe200000108b8 */
[----:B------:R-:W-:Y:S01]  /*15130*/  LDSM.16.MT88.4 R16, [R205+0x4880] ;  /* 0x00488000cd10783b */ /* 0x000fe20000004200 */
[--C-:B------:R-:W-:Y:S01]  /*15140*/  FFMA.FTZ R180, R15, c[0x0][0x2d0], -R184.reuse ;  /* 0x0000b4000fb47a23 */ /* 0x100fe200000108b8 */
[----:B------:R-:W4:Y:S01]  /*15150*/  MUFU.EX2 R185, R185 ;  /* 0x000000b900b97308 */ /* 0x000f220000000800 */
[----:B---3--:R-:W-:Y:S01]  /*15160*/  F2FP.BF16.PACK_AB R130, R156, R181 ;  /* 0x000000b59c82723e */ /* 0x008fe200000010ff */
[----:B------:R-:W3:Y:S01]  /*15170*/  LDSM.16.MT88.4 R12, [R204+0x4880] ;  /* 0x00488000cc0c783b */ /* 0x000ee20000004200 */
[--C-:B------:R-:W-:Y:S02]  /*15180*/  FFMA.FTZ R232, R237, c[0x0][0x2d0], -R184.reuse ;  /* 0x0000b400ede87a23 */ /* 0x100fe400000108b8 */
[--C-:B------:R-:W-:Y:S02]  /*15190*/  FFMA.FTZ R235, R235, c[0x0][0x2d0], -R184.reuse ;  /* 0x0000b400ebeb7a23 */ /* 0x100fe400000108b8 */
[--C-:B------:R-:W-:Y:S01]  /*151a0*/  FFMA.FTZ R233, R233, c[0x0][0x2d0], -R184.reuse ;  /* 0x0000b400e9e97a23 */ /* 0x100fe200000108b8 */
[----:B------:R-:W-:Y:S01]  /*151b0*/  MUFU.EX2 R159, R159 ;  /* 0x0000009f009f7308 */ /* 0x000fe20000000800 */
[----:B------:R-:W-:-:S02]  /*151c0*/  FFMA.FTZ R184, R231, c[0x0][0x2d0], -R184 ;  /* 0x0000b400e7b87a23 */ /* 0x000fc400000108b8 */
[----:B------:R-:W-:-:S04]  /*151d0*/  FADD.FTZ R178, R183, R178 ;  /* 0x000000b2b7b27221 */ /* 0x000fc80000010000 */
[----:B------:R-:W-:Y:S01]  /*151e0*/  FADD.FTZ R181, R181, R178 ;  /* 0x000000b2b5b57221 */ /* 0x000fe20000010000 */
[----:B------:R-:W5:Y:S01]  /*151f0*/  MUFU.EX2 R158, R158 ;  /* 0x0000009e009e7308 */ /* 0x000f620000000800 */
[----:B----4-:R-:W-:Y:S01]  /*15200*/  F2FP.BF16.PACK_AB R129, R185, R176 ;  /* 0x000000b0b981723e */ /* 0x010fe200000010ff */
[----:B------:R-:W-:Y:S02]  /*15210*/  FADD.FTZ R176, R176, R185 ;  /* 0x000000b9b0b07221 */ /* 0x000fe40000010000 */
[----:B------:R-:W-:-:S04]  /*15220*/  FADD.FTZ R181, R156, R181 ;  /* 0x000000b59cb57221 */ /* 0x000fc80000010000 */
[----:B------:R-:W-:Y:S01]  /*15230*/  MUFU.EX2 R2, R2 ;  /* 0x0000000200027308 */ /* 0x000fe20000000800 */
[----:B-----5:R-:W-:-:S07]  /*15240*/  F2FP.BF16.PACK_AB R131, R158, R159 ;  /* 0x0000009f9e83723e */ /* 0x020fce00000010ff */
[----:B------:R-:W4:Y:S01]  /*15250*/  MUFU.EX2 R179, R179 ;  /* 0x000000b300b37308 */ /* 0x000f220000000800 */
        /* <DEDUP_REMOVED lines=47> */
[----:B----4-:R-:W-:Y:S01]  /*15550*/  F2FP.BF16.PACK_AB R4, R179, R2 ;  /* 0x00000002b304723e */ /* 0x010fe200000010ff */
        /* <DEDUP_REMOVED lines=15> */
[C---:B---3--:R-:W-:Y:S08]  /*15650*/  HMMA.16816.F32.BF16 R28, R4.reuse, R12, R28 ;  /* 0x0000000c041c723c */ /* 0x048ff0000004181c */
        /* <DEDUP_REMOVED lines=9> */
[C---:B------:R-:W-:Y:S01]  /*156f0*/  HMMA.16816.F32.BF16 R148, R4.reuse, R18, R148 ;  /* 0x000000120494723c */ /* 0x040fe20000041894 */
[----:B------:R-:W3:Y:S07]  /*15700*/  LDSM.16.MT88.4 R16, [R208+0x9080] ;  /* 0x00908000d010783b */ /* 0x000eee0000004200 */
        /* <DEDUP_REMOVED lines=17> */
[----:B------:R-:W4:Y:S07]  /*15820*/  LDSM.16.MT88.4 R160, [R208+0x5080] ;  /* 0x00508000d0a0783b */ /* 0x000f2e0000004200 */
        /* <DEDUP_REMOVED lines=13> */
[----:B------:R-:W-:Y:S01]  /*15900*/  HMMA.16816.F32.BF16 R128, R4, R166, R128 ;  /* 0x000000a60480723c */ /* 0x000fe20000041880 */
[----:B------:R-:W-:Y:S06]  /*15910*/  LDSM.16.MT88.4 R164, [R206+0x8080] ;  /* 0x00808000cea4783b */ /* 0x000fec0000004200 */
[----:B------:R-:W-:Y:S01]  /*15920*/  F2FP.BF16.PACK_AB R4, R239, R186 ;  /* 0x000000baef04723e */ /* 0x000fe200000010ff */
[----:B------:R-:W-:Y:S01]  /*15930*/  FADD.FTZ R186, R186, R177 ;  /* 0x000000b1baba7221 */ /* 0x000fe20000010000 */
[----:B------:R-:W-:Y:S01]  /*15940*/  F2FP.BF16.PACK_AB R5, R235, R232 ;  /* 0x000000e8eb05723e */ /* 0x000fe200000010ff */
[----:B------:R-:W-:Y:S01]  /*15950*/  FADD.FTZ R232, R232, R187 ;  /* 0x000000bbe8e87221 */ /* 0x000fe20000010000 */
[----:B------:R-:W-:Y:S01]  /*15960*/  F2FP.BF16.PACK_AB R6, R241, R234 ;  /* 0x000000eaf106723e */ /* 0x000fe200000010ff */
[----:B------:R-:W-:Y:S01]  /*15970*/  FADD.FTZ R239, R239, R186 ;  /* 0x000000baefef7221 */ /* 0x000fe20000010000 */
[----:B------:R-:W-:Y:S01]  /*15980*/  F2FP.BF16.PACK_AB R7, R184, R233 ;  /* 0x000000e9b807723e */ /* 0x000fe200000010ff */
[----:B------:R-:W-:-:S02]  /*15990*/  FADD.FTZ R232, R235, R232 ;  /* 0x000000e8ebe87221 */ /* 0x000fc40000010000 */
[----:B------:R-:W-:Y:S02]  /*159a0*/  FADD.FTZ R234, R234, R239 ;  /* 0x000000efeaea7221 */ /* 0x000fe40000010000 */
[----:B------:R-:W-:Y:S01]  /*159b0*/  FADD.FTZ R229, R233, R232 ;  /* 0x000000e8e9e57221 */ /* 0x000fe20000010000 */
[----:B------:R-:W-:Y:S01]  /*159c0*/  IMNMX R232, RZ, UR4, !PT ;  /* 0x00000004ffe87c17 */ /* 0x000fe2000f800200 */
[----:B-1----:R-:W-:Y:S01]  /*159d0*/  HMMA.16816.F32.BF16 R144, R4, R8, R144 ;  /* 0x000000080490723c */ /* 0x002fe20000041890 */
[----:B------:R-:W-:Y:S02]  /*159e0*/  FADD.FTZ R231, R241, R234 ;  /* 0x000000eaf1e77221 */ /* 0x000fe40000010000 */
[----:B------:R-:W-:Y:S01]  /*159f0*/  ISETP.LE.AND P0, PT, R232, UR13, PT ;  /* 0x0000000de8007c0c */ /* 0x000fe2000bf03270 */
[----:B------:R-:W-:-:S04]  /*15a00*/  FADD.FTZ R229, R184, R229 ;  /* 0x000000e5b8e57221 */ /* 0x000fc80000010000 */
        /* <DEDUP_REMOVED lines=29> */
[C---:B------:R-:W-:Y:S08]  /*15be0*/  HMMA.16816.F32.BF16 R96, R4.reuse, R26, R96 ;  /* 0x0000001a0460723c */ /* 0x040ff00000041860 */
[C---:B------:R-:W-:Y:S08]  /*15bf0*/  HMMA.16816.F32.BF16 R100, R4.reuse, R20, R100 ;  /* 0x000000140464723c */ /* 0x040ff00000041864 */
[C---:B------:R-:W-:Y:S08]  /*15c00*/  HMMA.16816.F32.BF16 R104, R4.reuse, R22, R104 ;  /* 0x000000160468723c */ /* 0x040ff00000041868 */
[C---:B---3--:R-:W-:Y:S08]  /*15c10*/  HMMA.16816.F32.BF16 R108, R4.reuse, R16, R108 ;  /* 0x00000010046c723c */ /* 0x048ff0000004186c */
[C---:B------:R-:W-:Y:S08]  /*15c20*/  HMMA.16816.F32.BF16 R112, R4.reuse, R18, R112 ;  /* 0x000000120470723c */ /* 0x040ff00000041870 */
[C---:B--2---:R-:W-:Y:S08]  /*15c30*/  HMMA.16816.F32.BF16 R116, R4.reuse, R12, R116 ;  /* 0x0000000c0474723c */ /* 0x044ff00000041874 */
[C---:B------:R-:W-:Y:S08]  /*15c40*/  HMMA.16816.F32.BF16 R120, R4.reuse, R14, R120 ;  /* 0x0000000e0478723c */ /* 0x040ff00000041878 */
[C---:B-1----:R-:W-:Y:S08]  /*15c50*/  HMMA.16816.F32.BF16 R124, R4.reuse, R8, R124 ;  /* 0x00000008047c723c */ /* 0x042ff0000004187c */
[----:B------:R-:W-:Y:S01]  /*15c60*/  HMMA.16816.F32.BF16 R128, R4, R10, R128 ;  /* 0x0000000a0480723c */ /* 0x000fe20000041880 */
[----:B------:R-:W-:Y:S07]  /*15c70*/  @!P0 BRA `(.L_x_1733) ;  /* 0x0000303000008947 */ /* 0x000fee0003800000 */
[----:B------:R-:W-:Y:S01]  /*15c80*/  IMAD.MOV.U32 R0, RZ, RZ, R157 ;  /* 0x000000ffff007224 */ /* 0x000fe200078e009d */
[C---:B------:R-:W-:Y:S01]  /*15c90*/  SHF.L.U64.HI R233, R188.reuse, 0x1, R191 ;  /* 0x00000001bce97819 */ /* 0x040fe200000102bf */
[----:B------:R-:W-:Y:S01]  /*15ca0*/  IMAD.MOV.U32 R2, RZ, RZ, R3 ;  /* 0x000000ffff027224 */ /* 0x000fe200078e0003 */
[----:B------:R-:W-:Y:S01]  /*15cb0*/  SHF.L.U32 R234, R188, 0x1, RZ ;  /* 0x00000001bcea7819 */ /* 0x000fe200000006ff */
[C---:B------:R-:W-:Y:S01]  /*15cc0*/  IMAD.SHL.U32 R236, R227.reuse, 0x2, RZ ;  /* 0x00000002e3ec7824 */ /* 0x040fe200078e00ff */
[----:B------:R-:W-:Y:S01]  /*15cd0*/  SHF.L.U64.HI R235, R227, 0x1, R228 ;  /* 0x00000001e3eb7819 */ /* 0x000fe200000102e4 */
[----:B------:R-:W-:Y:S01]  /*15ce0*/  UMOV UR4, UR13 ;  /* 0x0000000d00047c82 */ /* 0x000fe20008000000 */
[----:B------:R-:W-:-:S02]  /*15cf0*/  SHF.L.U64.HI R237, R226, 0x1, R225 ;  /* 0x00000001e2ed7819 */ /* 0x000fc400000102e1 */
[----:B------:R-:W-:-:S07]  /*15d00*/  SHF.L.U32 R238, R226, 0x1, RZ ;  /* 0x00000001e2ee7819 */ /* 0x000fce00000006ff */
.L_x_1738:
[----:B------:R-:W-:Y:S04]  /*15d10*/  DEPBAR.LE SB0, 0x0 ;  /* 0x000080000000791a */ /* 0x000fe80000000000 */
[----:B------:R-:W-:Y:S01]  /*15d20*/  BAR.SYNC.DEFER_BLOCKING 0x0 ;  /* 0x0000000000007b1d */ /* 0x000fe20000010000 */
[----:B------:R-:W-:Y:S05]  /*15d30*/  ISETP.LE.AND P0, PT, RZ, UR4, PT ;  /* 0x00000004ff007c0c */ /* 0x000fea000bf03270 */
[----:B------:R1:W2:Y:S04]  /*15d40*/  LDSM.16.M88.4 R156, [R214] ;  /* 0x00000000d69c783b */ /* 0x0002a80000000200 */
[----:B------:R1:W3:Y:S04]  /*15d50*/  LDSM.16.M88.4 R160, [R213+0xa080] ;  /* 0x00a08000d5a0783b */ /* 0x0002e80000000200 */
[----:B------:R1:W4:Y:S04]  /*15d60*/  LDSM.16.M88.4 R164, [R213+0xa880] ;  /* 0x00a88000d5a4783b */ /* 0x0003280000000200 */
[----:B------:R1:W1:Y:S04]  /*15d70*/  LDSM.16.M88.4 R168, [R213+0xb080] ;  /* 0x00b08000d5a8783b */ /* 0x0002680000000200 */
[----:B------:R1:W1:Y:S04]  /*15d80*/  LDSM.16.M88.4 R172, [R212] ;  /* 0x00000000d4ac783b */ /* 0x0002680000000200 */
[----:B------:R1:W1:Y:S04]  /*15d90*/  LDSM.16.M88.4 R176, [R211] ;  /* 0x00000000d3b0783b */ /* 0x0002680000000200 */
[----:B------:R1:W1:Y:S04]  /*15da0*/  LDSM.16.M88.4 R180, [R203] ;  /* 0x00000000cbb4783b */ /* 0x0002680000000200 */
[----:B------:R1:W1:Y:S01]  /*15db0*/  LDSM.16.M88.4 R184, [R202] ;  /* 0x00000000cab8783b */ /* 0x0002620000000200 */
[----:B------:R-:W-:-:S05]  /*15dc0*/  @!P0 BRA `(.L_x_1734) ;  /* 0x0000036000008947 */ /* 0x000fca0003800000 */
[C---:B------:R-:W-:Y:S01]  /*15dd0*/  IMAD.WIDE.U32 R6, R220.reuse, c[0x0][0x208], RZ ;  /* 0x00008200dc067a25 */ /* 0x040fe200078e00ff */
[----:B------:R-:W-:Y:S01]  /*15de0*/  SHF.R.S32.HI R3, RZ, 0x1f, R220 ;  /* 0x0000001fff037819 */ /* 0x000fe200000114dc */
[----:B------:R-:W-:Y:S01]  /*15df0*/  BSSY B0, `(.L_x_1734) ;  /* 0x0000033000007945 */ /* 0x000fe20003800000 */
[----:B------:R-:W-:Y:S02]  /*15e00*/  SHF.R.S32.HI R5, RZ, 0x1f, R219 ;  /* 0x0000001fff057819 */ /* 0x000fe400000114db */
        /* <DEDUP_REMOVED lines=8> */
[----:B------:R-:W-:Y:S03]  /*15e90*/  IMAD.SHL.U32 R6, R224, 0x2, RZ ;  /* 0x00000002e0067824 */ /* 0x000fe600078e00ff */
[----:B------:R-:W-:Y:S02]  /*15ea0*/  IADD3.X R5, R7, UR12, R5, P0, !PT ;  /* 0x0000000c07057c10 */ /* 0x000fe400087fe405 */
[C---:B------:R-:W-:Y:S04]  /*15eb0*/  LEA R3, P0, R4.reuse, c[0x0][0x1f8], 0x1 ;  /* 0x00007e0004037a11 */ /* 0x040fe800078008ff */
[----:B------:R-:W-:Y:S02]  /*15ec0*/  LEA.HI.X R15, R4, c[0x0][0x1fc], R5, 0x1, P0 ;  /* 0x00007f00040f7a11 */ /* 0x000fe400000f0c05 */
[----:B------:R-:W5:Y:S01]  /*15ed0*/  SHFL.IDX PT, R5, R3, RZ, 0x181f ;  /* 0x00181fff03057589 */ /* 0x000f6200000e0000 */
[----:B------:R-:W-:Y:S03]  /*15ee0*/  SHF.L.U64.HI R4, R224, 0x1, R223 ;  /* 0x00000001e0047819 */ /* 0x000fe600000102df */
[----:B------:R-:W4:Y:S01]  /*15ef0*/  SHFL.IDX PT, R8, R15, RZ, 0x181f ;  /* 0x00181fff0f087589 */ /* 0x000f2200000e0000 */
[C---:B-----5:R-:W-:Y:S05]  /*15f00*/  IADD3 R16, P0, R5.reuse, R234, RZ ;  /* 0x000000ea05107210 */ /* 0x060fea0007f1e0ff */
[C---:B----4-:R-:W-:Y:S01]  /*15f10*/  IMAD.X R17, R8.reuse, 0x1, R233, P0 ;  /* 0x0000000108117824 */ /* 0x050fe200000e06e9 */
[C---:B------:R-:W-:Y:S04]  /*15f20*/  IADD3 R12, P0, R5.reuse, R236, RZ ;  /* 0x000000ec050c7210 */ /* 0x040fe80007f1e0ff */
[----:B------:R-:W-:Y:S01]  /*15f30*/  @!PT LDS RZ, [RZ] ;  /* 0x00000000fffff984 */ /* 0x000fe20000000800 */
[----:B------:R4:W-:Y:S01]  /*15f40*/  LDGSTS.E.BYPASS.LTC128B.128 [R222+0x4080], [R16.64], !P6 ;  /* 0x0408000010de7fae */ /* 0x0009e2000f101d5a */
[C---:B------:R-:W-:Y:S01]  /*15f50*/  IMAD.X R13, R8.reuse, 0x1, R235, P0 ;  /* 0x00000001080d7824 */ /* 0x040fe200000e06eb */
[C---:B------:R-:W-:Y:S04]  /*15f60*/  IADD3 R10, P0, R5.reuse, R238, RZ ;  /* 0x000000ee050a7210 */ /* 0x040fe80007f1e0ff */
[----:B------:R4:W-:Y:S01]  /*15f70*/  LDGSTS.E.BYPASS.LTC128B.128 [R222+0x5880], [R12.64], !P1 ;  /* 0x058800000cde7fae */ /* 0x0009e2000c901d5a */
[C---:B------:R-:W-:Y:S01]  /*15f80*/  IMAD.X R11, R8.reuse, 0x1, R237, P0 ;  /* 0x00000001080b7824 */ /* 0x040fe200000e06ed */
[----:B------:R-:W-:Y:S02]  /*15f90*/  IADD3 R18, P0, R5, R6, RZ ;  /* 0x0000000605127210 */ /* 0x000fe40007f1e0ff */
[----:B------:R-:W-:Y:S02]  /*15fa0*/  ISETP.GT.AND P1, PT, R215, 0x7f, PT ;  /* 0x0000007fd700780c */ /* 0x000fe40003f24270 */
[----:B------:R4:W-:Y:S01]  /*15fb0*/  LDGSTS.E.BYPASS.LTC128B.128 [R222+0x7080], [R10.64], !P5 ;  /* 0x070800000ade7fae */ /* 0x0009e2000e901d5a */
[----:B------:R-:W-:Y:S05]  /*15fc0*/  IMAD.X R19, R8, 0x1, R4, P0 ;  /* 0x0000000108137824 */ /* 0x000fea00000e0604 */
[----:B------:R4:W-:Y:S05]  /*15fd0*/  LDGSTS.E.BYPASS.LTC128B.128 [R222+0x8880], [R18.64], !P4 ;  /* 0x0888000012de7fae */ /* 0x0009ea000e101d5a */
[----:B------:R-:W-:-:S05]  /*15fe0*/  @P1 BRA `(.L_x_1735) ;  /* 0x0000013000001947 */ /* 0x000fca0003800000 */
[----:B------:R-:W-:-:S05]  /*15ff0*/  BRA.DIV ~URZ, `(.L_x_1736) ;  /* 0x00008d727f007947 */ /* 0x000fca000b800000 */
[----:B------:R4:W3:Y:S04]  /*16000*/  SHFL.IDX PT, R8, R15, 0x1, 0x181f ;  /* 0x00381f000f087f89 */ /* 0x0008e800000e0000 */
[----:B----4-:R4:W2:Y:S02]  /*16010*/  SHFL.IDX PT, R13, R3, 0x1, 0x181f ;  /* 0x00381f00030d7f89 */ /* 0x0108a400000e0000 */
.L_x_1763:
[----:B--2---:R-:W-:Y:S02]  /*16020*/  IADD3 R16, P0, R13, R234, RZ ;  /* 0x000000ea0d107210 */ /* 0x004fe40007f1e0ff */
[----:B------:R-:W-:Y:S03]  /*16030*/  ISETP.GE.AND P1, PT, R221, c[0x0][0x1d4], PT ;  /* 0x00007500dd007a0c */ /* 0x000fe60003f26270 */
[C---:B---3--:R-:W-:Y:S01]  /*16040*/  IMAD.X R17, R8.reuse, 0x1, R233, P0 ;  /* 0x0000000108117824 */ /* 0x048fe200000e06e9 */
[C---:B------:R-:W-:Y:S04]  /*16050*/  IADD3 R14, P0, R13.reuse, R236, RZ ;  /* 0x000000ec0d0e7210 */ /* 0x040fe80007f1e0ff */
[----:B------:R-:W-:Y:S01]  /*16060*/  @!PT LDS RZ, [RZ] ;  /* 0x00000000fffff984 */ /* 0x000fe20000000800 */
[----:B------:R-:W-:Y:S01]  /*16070*/  @!PT LDS RZ, [RZ] ;  /* 0x00000000fffff984 */ /* 0x000fe20000000800 */
        /* <DEDUP_REMOVED lines=9> */
[----:B------:R2:W-:Y:S03]  /*16110*/  LDGSTS.E.BYPASS.LTC128B.128 [R222+0x9880], [R6.64], !P4 ;  /* 0x0988000006de7fae */ /* 0x0005e6000e101d5a */
.L_x_1735:
[----:B------:R-:W-:Y:S05]  /*16120*/  BSYNC B0 ;  /* 0x0000000000007941 */ /* 0x000fea0003800000 */
.L_x_1734:
[----:B------:R-:W0:Y:S01]  /*16130*/  LDGDEPBAR ;  /* 0x00000000000079af */ /* 0x000e220000000000 */
[----:B------:R-:W-:Y:S01]  /*16140*/  WARPSYNC 0xffffffff ;  /* 0xffffffff00007948 */ /* 0x000fe20003800000 */
[C---:B--23--:R-:W-:Y:S01]  /*16150*/  HMMA.16816.F32.BF16 R4, R156.reuse, R160, RZ ;  /* 0x000000a09c04723c */ /* 0x04cfe200000418ff */
[----:B------:R-:W-:Y:S06]  /*16160*/  UISETP.GE.AND UP0, UPT, UR4, 0x1, UPT ;  /* 0x000000010400788c */ /* 0x000fec000bf06270 */
[----:B------:R-:W-:Y:S01]  /*16170*/  PLOP3.LUT P0, PT, PT, PT, UP0, 0x40, 0x0 ;  /* 0x000000000000781c */ /* 0x000fe20003f0e808 */
[C---:B----4-:R-:W-:Y:S01]  /*16180*/  HMMA.16816.F32.BF16 R8, R156.reuse, R162, RZ ;  /* 0x000000a29c08723c */ /* 0x050fe200000418ff */
[----:B------:R-:W-:Y:S07]  /*16190*/  LDSM.16.M88.4 R160, [R210] ;  /* 0x00000000d2a0783b */ /* 0x000fee0000000200 */
[C---:B------:R-:W-:Y:S08]  /*161a0*/  HMMA.16816.F32.BF16 R12, R156.reuse, R164, RZ ;  /* 0x000000a49c0c723c */ /* 0x040ff000000418ff */
[C---:B------:R-:W-:Y:S01]  /*161b0*/  HMMA.16816.F32.BF16 R16, R156.reuse, R166, RZ ;  /* 0x000000a69c10723c */ /* 0x040fe200000418ff */
[----:B------:R-:W2:Y:S07]  /*161c0*/  LDSM.16.M88.4 R164, [R207+0xa080] ;  /* 0x00a08000cfa4783b */ /* 0x000eae0000000200 */
[C---:B-1----:R-:W-:Y:S08]  /*161d0*/  HMMA.16816.F32.BF16 R20, R156.reuse, R168, RZ ;  /* 0x000000a89c14723c */ /* 0x042ff000000418ff */
[----:B------:R-:W-:Y:S01]  /*161e0*/  HMMA.16816.F32.BF16 R24, R156, R170, RZ ;  /* 0x000000aa9c18723c */ /* 0x000fe200000418ff */
[----:B------:R-:W1:Y:S05]  /*161f0*/  LDSM.16.M88.4 R156, [R207+0xa880] ;  /* 0x00a88000cf9c783b */ /* 0x000e6a0000000200 */
[----:B------:R-:W3:Y:S02]  /*16200*/  LDSM.16.M88.4 R168, [R207+0xb080] ;  /* 0x00b08000cfa8783b */ /* 0x000ee40000000200 */
        /* <DEDUP_REMOVED lines=8> */
[----:B------:R-:W5:Y:S05]  /*16290*/  LDSM.16.M88.4 R172, [R201+0x800] ;  /* 0x00080000c9ac783b */ /* 0x000f6a0000000200 */
[----:B------:R-:W4:Y:S02]  /*162a0*/  LDSM.16.M88.4 R184, [R201+0x1000] ;  /* 0x00100000c9b8783b */ /* 0x000f240000000200 */
[C---:B--2---:R-:W-:Y:S08]  /*162b0*/  HMMA.16816.F32.BF16 R4, R160.reuse, R164, R4 ;  /* 0x000000a4a004723c */ /* 0x044ff00000041804 */
[C---:B------:R-:W-:Y:S01]  /*162c0*/  HMMA.16816.F32.BF16 R8, R160.reuse, R166, R8 ;  /* 0x000000a6a008723c */ /* 0x040fe20000041808 */
[----:B------:R-:W-:Y:S07]  /*162d0*/  LDSM.16.M88.4 R164, [R213+0xb880] ;  /* 0x00b88000d5a4783b */ /* 0x000fee0000000200 */
[C---:B-1----:R-:W-:Y:S08]  /*162e0*/  HMMA.16816.F32.BF16 R12, R160.reuse, R156, R12 ;  /* 0x0000009ca00c723c */ /* 0x042ff0000004180c */
[C---:B------:R-:W-:Y:S01]  /*162f0*/  HMMA.16816.F32.BF16 R16, R160.reuse, R158, R16 ;  /* 0x0000009ea010723c */ /* 0x040fe20000041810 */
[----:B------:R-:W1:Y:S07]  /*16300*/  LDSM.16.M88.4 R156, [R214+0x4000] ;  /* 0x00400000d69c783b */ /* 0x000e6e0000000200 */
[C---:B---3--:R-:W-:Y:S08]  /*16310*/  HMMA.16816.F32.BF16 R20, R160.reuse, R168, R20 ;  /* 0x000000a8a014723c */ /* 0x048ff00000041814 */
[----:B------:R-:W-:Y:S01]  /*16320*/  HMMA.16816.F32.BF16 R24, R160, R170, R24 ;  /* 0x000000aaa018723c */ /* 0x000fe20000041818 */
[----:B------:R-:W2:Y:S05]  /*16330*/  LDSM.16.M88.4 R160, [R213+0xc080] ;  /* 0x00c08000d5a0783b */ /* 0x000eaa0000000200 */
[----:B------:R-:W3:Y:S02]  /*16340*/  LDSM.16.M88.4 R168, [R213+0xc880] ;  /* 0x00c88000d5a8783b */ /* 0x000ee40000000200 */
[C---:B----4-:R-:W-:Y:S08]  /*16350*/  HMMA.16816.F32.BF16 R4, R176.reuse, R180, R4 ;  /* 0x000000b4b004723c */ /* 0x050ff00000041804 */
[C---:B------:R-:W-:Y:S01]  /*16360*/  HMMA.16816.F32.BF16 R8, R176.reuse, R182, R8 ;  /* 0x000000b6b008723c */ /* 0x040fe20000041808 */
[----:B------:R-:W-:Y:S07]  /*16370*/  LDSM.16.M88.4 R180, [R200] ;  /* 0x00000000c8b4783b */ /* 0x000fee0000000200 */
[C---:B-----5:R-:W-:Y:S08]  /*16380*/  HMMA.16816.F32.BF16 R12, R176.reuse, R172, R12 ;  /* 0x000000acb00c723c */ /* 0x060ff0000004180c */
[C---:B------:R-:W-:Y:S01]  /*16390*/  HMMA.16816.F32.BF16 R16, R176.reuse, R174, R16 ;  /* 0x000000aeb010723c */ /* 0x040fe20000041810 */
[----:B------:R-:W4:Y:S07]  /*163a0*/  LDSM.16.M88.4 R172, [R212+0x4000] ;  /* 0x00400000d4ac783b */ /* 0x000f2e0000000200 */
[C---:B------:R-:W-:Y:S08]  /*163b0*/  HMMA.16816.F32.BF16 R20, R176.reuse, R184, R20 ;  /* 0x000000b8b014723c */ /* 0x040ff00000041814 */
[----:B------:R-:W-:Y:S01]  /*163c0*/  HMMA.16816.F32.BF16 R24, R176, R186, R24 ;  /* 0x000000bab018723c */ /* 0x000fe20000041818 */
[----:B------:R-:W5:Y:S05]  /*163d0*/  LDSM.16.M88.4 R176, [R199] ;  /* 0x00000000c7b0783b */ /* 0x000f6a0000000200 */
[----:B------:R-:W4:Y:S02]  /*163e0*/  LDSM.16.M88.4 R184, [R198] ;  /* 0x00000000c6b8783b */ /* 0x000f240000000200 */
[C---:B-1----:R-:W-:Y:S08]  /*163f0*/  HMMA.16816.F32.BF16 R4, R156.reuse, R164, R4 ;  /* 0x000000a49c04723c */ /* 0x042ff00000041804 */
[C---:B------:R-:W-:Y:S01]  /*16400*/  HMMA.16816.F32.BF16 R8, R156.reuse, R166, R8 ;  /* 0x000000a69c08723c */ /* 0x040fe20000041808 */
[----:B------:R-:W-:Y:S07]  /*16410*/  LDSM.16.M88.4 R164, [R207+0xb880] ;  /* 0x00b88000cfa4783b */ /* 0x000fee0000000200 */
[C---:B--2---:R-:W-:Y:S08]  /*16420*/  HMMA.16816.F32.BF16 R12, R156.reuse, R160, R12 ;  /* 0x000000a09c0c723c */ /* 0x044ff0000004180c */
        /* <DEDUP_REMOVED lines=14> */
[----:B------:R-:W5:Y:S05]  /*16510*/  LDSM.16.M88.4 R172, [R201+0x2000] ;  /* 0x00200000c9ac783b */ /* 0x000f6a0000000200 */
[----:B------:R-:W4:Y:S02]  /*16520*/  LDSM.16.M88.4 R184, [R201+0x2800] ;  /* 0x00280000c9b8783b */ /* 0x000f240000000200 */
        /* <DEDUP_REMOVED lines=80> */
[C---:B-1----:R-:W-:Y:S01]  /*16a30*/  HMMA.16816.F32.BF16 R4, R160.reuse, R164, R4 ;  /* 0x000000a4a004723c */ /* 0x042fe20000041804 */
[----:B------:R-:W-:Y:S04]  /*16a40*/  DEPBAR.LE SB0, 0x0 ;  /* 0x000080000000791a */ /* 0x000fe80000000000 */
[----:B------:R-:W-:Y:S03]  /*16a50*/  BAR.SYNC.DEFER_BLOCKING 0x0 ;  /* 0x0000000000007b1d */ /* 0x000fe60000010000 */
[C---:B------:R-:W-:Y:S08]  /*16a60*/  HMMA.16816.F32.BF16 R8, R160.reuse, R166, R8 ;  /* 0x000000a6a008723c */ /* 0x040ff00000041808 */
[C---:B--2---:R-:W-:Y:S08]  /*16a70*/  HMMA.16816.F32.BF16 R12, R160.reuse, R156, R12 ;  /* 0x0000009ca00c723c */ /* 0x044ff0000004180c */
[C---:B------:R-:W-:Y:S08]  /*16a80*/  HMMA.16816.F32.BF16 R16, R160.reuse, R158, R16 ;  /* 0x0000009ea010723c */ /* 0x040ff00000041810 */
[C---:B---3--:R-:W-:Y:S08]  /*16a90*/  HMMA.16816.F32.BF16 R20, R160.reuse, R168, R20 ;  /* 0x000000a8a014723c */ /* 0x048ff00000041814 */
[----:B------:R-:W-:Y:S08]  /*16aa0*/  HMMA.16816.F32.BF16 R24, R160, R170, R24 ;  /* 0x000000aaa018723c */ /* 0x000ff00000041818 */
[C---:B----4-:R-:W-:Y:S08]  /*16ab0*/  HMMA.16816.F32.BF16 R4, R176.reuse, R180, R4 ;  /* 0x000000b4b004723c */ /* 0x050ff00000041804 */
[C---:B------:R-:W-:Y:S08]  /*16ac0*/  HMMA.16816.F32.BF16 R8, R176.reuse, R182, R8 ;  /* 0x000000b6b008723c */ /* 0x040ff00000041808 */
[C---:B-----5:R-:W-:Y:S08]  /*16ad0*/  HMMA.16816.F32.BF16 R12, R176.reuse, R172, R12 ;  /* 0x000000acb00c723c */ /* 0x060ff0000004180c */
[C---:B------:R-:W-:Y:S08]  /*16ae0*/  HMMA.16816.F32.BF16 R16, R176.reuse, R174, R16 ;  /* 0x000000aeb010723c */ /* 0x040ff00000041810 */
[C---:B------:R-:W-:Y:S08]  /*16af0*/  HMMA.16816.F32.BF16 R20, R176.reuse, R184, R20 ;  /* 0x000000b8b014723c */ /* 0x040ff00000041814 */
[----:B------:R-:W-:Y:S01]  /*16b00*/  HMMA.16816.F32.BF16 R24, R176, R186, R24 ;  /* 0x000000bab018723c */ /* 0x000fe20000041818 */
[----:B------:R-:W-:-:S07]  /*16b10*/  @P0 BRA `(.L_x_1737) ;  /* 0x0000040000000947 */ /* 0x000fce0003800000 */
[----:B------:R-:W-:Y:S01]  /*16b20*/  ISETP.NE.AND P1, PT, R216, 0x1, PT ;  /* 0x00000001d800780c */ /* 0x000fe20003f25270 */
[----:B------:R-:W-:Y:S01]  /*16b30*/  UIMAD UR5, UR4, 0x30, UR19 ;  /* 0x00000030040578a4 */ /* 0x000fe2000f8e0213 */
        /* <DEDUP_REMOVED lines=26> */
[----:B------:R-:W1:Y:S01]  /*16ce0*/  SHFL.IDX PT, R159, R156, RZ, 0x181f ;  /* 0x00181fff9c9f7589 */ /* 0x000e6200000e0000 */
[----:B------:R-:W-:Y:S03]  /*16cf0*/  IADD3 R157, -R189, 0x30, RZ ;  /* 0x00000030bd9d7810 */ /* 0x000fe60007ffe1ff */
[----:B------:R-:W2:Y:S01]  /*16d00*/  SHFL.IDX PT, R158, R3, RZ, 0x181f ;  /* 0x00181fff039e7589 */ /* 0x000ea200000e0000 */
[----:B------:R-:W-:Y:S11]  /*16d10*/  ISETP.GE.AND P1, PT, R157, 0x1, PT ;  /* 0x000000019d00780c */ /* 0x000ff60003f26270 */
[----:B------:R-:W-:Y:S02]  /*16d20*/  @!UPT UIADD3 URZ, URZ, URZ, URZ ;  /* 0x0000003f3f3ff290 */ /* 0x000fe4000fffe03f */
[C---:B-1----:R-:W-:Y:S05]  /*16d30*/  @P1 IADD3 R164, P0, R159.reuse, R234, RZ ;  /* 0x000000ea9fa41210 */ /* 0x042fea0007f1e0ff */
[C---:B--2---:R-:W-:Y:S01]  /*16d40*/  @P1 IMAD.X R165, R158.reuse, 0x1, R233, P0 ;  /* 0x000000019ea51824 */ /* 0x044fe200000e06e9 */
[C---:B------:R-:W-:Y:S04]  /*16d50*/  @P1 IADD3 R162, P0, R159.reuse, R236, RZ ;  /* 0x000000ec9fa21210 */ /* 0x040fe80007f1e0ff */
[----:B------:R-:W-:Y:S01]  /*16d60*/  @!PT LDS RZ, [RZ] ;  /* 0x00000000fffff984 */ /* 0x000fe20000000800 */
[----:B------:R1:W-:Y:S01]  /*16d70*/  @P1 LDGSTS.E.BYPASS.LTC128B.128 [R222+0xa080], [R164.64], !P6 ;  /* 0x0a080000a4de1fae */ /* 0x0003e2000f101d5a */
[C---:B------:R-:W-:Y:S01]  /*16d80*/  @P1 IMAD.X R163, R158.reuse, 0x1, R235, P0 ;  /* 0x000000019ea31824 */ /* 0x040fe200000e06eb */
[----:B------:R-:W-:Y:S05]  /*16d90*/  @P1 IADD3 R160, P0, R159, R238, RZ ;  /* 0x000000ee9fa01210 */ /* 0x000fea0007f1e0ff */
[----:B------:R-:W-:Y:S01]  /*16da0*/  @P1 IMAD.X R161, R158, 0x1, R237, P0 ;  /* 0x000000019ea11824 */ /* 0x000fe200000e06ed */
[C---:B------:R-:W-:Y:S02]  /*16db0*/  @P1 LEA R166, P0, R224.reuse, R159, 0x1 ;  /* 0x0000009fe0a61211 */ /* 0x040fe400078008ff */
[----:B------:R-:W2:Y:S02]  /*16dc0*/  SHFL.IDX PT, R159, R156, 0x1, 0x181f ;  /* 0x00381f009c9f7f89 */ /* 0x000ea400000e0000 */
[----:B------:R-:W-:Y:S02]  /*16dd0*/  @P1 LEA.HI.X R167, R224, R158, R223, 0x1, P0 ;  /* 0x0000009ee0a71211 */ /* 0x000fe400000f0cdf */
[----:B------:R-:W3:Y:S01]  /*16de0*/  SHFL.IDX PT, R158, R3, 0x1, 0x181f ;  /* 0x00381f00039e7f89 */ /* 0x000ee200000e0000 */
[----:B------:R-:W-:Y:S11]  /*16df0*/  ISETP.GE.AND P0, PT, R157, 0x21, PT ;  /* 0x000000219d00780c */ /* 0x000ff60003f06270 */
[----:B------:R-:W-:Y:S02]  /*16e00*/  @!UPT UIADD3 URZ, URZ, URZ, URZ ;  /* 0x0000003f3f3ff290 */ /* 0x000fe4000fffe03f */
[C---:B--2---:R-:W-:Y:S05]  /*16e10*/  @P0 IADD3 R170, P2, R159.reuse, R234, RZ ;  /* 0x000000ea9faa0210 */ /* 0x044fea0007f5e0ff */
[C---:B---3--:R-:W-:Y:S01]  /*16e20*/  @P0 IMAD.X R171, R158.reuse, 0x1, R233, P2 ;  /* 0x000000019eab0824 */ /* 0x048fe200010e06e9 */
[----:B------:R-:W-:Y:S05]  /*16e30*/  @P0 IADD3 R168, P2, R159, R236, RZ ;  /* 0x000000ec9fa80210 */ /* 0x000fea0007f5e0ff */
[C---:B------:R-:W-:Y:S01]  /*16e40*/  @P0 IMAD.X R169, R158.reuse, 0x1, R235, P2 ;  /* 0x000000019ea90824 */ /* 0x040fe200010e06eb */
[----:B------:R-:W-:Y:S11]  /*16e50*/  ISETP.GE.AND P2, PT, R221, c[0x0][0x1d4], PT ;  /* 0x00007500dd007a0c */ /* 0x000ff60003f46270 */
[----:B------:R-:W-:Y:S02]  /*16e60*/  @!UPT UIADD3 URZ, URZ, URZ, URZ ;  /* 0x0000003f3f3ff290 */ /* 0x000fe4000fffe03f */
[----:B------:R1:W-:Y:S04]  /*16e70*/  @P1 LDGSTS.E.BYPASS.LTC128B.128 [R222+0xb880], [R162.64], !P2 ;  /* 0x0b880000a2de1fae */ /* 0x0003e8000d101d5a */
[----:B------:R1:W-:Y:S04]  /*16e80*/  @P1 LDGSTS.E.BYPASS.LTC128B.128 [R222+0xd080], [R160.64], !P5 ;  /* 0x0d080000a0de1fae */ /* 0x0003e8000e901d5a */
[----:B------:R1:W-:Y:S01]  /*16e90*/  @P1 LDGSTS.E.BYPASS.LTC128B.128 [R222+0xe880], [R166.64], !P4 ;  /* 0x0e880000a6de1fae */ /* 0x0003e2000e101d5a */
[----:B------:R-:W-:Y:S03]  /*16ea0*/  @P0 IADD3 R156, P1, R159, R238, RZ ;  /* 0x000000ee9f9c0210 */ /* 0x000fe60007f3e0ff */
[----:B------:R1:W-:Y:S02]  /*16eb0*/  @P0 LDGSTS.E.BYPASS.LTC128B.128 [R222+0xb080], [R170.64], !P6 ;  /* 0x0b080000aade0fae */ /* 0x0003e4000f101d5a */
[----:B------:R-:W-:Y:S01]  /*16ec0*/  @P0 IMAD.X R157, R158, 0x1, R237, P1 ;  /* 0x000000019e9d0824 */ /* 0x000fe200008e06ed */
[C---:B------:R-:W-:Y:S01]  /*16ed0*/  @P0 LEA R172, P1, R224.reuse, R159, 0x1 ;  /* 0x0000009fe0ac0211 */ /* 0x040fe200078208ff */
[----:B------:R1:W-:Y:S03]  /*16ee0*/  @P0 LDGSTS.E.BYPASS.LTC128B.128 [R222+0xc880], [R168.64], !P2 ;  /* 0x0c880000a8de0fae */ /* 0x0003e6000d101d5a */
[----:B------:R-:W-:Y:S01]  /*16ef0*/  @P0 LEA.HI.X R173, R224, R158, R223, 0x1, P1 ;  /* 0x0000009ee0ad0211 */ /* 0x000fe200008f0cdf */
[----:B------:R1:W-:Y:S04]  /*16f00*/  @P0 LDGSTS.E.BYPASS.LTC128B.128 [R222+0xe080], [R156.64], !P5 ;  /* 0x0e0800009cde0fae */ /* 0x0003e8000e901d5a */
[----:B------:R1:W-:Y:S04]  /*16f10*/  @P0 LDGSTS.E.BYPASS.LTC128B.128 [R222+0xf880], [R172.64], !P4 ;  /* 0x0f880000acde0fae */ /* 0x0003e8000e101d5a */
.L_x_1737:
[----:B------:R-:W-:Y:S01]  /*16f20*/  PLOP3.LUT P0, PT, PT, PT, UP2, 0x80, 0x0 ;  /* 0x000000000000781c */ /* 0x000fe20003f0f028 */
[----:B------:R-:W-:Y:S01]  /*16f30*/  UIMAD UR5, UR4, -0x30, URZ ;  /* 0xffffffd0040578a4 */ /* 0x000fe2000f8e023f */
[----:B-1----:R-:W-:Y:S01]  /*16f40*/  MOV R157, R190 ;  /* 0x000000be009d7202 */ /* 0x002fe20000000f00 */
[----:B------:R-:W0:Y:S01]  /*16f50*/  LDGDEPBAR ;  /* 0x00000000000079af */ /* 0x000e220000000000 */
[----:B------:R-:W-:Y:S03]  /*16f60*/  UIADD3 UR13, UR4, -0x1, URZ ;  /* 0xffffffff040d7890 */ /* 0x000fe6000fffe03f */
[----:B------:R-:W-:Y:S04]  /*16f70*/  MOV R159, UR5 ;  /* 0x00000005009f7c02 */ /* 0x000fe80008000f00 */
[----:B------:R-:W-:Y:S02]  /*16f80*/  IADD3 R158, -R230, 0x1, R159 ;  /* 0x00000001e69e7810 */ /* 0x000fe40007ffe19f */
[----:B------:R-:W-:Y:S01]  /*16f90*/  @P0 IMAD.HI.U32 R3, R190, c[0x0][0x2c8], RZ ;  /* 0x0000b200be030a27 */ /* 0x000fe200078e00ff */
[----:B------:R-:W-:Y:S11]  /*16fa0*/  PLOP3.LUT P0, PT, PT, PT, UP2, 0x80, 0x0 ;  /* 0x000000000000781c */ /* 0x000ff60003f0f028 */
[----:B------:R-:W-:Y:S02]  /*16fb0*/  @!UPT UIADD3 URZ, URZ, URZ, URZ ;  /* 0x0000003f3f3ff290 */ /* 0x000fe4000fffe03f */
[----:B------:R-:W-:Y:S02]  /*16fc0*/  @P0 SHF.R.U32.HI R157, RZ, c[0x0][0x2cc], R3 ;  /* 0x0000b300ff9d0a19 */ /* 0x000fe40000011603 */
[----:B------:R-:W-:Y:S03]  /*16fd0*/  MOV R3, UR21 ;  /* 0x0000001500037c02 */ /* 0x000fe60008000f00 */
[----:B------:R-:W1:Y:S01]  /*16fe0*/  SHFL.IDX PT, R156, R157, RZ, 0x1c1f ;  /* 0x001c1fff9d9c7589 */ /* 0x000e6200000e0000 */
[----:B------:R-:W-:Y:S04]  /*16ff0*/  IADD3 R3, -R3, UR14, R158 ;  /* 0x0000000e03037c10 */ /* 0x000fe8000fffe19e */
[----:B-1----:R-:W-:Y:S04]  /*17000*/  IADD3 R156, R3, R156, RZ ;  /* 0x0000009c039c7210 */ /* 0x002fe80007ffe0ff */
[----:B------:R-:W-:Y:S04]  /*17010*/  ISETP.GT.AND P0, PT, R156, RZ, PT ;  /* 0x000000ff9c00720c */ /* 0x000fe80003f04270 */
[----:B------:R-:W-:Y:S02]  /*17020*/  FSEL R160, R4, -INF , P0 ;  /* 0xff80000004a07808 */ /* 0x000fe40000000000 */
[----:B------:R-:W1:Y:S01]  /*17030*/  SHFL.IDX PT, R4, R157, 0x1, 0x1c1f ;  /* 0x003c1f009d047f89 */ /* 0x000e6200000e0000 */
[----:B------:R-:W-:Y:S04]  /*17040*/  ISETP.GT.AND P0, PT, R156, 0x1, PT ;  /* 0x000000019c00780c */ /* 0x000fe80003f04270 */
[----:B------:R-:W-:Y:S02]  /*17050*/  FSEL R158, R5, -INF , P0 ;  /* 0xff800000059e7808 */ /* 0x000fe40000000000 */
[----:B-1----:R-:W-:Y:S04]  /*17060*/  IADD3 R3, R3, R4, RZ ;  /* 0x0000000403037210 */ /* 0x002fe80007ffe0ff */
[C---:B------:R-:W-:Y:S04]  /*17070*/  ISETP.GT.AND P0, PT, R3.reuse, RZ, PT ;  /* 0x000000ff0300720c */ /* 0x040fe80003f04270 */
[----:B------:R-:W-:Y:S02]  /*17080*/  FSEL R161, R6, -INF , P0 ;  /* 0xff80000006a17808 */ /* 0x000fe40000000000 */
[----:B------:R-:W-:Y:S04]  /*17090*/  ISETP.GT.AND P0, PT, R3, 0x1, PT ;  /* 0x000000010300780c */ /* 0x000fe80003f04270 */
[----:B------:R-:W-:Y:S02]  /*170a0*/  FSEL R159, R7, -INF , P0 ;  /* 0xff800000079f7808 */ /* 0x000fe40000000000 */
[----:B------:R-:W-:Y:S04]  /*170b0*/  ISETP.GT.AND P0, PT, R156, 0x8, PT ;  /* 0x000000089c00780c */ /* 0x000fe80003f04270 */
[----:B------:R-:W-:Y:S02]  /*170c0*/  FSEL R8, R8, -INF , P0 ;  /* 0xff80000008087808 */ /* 0x000fe40000000000 */
[----:B------:R-:W-:Y:S04]  /*170d0*/  ISETP.GT.AND P0, PT, R156, 0x9, PT ;  /* 0x000000099c00780c */ /* 0x000fe80003f04270 */
[----:B------:R-:W-:Y:S02]  /*170e0*/  FSEL R6, R9, -INF , P0 ;  /* 0xff80000009067808 */ /* 0x000fe40000000000 */
[C---:B------:R-:W-:Y:S04]  /*170f0*/  ISETP.GT.AND P0, PT, R3.reuse, 0x8, PT ;  /* 0x000000080300780c */ /* 0x040fe80003f04270 */
        /* <DEDUP_REMOVED lines=11> */
[----:B------:R-:W-:Y:S01]  /*171b0*/  ISETP.GT.AND P0, PT, R156, 0x18, PT ;  /* 0x000000189c00780c */ /* 0x000fe20003f04270 */
[----:B------:R-:W-:Y:S03]  /*171c0*/  LDSM.16.MT88.4 R12, [R208+0x4080] ;  /* 0x00408000d00c783b */ /* 0x000fe60000004200 */
        /* <DEDUP_REMOVED lines=22> */
[----:B------:R-:W-:Y:S02]  /*17330*/  ISETP.GT.AND P0, PT, R3, 0x29, PT ;  /* 0x000000290300780c */ /* 0x000fe40003f04270 */
        /* <DEDUP_REMOVED lines=14> */
[----:B-1----:R-:W-:Y:S02]  /*17420*/  FMNMX.FTZ R10, R4, R5, !PT ;  /* 0x00000005040a7209 */ /* 0x002fe40007810000 */
[----:B------:R-:W-:Y:S04]  /*17430*/  FMNMX.FTZ R4, R161, R0, !PT ;  /* 0x00000000a1047209 */ /* 0x000fe80007810000 */
[----:B------:R-:W1:Y:S01]  /*17440*/  SHFL.BFLY PT, R3, R10, 0x1, 0x1f ;  /* 0x0c201f000a037f89 */ /* 0x000e6200000e0000 */
[----:B------:R-:W-:Y:S04]  /*17450*/  FMNMX.FTZ R4, R159, R4, !PT ;  /* 0x000000049f047209 */ /* 0x000fe80007810000 */
[----:B------:R-:W-:Y:S04]  /*17460*/  FMNMX.FTZ R4, R173, R4, !PT ;  /* 0x00000004ad047209 */ /* 0x000fe80007810000 */
[----:B------:R-:W-:Y:S04]  /*17470*/  FMNMX.FTZ R4, R163, R4, !PT ;  /* 0x00000004a3047209 */ /* 0x000fe80007810000 */
[----:B------:R-:W-:Y:S04]  /*17480*/  FMNMX.FTZ R4, R171, R4, !PT ;  /* 0x00000004ab047209 */ /* 0x000fe80007810000 */
[----:B------:R-:W-:Y:S04]  /*17490*/  FMNMX.FTZ R4, R169, R4, !PT ;  /* 0x00000004a9047209 */ /* 0x000fe80007810000 */
[----:B------:R-:W-:Y:S02]  /*174a0*/  FMNMX.FTZ R4, R167, R4, !PT ;  /* 0x00000004a7047209 */ /* 0x000fe40007810000 */
[----:B-1----:R-:W-:Y:S02]  /*174b0*/  FMNMX.FTZ R3, R10, R3, !PT ;  /* 0x000000030a037209 */ /* 0x002fe40007810000 */
[----:B------:R-:W-:Y:S02]  /*174c0*/  FMNMX.FTZ R4, R165, R4, !PT ;  /* 0x00000004a5047209 */ /* 0x000fe40007810000 */
[C---:B------:R-:W-:Y:S01]  /*174d0*/  FSETP.NEU.FTZ.AND P0, PT, R3.reuse, -INF , PT ;  /* 0xff8000000300780b */ /* 0x040fe20003f1d000 */
[----:B------:R-:W-:Y:S01]  /*174e0*/  FMUL.FTZ R185, R3, c[0x0][0x2d0] ;  /* 0x0000b40003b97a20 */ /* 0x000fe20000410000 */
[----:B------:R-:W-:Y:S02]  /*174f0*/  FMNMX.FTZ R4, R239, R4, !PT ;  /* 0x00000004ef047209 */ /* 0x000fe40007810000 */
[----:B------:R-:W-:Y:S02]  /*17500*/  FSEL R7, R3, RZ, P0 ;  /* 0x000000ff03077208 */ /* 0x000fe40000000000 */
[----:B------:R-:W-:Y:S02]  /*17510*/  FMNMX.FTZ R4, R187, R4, !PT ;  /* 0x00000004bb047209 */ /* 0x000fe40007810000 */
[----:B------:R-:W-:Y:S01]  /*17520*/  FSEL R185, R185, RZ, P0 ;  /* 0x000000ffb9b97208 */ /* 0x000fe20000000000 */
[----:B------:R-:W-:Y:S01]  /*17530*/  FADD.FTZ R7, -R7, R2 ;  /* 0x0000000207077221 */ /* 0x000fe20000010100 */
[----:B------:R-:W-:Y:S03]  /*17540*/  FMNMX.FTZ R4, R183, R4, !PT ;  /* 0x00000004b7047209 */ /* 0x000fe60007810000 */
[--C-:B------:R-:W-:Y:S01]  /*17550*/  FFMA.FTZ R181, R160, c[0x0][0x2d0], -R185.reuse ;  /* 0x0000b400a0b57a23 */ /* 0x100fe200000108b9 */
[----:B------:R-:W-:Y:S01]  /*17560*/  FMNMX.FTZ R11, R157, R4, !PT ;  /* 0x000000049d0b7209 */ /* 0x000fe20007810000 */
[--C-:B------:R-:W-:Y:S02]  /*17570*/  FFMA.FTZ R179, R8, c[0x0][0x2d0], -R185.reuse ;  /* 0x0000b40008b37a23 */ /* 0x100fe400000108b9 */
[--C-:B------:R-:W-:Y:S02]  /*17580*/  FFMA.FTZ R178, R6, c[0x0][0x2d0], -R185.reuse ;  /* 0x0000b40006b27a23 */ /* 0x100fe400000108b9 */
[----:B------:R-:W1:Y:S01]  /*17590*/  SHFL.BFLY PT, R4, R11, 0x2, 0x1f ;  /* 0x0c401f000b047f89 */ /* 0x000e6200000e0000 */
[----:B------:R-:W-:Y:S01]  /*175a0*/  FMUL.FTZ R2, R7, c[0x0][0x2d0] ;  /* 0x0000b40007027a20 */ /* 0x000fe20000410000 */
        /* <DEDUP_REMOVED lines=10> */
[----:B------:R-:W-:Y:S03]  /*17650*/  FFMA.FTZ R185, R184, c[0x0][0x2d0], -R185 ;  /* 0x0000b400b8b97a23 */ /* 0x000fe600000108b9 */
[----:B------:R-:W-:Y:S01]  /*17660*/  MUFU.EX2 R179, R179 ;  /* 0x000000b300b37308 */ /* 0x000fe20000000800 */
[----:B-1----:R-:W-:Y:S05]  /*17670*/  FMNMX.FTZ R9, R11, R4, !PT ;  /* 0x000000040b097209 */ /* 0x002fea0007810000 */
[----:B------:R-:W1:Y:S04]  /*17680*/  SHFL.BFLY PT, R156, R9, 0x1, 0x1f ;  /* 0x0c201f00099c7f89 */ /* 0x000e6800000e0000 */
[----:B------:R-:W3:Y:S01]  /*17690*/  MUFU.EX2 R178, R178 ;  /* 0x000000b200b27308 */ /* 0x000ee20000000800 */
[----:B--2---:R-:W-:Y:S09]  /*176a0*/  F2FP.BF16.PACK_AB R160, R180, R181 ;  /* 0x000000b5b4a0723e */ /* 0x004ff200000010ff */
[----:B------:R-:W2:Y:S10]  /*176b0*/  MUFU.EX2 R2, R2 ;  /* 0x0000000200027308 */ /* 0x000eb40000000800 */
[----:B------:R-:W-:Y:S01]  /*176c0*/  MUFU.EX2 R241, R241 ;  /* 0x000000f100f17308 */ /* 0x000fe20000000800 */
[----:B-1----:R-:W-:Y:S02]  /*176d0*/  FMNMX.FTZ R156, R156, R9, !PT ;  /* 0x000000099c9c7209 */ /* 0x002fe40007810000 */
[----:B---3--:R-:W-:Y:S02]  /*176e0*/  F2FP.BF16.PACK_AB R162, R178, R179 ;  /* 0x000000b3b2a2723e */ /* 0x008fe400000010ff */
[C---:B------:R-:W-:Y:S01]  /*176f0*/  FSETP.NEU.FTZ.AND P0, PT, R156.reuse, -INF , PT ;  /* 0xff8000009c00780b */ /* 0x040fe20003f1d000 */
[C---:B------:R-:W-:Y:S03]  /*17700*/  FMUL.FTZ R182, R156.reuse, c[0x0][0x2d0] ;  /* 0x0000b4009cb67a20 */ /* 0x040fe60000410000 */
[----:B------:R-:W-:Y:S01]  /*17710*/  FSEL R5, R156, RZ, P0 ;  /* 0x000000ff9c057208 */ /* 0x000fe20000000000 */
[----:B------:R-:W-:Y:S01]  /*17720*/  MUFU.EX2 R244, R244 ;  /* 0x000000f400f47308 */ /* 0x000fe20000000800 */
[----:B------:R-:W-:Y:S01]  /*17730*/  FSEL R182, R182, RZ, P0 ;  /* 0x000000ffb6b67208 */ /* 0x000fe20000000000 */
[----:B--2---:R-:W-:Y:S01]  /*17740*/  FMUL.FTZ R4, R2, R152 ;  /* 0x0000009802047220 */ /* 0x004fe20000410000 */
[----:B------:R-:W-:Y:S01]  /*17750*/  ISETP.LT.AND P0, PT, R232, UR4, PT ;  /* 0x00000004e8007c0c */ /* 0x000fe2000bf01270 */
[----:B------:R-:W-:Y:S01]  /*17760*/  FADD.FTZ R5, -R5, R0 ;  /* 0x0000000005057221 */ /* 0x000fe20000010100 */
[----:B------:R-:W-:Y:S01]  /*17770*/  UMOV UR4, UR13 ;  /* 0x0000000d00047c82 */ /* 0x000fe20008000000 */
[--C-:B------:R-:W-:Y:S02]  /*17780*/  FFMA.FTZ R177, R161, c[0x0][0x2d0], -R182.reuse ;  /* 0x0000b400a1b17a23 */ /* 0x100fe400000108b6 */
[--C-:B------:R-:W-:Y:S02]  /*17790*/  FFMA.FTZ R176, R159, c[0x0][0x2d0], -R182.reuse ;  /* 0x0000b4009fb07a23 */ /* 0x100fe400000108b6 */
[----:B------:R-:W-:Y:S01]  /*177a0*/  MUFU.EX2 R248, R248 ;  /* 0x000000f800f87308 */ /* 0x000fe20000000800 */
[--C-:B------:R-:W-:Y:S02]  /*177b0*/  FFMA.FTZ R159, R173, c[0x0][0x2d0], -R182.reuse ;  /* 0x0000b400ad9f7a23 */ /* 0x100fe400000108b6 */
[--C-:B------:R-:W-:Y:S01]  /*177c0*/  FFMA.FTZ R158, R163, c[0x0][0x2d0], -R182.reuse ;  /* 0x0000b400a39e7a23 */ /* 0x100fe200000108b6 */
[----:B------:R-:W-:Y:S01]  /*177d0*/  LDSM.16.MT88.4 R172, [R208+0x7880] ;  /* 0x00788000d0ac783b */ /* 0x000fe20000004200 */
[----:B------:R-:W-:Y:S02]  /*177e0*/  FMUL.FTZ R0, R5, c[0x0][0x2d0] ;  /* 0x0000b40005007a20 */ /* 0x000fe40000410000 */
        /* <DEDUP_REMOVED lines=9> */
[--C-:B------:R-:W-:Y:S02]  /*17880*/  FFMA.FTZ R243, R171, c[0x0][0x2d0], -R182.reuse ;  /* 0x0000b400abf37a23 */ /* 0x100fe400000108b6 */
[--C-:B------:R-:W-:Y:S02]  /*17890*/  FFMA.FTZ R246, R169, c[0x0][0x2d0], -R182.reuse ;  /* 0x0000b400a9f67a23 */ /* 0x100fe400000108b6 */
[----:B------:R-:W-:Y:S01]  /*178a0*/  LDSM.16.MT88.4 R168, [R204+0x6080] ;  /* 0x00608000cca8783b */ /* 0x000fe20000004200 */
[--C-:B------:R-:W-:Y:S02]  /*178b0*/  FFMA.FTZ R247, R167, c[0x0][0x2d0], -R182.reuse ;  /* 0x0000b400a7f77a23 */ /* 0x100fe400000108b6 */
[--C-:B------:R-:W-:Y:S02]  /*178c0*/  FFMA.FTZ R250, R165, c[0x0][0x2d0], -R182.reuse ;  /* 0x0000b400a5fa7a23 */ /* 0x100fe400000108b6 */
[----:B------:R-:W-:Y:S01]  /*178d0*/  MUFU.EX2 R159, R159 ;  /* 0x0000009f009f7308 */ /* 0x000fe20000000800 */
[C---:B------:R-:W-:Y:S02]  /*178e0*/  FMUL.FTZ R28, R2.reuse, R28 ;  /* 0x0000001c021c7220 */ /* 0x040fe40000410000 */
[----:B------:R-:W-:Y:S01]  /*178f0*/  LDSM.16.MT88.4 R164, [R205+0x6080] ;  /* 0x00608000cda4783b */ /* 0x000fe20000004200 */
[C---:B------:R-:W-:Y:S02]  /*17900*/  FMUL.FTZ R29, R2.reuse, R29 ;  /* 0x0000001d021d7220 */ /* 0x040fe40000410000 */
[C---:B------:R-:W-:Y:S02]  /*17910*/  FMUL.FTZ R32, R2.reuse, R32 ;  /* 0x0000002002207220 */ /* 0x040fe40000410000 */
[C---:B------:R-:W-:Y:S02]  /*17920*/  FMUL.FTZ R33, R2.reuse, R33 ;  /* 0x0000002102217220 */ /* 0x040fe40000410000 */
[----:B------:R-:W2:Y:S01]  /*17930*/  MUFU.EX2 R158, R158 ;  /* 0x0000009e009e7308 */ /* 0x000ea20000000800 */
[C---:B------:R-:W-:Y:S02]  /*17940*/  FMUL.FTZ R36, R2.reuse, R36 ;  /* 0x0000002402247220 */ /* 0x040fe40000410000 */
[----:B------:R-:W-:Y:S01]  /*17950*/  FMUL.FTZ R37, R2, R37 ;  /* 0x0000002502257220 */ /* 0x000fe20000410000 */
[----:B-1----:R-:W-:Y:S01]  /*17960*/  F2FP.BF16.PACK_AB R161, R176, R177 ;  /* 0x000000b1b0a1723e */ /* 0x002fe200000010ff */
        /* <DEDUP_REMOVED lines=19> */
[C---:B-1----:R-:W-:Y:S02]  /*17aa0*/  FMUL.FTZ R6, R0.reuse, R154 ;  /* 0x0000009a00067220 */ /* 0x042fe40000410000 */
[C---:B------:R-:W-:Y:S02]  /*17ab0*/  FMUL.FTZ R7, R0.reuse, R155 ;  /* 0x0000009b00077220 */ /* 0x040fe40000410000 */
[----:B------:R-:W1:Y:S01]  /*17ac0*/  LDSM.16.MT88.4 R152, [R205+0x4080] ;  /* 0x00408000cd98783b */ /* 0x000e620000004200 */
[C---:B------:R-:W-:Y:S01]  /*17ad0*/  FMUL.FTZ R10, R0.reuse, R134 ;  /* 0x00000086000a7220 */ /* 0x040fe20000410000 */
[----:B------:R-:W3:Y:S01]  /*17ae0*/  MUFU.EX2 R245, R245 ;  /* 0x000000f500f57308 */ /* 0x000ee20000000800 */
[C---:B------:R-:W-:Y:S02]  /*17af0*/  FMUL.FTZ R11, R0.reuse, R135 ;  /* 0x00000087000b7220 */ /* 0x040fe40000410000 */
[C---:B------:R-:W-:Y:S03]  /*17b00*/  HMMA.16816.F32.BF16 R4, R160.reuse, R12, R4 ;  /* 0x0000000ca004723c */ /* 0x040fe60000041804 */
[----:B------:R-:W4:Y:S02]  /*17b10*/  LDSM.16.MT88.4 R132, [R204+0x4080] ;  /* 0x00408000cc84783b */ /* 0x000f240000004200 */
[----:B------:R-:W-:Y:S02]  /*17b20*/  FMUL.FTZ R18, R0, R142 ;  /* 0x0000008e00127220 */ /* 0x000fe40000410000 */
[C---:B------:R-:W-:Y:S01]  /*17b30*/  FMUL.FTZ R12, R2.reuse, R136 ;  /* 0x00000088020c7220 */ /* 0x040fe20000410000 */
[C---:B------:R-:W-:Y:S01]  /*17b40*/  HMMA.16816.F32.BF16 R8, R160.reuse, R14, R8 ;  /* 0x0000000ea008723c */ /* 0x040fe20000041808 */
[----:B------:R-:W-:Y:S03]  /*17b50*/  MUFU.EX2 R247, R247 ;  /* 0x000000f700f77308 */ /* 0x000fe60000000800 */
[----:B------:R-:W-:Y:S02]  /*17b60*/  FMUL.FTZ R13, R2, R137 ;  /* 0x00000089020d7220 */ /* 0x000fe40000410000 */
[C---:B------:R-:W-:Y:S02]  /*17b70*/  FMUL.FTZ R19, R0.reuse, R143 ;  /* 0x0000008f00137220 */ /* 0x040fe40000410000 */
[C---:B------:R-:W-:Y:S01]  /*17b80*/  FMUL.FTZ R14, R0.reuse, R138 ;  /* 0x0000008a000e7220 */ /* 0x040fe20000410000 */
[----:B------:R-:W-:Y:S02]  /*17b90*/  LDSM.16.MT88.4 R140, [R206+0x5880] ;  /* 0x00588000ce8c783b */ /* 0x000fe40000004200 */
[----:B------:R-:W5:Y:S01]  /*17ba0*/  MUFU.EX2 R250, R250 ;  /* 0x000000fa00fa7308 */ /* 0x000f620000000800 */
[C---:B------:R-:W-:Y:S02]  /*17bb0*/  FMUL.FTZ R15, R0.reuse, R139 ;  /* 0x0000008b000f7220 */ /* 0x040fe40000410000 */
[C---:B------:R-:W-:Y:S02]  /*17bc0*/  FMUL.FTZ R26, R0.reuse, R150 ;  /* 0x00000096001a7220 */ /* 0x040fe40000410000 */
[C---:B------:R-:W-:Y:S01]  /*17bd0*/  FMUL.FTZ R27, R0.reuse, R151 ;  /* 0x00000097001b7220 */ /* 0x040fe20000410000 */
[----:B------:R-:W2:Y:S01]  /*17be0*/  LDSM.16.MT88.4 R136, [R208+0x5880] ;  /* 0x00588000d088783b */ /* 0x000ea20000004200 */
[C---:B------:R-:W-:Y:S01]  /*17bf0*/  FMUL.FTZ R30, R0.reuse, R30 ;  /* 0x0000001e001e7220 */ /* 0x040fe20000410000 */
[C---:B------:R-:W-:Y:S02]  /*17c00*/  HMMA.16816.F32.BF16 R12, R160.reuse, R20, R12 ;  /* 0x00000014a00c723c */ /* 0x040fe4000004180c */
[----:B------:R-:W-:Y:S01]  /*17c10*/  MUFU.EX2 R242, R242 ;  /* 0x000000f200f27308 */ /* 0x000fe20000000800 */
[C---:B------:R-:W-:Y:S02]  /*17c20*/  FMUL.FTZ R31, R0.reuse, R31 ;  /* 0x0000001f001f7220 */ /* 0x040fe40000410000 */
[----:B------:R-:W-:Y:S01]  /*17c30*/  FMUL.FTZ R34, R0, R34 ;  /* 0x0000002200227220 */ /* 0x000fe20000410000 */
[----:B------:R-:W-:Y:S01]  /*17c40*/  LDSM.16.MT88.4 R148, [R204+0x4880] ;  /* 0x00488000cc94783b */ /* 0x000fe20000004200 */
[C---:B------:R-:W-:Y:S01]  /*17c50*/  FMUL.FTZ R20, R2.reuse, R144 ;  /* 0x0000009002147220 */ /* 0x040fe20000410000 */
[C---:B------:R-:W-:Y:S04]  /*17c60*/  HMMA.16816.F32.BF16 R16, R160.reuse, R22, R16 ;  /* 0x00000016a010723c */ /* 0x040fe80000041810 */
[----:B------:R-:W-:Y:S01]  /*17c70*/  FMUL.FTZ R21, R2, R145 ;  /* 0x0000009102157220 */ /* 0x000fe20000410000 */
[----:B------:R-:W2:Y:S01]  /*17c80*/  MUFU.EX2 R249, R249 ;  /* 0x000000f900f97308 */ /* 0x000ea20000000800 */
[C---:B------:R-:W-:Y:S02]  /*17c90*/  FMUL.FTZ R35, R0.reuse, R35 ;  /* 0x0000002300237220 */ /* 0x040fe40000410000 */
[C---:B------:R-:W-:Y:S04]  /*17ca0*/  FMUL.FTZ R22, R0.reuse, R146 ;  /* 0x0000009200167220 */ /* 0x040fe80000410000 */
[C---:B------:R-:W-:Y:S02]  /*17cb0*/  FMUL.FTZ R23, R0.reuse, R147 ;  /* 0x0000009300177220 */ /* 0x040fe40000410000 */
[----:B------:R-:W-:Y:S01]  /*17cc0*/  LDSM.16.MT88.4 R144, [R205+0x4880] ;  /* 0x00488000cd90783b */ /* 0x000fe20000004200 */
[C---:B------:R-:W-:Y:S01]  /*17cd0*/  FMUL.FTZ R38, R0.reuse, R38 ;  /* 0x0000002600267220 */ /* 0x040fe20000410000 */
[----:B------:R-:W-:Y:S01]  /*17ce0*/  MUFU.EX2 R186, R186 ;  /* 0x000000ba00ba7308 */ /* 0x000fe20000000800 */
[C---:B------:R-:W-:Y:S02]  /*17cf0*/  FMUL.FTZ R39, R0.reuse, R39 ;  /* 0x0000002700277220 */ /* 0x040fe40000410000 */
[C---:B-1----:R-:W-:Y:S03]  /*17d00*/  HMMA.16816.F32.BF16 R20, R160.reuse, R152, R20 ;  /* 0x00000098a014723c */ /* 0x042fe60000041814 */
[C---:B------:R-:W-:Y:S02]  /*17d10*/  FMUL.FTZ R42, R0.reuse, R42 ;  /* 0x0000002a002a7220 */ /* 0x040fe40000410000 */
[C---:B------:R-:W-:Y:S02]  /*17d20*/  FMUL.FTZ R43, R0.reuse, R43 ;  /* 0x0000002b002b7220 */ /* 0x040fe40000410000 */
[C---:B------:R-:W-:Y:S01]  /*17d30*/  FMUL.FTZ R46, R0.reuse, R46 ;  /* 0x0000002e002e7220 */ /* 0x040fe20000410000 */
[C---:B------:R-:W-:Y:S01]  /*17d40*/  HMMA.16816.F32.BF16 R24, R160.reuse, R154, R24 ;  /* 0x0000009aa018723c */ /* 0x040fe20000041818 */
[----:B------:R-:W-:Y:S01]  /*17d50*/  LDSM.16.MT88.4 R152, [R208+0x6080] ;  /* 0x00608000d098783b */ /* 0x000fe20000004200 */
[----:B------:R-:W-:Y:S02]  /*17d60*/  MUFU.EX2 R185, R185 ;  /* 0x000000b900b97308 */ /* 0x000fe40000000800 */
[C---:B------:R-:W-:Y:S02]  /*17d70*/  FMUL.FTZ R47, R0.reuse, R47 ;  /* 0x0000002f002f7220 */ /* 0x040fe40000410000 */
[C---:B------:R-:W-:Y:S02]  /*17d80*/  FMUL.FTZ R50, R0.reuse, R50 ;  /* 0x0000003200327220 */ /* 0x040fe40000410000 */
[C---:B----4-:R-:W-:Y:S04]  /*17d90*/  HMMA.16816.F32.BF16 R28, R160.reuse, R132, R28 ;  /* 0x00000084a01c723c */ /* 0x050fe8000004181c */
[C---:B------:R-:W-:Y:S02]  /*17da0*/  FMUL.FTZ R51, R0.reuse, R51 ;  /* 0x0000003300337220 */ /* 0x040fe40000410000 */
[C---:B------:R-:W-:Y:S02]  /*17db0*/  FMUL.FTZ R54, R0.reuse, R54 ;  /* 0x0000003600367220 */ /* 0x040fe40000410000 */
        /* <DEDUP_REMOVED lines=11> */
[C---:B------:R-:W-:Y:S04]  /*17e70*/  HMMA.16816.F32.BF16 R44, R160.reuse, R140, R44 ;  /* 0x0000008ca02c723c */ /* 0x040fe8000004182c */
[----:B------:R-:W-:Y:S02]  /*17e80*/  FMUL.FTZ R67, R0, R67 ;  /* 0x0000004300437220 */ /* 0x000fe40000410000 */
        /* <DEDUP_REMOVED lines=14> */
[C---:B--2---:R-:W-:Y:S04]  /*17f70*/  HMMA.16816.F32.BF16 R60, R160.reuse, R136, R60 ;  /* 0x00000088a03c723c */ /* 0x044fe8000004183c */
[C---:B------:R-:W-:Y:S02]  /*17f80*/  FMUL.FTZ R78, R0.reuse, R78 ;  /* 0x0000004e004e7220 */ /* 0x040fe40000410000 */
[----:B------:R-:W-:Y:S02]  /*17f90*/  FMUL.FTZ R79, R0, R79 ;  /* 0x0000004f004f7220 */ /* 0x000fe40000410000 */
[C---:B------:R-:W-:Y:S01]  /*17fa0*/  HMMA.16816.F32.BF16 R64, R160.reuse, R138, R64 ;  /* 0x0000008aa040723c */ /* 0x040fe20000041840 */
[----:B------:R-:W2:Y:S03]  /*17fb0*/  LDSM.16.MT88.4 R136, [R205+0x7080] ;  /* 0x00708000cd88783b */ /* 0x000ea60000004200 */
        /* <DEDUP_REMOVED lines=25> */
[C---:B------:R-:W-:Y:S04]  /*18150*/  FMUL.FTZ R96, R2.reuse, R96 ;  /* 0x0000006002607220 */ /* 0x040fe80000410000 */
[----:B------:R-:W-:Y:S01]  /*18160*/  FMUL.FTZ R97, R2, R97 ;  /* 0x0000006102617220 */ /* 0x000fe20000410000 */
        /* <DEDUP_REMOVED lines=47> */
[----:B------:R-:W-:Y:S01]  /*18460*/  F2FP.BF16.PACK_AB R132, R244, R241 ;  /* 0x000000f1f484723e */ /* 0x000fe200000010ff */
[--C-:B------:R-:W-:Y:S01]  /*18470*/  FFMA.FTZ R239, R239, c[0x0][0x2d0], -R182.reuse ;  /* 0x0000b400efef7a23 */ /* 0x100fe200000108b6 */
[----:B------:R-:W-:Y:S03]  /*18480*/  F2FP.BF16.PACK_AB R133, R246, R243 ;  /* 0x000000f3f685723e */ /* 0x000fe600000010ff */
[----:B------:R-:W-:Y:S01]  /*18490*/  HMMA.16816.F32.BF16 R128, R160, R134, R128 ;  /* 0x00000086a080723c */ /* 0x000fe20000041880 */
[----:B------:R-:W1:Y:S01]  /*184a0*/  LDSM.16.MT88.4 R160, [R206+0x6080] ;  /* 0x00608000cea0783b */ /* 0x000e620000004200 */
[----:B------:R-:W-:Y:S01]  /*184b0*/  MUFU.EX2 R239, R239 ;  /* 0x000000ef00ef7308 */ /* 0x000fe20000000800 */
[--C-:B------:R-:W-:Y:S02]  /*184c0*/  FFMA.FTZ R240, R187, c[0x0][0x2d0], -R182.reuse ;  /* 0x0000b400bbf07a23 */ /* 0x100fe400000108b6 */
[--C-:B------:R-:W-:Y:S02]  /*184d0*/  FFMA.FTZ R183, R183, c[0x0][0x2d0], -R182.reuse ;  /* 0x0000b400b7b77a23 */ /* 0x100fe400000108b6 */
[----:B---3--:R-:W-:Y:S01]  /*184e0*/  F2FP.BF16.PACK_AB R134, R245, R248 ;  /* 0x000000f8f586723e */ /* 0x008fe200000010ff */
[----:B------:R-:W-:Y:S01]  /*184f0*/  FFMA.FTZ R182, R157, c[0x0][0x2d0], -R182 ;  /* 0x0000b4009db67a23 */ /* 0x000fe200000108b6 */
[----:B-----5:R-:W-:Y:S03]  /*18500*/  F2FP.BF16.PACK_AB R135, R250, R247 ;  /* 0x000000f7fa87723e */ /* 0x020fe600000010ff */
[----:B------:R-:W3:Y:S01]  /*18510*/  MUFU.EX2 R240, R240 ;  /* 0x000000f000f07308 */ /* 0x000ee20000000800 */
[----:B------:R-:W-:Y:S01]  /*18520*/  FFMA.FTZ R181, R2, R231, R181 ;  /* 0x000000e702b57223 */ /* 0x000fe200000100b5 */
[-C--:B------:R-:W-:Y:S01]  /*18530*/  MOV R157, R156.reuse ;  /* 0x0000009c009d7202 */ /* 0x080fe20000000f00 */
[----:B------:R-:W-:Y:S01]  /*18540*/  FFMA.FTZ R177, R0, R229, R177 ;  /* 0x000000e500b17223 */ /* 0x000fe200000100b1 */
[C---:B--2---:R-:W-:Y:S05]  /*18550*/  HMMA.16816.F32.BF16 R4, R132.reuse, R136, R4 ;  /* 0x000000888404723c */ /* 0x044fea0000041804 */
[----:B------:R-:W-:Y:S01]  /*18560*/  FADD.FTZ R180, R180, R181 ;  /* 0x000000b5b4b47221 */ /* 0x000fe20000010000 */
[----:B------:R-:W-:Y:S01]  /*18570*/  MUFU.EX2 R183, R183 ;  /* 0x000000b700b77308 */ /* 0x000fe20000000800 */
[----:B------:R-:W-:Y:S01]  /*18580*/  FADD.FTZ R176, R176, R177 ;  /* 0x000000b1b0b07221 */ /* 0x000fe20000010000 */
[C---:B------:R-:W-:Y:S01]  /*18590*/  HMMA.16816.F32.BF16 R8, R132.reuse, R138, R8 ;  /* 0x0000008a8408723c */ /* 0x040fe20000041808 */
[----:B------:R-:W2:Y:S03]  /*185a0*/  LDSM.16.MT88.4 R136, [R206+0x7880] ;  /* 0x00788000ce88783b */ /* 0x000ea60000004200 */
[----:B------:R-:W-:Y:S01]  /*185b0*/  FADD.FTZ R179, R179, R180 ;  /* 0x000000b4b3b37221 */ /* 0x000fe20000010000 */
[----:B------:R-:W-:Y:S01]  /*185c0*/  MOV R0, R156 ;  /* 0x0000009c00007202 */ /* 0x000fe20000000f00 */
[----:B------:R-:W-:Y:S01]  /*185d0*/  FADD.FTZ R159, R159, R176 ;  /* 0x000000b09f9f7221 */ /* 0x000fe20000010000 */
[----:B------:R-:W-:Y:S01]  /*185e0*/  MOV R2, R3 ;  /* 0x0000000300027202 */ /* 0x000fe20000000f00 */
[C---:B----4-:R-:W-:Y:S01]  /*185f0*/  HMMA.16816.F32.BF16 R12, R132.reuse, R140, R12 ;  /* 0x0000008c840c723c */ /* 0x050fe2000004180c */
[----:B------:R-:W4:Y:S03]  /*18600*/  MUFU.EX2 R182, R182 ;  /* 0x000000b600b67308 */ /* 0x000f260000000800 */
[----:B------:R-:W-:Y:S02]  /*18610*/  FADD.FTZ R178, R178, R179 ;  /* 0x000000b3b2b27221 */ /* 0x000fe40000010000 */
[----:B------:R-:W-:Y:S02]  /*18620*/  FADD.FTZ R158, R158, R159 ;  /* 0x0000009f9e9e7221 */ /* 0x000fe40000010000 */
[C---:B------:R-:W-:Y:S01]  /*18630*/  HMMA.16816.F32.BF16 R16, R132.reuse, R142, R16 ;  /* 0x0000008e8410723c */ /* 0x040fe20000041810 */
[----:B------:R-:W5:Y:S03]  /*18640*/  LDSM.16.MT88.4 R140, [R205+0x7880] ;  /* 0x00788000cd8c783b */ /* 0x000f660000004200 */
[----:B------:R-:W-:Y:S04]  /*18650*/  FADD.FTZ R243, R243, R158 ;  /* 0x0000009ef3f37221 */ /* 0x000fe80000010000 */
[C---:B------:R-:W-:Y:S04]  /*18660*/  HMMA.16816.F32.BF16 R20, R132.reuse, R144, R20 ;  /* 0x000000908414723c */ /* 0x040fe80000041814 */
[----:B------:R-:W-:Y:S04]  /*18670*/  FADD.FTZ R246, R246, R243 ;  /* 0x000000f3f6f67221 */ /* 0x000fe80000010000 */
[C---:B------:R-:W-:Y:S01]  /*18680*/  HMMA.16816.F32.BF16 R24, R132.reuse, R146, R24 ;  /* 0x000000928418723c */ /* 0x040fe20000041818 */
[----:B------:R-:W2:Y:S03]  /*18690*/  LDSM.16.MT88.4 R144, [R204+0x7880] ;  /* 0x00788000cc90783b */ /* 0x000ea60000004200 */
[----:B------:R-:W-:Y:S04]  /*186a0*/  FADD.FTZ R247, R247, R246 ;  /* 0x000000f6f7f77221 */ /* 0x000fe80000010000 */
[C---:B------:R-:W-:Y:S04]  /*186b0*/  HMMA.16816.F32.BF16 R28, R132.reuse, R148, R28 ;  /* 0x00000094841c723c */ /* 0x040fe8000004181c */
[----:B------:R-:W-:Y:S04]  /*186c0*/  FADD.FTZ R250, R250, R247 ;  /* 0x000000f7fafa7221 */ /* 0x000fe80000010000 */
[C---:B------:R-:W-:Y:S01]  /*186d0*/  HMMA.16816.F32.BF16 R32, R132.reuse, R150, R32 ;  /* 0x000000968420723c */ /* 0x040fe20000041820 */
[----:B------:R-:W2:Y:S07]  /*186e0*/  LDSM.16.MT88.4 R148, [R208+0x9080] ;  /* 0x00908000d094783b */ /* 0x000eae0000004200 */
[C---:B------:R-:W-:Y:S08]  /*186f0*/  HMMA.16816.F32.BF16 R36, R132.reuse, R152, R36 ;  /* 0x000000988424723c */ /* 0x040ff00000041824 */
[C---:B------:R-:W-:Y:S08]  /*18700*/  HMMA.16816.F32.BF16 R40, R132.reuse, R154, R40 ;  /* 0x0000009a8428723c */ /* 0x040ff00000041828 */
[C---:B-1----:R-:W-:Y:S07]  /*18710*/  HMMA.16816.F32.BF16 R44, R132.reuse, R160, R44 ;  /* 0x000000a0842c723c */ /* 0x042fee000004182c */
[----:B------:R-:W-:Y:S01]  /*18720*/  F2FP.BF16.PACK_AB R160, R249, R242 ;  /* 0x000000f2f9a0723e */ /* 0x000fe200000010ff */
[C---:B------:R-:W-:Y:S04]  /*18730*/  HMMA.16816.F32.BF16 R48, R132.reuse, R162, R48 ;  /* 0x000000a28430723c */ /* 0x040fe80000041830 */
[----:B---3--:R-:W-:Y:S01]  /*18740*/  F2FP.BF16.PACK_AB R161, R240, R239 ;  /* 0x000000eff0a1723e */ /* 0x008fe200000010ff */
[----:B------:R-:W-:Y:S02]  /*18750*/  FADD.FTZ R239, R239, R250 ;  /* 0x000000faefef7221 */ /* 0x000fe40000010000 */
[----:B------:R-:W-:Y:S01]  /*18760*/  F2FP.BF16.PACK_AB R162, R185, R186 ;  /* 0x000000bab9a2723e */ /* 0x000fe200000010ff */
[C---:B------:R-:W-:Y:S04]  /*18770*/  HMMA.16816.F32.BF16 R52, R132.reuse, R164, R52 ;  /* 0x000000a48434723c */ /* 0x040fe80000041834 */
[----:B----4-:R-:W-:Y:S01]  /*18780*/  F2FP.BF16.PACK_AB R163, R182, R183 ;  /* 0x000000b7b6a3723e */ /* 0x010fe200000010ff */
[----:B------:R-:W-:Y:S03]  /*18790*/  FADD.FTZ R240, R240, R239 ;  /* 0x000000eff0f07221 */ /* 0x000fe60000010000 */
[C---:B------:R-:W-:Y:S01]  /*187a0*/  HMMA.16816.F32.BF16 R56, R132.reuse, R166, R56 ;  /* 0x000000a68438723c */ /* 0x040fe20000041838 */
[----:B------:R-:W-:Y:S03]  /*187b0*/  LDSM.16.MT88.4 R164, [R206+0x5080] ;  /* 0x00508000cea4783b */ /* 0x000fe60000004200 */
        /* <DEDUP_REMOVED lines=8> */
[C---:B--2---:R-:W-:Y:S08]  /*18840*/  HMMA.16816.F32.BF16 R76, R132.reuse, R136, R76 ;  /* 0x00000088844c723c */ /* 0x044ff0000004184c */
        /* <DEDUP_REMOVED lines=12> */
[C---:B------:R-:W-:Y:S08]  /*18910*/  HMMA.16816.F32.BF16 R112, R132.reuse, R138, R112 ;  /* 0x0000008a8470723c */ /* 0x040ff00000041870 */
[C---:B--2---:R-:W-:Y:S08]  /*18920*/  HMMA.16816.F32.BF16 R116, R132.reuse, R140, R116 ;  /* 0x0000008c8474723c */ /* 0x044ff00000041874 */
[C---:B------:R-:W-:Y:S08]  /*18930*/  HMMA.16816.F32.BF16 R120, R132.reuse, R142, R120 ;  /* 0x0000008e8478723c */ /* 0x040ff00000041878 */
[C---:B---3--:R-:W-:Y:S08]  /*18940*/  HMMA.16816.F32.BF16 R124, R132.reuse, R144, R124 ;  /* 0x00000090847c723c */ /* 0x048ff0000004187c */
[----:B------:R-:W-:Y:S08]  /*18950*/  HMMA.16816.F32.BF16 R128, R132, R146, R128 ;  /* 0x000000928480723c */ /* 0x000ff00000041880 */
[C---:B----4-:R-:W-:Y:S01]  /*18960*/  HMMA.16816.F32.BF16 R152, R160.reuse, R148, R4 ;  /* 0x00000094a098723c */ /* 0x050fe20000041804 */
[----:B------:R-:W1:Y:S07]  /*18970*/  LDSM.16.MT88.4 R4, [R208+0x6880] ;  /* 0x00688000d004783b */ /* 0x000e6e0000004200 */
[C---:B------:R-:W-:Y:S01]  /*18980*/  HMMA.16816.F32.BF16 R132, R160.reuse, R150, R8 ;  /* 0x00000096a084723c */ /* 0x040fe20000041808 */
[----:B------:R-:W2:Y:S07]  /*18990*/  LDSM.16.MT88.4 R8, [R206+0x6880] ;  /* 0x00688000ce08783b */ /* 0x000eae0000004200 */
[C---:B------:R-:W-:Y:S01]  /*189a0*/  HMMA.16816.F32.BF16 R136, R160.reuse, R164, R12 ;  /* 0x000000a4a088723c */ /* 0x040fe2000004180c */
[----:B------:R-:W3:Y:S07]  /*189b0*/  LDSM.16.MT88.4 R12, [R205+0x6880] ;  /* 0x00688000cd0c783b */ /* 0x000eee0000004200 */
[C---:B------:R-:W-:Y:S01]  /*189c0*/  HMMA.16816.F32.BF16 R140, R160.reuse, R166, R16 ;  /* 0x000000a6a08c723c */ /* 0x040fe20000041810 */
[----:B------:R-:W4:Y:S07]  /*189d0*/  LDSM.16.MT88.4 R16, [R204+0x6880] ;  /* 0x00688000cc10783b */ /* 0x000f2e0000004200 */
[C---:B------:R-:W-:Y:S01]  /*189e0*/  HMMA.16816.F32.BF16 R144, R160.reuse, R168, R20 ;  /* 0x000000a8a090723c */ /* 0x040fe20000041814 */
[----:B------:R-:W5:Y:S07]  /*189f0*/  LDSM.16.MT88.4 R20, [R208+0x8080] ;  /* 0x00808000d014783b */ /* 0x000f6e0000004200 */
[C---:B------:R-:W-:Y:S01]  /*18a00*/  HMMA.16816.F32.BF16 R148, R160.reuse, R170, R24 ;  /* 0x000000aaa094723c */ /* 0x040fe20000041818 */
[----:B------:R-:W3:Y:S07]  /*18a10*/  LDSM.16.MT88.4 R24, [R206+0x8080] ;  /* 0x00808000ce18783b */ /* 0x000eee0000004200 */
[C---:B------:R-:W-:Y:S01]  /*18a20*/  HMMA.16816.F32.BF16 R28, R160.reuse, R172, R28 ;  /* 0x000000aca01c723c */ /* 0x040fe2000004181c */
[----:B------:R-:W3:Y:S07]  /*18a30*/  LDSM.16.MT88.4 R164, [R205+0x8080] ;  /* 0x00808000cda4783b */ /* 0x000eee0000004200 */
[C---:B------:R-:W-:Y:S01]  /*18a40*/  HMMA.16816.F32.BF16 R32, R160.reuse, R174, R32 ;  /* 0x000000aea020723c */ /* 0x040fe20000041820 */
[----:B------:R-:W4:Y:S07]  /*18a50*/  LDSM.16.MT88.4 R168, [R204+0x8080] ;  /* 0x00808000cca8783b */ /* 0x000f2e0000004200 */
[C---:B-1----:R-:W-:Y:S01]  /*18a60*/  HMMA.16816.F32.BF16 R36, R160.reuse, R4, R36 ;  /* 0x00000004a024723c */ /* 0x042fe20000041824 */
[----:B------:R-:W1:Y:S07]  /*18a70*/  LDSM.16.MT88.4 R172, [R208+0x9880] ;  /* 0x00988000d0ac783b */ /* 0x000e6e0000004200 */
        /* <DEDUP_REMOVED lines=20> */
[C---:B------:R-:W-:Y:S07]  /*18bc0*/  HMMA.16816.F32.BF16 R108, R160.reuse, R4, R108 ;  /* 0x00000004a06c723c */ /* 0x040fee000004186c */
[----:B------:R-:W-:Y:S01]  /*18bd0*/  FADD.FTZ R5, R241, R178 ;  /* 0x000000b2f1057221 */ /* 0x000fe20000010000 */
[C---:B------:R-:W-:Y:S04]  /*18be0*/  HMMA.16816.F32.BF16 R112, R160.reuse, R6, R112 ;  /* 0x00000006a070723c */ /* 0x040fe80000041870 */
[----:B------:R-:W-:Y:S04]  /*18bf0*/  FADD.FTZ R5, R244, R5 ;  /* 0x00000005f4057221 */ /* 0x000fe80000010000 */
[C---:B--2---:R-:W-:Y:S04]  /*18c00*/  HMMA.16816.F32.BF16 R116, R160.reuse, R8, R116 ;  /* 0x00000008a074723c */ /* 0x044fe80000041874 */
[----:B------:R-:W-:Y:S04]  /*18c10*/  FADD.FTZ R248, R248, R5 ;  /* 0x00000005f8f87221 */ /* 0x000fe80000010000 */
[C---:B------:R-:W-:Y:S04]  /*18c20*/  HMMA.16816.F32.BF16 R120, R160.reuse, R10, R120 ;  /* 0x0000000aa078723c */ /* 0x040fe80000041878 */
[----:B------:R-:W-:Y:S04]  /*18c30*/  FADD.FTZ R245, R245, R248 ;  /* 0x000000f8f5f57221 */ /* 0x000fe80000010000 */
[C---:B---3--:R-:W-:Y:S04]  /*18c40*/  HMMA.16816.F32.BF16 R124, R160.reuse, R12, R124 ;  /* 0x0000000ca07c723c */ /* 0x048fe8000004187c */
[----:B------:R-:W-:Y:S04]  /*18c50*/  FADD.FTZ R242, R242, R245 ;  /* 0x000000f5f2f27221 */ /* 0x000fe80000010000 */
[----:B------:R-:W-:Y:S04]  /*18c60*/  HMMA.16816.F32.BF16 R128, R160, R14, R128 ;  /* 0x0000000ea080723c */ /* 0x000fe80000041880 */
[----:B------:R-:W-:Y:S04]  /*18c70*/  FADD.FTZ R249, R249, R242 ;  /* 0x000000f2f9f97221 */ /* 0x000fe80000010000 */
[----:B------:R-:W-:Y:S04]  /*18c80*/  FADD.FTZ R186, R186, R249 ;  /* 0x000000f9baba7221 */ /* 0x000fe80000010000 */
[----:B------:R-:W-:Y:S01]  /*18c90*/  FADD.FTZ R231, R185, R186 ;  /* 0x000000bab9e77221 */ /* 0x000fe20000010000 */
[----:B------:R-:W-:-:S05]  /*18ca0*/  @P0 BRA `(.L_x_1738) ;  /* 0xffffd06000000947 */ /* 0x000fca000383ffff */
.L_x_1733:
[----:B------:R-:W-:-:S13]  /*18cb0*/  ISETP.LE.AND P0, PT, RZ, UR13, PT ;  /* 0x0000000dff007c0c */ /* 0x000fda000bf03270 */
[----:B------:R-:W-:Y:S05]  /*18cc0*/  @!P0 BRA `(.L_x_1739) ;  /* 0x00002b8000008947 */ /* 0x000fea0003800000 */
[----:B------:R-:W-:Y:S01]  /*18cd0*/  IADD3 R230, -R189, 0x30, RZ ;  /* 0x00000030bde67810 */ /* 0x000fe20007ffe1ff */
[C---:B------:R-:W-:Y:S01]  /*18ce0*/  IMAD.SHL.U32 R233, R188.reuse, 0x2, RZ ;  /* 0x00000002bce97824 */ /* 0x040fe200078e00ff */
[----:B------:R-:W-:Y:S02]  /*18cf0*/  SHF.L.U64.HI R232, R188, 0x1, R191 ;  /* 0x00000001bce87819 */ /* 0x000fe400000102bf */
.L_x_1744:
[----:B------:R-:W-:Y:S01]  /*18d00*/  SHF.R.S32.HI R5, RZ, 0x1f, R220 ;  /* 0x0000001fff057819 */ /* 0x000fe200000114dc */
[----:B------:R-:W-:Y:S01]  /*18d10*/  IMAD.WIDE.U32 R6, R220, c[0x0][0x208], RZ ;  /* 0x00008200dc067a25 */ /* 0x000fe200078e00ff */
[----:B------:R-:W-:Y:S01]  /*18d20*/  SHF.R.S32.HI R2, RZ, 0x1f, R219 ;  /* 0x0000001fff027819 */ /* 0x000fe200000114db */
[----:B------:R-:W-:Y:S04]  /*18d30*/  DEPBAR.LE SB0, 0x0 ;  /* 0x000080000000791a */ /* 0x000fe80000000000 */
[----:B------:R-:W-:Y:S01]  /*18d40*/  BAR.SYNC.DEFER_BLOCKING 0x0 ;  /* 0x0000000000007b1d */ /* 0x000fe20000010000 */
[----:B------:R-:W-:Y:S01]  /*18d50*/  IMAD R5, R5, c[0x0][0x208], RZ ;  /* 0x0000820005057a24 */ /* 0x000fe200078e02ff */
[----:B------:R-:W-:Y:S01]  /*18d60*/  ISETP.GE.AND P1, PT, R221, c[0x0][0x1d4], PT ;  /* 0x00007500dd007a0c */ /* 0x000fe20003f26270 */
[----:B------:R-:W-:Y:S01]  /*18d70*/  IMAD R2, R2, c[0x0][0x218], RZ ;  /* 0x0000860002027a24 */ /* 0x000fe200078e02ff */
[----:B------:R-:W-:Y:S01]  /*18d80*/  SHF.L.U64.HI R235, R227, 0x1, R228 ;  /* 0x00000001e3eb7819 */ /* 0x000fe200000102e4 */
[----:B------:R-:W-:Y:S01]  /*18d90*/  IMAD R5, R220, c[0x0][0x20c], R5 ;  /* 0x00008300dc057a24 */ /* 0x000fe200078e0205 */
[----:B------:R-:W-:Y:S01]  /*18da0*/  SHF.L.U64.HI R159, R226, 0x1, R225 ;  /* 0x00000001e29f7819 */ /* 0x000fe200000102e1 */
[----:B------:R-:W-:Y:S01]  /*18db0*/  IMAD R2, R219, c[0x0][0x21c], R2 ;  /* 0x00008700db027a24 */ /* 0x000fe200078e0202 */
[----:B------:R-:W-:Y:S01]  /*18dc0*/  SHF.L.U64.HI R156, R224, 0x1, R223 ;  /* 0x00000001e09c7819 */ /* 0x000fe200000102df */
[----:B------:R-:W-:Y:S02]  /*18dd0*/  IMAD.IADD R7, R7, 0x1, R5 ;  /* 0x0000000107077824 */ /* 0x000fe400078e0205 */
[----:B------:R-:W-:Y:S02]  /*18de0*/  IMAD.SHL.U32 R234, R227, 0x2, RZ ;  /* 0x00000002e3ea7824 */ /* 0x000fe400078e00ff */
[----:B------:R-:W-:Y:S04]  /*18df0*/  IMAD.WIDE.U32 R6, R219, c[0x0][0x218], R6 ;  /* 0x00008600db067a25 */ /* 0x000fe800078e0006 */
[----:B------:R-:W-:Y:S01]  /*18e00*/  IMAD.SHL.U32 R158, R226, 0x2, RZ ;  /* 0x00000002e29e7824 */ /* 0x000fe200078e00ff */
[----:B------:R-:W-:Y:S04]  /*18e10*/  IADD3 R0, P0, R6, UR28, RZ ;  /* 0x0000001c06007c10 */ /* 0x000fe8000ff1e0ff */
[----:B------:R-:W-:Y:S01]  /*18e20*/  IADD3.X R7, R7, UR12, R2, P0, !PT ;  /* 0x0000000c07077c10 */ /* 0x000fe200087fe402 */
[----:B------:R-:W-:Y:S01]  /*18e30*/  IMAD.SHL.U32 R2, R224, 0x2, RZ ;  /* 0x00000002e0027824 */ /* 0x000fe200078e00ff */
[----:B------:R-:W-:Y:S01]  /*18e40*/  LDSM.16.M88.4 R24, [R214] ;  /* 0x00000000d618783b */ /* 0x000fe20000000200 */
[C---:B------:R-:W-:Y:S01]  /*18e50*/  LEA R4, P0, R0.reuse, c[0x0][0x1f8], 0x1 ;  /* 0x00007e0000047a11 */ /* 0x040fe200078008ff */
[----:B------:R-:W-:Y:S02]  /*18e60*/  BSSY B0, `(.L_x_1740) ;  /* 0x0000030000007945 */ /* 0x000fe40003800000 */
[----:B------:R-:W-:Y:S01]  /*18e70*/  LDSM.16.M88.4 R8, [R213+0xa080] ;  /* 0x00a08000d508783b */ /* 0x000fe20000000200 */
[----:B------:R-:W-:Y:S03]  /*18e80*/  LEA.HI.X R15, R0, c[0x0][0x1fc], R7, 0x1, P0 ;  /* 0x00007f00000f7a11 */ /* 0x000fe600000f0c07 */
[----:B------:R-:W1:Y:S04]  /*18e90*/  SHFL.IDX PT, R7, R4, RZ, 0x181f ;  /* 0x00181fff04077589 */ /* 0x000e6800000e0000 */
[----:B------:R-:W-:Y:S04]  /*18ea0*/  LDSM.16.M88.4 R16, [R213+0xa880] ;  /* 0x00a88000d510783b */ /* 0x000fe80000000200 */
[----:B------:R-:W2:Y:S04]  /*18eb0*/  SHFL.IDX PT, R0, R15, RZ, 0x181f ;  /* 0x00181fff0f007589 */ /* 0x000ea800000e0000 */
[----:B------:R3:W4:Y:S04]  /*18ec0*/  LDSM.16.M88.4 R160, [R213+0xb080] ;  /* 0x00b08000d5a0783b */ /* 0x0007280000000200 */
[----:B------:R3:W3:Y:S04]  /*18ed0*/  LDSM.16.M88.4 R164, [R212] ;  /* 0x00000000d4a4783b */ /* 0x0006e80000000200 */
[----:B------:R3:W3:Y:S04]  /*18ee0*/  LDSM.16.M88.4 R168, [R211] ;  /* 0x00000000d3a8783b */ /* 0x0006e80000000200 */
        /* <DEDUP_REMOVED lines=16> */
[----:B------:R-:W-:Y:S02]  /*18ff0*/  IMAD.X R7, R0, 0x1, R156, P0 ;  /* 0x0000000100077824 */ /* 0x000fe400000e069c */
[----:B------:R-:W-:Y:S03]  /*19000*/  IMAD.MOV.U32 R0, RZ, RZ, R3 ;  /* 0x000000ffff007224 */ /* 0x000fe600078e0003 */
[----:B------:R1:W-:Y:S05]  /*19010*/  LDGSTS.E.BYPASS.LTC128B.128 [R222+0x8880], [R6.64], !P4 ;  /* 0x0888000006de7fae */ /* 0x0003ea000e101d5a */
[----:B------:R-:W-:-:S05]  /*19020*/  @P1 BRA `(.L_x_1741) ;  /* 0x0000013000001947 */ /* 0x000fca0003800000 */
[----:B----4-:R-:W-:-:S05]  /*19030*/  BRA.DIV ~URZ, `(.L_x_1742) ;  /* 0x00005de27f007947 */ /* 0x010fca000b800000 */
[----:B------:R2:W4:Y:S04]  /*19040*/  SHFL.IDX PT, R5, R15, 0x1, 0x181f ;  /* 0x00381f000f057f89 */ /* 0x00052800000e0000 */
[----:B-1----:R2:W1:Y:S02]  /*19050*/  SHFL.IDX PT, R13, R4, 0x1, 0x181f ;  /* 0x00381f00040d7f89 */ /* 0x00246400000e0000 */
.L_x_1764:
[----:B-1----:R-:W-:Y:S02]  /*19060*/  IADD3 R20, P0, R13, R233, RZ ;  /* 0x000000e90d147210 */ /* 0x002fe40007f1e0ff */
[----:B------:R-:W-:Y:S03]  /*19070*/  ISETP.GE.AND P1, PT, R221, c[0x0][0x1d4], PT ;  /* 0x00007500dd007a0c */ /* 0x000fe60003f26270 */
[----:B----4-:R-:W-:Y:S01]  /*19080*/  IMAD.X R21, R5, 0x1, R232, P0 ;  /* 0x0000000105157824 */ /* 0x010fe200000e06e8 */
[----:B------:R-:W-:Y:S04]  /*19090*/  IADD3 R14, P0, R13, R234, RZ ;  /* 0x000000ea0d0e7210 */ /* 0x000fe80007f1e0ff */
[----:B------:R-:W-:Y:S01]  /*190a0*/  @!PT LDS RZ, [RZ] ;  /* 0x00000000fffff984 */ /* 0x000fe20000000800 */
[----:B------:R-:W-:Y:S01]  /*190b0*/  @!PT LDS RZ, [RZ] ;  /* 0x00000000fffff984 */ /* 0x000fe20000000800 */
[----:B------:R-:W-:Y:S01]  /*190c0*/  @!PT LDS RZ, [RZ] ;  /* 0x00000000fffff984 */ /* 0x000fe20000000800 */
[----:B------:R1:W-:Y:S01]  /*190d0*/  LDGSTS.E.BYPASS.LTC128B.128 [R222+0x5080], [R20.64], !P6 ;  /* 0x0508000014de7fae */ /* 0x0003e2000f101d5a */
[----:B--2---:R-:W-:Y:S01]  /*190e0*/  IMAD.X R15, R5, 0x1, R235, P0 ;  /* 0x00000001050f7824 */ /* 0x004fe200000e06eb */
[----:B------:R-:W-:Y:S04]  /*190f0*/  IADD3 R6, P0, R13, R158, RZ ;  /* 0x0000009e0d067210 */ /* 0x000fe80007f1e0ff */
[----:B------:R1:W-:Y:S01]  /*19100*/  LDGSTS.E.BYPASS.LTC128B.128 [R222+0x6880], [R14.64], !P1 ;  /* 0x068800000ede7fae */ /* 0x0003e2000c901d5a */
[----:B------:R-:W-:Y:S01]  /*19110*/  IMAD.X R7, R5, 0x1, R159, P0 ;  /* 0x0000000105077824 */ /* 0x000fe200000e069f */
[----:B------:R-:W-:Y:S04]  /*19120*/  IADD3 R4, P0, R13, R2, RZ ;  /* 0x000000020d047210 */ /* 0x000fe80007f1e0ff */
[----:B------:R1:W-:Y:S01]  /*19130*/  LDGSTS.E.BYPASS.LTC128B.128 [R222+0x8080], [R6.64], !P5 ;  /* 0x0808000006de7fae */ /* 0x0003e2000e901d5a */
[----:B------:R-:W-:Y:S05]  /*19140*/  IMAD.X R5, R5, 0x1, R156, P0 ;  /* 0x0000000105057824 */ /* 0x000fea00000e069c */
[----:B------:R1:W-:Y:S03]  /*19150*/  LDGSTS.E.BYPASS.LTC128B.128 [R222+0x9880], [R4.64], !P4 ;  /* 0x0988000004de7fae */ /* 0x0003e6000e101d5a */
.L_x_1741:
[----:B----4-:R-:W-:Y:S05]  /*19160*/  BSYNC B0 ;  /* 0x0000000000007941 */ /* 0x010fea0003800000 */
.L_x_1740:
[----:B------:R-:W0:Y:S01]  /*19170*/  LDGDEPBAR ;  /* 0x00000000000079af */ /* 0x000e220000000000 */
[----:B------:R-:W-:Y:S01]  /*19180*/  WARPSYNC 0xffffffff ;  /* 0xffffffff00007948 */ /* 0x000fe20003800000 */
[C---:B-1----:R-:W-:Y:S01]  /*19190*/  HMMA.16816.F32.BF16 R4, R24.reuse, R8, RZ ;  /* 0x000000081804723c */ /* 0x042fe200000418ff */
[----:B------:R-:W-:Y:S02]  /*191a0*/  UISETP.GE.AND UP0, UPT, UR13, 0x1, UPT ;  /* 0x000000010d00788c */ /* 0x000fe4000bf06270 */
[----:B------:R-:W-:Y:S04]  /*191b0*/  LDSM.16.M88.4 R180, [R210] ;  /* 0x00000000d2b4783b */ /* 0x000fe80000000200 */
[----:B------:R-:W-:Y:S01]  /*191c0*/  PLOP3.LUT P0, PT, PT, PT, UP0, 0x40, 0x0 ;  /* 0x000000000000781c */ /* 0x000fe20003f0e808 */
[C---:B------:R-:W-:Y:S01]  /*191d0*/  HMMA.16816.F32.BF16 R8, R24.reuse, R10, RZ ;  /* 0x0000000a1808723c */ /* 0x040fe200000418ff */
[----:B------:R-:W1:Y:S05]  /*191e0*/  LDSM.16.M88.4 R184, [R207+0xa080] ;  /* 0x00a08000cfb8783b */ /* 0x000e6a0000000200 */
[----:B------:R-:W-:Y:S02]  /*191f0*/  LDSM.16.M88.4 R188, [R207+0xb080] ;  /* 0x00b08000cfbc783b */ /* 0x000fe40000000200 */
[C---:B------:R-:W-:Y:S08]  /*19200*/  HMMA.16816.F32.BF16 R12, R24.reuse, R16, RZ ;  /* 0x00000010180c723c */ /* 0x040ff000000418ff */
[C---:B------:R-:W-:Y:S08]  /*19210*/  HMMA.16816.F32.BF16 R16, R24.reuse, R18, RZ ;  /* 0x000000121810723c */ /* 0x040ff000000418ff */
[C---:B------:R-:W-:Y:S08]  /*19220*/  HMMA.16816.F32.BF16 R20, R24.reuse, R160, RZ ;  /* 0x000000a01814723c */ /* 0x040ff000000418ff */
[----:B------:R-:W-:Y:S01]  /*19230*/  HMMA.16816.F32.BF16 R24, R24, R162, RZ ;  /* 0x000000a21818723c */ /* 0x000fe200000418ff */
[----:B------:R-:W2:Y:S07]  /*19240*/  LDSM.16.M88.4 R160, [R207+0xa880] ;  /* 0x00a88000cfa0783b */ /* 0x000eae0000000200 */
[C---:B---3--:R-:W-:Y:S08]  /*19250*/  HMMA.16816.F32.BF16 R4, R164.reuse, R168, R4 ;  /* 0x000000a8a404723c */ /* 0x048ff00000041804 */
        /* <DEDUP_REMOVED lines=21> */
[----:B------:R-:W-:Y:S07]  /*193b0*/  LDSM.16.M88.4 R172, [R200] ;  /* 0x00000000c8ac783b */ /* 0x000fee0000000200 */
[C---:B----4-:R-:W-:Y:S08]  /*193c0*/  HMMA.16816.F32.BF16 R12, R168.reuse, R164, R12 ;  /* 0x000000a4a80c723c */ /* 0x050ff0000004180c */
[C---:B------:R-:W-:Y:S01]  /*193d0*/  HMMA.16816.F32.BF16 R16, R168.reuse, R166, R16 ;  /* 0x000000a6a810723c */ /* 0x040fe20000041810 */
[----:B------:R-:W3:Y:S07]  /*193e0*/  LDSM.16.M88.4 R164, [R212+0x4000] ;  /* 0x00400000d4a4783b */ /* 0x000eee0000000200 */
[C---:B-----5:R-:W-:Y:S08]  /*193f0*/  HMMA.16816.F32.BF16 R20, R168.reuse, R176, R20 ;  /* 0x000000b0a814723c */ /* 0x060ff00000041814 */
[----:B------:R-:W-:Y:S01]  /*19400*/  HMMA.16816.F32.BF16 R24, R168, R178, R24 ;  /* 0x000000b2a818723c */ /* 0x000fe20000041818 */
[----:B------:R-:W4:Y:S05]  /*19410*/  LDSM.16.M88.4 R168, [R199] ;  /* 0x00000000c7a8783b */ /* 0x000f2a0000000200 */
[----:B------:R-:W5:Y:S02]  /*19420*/  LDSM.16.M88.4 R176, [R198] ;  /* 0x00000000c6b0783b */ /* 0x000f640000000200 */
        /* <DEDUP_REMOVED lines=114> */
[----:B------:R-:W-:-:S07]  /*19b50*/  @P0 BRA `(.L_x_1743) ;  /* 0x000003d000000947 */ /* 0x000fce0003800000 */
[----:B------:R-:W-:Y:S01]  /*19b60*/  UIMAD UR4, UR13, 0x30, UR19 ;  /* 0x000000300d0478a4 */ /* 0x000fe2000f8e0213 */
[----:B------:R-:W-:Y:S01]  /*19b70*/  ISETP.NE.AND P1, PT, R216, 0x1, PT ;  /* 0x00000001d800780c */ /* 0x000fe20003f25270 */
[----:B------:R-:W-:Y:S04]  /*19b80*/  IMAD.MOV.U32 R219, RZ, RZ, RZ ;  /* 0x000000ffffdb7224 */ /* 0x000fe800078e00ff */
[----:B------:R-:W-:Y:S05]  /*19b90*/  IMAD.U32 R220, RZ, RZ, UR4 ;  /* 0x00000004ffdc7e24 */ /* 0x000fea000f8e00ff */
[----:B------:R-:W-:Y:S05]  /*19ba0*/  IADD3 R220, R220, -0x30, R217 ;  /* 0xffffffd0dcdc7810 */ /* 0x000fea0007ffe0d9 */
[----:B------:R-:W-:Y:S04]  /*19bb0*/  @P1 IMAD.HI.U32 R161, R220, c[0x0][0x2bc], RZ ;  /* 0x0000af00dca11a27 */ /* 0x000fe800078e00ff */
[----:B------:R-:W-:Y:S01]  /*19bc0*/  IMAD.MOV.U32 R160, RZ, RZ, R220 ;  /* 0x000000ffffa07224 */ /* 0x000fe200078e00dc */
[----:B------:R-:W-:Y:S02]  /*19bd0*/  @P1 SHF.R.U32.HI R160, RZ, c[0x0][0x2c0], R161 ;  /* 0x0000b000ffa01a19 */ /* 0x000fe400000116a1 */
[----:B------:R-:W-:Y:S02]  /*19be0*/  ISETP.GE.AND P1, PT, R230, 0x1, PT ;  /* 0x00000001e600780c */ /* 0x000fe40003f26270 */
        /* <DEDUP_REMOVED lines=24> */
[CC--:B-1----:R-:W-:Y:S05]  /*19d70*/  @P1 IADD3 R168, P0, R163.reuse, R233.reuse, RZ ;  /* 0x000000e9a3a81210 */ /* 0x0c2fea0007f1e0ff */
[C---:B--2---:R-:W-:Y:S01]  /*19d80*/  @P1 IMAD.X R169, R162.reuse, 0x1, R232, P0 ;  /* 0x00000001a2a91824 */ /* 0x044fe200000e06e8 */
[C---:B------:R-:W-:Y:S04]  /*19d90*/  @P1 IADD3 R166, P0, R163.reuse, R234, RZ ;  /* 0x000000eaa3a61210 */ /* 0x040fe80007f1e0ff */
[----:B------:R1:W-:Y:S01]  /*19da0*/  @P1 LDGSTS.E.BYPASS.LTC128B.128 [R222+0xa080], [R168.64], !P6 ;  /* 0x0a080000a8de1fae */ /* 0x0003e2000f101d5a */
[C---:B------:R-:W-:Y:S01]  /*19db0*/  @P1 IMAD.X R167, R162.reuse, 0x1, R235, P0 ;  /* 0x00000001a2a71824 */ /* 0x040fe200000e06eb */
[C---:B------:R-:W-:Y:S05]  /*19dc0*/  @P1 IADD3 R164, P0, R163.reuse, R158, RZ ;  /* 0x0000009ea3a41210 */ /* 0x040fea0007f1e0ff */
[C---:B------:R-:W-:Y:S01]  /*19dd0*/  @P1 IMAD.X R165, R162.reuse, 0x1, R159, P0 ;  /* 0x00000001a2a51824 */ /* 0x040fe200000e069f */
[----:B------:R-:W-:Y:S05]  /*19de0*/  @P1 IADD3 R170, P0, R163, R2, RZ ;  /* 0x00000002a3aa1210 */ /* 0x000fea0007f1e0ff */
[--C-:B------:R-:W-:Y:S01]  /*19df0*/  @P1 IMAD.X R171, R162, 0x1, R156.reuse, P0 ;  /* 0x00000001a2ab1824 */ /* 0x100fe200000e069c */
[----:B------:R-:W-:Y:S11]  /*19e00*/  ISETP.GE.AND P0, PT, R230, 0x21, PT ;  /* 0x00000021e600780c */ /* 0x000ff60003f06270 */
[----:B------:R-:W-:Y:S02]  /*19e10*/  @!UPT UIADD3 URZ, URZ, URZ, URZ ;  /* 0x0000003f3f3ff290 */ /* 0x000fe4000fffe03f */
[C---:B---3--:R-:W-:Y:S05]  /*19e20*/  @P0 IADD3 R234, P2, R161.reuse, R234, RZ ;  /* 0x000000eaa1ea0210 */ /* 0x048fea0007f5e0ff */
[C---:B----4-:R-:W-:Y:S01]  /*19e30*/  @P0 IMAD.X R235, R160.reuse, 0x1, R235, P2 ;  /* 0x00000001a0eb0824 */ /* 0x050fe200010e06eb */
        /* <DEDUP_REMOVED lines=15> */
.L_x_1743:
[----:B------:R-:W-:Y:S01]  /*19f30*/  FMNMX.FTZ R2, R4, R3, !PT ;  /* 0x0000000304027209 */ /* 0x000fe20007810000 */
[----:B-1----:R-:W-:Y:S01]  /*19f40*/  LDSM.16.MT88.4 R164, [R206+0x4080] ;  /* 0x00408000cea4783b */ /* 0x002fe20000004200 */
[----:B------:R-:W-:Y:S01]  /*19f50*/  FMNMX.FTZ R156, R6, R157, !PT ;  /* 0x0000009d069c7209 */ /* 0x000fe20007810000 */
[----:B------:R-:W-:Y:S01]  /*19f60*/  UIADD3 UR4, UR13, -0x1, URZ ;  /* 0xffffffff0d047890 */ /* 0x000fe2000fffe03f */
        /* <DEDUP_REMOVED lines=23> */
[----:B------:R-:W-:Y:S01]  /*1a0e0*/  UMOV UR13, UR4 ;  /* 0x00000004000d7c82 */ /* 0x000fe20008000000 */
        /* <DEDUP_REMOVED lines=29> */
[----:B------:R2:W3:Y:S01]  /*1a2c0*/  MUFU.EX2 R0, R157 ;  /* 0x0000009d00007308 */ /* 0x0004e20000000800 */
        /* <DEDUP_REMOVED lines=14> */
[--C-:B--2---:R-:W-:Y:S01]  /*1a3b0*/  FFMA.FTZ R157, R10, c[0x0][0x2d0], -R176.reuse ;  /* 0x0000b4000a9d7a23 */ /* 0x104fe200000108b0 */
[----:B------:R-:W-:Y:S01]  /*1a3c0*/  LDSM.16.MT88.4 R20, [R205+0x9080] ;  /* 0x00908000cd14783b */ /* 0x000fe20000004200 */
[C---:B---3--:R-:W-:Y:S02]  /*1a3d0*/  FMUL.FTZ R10, R0.reuse, R154 ;  /* 0x0000009a000a7220 */ /* 0x048fe40000410000 */
        /* <DEDUP_REMOVED lines=10> */
[----:B------:R-:W-:Y:S02]  /*1a480*/  FMUL.FTZ R147, R0, R147 ;  /* 0x0000009300937220 */ /* 0x000fe40000410000 */
[--C-:B------:R-:W-:Y:S02]  /*1a490*/  FFMA.FTZ R235, R24, c[0x0][0x2d0], -R177.reuse ;  /* 0x0000b40018eb7a23 */ /* 0x100fe400000108b1 */
[--C-:B------:R-:W-:Y:S01]  /*1a4a0*/  FFMA.FTZ R237, R26, c[0x0][0x2d0], -R176.reuse ;  /* 0x0000b4001aed7a23 */ /* 0x100fe200000108b0 */
[----:B------:R-:W-:Y:S01]  /*1a4b0*/  MUFU.EX2 R157, R157 ;  /* 0x0000009d009d7308 */ /* 0x000fe20000000800 */
[----:B------:R-:W-:Y:S02]  /*1a4c0*/  FFMA.FTZ R177, R25, c[0x0][0x2d0], -R177 ;  /* 0x0000b40019b17a23 */ /* 0x000fe400000108b1 */
[----:B------:R-:W-:Y:S02]  /*1a4d0*/  FFMA.FTZ R176, R27, c[0x0][0x2d0], -R176 ;  /* 0x0000b4001bb07a23 */ /* 0x000fe400000108b0 */
[----:B------:R-:W-:Y:S01]  /*1a4e0*/  LDSM.16.MT88.4 R24, [R206+0x5080] ;  /* 0x00508000ce18783b */ /* 0x000fe20000004200 */
[C---:B------:R-:W-:Y:S02]  /*1a4f0*/  FMUL.FTZ R150, R0.reuse, R150 ;  /* 0x0000009600967220 */ /* 0x040fe40000410000 */
[C---:B------:R-:W-:Y:S02]  /*1a500*/  FMUL.FTZ R151, R0.reuse, R151 ;  /* 0x0000009700977220 */ /* 0x040fe40000410000 */
[----:B------:R-:W3:Y:S01]  /*1a510*/  MUFU.EX2 R182, R182 ;  /* 0x000000b600b67308 */ /* 0x000ee20000000800 */
        /* <DEDUP_REMOVED lines=19> */
[----:B------:R3:W-:Y:S01]  /*1a650*/  MUFU.EX2 R240, R176 ;  /* 0x000000b000f07308 */ /* 0x0007e20000000800 */
[C---:B------:R-:W-:Y:S02]  /*1a660*/  FMUL.FTZ R59, R0.reuse, R59 ;  /* 0x0000003b003b7220 */ /* 0x040fe40000410000 */
[----:B------:R-:W-:Y:S02]  /*1a670*/  FMUL.FTZ R62, R0, R62 ;  /* 0x0000003e003e7220 */ /* 0x000fe40000410000 */
[C---:B--2---:R-:W-:Y:S01]  /*1a680*/  FMUL.FTZ R8, R2.reuse, R152 ;  /* 0x0000009802087220 */ /* 0x044fe20000410000 */
[----:B------:R-:W-:Y:S01]  /*1a690*/  F2FP.BF16.PACK_AB R152, R5, R158 ;  /* 0x0000009e0598723e */ /* 0x000fe200000010ff */
[C---:B------:R-:W-:Y:S01]  /*1a6a0*/  FMUL.FTZ R9, R2.reuse, R153 ;  /* 0x0000009902097220 */ /* 0x040fe20000410000 */
[----:B------:R-:W-:Y:S01]  /*1a6b0*/  F2FP.BF16.PACK_AB R153, R7, R6 ;  /* 0x000000060799723e */ /* 0x000fe200000010ff */
[C---:B------:R-:W-:Y:S01]  /*1a6c0*/  FMUL.FTZ R132, R2.reuse, R132 ;  /* 0x0000008402847220 */ /* 0x040fe20000410000 */
[----:B------:R-:W-:Y:S01]  /*1a6d0*/  MUFU.EX2 R181, R181 ;  /* 0x000000b500b57308 */ /* 0x000fe20000000800 */
[C---:B------:R-:W-:Y:S02]  /*1a6e0*/  FMUL.FTZ R133, R2.reuse, R133 ;  /* 0x0000008502857220 */ /* 0x040fe40000410000 */
[C---:B------:R-:W-:Y:S02]  /*1a6f0*/  FMUL.FTZ R136, R2.reuse, R136 ;  /* 0x0000008802887220 */ /* 0x040fe40000410000 */
[C---:B-1----:R-:W-:Y:S05]  /*1a700*/  HMMA.16816.F32.BF16 R8, R152.reuse, R160, R8 ;  /* 0x000000a09808723c */ /* 0x042fea0000041808 */
[C---:B------:R-:W-:Y:S01]  /*1a710*/  FMUL.FTZ R137, R2.reuse, R137 ;  /* 0x0000008902897220 */ /* 0x040fe20000410000 */
[----:B------:R-:W1:Y:S01]  /*1a720*/  MUFU.EX2 R184, R184 ;  /* 0x000000b800b87308 */ /* 0x000e620000000800 */
[C---:B------:R-:W-:Y:S01]  /*1a730*/  FMUL.FTZ R140, R2.reuse, R140 ;  /* 0x0000008c028c7220 */ /* 0x040fe20000410000 */
[C---:B------:R-:W-:Y:S01]  /*1a740*/  HMMA.16816.F32.BF16 R132, R152.reuse, R162, R132 ;  /* 0x000000a29884723c */ /* 0x040fe20000041884 */
[----:B------:R-:W2:Y:S03]  /*1a750*/  LDSM.16.MT88.4 R160, [R204+0x4080] ;  /* 0x00408000cca0783b */ /* 0x000ea60000004200 */
[C---:B------:R-:W-:Y:S02]  /*1a760*/  FMUL.FTZ R141, R2.reuse, R141 ;  /* 0x0000008d028d7220 */ /* 0x040fe40000410000 */
[C---:B------:R-:W-:Y:S02]  /*1a770*/  FMUL.FTZ R144, R2.reuse, R144 ;  /* 0x0000009002907220 */ /* 0x040fe40000410000 */
[C---:B------:R-:W-:Y:S01]  /*1a780*/  HMMA.16816.F32.BF16 R136, R152.reuse, R164, R136 ;  /* 0x000000a49888723c */ /* 0x040fe20000041888 */
[----:B---3--:R-:W-:Y:S01]  /*1a790*/  LDSM.16.MT88.4 R176, [R204+0x8080] ;  /* 0x00808000ccb0783b */ /* 0x008fe20000004200 */
[----:B------:R-:W-:Y:S02]  /*1a7a0*/  MUFU.EX2 R183, R183 ;  /* 0x000000b700b77308 */ /* 0x000fe40000000800 */
[C---:B------:R-:W-:Y:S02]  /*1a7b0*/  FMUL.FTZ R145, R2.reuse, R145 ;  /* 0x0000009102917220 */ /* 0x040fe40000410000 */
[C---:B------:R-:W-:Y:S02]  /*1a7c0*/  FMUL.FTZ R148, R2.reuse, R148 ;  /* 0x0000009402947220 */ /* 0x040fe40000410000 */
[C---:B------:R-:W-:Y:S01]  /*1a7d0*/  HMMA.16816.F32.BF16 R140, R152.reuse, R166, R140 ;  /* 0x000000a6988c723c */ /* 0x040fe2000004188c */
[----:B------:R-:W3:Y:S03]  /*1a7e0*/  LDSM.16.MT88.4 R164, [R208+0x5880] ;  /* 0x00588000d0a4783b */ /* 0x000ee60000004200 */
[C---:B------:R-:W-:Y:S01]  /*1a7f0*/  FMUL.FTZ R149, R2.reuse, R149 ;  /* 0x0000009502957220 */ /* 0x040fe20000410000 */
[----:B------:R-:W4:Y:S01]  /*1a800*/  MUFU.EX2 R186, R186 ;  /* 0x000000ba00ba7308 */ /* 0x000f220000000800 */
[C---:B------:R-:W-:Y:S02]  /*1a810*/  FMUL.FTZ R28, R2.reuse, R28 ;  /* 0x0000001c021c7220 */ /* 0x040fe40000410000 */
[C---:B------:R-:W-:Y:S04]  /*1a820*/  HMMA.16816.F32.BF16 R144, R152.reuse, R168, R144 ;  /* 0x000000a89890723c */ /* 0x040fe80000041890 */
[C---:B------:R-:W-:Y:S02]  /*1a830*/  FMUL.FTZ R29, R2.reuse, R29 ;  /* 0x0000001d021d7220 */ /* 0x040fe40000410000 */
[C---:B------:R-:W-:Y:S01]  /*1a840*/  FMUL.FTZ R32, R2.reuse, R32 ;  /* 0x0000002002207220 */ /* 0x040fe20000410000 */
[----:B------:R-:W-:Y:S01]  /*1a850*/  MUFU.EX2 R185, R185 ;  /* 0x000000b900b97308 */ /* 0x000fe20000000800 */
[C---:B------:R-:W-:Y:S01]  /*1a860*/  HMMA.16816.F32.BF16 R148, R152.reuse, R170, R148 ;  /* 0x000000aa9894723c */ /* 0x040fe20000041894 */
[----:B------:R-:W5:Y:S03]  /*1a870*/  LDSM.16.MT88.4 R168, [R206+0x5880] ;  /* 0x00588000cea8783b */ /* 0x000f660000004200 */
[C---:B------:R-:W-:Y:S02]  /*1a880*/  FMUL.FTZ R33, R2.reuse, R33 ;  /* 0x0000002102217220 */ /* 0x040fe40000410000 */
[C---:B------:R-:W-:Y:S02]  /*1a890*/  FMUL.FTZ R36, R2.reuse, R36 ;  /* 0x0000002402247220 */ /* 0x040fe40000410000 */
[C---:B------:R-:W-:Y:S01]  /*1a8a0*/  FMUL.FTZ R37, R2.reuse, R37 ;  /* 0x0000002502257220 */ /* 0x040fe20000410000 */
[C---:B--2---:R-:W-:Y:S01]  /*1a8b0*/  HMMA.16816.F32.BF16 R28, R152.reuse, R160, R28 ;  /* 0x000000a0981c723c */ /* 0x044fe2000004181c */
[----:B------:R-:W2:Y:S02]  /*1a8c0*/  MUFU.EX2 R188, R188 ;  /* 0x000000bc00bc7308 */ /* 0x000ea40000000800 */
[C---:B------:R-:W-:Y:S02]  /*1a8d0*/  FMUL.FTZ R40, R2.reuse, R40 ;  /* 0x0000002802287220 */ /* 0x040fe40000410000 */
[C---:B------:R-:W-:Y:S02]  /*1a8e0*/  FMUL.FTZ R41, R2.reuse, R41 ;  /* 0x0000002902297220 */ /* 0x040fe40000410000 */
[C---:B------:R-:W-:Y:S01]  /*1a8f0*/  FMUL.FTZ R44, R2.reuse, R44 ;  /* 0x0000002c022c7220 */ /* 0x040fe20000410000 */
[C---:B------:R-:W-:Y:S01]  /*1a900*/  HMMA.16816.F32.BF16 R32, R152.reuse, R162, R32 ;  /* 0x000000a29820723c */ /* 0x040fe20000041820 */
[----:B------:R-:W1:Y:S02]  /*1a910*/  LDSM.16.MT88.4 R160, [R205+0x5880] ;  /* 0x00588000cda0783b */ /* 0x000e640000004200 */
[----:B------:R-:W-:Y:S01]  /*1a920*/  MUFU.EX2 R187, R187 ;  /* 0x000000bb00bb7308 */ /* 0x000fe20000000800 */
[C---:B------:R-:W-:Y:S02]  /*1a930*/  FMUL.FTZ R45, R2.reuse, R45 ;  /* 0x0000002d022d7220 */ /* 0x040fe40000410000 */
[C---:B------:R-:W-:Y:S02]  /*1a940*/  FMUL.FTZ R48, R2.reuse, R48 ;  /* 0x0000003002307220 */ /* 0x040fe40000410000 */
[C---:B---3--:R-:W-:Y:S04]  /*1a950*/  HMMA.16816.F32.BF16 R36, R152.reuse, R164, R36 ;  /* 0x000000a49824723c */ /* 0x048fe80000041824 */
[C---:B------:R-:W-:Y:S01]  /*1a960*/  FMUL.FTZ R49, R2.reuse, R49 ;  /* 0x0000003102317220 */ /* 0x040fe20000410000 */
[----:B------:R-:W3:Y:S01]  /*1a970*/  MUFU.EX2 R190, R190 ;  /* 0x000000be00be7308 */ /* 0x000ee20000000800 */
[C---:B------:R-:W-:Y:S02]  /*1a980*/  FMUL.FTZ R52, R2.reuse, R52 ;  /* 0x0000003402347220 */ /* 0x040fe40000410000 */
[C---:B------:R-:W-:Y:S01]  /*1a990*/  HMMA.16816.F32.BF16 R40, R152.reuse, R166, R40 ;  /* 0x000000a69828723c */ /* 0x040fe20000041828 */
[----:B------:R-:W2:Y:S03]  /*1a9a0*/  LDSM.16.MT88.4 R164, [R204+0x5880] ;  /* 0x00588000cca4783b */ /* 0x000ea60000004200 */
[C---:B------:R-:W-:Y:S02]  /*1a9b0*/  FMUL.FTZ R53, R2.reuse, R53 ;  /* 0x0000003502357220 */ /* 0x040fe40000410000 */
[C---:B------:R-:W-:Y:S01]  /*1a9c0*/  FMUL.FTZ R56, R2.reuse, R56 ;  /* 0x0000003802387220 */ /* 0x040fe20000410000 */
[----:B------:R-:W-:Y:S01]  /*1a9d0*/  MUFU.EX2 R189, R189 ;  /* 0x000000bd00bd7308 */ /* 0x000fe20000000800 */
[C---:B-----5:R-:W-:Y:S04]  /*1a9e0*/  HMMA.16816.F32.BF16 R44, R152.reuse, R168, R44 ;  /* 0x000000a8982c723c */ /* 0x060fe8000004182c */
[C---:B------:R-:W-:Y:S02]  /*1a9f0*/  FMUL.FTZ R57, R2.reuse, R57 ;  /* 0x0000003902397220 */ /* 0x040fe40000410000 */
[C---:B------:R-:W-:Y:S02]  /*1aa00*/  FMUL.FTZ R60, R2.reuse, R60 ;  /* 0x0000003c023c7220 */ /* 0x040fe40000410000 */
[C---:B------:R-:W-:Y:S01]  /*1aa10*/  HMMA.16816.F32.BF16 R48, R152.reuse, R170, R48 ;  /* 0x000000aa9830723c */ /* 0x040fe20000041830 */
[----:B------:R-:W5:Y:S01]  /*1aa20*/  LDSM.16.MT88.4 R168, [R208+0x7080] ;  /* 0x00708000d0a8783b */ /* 0x000f620000004200 */
[----:B------:R-:W3:Y:S02]  /*1aa30*/  MUFU.EX2 R234, R234 ;  /* 0x000000ea00ea7308 */ /* 0x000ee40000000800 */
[----:B------:R-:W-:Y:S02]  /*1aa40*/  FMUL.FTZ R61, R2, R61 ;  /* 0x0000003d023d7220 */ /* 0x000fe40000410000 */
        /* <DEDUP_REMOVED lines=10> */
[----:B------:R-:W-:Y:S01]  /*1aaf0*/  FMUL.FTZ R69, R2, R69 ;  /* 0x0000004502457220 */ /* 0x000fe20000410000 */
[----:B------:R-:W1:Y:S01]  /*1ab00*/  MUFU.EX2 R236, R236 ;  /* 0x000000ec00ec7308 */ /* 0x000e620000000800 */
[C---:B--2---:R-:W-:Y:S04]  /*1ab10*/  HMMA.16816.F32.BF16 R60, R152.reuse, R164, R60 ;  /* 0x000000a4983c723c */ /* 0x044fe8000004183c */
[C---:B------:R-:W-:Y:S02]  /*1ab20*/  FMUL.FTZ R70, R0.reuse, R70 ;  /* 0x0000004600467220 */ /* 0x040fe40000410000 */
[----:B------:R-:W-:Y:S02]  /*1ab30*/  FMUL.FTZ R71, R0, R71 ;  /* 0x0000004700477220 */ /* 0x000fe40000410000 */
[C---:B------:R-:W-:Y:S01]  /*1ab40*/  HMMA.16816.F32.BF16 R64, R152.reuse, R166, R64 ;  /* 0x000000a69840723c */ /* 0x040fe20000041840 */
[----:B------:R-:W2:Y:S01]  /*1ab50*/  LDSM.16.MT88.4 R164, [R205+0x7080] ;  /* 0x00708000cda4783b */ /* 0x000ea20000004200 */
[----:B------:R-:W1:Y:S02]  /*1ab60*/  MUFU.EX2 R235, R235 ;  /* 0x000000eb00eb7308 */ /* 0x000e640000000800 */
[C---:B------:R-:W-:Y:S02]  /*1ab70*/  FMUL.FTZ R72, R2.reuse, R72 ;  /* 0x0000004802487220 */ /* 0x040fe40000410000 */
[----:B------:R-:W-:Y:S02]  /*1ab80*/  FMUL.FTZ R73, R2, R73 ;  /* 0x0000004902497220 */ /* 0x000fe40000410000 */
[C---:B-----5:R-:W-:Y:S04]  /*1ab90*/  HMMA.16816.F32.BF16 R68, R152.reuse, R168, R68 ;  /* 0x000000a89844723c */ /* 0x060fe80000041844 */
[C---:B------:R-:W-:Y:S01]  /*1aba0*/  FMUL.FTZ R74, R0.reuse, R74 ;  /* 0x0000004a004a7220 */ /* 0x040fe20000410000 */
[----:B------:R-:W5:Y:S01]  /*1abb0*/  MUFU.EX2 R237, R237 ;  /* 0x000000ed00ed7308 */ /* 0x000f620000000800 */
        /* <DEDUP_REMOVED lines=75> */
[C---:B------:R-:W-:Y:S03]  /*1b070*/  HMMA.16816.F32.BF16 R124, R152.reuse, R12, R124 ;  /* 0x0000000c987c723c */ /* 0x040fe6000004187c */
[C---:B------:R-:W-:Y:S02]  /*1b080*/  FMUL.FTZ R130, R0.reuse, R130 ;  /* 0x0000008200827220 */ /* 0x040fe40000410000 */
[----:B------:R-:W-:Y:S02]  /*1b090*/  FMUL.FTZ R131, R0, R131 ;  /* 0x0000008300837220 */ /* 0x000fe40000410000 */
[----:B------:R-:W-:Y:S01]  /*1b0a0*/  F2FP.BF16.PACK_AB R12, R184, R181 ;  /* 0x000000b5b80c723e */ /* 0x000fe200000010ff */
[----:B------:R-:W-:Y:S01]  /*1b0b0*/  FFMA.FTZ R158, R2, R231, R158 ;  /* 0x000000e7029e7223 */ /* 0x000fe2000001009e */
[----:B----4-:R-:W-:Y:S03]  /*1b0c0*/  F2FP.BF16.PACK_AB R13, R186, R183 ;  /* 0x000000b7ba0d723e */ /* 0x010fe600000010ff */
[----:B------:R-:W-:Y:S01]  /*1b0d0*/  HMMA.16816.F32.BF16 R128, R152, R14, R128 ;  /* 0x0000000e9880723c */ /* 0x000fe20000041880 */
[----:B------:R-:W4:Y:S02]  /*1b0e0*/  LDSM.16.MT88.4 R152, [R208+0x6080] ;  /* 0x00608000d098783b */ /* 0x000f240000004200 */
[----:B------:R-:W-:Y:S02]  /*1b0f0*/  FFMA.FTZ R6, R0, R229, R6 ;  /* 0x000000e500067223 */ /* 0x000fe40000010006 */
[----:B------:R-:W-:Y:S02]  /*1b100*/  FADD.FTZ R158, R5, R158 ;  /* 0x0000009e059e7221 */ /* 0x000fe40000010000 */
[----:B------:R-:W-:Y:S01]  /*1b110*/  F2FP.BF16.PACK_AB R14, R188, R185 ;  /* 0x000000b9bc0e723e */ /* 0x000fe200000010ff */
[----:B------:R-:W-:Y:S01]  /*1b120*/  FADD.FTZ R6, R7, R6 ;  /* 0x0000000607067221 */ /* 0x000fe20000010000 */
[----:B------:R-:W-:Y:S03]  /*1b130*/  F2FP.BF16.PACK_AB R15, R190, R187 ;  /* 0x000000bbbe0f723e */ /* 0x000fe600000010ff */
[----:B------:R-:W-:Y:S02]  /*1b140*/  FADD.FTZ R159, R159, R158 ;  /* 0x0000009e9f9f7221 */ /* 0x000fe40000010000 */
[----:B------:R-:W-:Y:S02]  /*1b150*/  FADD.FTZ R157, R157, R6 ;  /* 0x000000069d9d7221 */ /* 0x000fe40000010000 */
[C---:B-1----:R-:W-:Y:S05]  /*1b160*/  HMMA.16816.F32.BF16 R8, R12.reuse, R160, R8 ;  /* 0x000000a00c08723c */ /* 0x042fea0000041808 */
[----:B------:R-:W-:Y:S02]  /*1b170*/  FADD.FTZ R180, R180, R159 ;  /* 0x0000009fb4b47221 */ /* 0x000fe40000010000 */
[----:B------:R-:W-:Y:S01]  /*1b180*/  FADD.FTZ R182, R182, R157 ;  /* 0x0000009db6b67221 */ /* 0x000fe20000010000 */
[C---:B------:R-:W-:Y:S01]  /*1b190*/  HMMA.16816.F32.BF16 R132, R12.reuse, R162, R132 ;  /* 0x000000a20c84723c */ /* 0x040fe20000041884 */
[----:B------:R-:W1:Y:S03]  /*1b1a0*/  LDSM.16.MT88.4 R160, [R206+0x6080] ;  /* 0x00608000cea0783b */ /* 0x000e660000004200 */
[----:B------:R-:W-:Y:S01]  /*1b1b0*/  MOV R157, R156 ;  /* 0x0000009c009d7202 */ /* 0x000fe20000000f00 */
[----:B------:R-:W-:Y:S02]  /*1b1c0*/  FADD.FTZ R181, R181, R180 ;  /* 0x000000b4b5b57221 */ /* 0x000fe40000010000 */
[----:B------:R-:W-:Y:S01]  /*1b1d0*/  FADD.FTZ R183, R183, R182 ;  /* 0x000000b6b7b77221 */ /* 0x000fe20000010000 */
[C---:B------:R-:W-:Y:S04]  /*1b1e0*/  HMMA.16816.F32.BF16 R136, R12.reuse, R16, R136 ;  /* 0x000000100c88723c */ /* 0x040fe80000041888 */
        /* <DEDUP_REMOVED lines=36> */
[C---:B------:R-:W-:Y:S01]  /*1b430*/  HMMA.16816.F32.BF16 R96, R12.reuse, R162, R96 ;  /* 0x000000a20c60723c */ /* 0x040fe20000041860 */
[----:B------:R-:W-:Y:S07]  /*1b440*/  LDSM.16.MT88.4 R160, [R205+0x5080] ;  /* 0x00508000cda0783b */ /* 0x000fee0000004200 */
[C---:B------:R-:W-:Y:S08]  /*1b450*/  HMMA.16816.F32.BF16 R100, R12.reuse, R16, R100 ;  /* 0x000000100c64723c */ /* 0x040ff00000041864 */
[C---:B------:R-:W-:Y:S01]  /*1b460*/  HMMA.16816.F32.BF16 R104, R12.reuse, R18, R104 ;  /* 0x000000120c68723c */ /* 0x040fe20000041868 */
[----:B------:R-:W1:Y:S07]  /*1b470*/  LDSM.16.MT88.4 R16, [R208+0x5080] ;  /* 0x00508000d010783b */ /* 0x000e6e0000004200 */
[C---:B--2---:R-:W-:Y:S08]  /*1b480*/  HMMA.16816.F32.BF16 R108, R12.reuse, R164, R108 ;  /* 0x000000a40c6c723c */ /* 0x044ff0000004186c */
[C---:B------:R-:W-:Y:S01]  /*1b490*/  HMMA.16816.F32.BF16 R112, R12.reuse, R166, R112 ;  /* 0x000000a60c70723c */ /* 0x040fe20000041870 */
[----:B------:R-:W-:Y:S07]  /*1b4a0*/  LDSM.16.MT88.4 R164, [R204+0x6880] ;  /* 0x00688000cca4783b */ /* 0x000fee0000004200 */
[C---:B------:R-:W-:Y:S08]  /*1b4b0*/  HMMA.16816.F32.BF16 R116, R12.reuse, R20, R116 ;  /* 0x000000140c74723c */ /* 0x040ff00000041874 */
[C---:B------:R-:W-:Y:S01]  /*1b4c0*/  HMMA.16816.F32.BF16 R120, R12.reuse, R22, R120 ;  /* 0x000000160c78723c */ /* 0x040fe20000041878 */
[----:B------:R-:W2:Y:S07]  /*1b4d0*/  LDSM.16.MT88.4 R20, [R204+0x5080] ;  /* 0x00508000cc14783b */ /* 0x000eae0000004200 */
[C---:B---3--:R-:W-:Y:S08]  /*1b4e0*/  HMMA.16816.F32.BF16 R124, R12.reuse, R152, R124 ;  /* 0x000000980c7c723c */ /* 0x048ff0000004187c */
[----:B------:R-:W-:Y:S07]  /*1b4f0*/  HMMA.16816.F32.BF16 R128, R12, R154, R128 ;  /* 0x0000009a0c80723c */ /* 0x000fee0000041880 */
[----:B------:R-:W-:Y:S01]  /*1b500*/  F2FP.BF16.PACK_AB R12, R234, R189 ;  /* 0x000000bdea0c723e */ /* 0x000fe200000010ff */
[----:B------:R-:W-:Y:S01]  /*1b510*/  FADD.FTZ R189, R189, R188 ;  /* 0x000000bcbdbd7221 */ /* 0x000fe20000010000 */
[----:B------:R-:W-:Y:S03]  /*1b520*/  F2FP.BF16.PACK_AB R13, R236, R191 ;  /* 0x000000bfec0d723e */ /* 0x000fe600000010ff */
[----:B------:R-:W-:Y:S01]  /*1b530*/  F2FP.BF16.PACK_AB R14, R238, R235 ;  /* 0x000000ebee0e723e */ /* 0x000fe200000010ff */
[----:B------:R-:W-:Y:S01]  /*1b540*/  FADD.FTZ R191, R191, R190 ;  /* 0x000000bebfbf7221 */ /* 0x000fe20000010000 */
[----:B-----5:R-:W-:Y:S01]  /*1b550*/  F2FP.BF16.PACK_AB R15, R240, R237 ;  /* 0x000000edf00f723e */ /* 0x020fe200000010ff */
[----:B------:R-:W-:Y:S02]  /*1b560*/  FADD.FTZ R234, R234, R189 ;  /* 0x000000bdeaea7221 */ /* 0x000fe40000010000 */
[----:B------:R-:W-:Y:S02]  /*1b570*/  FADD.FTZ R236, R236, R191 ;  /* 0x000000bfecec7221 */ /* 0x000fe40000010000 */
[----:B------:R-:W-:Y:S02]  /*1b580*/  FADD.FTZ R231, R235, R234 ;  /* 0x000000eaebe77221 */ /* 0x000fe40000010000 */
[C---:B-1----:R-:W-:Y:S01]  /*1b590*/  HMMA.16816.F32.BF16 R152, R12.reuse, R16, R8 ;  /* 0x000000100c98723c */ /* 0x042fe20000041808 */
[----:B------:R-:W1:Y:S02]  /*1b5a0*/  LDSM.16.MT88.4 R8, [R208+0x6880] ;  /* 0x00688000d008783b */ /* 0x000e640000004200 */
[----:B------:R-:W-:Y:S02]  /*1b5b0*/  FADD.FTZ R229, R237, R236 ;  /* 0x000000ecede57221 */ /* 0x000fe40000010000 */
[----:B------:R-:W-:Y:S02]  /*1b5c0*/  FADD.FTZ R231, R238, R231 ;  /* 0x000000e7eee77221 */ /* 0x000fe40000010000 */
[----:B------:R-:W-:Y:S01]  /*1b5d0*/  FADD.FTZ R229, R240, R229 ;  /* 0x000000e5f0e57221 */ /* 0x000fe20000010000 */
[C---:B------:R-:W-:Y:S01]  /*1b5e0*/  HMMA.16816.F32.BF16 R132, R12.reuse, R18, R132 ;  /* 0x000000120c84723c */ /* 0x040fe20000041884 */
[----:B------:R-:W3:Y:S07]  /*1b5f0*/  LDSM.16.MT88.4 R16, [R206+0x6880] ;  /* 0x00688000ce10783b */ /* 0x000eee0000004200 */
[C---:B------:R-:W-:Y:S08]  /*1b600*/  HMMA.16816.F32.BF16 R136, R12.reuse, R24, R136 ;  /* 0x000000180c88723c */ /* 0x040ff00000041888 */
        /* <DEDUP_REMOVED lines=15> */
[C---:B------:R-:W-:Y:S08]  /*1b700*/  HMMA.16816.F32.BF16 R56, R12.reuse, R26, R56 ;  /* 0x0000001a0c38723c */ /* 0x040ff00000041838 */
[C---:B------:R-:W-:Y:S08]  /*1b710*/  HMMA.16816.F32.BF16 R60, R12.reuse, R164, R60 ;  /* 0x000000a40c3c723c */ /* 0x040ff0000004183c */
[C---:B------:R-:W-:Y:S08]  /*1b720*/  HMMA.16816.F32.BF16 R64, R12.reuse, R166, R64 ;  /* 0x000000a60c40723c */ /* 0x040ff00000041840 */
        /* <DEDUP_REMOVED lines=13> */
[C---:B---3--:R-:W-:Y:S08]  /*1b800*/  HMMA.16816.F32.BF16 R116, R12.reuse, R16, R116 ;  /* 0x000000100c74723c */ /* 0x048ff00000041874 */
[C---:B------:R-:W-:Y:S08]  /*1b810*/  HMMA.16816.F32.BF16 R120, R12.reuse, R18, R120 ;  /* 0x000000120c78723c */ /* 0x040ff00000041878 */
[C---:B--2---:R-:W-:Y:S08]  /*1b820*/  HMMA.16816.F32.BF16 R124, R12.reuse, R20, R124 ;  /* 0x000000140c7c723c */ /* 0x044ff0000004187c */
[----:B------:R-:W-:Y:S01]  /*1b830*/  HMMA.16816.F32.BF16 R128, R12, R22, R128 ;  /* 0x000000160c80723c */ /* 0x000fe20000041880 */
[----:B------:R-:W-:-:S07]  /*1b840*/  @P0 BRA `(.L_x_1744) ;  /* 0xffffd4b000000947 */ /* 0x000fce000383ffff */
.L_x_1739:
[----:B------:R-:W1:Y:S01]  /*1b850*/  SHFL.BFLY PT, R6, R231, 0x2, 0x1f ;  /* 0x0c401f00e7067f89 */ /* 0x000e6200000e0000 */
[----:B------:R-:W-:-:S02]  /*1b860*/  MOV R4, RZ ;  /* 0x000000ff00047202 */ /* 0x000fc40000000f00 */
[----:B------:R-:W-:Y:S01]  /*1b870*/  MOV R2, RZ ;  /* 0x000000ff00027202 */ /* 0x000fe20000000f00 */
[----:B------:R-:W2:Y:S01]  /*1b880*/  SHFL.BFLY PT, R0, R229, 0x2, 0x1f ;  /* 0x0c401f00e5007f89 */ /* 0x000ea200000e0000 */
        /* <DEDUP_REMOVED lines=9> */
[----:B------:R-:W-:Y:S02]  /*1b920*/  MOV R7, 0xff800000 ;  /* 0xff80000000077802 */ /* 0x000fe40000000f00 */
[----:B------:R-:W-:-:S09]  /*1b930*/  FSETP.NE.FTZ.AND P0, PT, R0, RZ, PT ;  /* 0x000000ff0000720b */ /* 0x000fd20003f15000 */
[----:B------:R-:W1:Y:S01]  /*1b940*/  @P1 MUFU.RCP R4, R5 ;  /* 0x0000000500041308 */ /* 0x000e620000001000 */
[----:B------:R-:W-:-:S03]  /*1b950*/  @P1 MOV R9, 0x3f317218 ;  /* 0x3f31721800091802 */ /* 0x000fc60000000f00 */
[----:B------:R-:W-:-:S04]  /*1b960*/  @P0 MOV R8, 0x3f317218 ;  /* 0x3f31721800080802 */ /* 0x000fc80000000f00 */
        /* <DEDUP_REMOVED lines=13> */
[----:B------:R-:W-:Y:S02]  /*1ba40*/  @P1 FMUL.FTZ R5, R9, c[0x0][0x2d0] ;  /* 0x0000b40009051a20 */ /* 0x000fe40000410000 */
        /* <DEDUP_REMOVED lines=123> */
.L_x_1655:
        /* <DEDUP_REMOVED lines=20> */
[----:B-1--4-:R-:W-:Y:S02]  /*1c340*/  SHF.R.S32.HI R3, RZ, 0x1f, R0 ;  /* 0x0000001fff037819 */ /* 0x012fe40000011400 */
[----:B------:R-:W-:-:S02]  /*1c350*/  F2FP.BF16.PACK_AB R28, R29, R28 ;  /* 0x0000001c1d1c723e */ /* 0x000fc400000010ff */
[----:B------:R-:W-:Y:S02]  /*1c360*/  LEA.HI R2, R3, R0, RZ, 0x2 ;  /* 0x0000000003027211 */ /* 0x000fe400078f10ff */
[----:B------:R-:W-:Y:S02]  /*1c370*/  F2FP.BF16.PACK_AB R30, R31, R30 ;  /* 0x0000001e1f1e723e */ /* 0x000fe400000010ff */
[--C-:B------:R-:W-:Y:S02]  /*1c380*/  SHF.R.S32.HI R8, RZ, 0x2, R2.reuse ;  /* 0x00000002ff087819 */ /* 0x100fe40000011402 */
[----:B---3--:R-:W-:Y:S02]  /*1c390*/  SHF.R.S32.HI R5, RZ, 0x1f, R2 ;  /* 0x0000001fff057819 */ /* 0x008fe40000011402 */
[----:B------:R-:W-:Y:S02]  /*1c3a0*/  LOP3.LUT R9, R2, 0xfffffffc, RZ, 0xc0, !PT ;  /* 0xfffffffc02097812 */ /* 0x000fe400078ec0ff */
[----:B------:R-:W-:-:S02]  /*1c3b0*/  LEA.HI R5, R5, R8, RZ, 0x3 ;  /* 0x0000000805057211 */ /* 0x000fc400078f18ff */
[----:B------:R-:W-:Y:S01]  /*1c3c0*/  F2FP.BF16.PACK_AB R32, R33, R32 ;  /* 0x000000202120723e */ /* 0x000fe200000010ff */
[----:B------:R-:W-:Y:S01]  /*1c3d0*/  IMAD.IADD R9, R0, 0x1, -R9 ;  /* 0x0000000100097824 */ /* 0x000fe200078e0a09 */
[----:B------:R-:W-:Y:S02]  /*1c3e0*/  LOP3.LUT R5, R5, 0xfffffff8, RZ, 0xc0, !PT ;  /* 0xfffffff805057812 */ /* 0x000fe400078ec0ff */
[----:B------:R-:W-:Y:S02]  /*1c3f0*/  F2FP.BF16.PACK_AB R34, R35, R34 ;  /* 0x000000222322723e */ /* 0x000fe400000010ff */
[----:B------:R-:W-:Y:S01]  /*1c400*/  F2FP.BF16.PACK_AB R36, R37, R36 ;  /* 0x000000242524723e */ /* 0x000fe200000010ff */
[----:B------:R-:W-:Y:S01]  /*1c410*/  IMAD.IADD R8, R8, 0x1, -R5 ;  /* 0x0000000108087824 */ /* 0x000fe200078e0a05 */
[----:B------:R-:W-:Y:S02]  /*1c420*/  LEA.HI R5, R3, R0, RZ, 0x5 ;  /* 0x0000000003057211 */ /* 0x000fe400078f28ff */
[----:B------:R-:W-:Y:S01]  /*1c430*/  F2FP.BF16.PACK_AB R38, R39, R38 ;  /* 0x000000262726723e */ /* 0x000fe200000010ff */
[----:B------:R-:W-:Y:S01]  /*1c440*/  IMAD.SHL.U32 R10, R8, 0x40, RZ ;  /* 0x00000040080a7824 */ /* 0x000fe200078e00ff */
[----:B------:R-:W-:-:S02]  /*1c450*/  SHF.R.S32.HI R2, RZ, 0x5, R5 ;  /* 0x00000005ff027819 */ /* 0x000fc40000011405 */
[----:B------:R-:W-:Y:S02]  /*1c460*/  LOP3.LUT R12, R8, 0x1, RZ, 0xc0, !PT ;  /* 0x00000001080c7812 */ /* 0x000fe400078ec0ff */
        /* <DEDUP_REMOVED lines=13> */
[C---:B------:R-:W-:Y:S01]  /*1c540*/  IMAD.IADD R15, R11.reuse, 0x1, R8 ;  /* 0x000000010b0f7824 */ /* 0x040fe200078e0208 */
[C---:B------:R-:W-:Y:S02]  /*1c550*/  IADD3 R10, R11.reuse, 0x80, RZ ;  /* 0x000000800b0a7810 */ /* 0x040fe40007ffe0ff */
[----:B------:R-:W-:Y:S02]  /*1c560*/  IADD3 R13, R11, 0x70, RZ ;  /* 0x000000700b0d7810 */ /* 0x000fe40007ffe0ff */
[----:B------:R-:W-:Y:S01]  /*1c570*/  @P0 IADD3 R13, R10, 0x10, RZ ;  /* 0x000000100a0d0810 */ /* 0x000fe20007ffe0ff */
[----:B------:R-:W-:Y:S01]  /*1c580*/  IMAD.MOV.U32 R10, RZ, RZ, 0x40 ;  /* 0x00000040ff0a7424 */ /* 0x000fe200078e00ff */
[----:B------:R-:W-:-:S02]  /*1c590*/  F2FP.BF16.PACK_AB R46, R47, R46 ;  /* 0x0000002e2f2e723e */ /* 0x000fc400000010ff */
[----:B------:R-:W-:Y:S01]  /*1c5a0*/  F2FP.BF16.PACK_AB R48, R49, R48 ;  /* 0x000000303130723e */ /* 0x000fe200000010ff */
[--C-:B------:R-:W-:Y:S01]  /*1c5b0*/  IMAD.IADD R17, R8, 0x1, R13.reuse ;  /* 0x0000000108117824 */ /* 0x100fe200078e020d */
[----:B------:R-:W-:Y:S02]  /*1c5c0*/  SEL R10, R10, 0xffffffc0, !P2 ;  /* 0xffffffc00a0a7807 */ /* 0x000fe40005000000 */
        /* <DEDUP_REMOVED lines=9> */
[----:B------:R-:W-:Y:S01]  /*1c660*/  F2FP.BF16.PACK_AB R58, R59, R58 ;  /* 0x0000003a3b3a723e */ /* 0x000fe200000010ff */
[----:B------:R-:W-:Y:S01]  /*1c670*/  IMAD.U32 R10, RZ, RZ, UR4 ;  /* 0x00000004ff0a7e24 */ /* 0x000fe2000f8e00ff */
        /* <DEDUP_REMOVED lines=109> */
[----:B--2---:R-:W-:-:S05]  /*1cd50*/  IMAD.MOV.U32 R4, RZ, RZ, c[0x0][0x388] ;  /* 0x0000e200ff047624 */ /* 0x004fca00078e00ff */
[----:B------:R-:W-:Y:S02]  /*1cd60*/  IMAD.U32 R12, RZ, RZ, UR4 ;  /* 0x00000004ff0c7e24 */ /* 0x000fe4000f8e00ff */
[----:B------:R-:W-:-:S05]  /*1cd70*/  IMAD.U32 R13, RZ, RZ, UR5 ;  /* 0x00000005ff0d7e24 */ /* 0x000fca000f8e00ff */
        /* <DEDUP_REMOVED lines=12> */
.L_x_1746:
[----:B---3--:R-:W-:Y:S01]  /*1ce40*/  SHF.R.S32.HI R11, RZ, 0x1f, R2 ;  /* 0x0000001fff0b7819 */ /* 0x008fe20000011402 */
        /* <DEDUP_REMOVED lines=11> */
[----:B------:R-:W-:Y:S01]  /*1cf00*/  SHF.R.S32.HI R10, RZ, 0x1f, R5 ;  /* 0x0000001fff0a7819 */ /* 0x000fe20000011405 */
[----:B------:R-:W-:Y:S01]  /*1cf10*/  IMAD.IADD R2, R2, 0x1, -R11 ;  /* 0x0000000102027824 */ /* 0x000fe200078e0a0b */
[----:B------:R-:W-:Y:S01]  /*1cf20*/  LEA.HI R8, R9, R9, RZ, 0x1 ;  /* 0x0000000909087211 */ /* 0x000fe200078f08ff */
[----:B------:R-:W-:Y:S01]  /*1cf30*/  UMOV UR10, UR20 ;  /* 0x00000014000a7c82 */ /* 0x000fe20008000000 */
[----:B------:R-:W-:Y:S01]  /*1cf40*/  LEA.HI R11, R10, R5, RZ, 0x2 ;  /* 0x000000050a0b7211 */ /* 0x000fe200078f10ff */
[----:B------:R-:W-:Y:S01]  /*1cf50*/  UMOV UR11, UR21 ;  /* 0x00000015000b7c82 */ /* 0x000fe20008000000 */
[----:B------:R-:W-:Y:S01]  /*1cf60*/  LOP3.LUT R8, R8, 0x1ffffffe, RZ, 0xc0, !PT ;  /* 0x1ffffffe08087812 */ /* 0x000fe200078ec0ff */
[----:B------:R-:W-:Y:S01]  /*1cf70*/  USEL UR9, UR9, URZ, !UP1 ;  /* 0x0000003f09097287 */ /* 0x000fe2000c800000 */
[----:B------:R-:W-:Y:S01]  /*1cf80*/  SHF.R.S32.HI R11, RZ, 0x2, R11 ;  /* 0x00000002ff0b7819 */ /* 0x000fe2000001140b */
[----:B------:R-:W-:Y:S01]  /*1cf90*/  UIMAD.WIDE.U32 UR10, UR16, UR6, UR10 ;  /* 0x00000006100a72a5 */ /* 0x000fe2000f8e000a */
[----:B------:R-:W-:Y:S01]  /*1cfa0*/  LOP3.LUT P2, RZ, R5, 0x3, RZ, 0xc0, !PT ;  /* 0x0000000305ff7812 */ /* 0x000fe2000784c0ff */
[----:B------:R-:W-:Y:S01]  /*1cfb0*/  IMAD.IADD R9, R9, 0x1, -R8 ;  /* 0x0000000109097824 */ /* 0x000fe200078e0a08 */
[----:B------:R-:W-:Y:S01]  /*1cfc0*/  UIMAD UR8, UR16, UR7, UR8 ;  /* 0x00000007100872a4 */ /* 0x000fe2000f8e0208 */
[----:B------:R-:W-:Y:S01]  /*1cfd0*/  IMAD R2, R2, 0x10, R11 ;  /* 0x0000001002027824 */ /* 0x000fe200078e020b */
[----:B------:R-:W-:Y:S01]  /*1cfe0*/  USEL UR22, UR22, URZ, !UP1 ;  /* 0x0000003f16167287 */ /* 0x000fe2000c800000 */
[----:B------:R-:W-:Y:S01]  /*1cff0*/  LEA.HI R3, R3, R0, RZ, 0x6 ;  /* 0x0000000003037211 */ /* 0x000fe200078f30ff */
[----:B------:R-:W-:Y:S01]  /*1d000*/  ULDC.64 UR6, c[0x0][0x498] ;  /* 0x0001260000067ab9 */ /* 0x000fe20000000a00 */
[----:B------:R-:W-:Y:S01]  /*1d010*/  IMAD R8, R9, 0x8, R2 ;  /* 0x0000000809087824 */ /* 0x000fe200078e0202 */
[----:B------:R-:W-:Y:S01]  /*1d020*/  UIMAD UR13, UR9, UR6, URZ ;  /* 0x00000006090d72a4 */ /* 0x000fe2000f8e023f */
[----:B------:R-:W-:Y:S01]  /*1d030*/  BSSY B0, `(.L_x_1747) ;  /* 0x000007e000007945 */ /* 0x000fe20003800000 */
[----:B------:R-:W-:-:S02]  /*1d040*/  UIADD3 UR11, UR11, UR8, URZ ;  /* 0x000000080b0b7290 */ /* 0x000fc4000fffe03f */
[----:B-1----:R-:W-:Y:S01]  /*1d050*/  LEA R8, R75, R8, 0x7 ;  /* 0x000000084b087211 */ /* 0x002fe200078e38ff */
[----:B------:R-:W-:Y:S02]  /*1d060*/  UIMAD UR7, UR22, UR7, UR13 ;  /* 0x00000007160772a4 */ /* 0x000fe4000f8e020d */
[----:B------:R-:W-:Y:S02]  /*1d070*/  UIMAD.WIDE.U32 UR10, UR22, UR6, UR10 ;  /* 0x00000006160a72a5 */ /* 0x000fe4000f8e000a */
[----:B------:R-:W-:Y:S01]  /*1d080*/  @P1 IMAD.HI.U32 R5, R8, c[0x0][0x4ec], RZ ;  /* 0x00013b0008051a27 */ /* 0x000fe200078e00ff */
[----:B------:R-:W-:Y:S02]  /*1d090*/  ULDC.64 UR4, c[0x0][0x3a0] ;  /* 0x0000e80000047ab9 */ /* 0x000fe40000000a00 */
[----:B------:R-:W-:Y:S01]  /*1d0a0*/  UIMAD UR12, UR21, UR4, URZ ;  /* 0x00000004150c72a4 */ /* 0x000fe2000f8e023f */
[----:B------:R-:W-:Y:S01]  /*1d0b0*/  IMAD.MOV.U32 R10, RZ, RZ, R8 ;  /* 0x000000ffff0a7224 */ /* 0x000fe200078e0008 */
[----:B------:R-:W-:Y:S01]  /*1d0c0*/  @P1 SHF.R.U32.HI R10, RZ, c[0x0][0x4f0], R5 ;  /* 0x00013c00ff0a1a19 */ /* 0x000fe20000011605 */
[----:B------:R-:W-:Y:S01]  /*1d0d0*/  UIMAD.WIDE.U32 UR18, UR20, UR4, URZ ;  /* 0x00000004141272a5 */ /* 0x000fe2000f8e003f */
[----:B------:R-:W-:Y:S01]  /*1d0e0*/  LOP3.LUT R5, R16, 0xfffffff8, RZ, 0xc0, !PT ;  /* 0xfffffff810057812 */ /* 0x000fe200078ec0ff */
[----:B------:R-:W-:Y:S01]  /*1d0f0*/  UIMAD UR12, UR20, UR5, UR12 ;  /* 0x00000005140c72a4 */ /* 0x000fe2000f8e020c */
[----:B------:R-:W-:Y:S01]  /*1d100*/  SHF.R.S32.HI R16, RZ, 0x3, R16 ;  /* 0x00000003ff107819 */ /* 0x000fe20000011410 */
[----:B------:R-:W-:Y:S01]  /*1d110*/  IMAD.MOV R9, RZ, RZ, -R10 ;  /* 0x000000ffff097224 */ /* 0x000fe200078e0a0a */
        /* <DEDUP_REMOVED lines=33> */
[----:B------:R-:W-:Y:S01]  /*1d330*/  UIADD3 UR7, UR17, UR7, URZ ;  /* 0x0000000711077290 */ /* 0x000fe2000fffe03f */
[----:B------:R-:W-:Y:S01]  /*1d340*/  LOP3.LUT R5, R8, R5, RZ, 0x3c, !PT ;  /* 0x0000000508057212 */ /* 0x000fe200078e3cff */
[--C-:B------:R-:W-:Y:S01]  /*1d350*/  IMAD.MOV R18, RZ, RZ, -R12.reuse ;  /* 0x000000ffff127224 */ /* 0x100fe200078e0a0c */
[----:B------:R-:W-:Y:S01]  /*1d360*/  SHFL.IDX PT, R10, R17, RZ, 0x1c1f ;  /* 0x001c1fff110a7589 */ /* 0x000fe200000e0000 */
[----:B------:R-:W-:Y:S01]  /*1d370*/  SHF.R.S32.HI R13, RZ, 0x1f, R12 ;  /* 0x0000001fff0d7819 */ /* 0x000fe2000001140c */
[----:B------:R-:W-:Y:S01]  /*1d380*/  IMAD.U32 R21, RZ, RZ, UR17 ;  /* 0x00000011ff157e24 */ /* 0x000fe2000f8e00ff */
[----:B------:R-:W-:Y:S01]  /*1d390*/  MOV R20, UR16 ;  /* 0x0000001000147c02 */ /* 0x000fe20008000f00 */
[----:B------:R-:W1:Y:S01]  /*1d3a0*/  SHFL.IDX PT, R11, R14, RZ, 0x1c1f ;  /* 0x001c1fff0e0b7589 */ /* 0x000e6200000e0000 */
[----:B------:R-:W-:Y:S02]  /*1d3b0*/  IMAD R18, R18, c[0x0][0x4e8], R15 ;  /* 0x00013a0012127a24 */ /* 0x000fe400078e020f */
[----:B------:R-:W-:Y:S01]  /*1d3c0*/  IMAD R15, R75, 0x80, R2 ;  /* 0x000000804b0f7824 */ /* 0x000fe200078e0202 */
[----:B------:R-:W-:Y:S01]  /*1d3d0*/  SHFL.IDX PT, R8, R17, 0x1, 0x1c1f ;  /* 0x003c1f0011087f89 */ /* 0x000fe200000e0000 */
[----:B------:R-:W-:-:S02]  /*1d3e0*/  IMAD.U32 R21, RZ, RZ, UR7 ;  /* 0x00000007ff157e24 */ /* 0x000fc4000f8e00ff */
[----:B------:R-:W-:Y:S01]  /*1d3f0*/  IMAD R13, R13, c[0x0][0x3e0], RZ ;  /* 0x0000f8000d0d7a24 */ /* 0x000fe200078e02ff */
[----:B------:R-:W2:Y:S01]  /*1d400*/  SHFL.IDX PT, R9, R14, 0x1, 0x1c1f ;  /* 0x003c1f000e097f89 */ /* 0x000ea200000e0000 */
[----:B-----5:R-:W-:Y:S01]  /*1d410*/  IMAD R2, R4, c[0x0][0x4e8], RZ ;  /* 0x00013a0004027a24 */ /* 0x020fe200078e02ff */
[C---:B------:R-:W-:Y:S01]  /*1d420*/  IADD3 R19, R15.reuse, 0x8, RZ ;  /* 0x000000080f137810 */ /* 0x040fe20007ffe0ff */
[C---:B------:R-:W-:Y:S01]  /*1d430*/  IMAD R13, R12.reuse, c[0x0][0x3e4], R13 ;  /* 0x0000f9000c0d7a24 */ /* 0x040fe200078e020d */
[----:B------:R-:W-:Y:S01]  /*1d440*/  SHF.R.S32.HI R4, RZ, 0x1f, R18 ;  /* 0x0000001fff047819 */ /* 0x000fe20000011412 */
[----:B------:R-:W-:Y:S01]  /*1d450*/  IMAD.WIDE.U32 R20, R12, c[0x0][0x3e0], R20 ;  /* 0x0000f8000c147a25 */ /* 0x000fe200078e0014 */
[-C--:B------:R-:W-:Y:S02]  /*1d460*/  ISETP.GE.OR P1, PT, R15, R2.reuse, P2 ;  /* 0x000000020f00720c */ /* 0x080fe40001726670 */
[----:B------:R-:W-:Y:S01]  /*1d470*/  ISETP.GE.OR P0, PT, R19, R2, P2 ;  /* 0x000000021300720c */ /* 0x000fe20001706670 */
[----:B------:R-:W-:Y:S01]  /*1d480*/  IMAD.SHL.U32 R12, R3, 0x8, RZ ;  /* 0x00000008030c7824 */ /* 0x000fe200078e00ff */
[----:B------:R-:W-:Y:S01]  /*1d490*/  IADD3 R21, R21, R13, RZ ;  /* 0x0000000d15157210 */ /* 0x000fe20007ffe0ff */
[----:B------:R-:W-:-:S02]  /*1d4a0*/  IMAD R3, R4, c[0x0][0x3d8], RZ ;  /* 0x0000f60004037a24 */ /* 0x000fc400078e02ff */
[----:B------:R-:W-:Y:S01]  /*1d4b0*/  IMAD R75, R75, 0x80, R16 ;  /* 0x000000804b4b7824 */ /* 0x000fe200078e0210 */
[----:B------:R-:W-:Y:S01]  /*1d4c0*/  LOP3.LUT R5, R5, 0x7ffffe00, R12, 0xf8, !PT ;  /* 0x7ffffe0005057812 */ /* 0x000fe200078ef80c */
[C---:B------:R-:W-:Y:S02]  /*1d4d0*/  IMAD R3, R18.reuse, c[0x0][0x3dc], R3 ;  /* 0x0000f70012037a24 */ /* 0x040fe400078e0203 */
[----:B------:R-:W-:Y:S02]  /*1d4e0*/  IMAD.WIDE.U32 R18, R18, c[0x0][0x3d8], R20 ;  /* 0x0000f60012127a25 */ /* 0x000fe400078e0014 */
[----:B-1----:R1:W-:Y:S02]  /*1d4f0*/  @!P1 ST.E [R10.64], R6 ;  /* 0x000000060a009985 */ /* 0x0023e4000c10191a */
[----:B------:R-:W-:Y:S02]  /*1d500*/  IMAD.SHL.U32 R76, R5, 0x2, RZ ;  /* 0x00000002054c7824 */ /* 0x000fe400078e00ff */
        /* <DEDUP_REMOVED lines=48> */
.L_x_1748:
[----:B--234-:R-:W-:Y:S05]  /*1d810*/  BSYNC B0 ;  /* 0x0000000000007941 */ /* 0x01cfea0003800000 */
.L_x_1747:
        /* <DEDUP_REMOVED lines=30> */
.L_x_1750:
[----:B------:R-:W-:Y:S05]  /*1da00*/  BSYNC B0 ;  /* 0x0000000000007941 */ /* 0x000fea0003800000 */
.L_x_1749:
        /* <DEDUP_REMOVED lines=30> */
.L_x_1752:
[----:B------:R-:W-:Y:S05]  /*1dbf0*/  BSYNC B0 ;  /* 0x0000000000007941 */ /* 0x000fea0003800000 */
.L_x_1751:
        /* <DEDUP_REMOVED lines=31> */
.L_x_1745:
        /* <DEDUP_REMOVED lines=18> */
[----:B----4-:R-:W-:-:S05]  /*1df10*/  IMAD.U32 R3, RZ, RZ, UR5 ;  /* 0x00000005ff037e24 */ /* 0x010fca000f8e00ff */
        /* <DEDUP_REMOVED lines=12> */
.L_x_1753:
        /* <DEDUP_REMOVED lines=28> */
[C---:B---3--:R-:W-:Y:S02]  /*1e1a0*/  IADD3 R5, -R6.reuse, RZ, RZ ;  /* 0x000000ff06057210 */ /* 0x048fe40007ffe1ff */
        /* <DEDUP_REMOVED lines=14> */
.L_x_1755:
[----:B------:R-:W-:Y:S05]  /*1e290*/  BSYNC B0 ;  /* 0x0000000000007941 */ /* 0x000fea0003800000 */
.L_x_1754:
[----:B-1-3--:R-:W1:Y:S01]  /*1e2a0*/  S2R R5, SR_CTAID.X ;  /* 0x0000000000057919 */ /* 0x00ae620000002500 */
        /* <DEDUP_REMOVED lines=76> */
.L_x_1757:
[----:B------:R-:W-:Y:S05]  /*1e770*/  BSYNC B0 ;  /* 0x0000000000007941 */ /* 0x000fea0003800000 */
.L_x_1756:
        /* <DEDUP_REMOVED lines=27> */
.L_x_1759:
[----:B------:R-:W-:Y:S05]  /*1e930*/  BSYNC B0 ;  /* 0x0000000000007941 */ /* 0x000fea0003800000 */
.L_x_1758:
        /* <DEDUP_REMOVED lines=27> */
.L_x_1761:
[----:B------:R-:W-:Y:S05]  /*1eaf0*/  BSYNC B0 ;  /* 0x0000000000007941 */ /* 0x000fea0003800000 */
.L_x_1760:
        /* <DEDUP_REMOVED lines=28> */
.L_x_1728:
[----:B------:R-:W-:Y:S01]  /*1ecc0*/  IMAD.MOV.U32 R14, RZ, RZ, 0x1 ;  /* 0x00000001ff0e7424 */ /* 0x000fe200078e00ff */
[----:B-1----:R-:W-:Y:S02]  /*1ecd0*/  MOV R13, 0x181f ;  /* 0x0000181f000d7802 */ /* 0x002fe40000000f00 */
[----:B------:R-:W-:Y:S02]  /*1ece0*/  MOV R12, 0x1ed00 ;  /* 0x0001ed00000c7802 */ /* 0x000fe40000000f00 */
[----:B------:R-:W-:Y:S05]  /*1ecf0*/  CALL.REL.NOINC `($__internal_9_$__cuda_sm70_shflsync_idx_p) ;  /* 0x000001d000007944 */ /* 0x000fea0003c00000 */
[----:B--2---:R-:W-:Y:S01]  /*1ed00*/  IMAD.MOV.U32 R0, RZ, RZ, R13 ;  /* 0x000000ffff007224 */ /* 0x004fe200078e000d */
[----:B-1----:R-:W-:Y:S01]  /*1ed10*/  MOV R14, 0x1 ;  /* 0x00000001000e7802 */ /* 0x002fe20000000f00 */
[----:B------:R-:W-:Y:S01]  /*1ed20*/  IMAD.MOV.U32 R15, RZ, RZ, R22 ;  /* 0x000000ffff0f7224 */ /* 0x000fe200078e0016 */
[----:B------:R-:W-:Y:S02]  /*1ed30*/  MOV R13, 0x181f ;  /* 0x0000181f000d7802 */ /* 0x000fe40000000f00 */
[----:B------:R-:W-:Y:S02]  /*1ed40*/  MOV R12, 0x1ed60 ;  /* 0x0001ed60000c7802 */ /* 0x000fe40000000f00 */
[----:B------:R-:W-:Y:S05]  /*1ed50*/  CALL.REL.NOINC `($__internal_9_$__cuda_sm70_shflsync_idx_p) ;  /* 0x0000017000007944 */ /* 0x000fea0003c00000 */
[----:B-12---:R-:W-:Y:S05]  /*1ed60*/  BRA `(.L_x_1762) ;  /* 0xffff47c000007947 */ /* 0x006fea000383ffff */
.L_x_1736:
[----:B----4-:R-:W-:Y:S01]  /*1ed70*/  MOV R13, 0x181f ;  /* 0x0000181f000d7802 */ /* 0x010fe20000000f00 */
[----:B------:R-:W-:Y:S01]  /*1ed80*/  IMAD.MOV.U32 R14, RZ, RZ, 0x1 ;  /* 0x00000001ff0e7424 */ /* 0x000fe200078e00ff */
[----:B------:R-:W-:Y:S02]  /*1ed90*/  MOV R12, 0x1edb0 ;  /* 0x0001edb0000c7802 */ /* 0x000fe40000000f00 */
[----:B-123--:R-:W-:Y:S05]  /*1eda0*/  CALL.REL.NOINC `($__internal_9_$__cuda_sm70_shflsync_idx_p) ;  /* 0x0000012000007944 */ /* 0x00efea0003c00000 */
[----:B-1----:R-:W-:Y:S01]  /*1edb0*/  MOV R14, 0x1 ;  /* 0x00000001000e7802 */ /* 0x002fe20000000f00 */
[----:B--2---:R-:W-:Y:S01]  /*1edc0*/  IMAD.MOV.U32 R8, RZ, RZ, R13 ;  /* 0x000000ffff087224 */ /* 0x004fe200078e000d */
[----:B------:R-:W-:Y:S01]  /*1edd0*/  MOV R13, 0x181f ;  /* 0x0000181f000d7802 */ /* 0x000fe20000000f00 */
[----:B------:R-:W-:Y:S01]  /*1ede0*/  IMAD.MOV.U32 R15, RZ, RZ, R3 ;  /* 0x000000ffff0f7224 */ /* 0x000fe200078e0003 */
[----:B------:R-:W-:Y:S02]  /*1edf0*/  MOV R12, 0x1ee10 ;  /* 0x0001ee10000c7802 */ /* 0x000fe40000000f00 */
[----:B------:R-:W-:Y:S05]  /*1ee00*/  CALL.REL.NOINC `($__internal_9_$__cuda_sm70_shflsync_idx_p) ;  /* 0x000000c000007944 */ /* 0x000fea0003c00000 */
[----:B-12---:R-:W-:-:S05]  /*1ee10*/  BRA `(.L_x_1763) ;  /* 0xffff720000007947 */ /* 0x006fca000383ffff */
.L_x_1742:
[----:B-1----:R-:W-:Y:S01]  /*1ee20*/  MOV R13, 0x181f ;  /* 0x0000181f000d7802 */ /* 0x002fe20000000f00 */
[----:B------:R-:W-:Y:S01]  /*1ee30*/  IMAD.MOV.U32 R14, RZ, RZ, 0x1 ;  /* 0x00000001ff0e7424 */ /* 0x000fe200078e00ff */
[----:B------:R-:W-:Y:S02]  /*1ee40*/  MOV R12, 0x1ee60 ;  /* 0x0001ee60000c7802 */ /* 0x000fe40000000f00 */
[----:B---3--:R-:W-:Y:S05]  /*1ee50*/  CALL.REL.NOINC `($__internal_9_$__cuda_sm70_shflsync_idx_p) ;  /* 0x0000007000007944 */ /* 0x008fea0003c00000 */
[----:B-1----:R-:W-:Y:S01]  /*1ee60*/  MOV R14, 0x1 ;  /* 0x00000001000e7802 */ /* 0x002fe20000000f00 */
[----:B--2---:R-:W-:Y:S01]  /*1ee70*/  IMAD.MOV.U32 R5, RZ, RZ, R13 ;  /* 0x000000ffff057224 */ /* 0x004fe200078e000d */
[----:B------:R-:W-:Y:S01]  /*1ee80*/  MOV R13, 0x181f ;  /* 0x0000181f000d7802 */ /* 0x000fe20000000f00 */
[----:B------:R-:W-:Y:S01]  /*1ee90*/  IMAD.MOV.U32 R15, RZ, RZ, R4 ;  /* 0x000000ffff0f7224 */ /* 0x000fe200078e0004 */
[----:B------:R-:W-:Y:S02]  /*1eea0*/  MOV R12, 0x1eec0 ;  /* 0x0001eec0000c7802 */ /* 0x000fe40000000f00 */
[----:B------:R-:W-:Y:S05]  /*1eeb0*/  CALL.REL.NOINC `($__internal_9_$__cuda_sm70_shflsync_idx_p) ;  /* 0x0000001000007944 */ /* 0x000fea0003c00000 */
[----:B-12---:R-:W-:-:S05]  /*1eec0*/  BRA `(.L_x_1764) ;  /* 0xffffa19000007947 */ /* 0x006fca000383ffff */
        .weak           $__internal_9_$__cuda_sm70_shflsync_idx_p
        .type           $__internal_9_$__cuda_sm70_shflsync_idx_p,@function
        .size           $__internal_9_$__cuda_sm70_shflsync_idx_p,(.L_x_1793 - $__internal_9_$__cuda_sm70_shflsync_idx_p)
$__internal_9_$__cuda_sm70_shflsync_idx_p:
[----:B------:R-:W-:Y:S01]  /*1eed0*/  MOV R20, R12 ;  /* 0x0000000c00147202 */ /* 0x000fe20000000f00 */
[----:B------:R-:W-:Y:S04]  /*1eee0*/  WARPSYNC R218 ;  /* 0x000000da00007348 */ /* 0x000fe80003800000 */
[----:B------:R-:W-:Y:S01]  /*1eef0*/  MOV R21, 0x0 ;  /* 0x0000000000157802 */ /* 0x000fe20000000f00 */
[----:B------:R1:W2:Y:S03]  /*1ef00*/  SHFL.IDX PT, R13, R15, R14, R13 ;  /* 0x0000000e0f0d7389 */ /* 0x0002a600000e000d */
[----:B------:R-:W-:Y:S05]  /*1ef10*/  RET.REL.NODEC R20 `(_ZN7cutlass13device_kernelIN5flash19enable_sm80_to_sm89INS1_16FlashAttnFwdSm80INS1_25CollectiveMainloopFwdSm80ILi8ELi1ELb0EN4cute5tupleIJNS5_1CILi128EEENS7_ILi48EEENS7_ILi256EEEEEELi256ENS_10bfloat16_tEfNS_4arch4Sm80ELb1ELb0ELb0ELb1ELb1ELb1ELb1ELb0EEENS1_21CollectiveEpilogueFwdINS6_IJS8_SA_S9_EEENS6_IJNS7_ILi1EEESI_SI_EEESC_SE_Li256ELb1ELb1ELb0ELb0EEENS1_19SingleTileSchedulerILb1ELb0ELb1ELi128EEEEEEEEEvNT_6ParamsE) ;  /* 0xfffe10e014007950 */ /* 0x000fea0003c3ffff */
.L_x_1765:
        /* <DEDUP_REMOVED lines=14> */
.L_x_1793:


//--------------------- .nv.shared._ZN7cutlass13device_kernelIN5flash19enable_sm80_to_sm89INS1_16FlashAttnFwdSm80INS1_25CollectiveMainloopFwdSm80ILi8ELi1ELb1EN4cute5tupleIJNS5_1CILi128EEENS7_ILi64EEENS7_ILi256EEEEEELi256ENS_10bfloat16_tEfNS_4arch4Sm80ELb0ELb0ELb0ELb0ELb1ELb0ELb1ELb0EEENS1_21CollectiveEpilogueFwdINS6_IJS8_SA_S9_EEENS6_IJNS7_ILi1EEESI_SI_EEESC_SE_Li256ELb0ELb1ELb0ELb0EEENS1_19SingleTileSchedulerILb0ELb0ELb1ELi128EEEEEEEEEvNT_6ParamsE --------------------------
	.section	.nv.shared._ZN7cutlass13device_kernelIN5flash19enable_sm80_to_sm89INS1_16FlashAttnFwdSm80INS1_25CollectiveMainloopFwdSm80ILi8ELi1ELb1EN4cute5tupleIJNS5_1CILi128EEENS7_ILi64EEENS7_ILi256EEEEEELi256ENS_10bfloat16_tEfNS_4arch4Sm80ELb0ELb0ELb0ELb0ELb1ELb0ELb1ELb0EEENS1_21CollectiveEpilogueFwdINS6_IJS8_SA_S9_EEENS6_IJNS7_ILi1EEESI_SI_EEESC_SE_Li256ELb0ELb1ELb0ELb0EEENS1_19SingleTileSchedulerILb0ELb0ELb1ELi128EEEEEEEEEvNT_6ParamsE,"aw",@nobits
	.sectionflags	@""
	.align	16


//--------------------- .nv.global                --------------------------
	.section	.nv.global,"aw",@nobits
.nv.global:
	.type		_ZN72_INTERNAL_fae0b772_36_flash_fwd_hdim256_bf16_paged_sm80_cu_9afb97bd_36654cute1_E,@object
	.size		_ZN72_INTERNAL_fae0b772_36_flash_fwd_hdim256_bf16_paged_sm80_cu_9afb97bd_36654cute1_E,(_ZN72_INTERNAL_fae0b772_36_flash_fwd_hdim256_bf16_paged_sm80_cu_9afb97bd_36654cuda3std3__45__cpo6cbeginE - _ZN72_INTERNAL_fae0b772_36_flash_fwd_hdim256_bf16_paged_sm80_cu_9afb97bd_36654cute1_E)
_ZN72_INTERNAL_fae0b772_36_flash_fwd_hdim256_bf16_paged_sm80_cu_9afb97bd_36654cute1_E:
	.zero		1
	.type		_ZN72_INTERNAL_fae0b772_36_flash_fwd_hdim256_bf16_paged_sm80_cu_9afb97bd_36654cuda3std3__45__cpo6cbeginE,@object
	.size		_ZN72_INTERNAL_fae0b772_36_flash_fwd_hdim256_bf16_paged_sm80_cu_9afb97bd_36654cuda3std3__45__cpo6cbeginE,(_ZN72_INTERNAL_fae0b772_36_flash_fwd_hdim256_bf16_paged_sm80_cu_9afb97bd_36654cuda3std3__48in_placeE - _ZN72_INTERNAL_fae0b772_36_flash_fwd_hdim256_bf16_paged_sm80_cu_9afb97bd_36654cuda3std3__45__cpo6cbeginE)
_ZN72_INTERNAL_fae0b772_36_flash_fwd_hdim256_bf16_paged_sm80_cu_9afb97bd_36654cuda3std3__45__cpo6cbeginE:
	.zero		1
	.type		_ZN72_INTERNAL_fae0b772_36_flash_fwd_hdim256_bf16_paged_sm80_cu_9afb97bd_36654cuda3std3__48in_placeE,@object
	.size		_ZN72_INTERNAL_fae0b772_36_flash_fwd_hdim256_bf16_paged_sm80_cu_9afb97bd_36654cuda3std3__48in_placeE,(_ZN72_INTERNAL_fae0b772_36_flash_fwd_hdim256_bf16_paged_sm80_cu_9afb97bd_36654cuda3std6ranges3__45__cpo9iter_moveE - _ZN72_INTERNAL_fae0b772_36_flash_fwd_hdim256_bf16_paged_sm80_cu_9afb97bd_36654cuda3std3__48in_placeE)
_ZN72_INTERNAL_fae0b772_36_flash_fwd_hdim256_bf16_paged_sm80_cu_9afb97bd_36654cuda3std3__48in_placeE:
	.zero		1
	.type		_ZN72_INTERNAL_fae0b772_36_flash_fwd_hdim256_bf16_paged_sm80_cu_9afb97bd_36654cuda3std6ranges3__45__cpo9iter_moveE,@object
	.size		_ZN72_INTERNAL_fae0b772_36_flash_fwd_hdim256_bf16_paged_sm80_cu_9afb97bd_36654cuda3std6ranges3__45__cpo9iter_moveE,(_ZN72_INTERNAL_fae0b772_36_flash_fwd_hdim256_bf16_paged_sm80_cu_9afb97bd_36654cuda3std3__45__cpo5beginE - _ZN72_INTERNAL_fae0b772_36_flash_fwd_hdim256_bf16_paged_sm80_cu_9afb97bd_36654cuda3std6ranges3__45__cpo9iter_moveE)
_ZN72_INTERNAL_fae0b772_36_flash_fwd_hdim256_bf16_paged_sm80_cu_9afb97bd_36654cuda3std6ranges3__45__cpo9iter_moveE:
	.zero		1
	.type		_ZN72_INTERNAL_fae0b772_36_flash_fwd_hdim256_bf16_paged_sm80_cu_9afb97bd_36654cuda3std3__45__cpo5beginE,@object
	.size		_ZN72_INTERNAL_fae0b772_36_flash_fwd_hdim256_bf16_paged_sm80_cu_9afb97bd_36654cuda3std3__45__cpo5beginE,(_ZN72_INTERNAL_fae0b772_36_flash_fwd_hdim256_bf16_paged_sm80_cu_9afb97bd_36654cuda3std3__474_GLOBAL__N__fae0b772_36_flash_fwd_hdim256_bf16_paged_sm80_cu_9afb97bd_36656ignoreE - _ZN72_INTERNAL_fae0b772_36_flash_fwd_hdim256_bf16_paged_sm80_cu_9afb97bd_36654cuda3std3__45__cpo5beginE)
_ZN72_INTERNAL_fae0b772_36_flash_fwd_hdim256_bf16_paged_sm80_cu_9afb97bd_36654cuda3std3__45__cpo5beginE:
	.zero		1
	.type		_ZN72_INTERNAL_fae0b772_36_flash_fwd_hdim256_bf16_paged_sm80_cu_9afb97bd_36654cuda3std3__474_GLOBAL__N__fae0b772_36_flash_fwd_hdim256_bf16_paged_sm80_cu_9afb97bd_36656ignoreE,@object
	.size		_ZN72_INTERNAL_fae0b772_36_flash_fwd_hdim256_bf16_paged_sm80_cu_9afb97bd_36654cuda3std3__474_GLOBAL__N__fae0b772_36_flash_fwd_hdim256_bf16_paged_sm80_cu_9afb97bd_36656ignoreE,(_ZN72_INTERNAL_fae0b772_36_flash_fwd_hdim256_bf16_paged_sm80_cu_9afb97bd_36654cute7productE - _ZN72_INTERNAL_fae0b772_36_flash_fwd_hdim256_bf16_paged_sm80_cu_9afb97bd_36654cuda3std3__474_GLOBAL__N__fae0b772_36_flash_fwd_hdim256_bf16_paged_sm80_cu_9afb97bd_36656ignoreE)
_ZN72_INTERNAL_fae0b772_36_flash_fwd_hdim256_bf16_paged_sm80_cu_9afb97bd_36654cuda3std3__474_GLOBAL__N__fae0b772_36_flash_fwd_hdim256_bf16_paged_sm80_cu_9afb97bd_36656ignoreE:
	.zero		1
	.type		_ZN72_INTERNAL_fae0b772_36_flash_fwd_hdim256_bf16_paged_sm80_cu_9afb97bd_36654cute7productE,@object
	.size		_ZN72_INTERNAL_fae0b772_36_flash_fwd_hdim256_bf16_paged_sm80_cu_9afb97bd_36654cute7productE,(_ZN72_INTERNAL_fae0b772_36_flash_fwd_hdim256_bf16_paged_sm80_cu_9afb97bd_36654cuda3std3__45__cpo3endE - _ZN72_INTERNAL_fae0b772_36_flash_fwd_hdim256_bf16_paged_sm80_cu_9afb97bd_36654cute7productE)
_ZN72_INTERNAL_fae0b772_36_flash_fwd_hdim256_bf16_paged_sm80_cu_9afb97bd_36654cute7productE:
	.zero		1
	.type		_ZN72_INTERNAL_fae0b772_36_flash_fwd_hdim256_bf16_paged_sm80_cu_9afb97bd_36654cuda3std3__45__cpo3endE,@object
	.size		_ZN72_INTERNAL_fae0b772_36_flash_fwd_hdim256_bf16_paged_sm80_cu_9afb97bd_36654cuda3std3__45__cpo3endE,(_ZN72_INTERNAL_fae0b772_36_flash_fwd_hdim256_bf16_paged_sm80_cu_9afb97bd_36654cuda3std3__419piecewise_constructE - _ZN72_INTERNAL_fae0b772_36_flash_fwd_hdim256_bf16_paged_sm80_cu_9afb97bd_36654cuda3std3__45__cpo3endE)
_ZN72_INTERNAL_fae0b772_36_flash_fwd_hdim256_bf16_paged_sm80_cu_9afb97bd_36654cuda3std3__45__cpo3endE:
	.zero		1
	.type		_ZN72_INTERNAL_fae0b772_36_flash_fwd_hdim256_bf16_paged_sm80_cu_9afb97bd_36654cuda3std3__419piecewise_constructE,@object
	.size		_ZN72_INTERNAL_fae0b772_36_flash_fwd_hdim256_bf16_paged_sm80_cu_9afb97bd_36654cuda3std3__419piecewise_constructE,(_ZN72_INTERNAL_fae0b772_36_flash_fwd_hdim256_bf16_paged_sm80_cu_9afb97bd_36654cuda3std3__45__cpo4cendE - _ZN72_INTERNAL_fae0b772_36_flash_fwd_hdim256_bf16_paged_sm80_cu_9afb97bd_36654cuda3std3__419piecewise_constructE)
_ZN72_INTERNAL_fae0b772_36_flash_fwd_hdim256_bf16_paged_sm80_cu_9afb97bd_36654cuda3std3__419piecewise_constructE:
	.zero		1
	.type		_ZN72_INTERNAL_fae0b772_36_flash_fwd_hdim256_bf16_paged_sm80_cu_9afb97bd_36654cuda3std3__45__cpo4cendE,@object
	.size		_ZN72_INTERNAL_fae0b772_36_flash_fwd_hdim256_bf16_paged_sm80_cu_9afb97bd_36654cuda3std3__45__cpo4cendE,(_ZN72_INTERNAL_fae0b772_36_flash_fwd_hdim256_bf16_paged_sm80_cu_9afb97bd_36654cuda3std6ranges3__45__cpo4swapE - _ZN72_INTERNAL_fae0b772_36_flash_fwd_hdim256_bf16_paged_sm80_cu_9afb97bd_36654cuda3std3__45__cpo4cendE)
_ZN72_INTERNAL_fae0b772_36_flash_fwd_hdim256_bf16_paged_sm80_cu_9afb97bd_36654cuda3std3__45__cpo4cendE:
	.zero		1
	.type		_ZN72_INTERNAL_fae0b772_36_flash_fwd_hdim256_bf16_paged_sm80_cu_9afb97bd_36654cuda3std6ranges3__45__cpo4swapE,@object
	.size		_ZN72_INTERNAL_fae0b772_36_flash_fwd_hdim256_bf16_paged_sm80_cu_9afb97bd_36654cuda3std6ranges3__45__cpo4swapE,(.L_7 - _ZN72_INTERNAL_fae0b772_36_flash_fwd_hdim256_bf16_paged_sm80_cu_9afb97bd_36654cuda3std6ranges3__45__cpo4swapE)
_ZN72_INTERNAL_fae0b772_36_flash_fwd_hdim256_bf16_paged_sm80_cu_9afb97bd_36654cuda3std6ranges3__45__cpo4swapE:
	.zero		1
.L_7:


//--------------------- .nv.shared._ZN7cutlass13device_kernelIN5flash19enable_sm80_to_sm89INS1_16FlashAttnFwdSm80INS1_25CollectiveMainloopFwdSm80ILi8ELi1ELb1EN4cute5tupleIJNS5_1CILi128EEENS7_ILi64EEENS7_ILi256EEEEEELi256ENS_10bfloat16_tEfNS_4arch4Sm80ELb0ELb0ELb0ELb1ELb1ELb0ELb1ELb0EEENS1_21CollectiveEpilogueFwdINS6_IJS8_SA_S9_EEENS6_IJNS7_ILi1EEESI_SI_EEESC_SE_Li256ELb1ELb1ELb0ELb0EEENS1_19SingleTileSchedulerILb1ELb0ELb1ELi128EEEEEEEEEvNT_6ParamsE --------------------------
	.section	.nv.shared._ZN7cutlass13device_kernelIN5flash19enable_sm80_to_sm89INS1_16FlashAttnFwdSm80INS1_25CollectiveMainloopFwdSm80ILi8ELi1ELb1EN4cute5tupleIJNS5_1CILi128EEENS7_ILi64EEENS7_ILi256EEEEEELi256ENS_10bfloat16_tEfNS_4arch4Sm80ELb0ELb0ELb0ELb1ELb1ELb0ELb1ELb0EEENS1_21CollectiveEpilogueFwdINS6_IJS8_SA_S9_EEENS6_IJNS7_ILi1EEESI_SI_EEESC_SE_Li256ELb1ELb1ELb0ELb0EEENS1_19SingleTileSchedulerILb1ELb0ELb1ELi128EEEEEEEEEvNT_6ParamsE,"aw",@nobits
	.sectionflags	@""
	.align	16


//--------------------- .nv.shared._ZN7cutlass13device_kernelIN5flash19enable_sm80_to_sm89INS1_16FlashAttnFwdSm80INS1_25CollectiveMainloopFwdSm80ILi8ELi1ELb0EN4cute5tupleIJNS5_1CILi128EEENS7_ILi32EEENS7_ILi256EEEEEELi256ENS_10bfloat16_tEfNS_4arch4Sm80ELb0ELb0ELb0ELb1ELb1ELb1ELb1ELb0EEENS1_21CollectiveEpilogueFwdINS6_IJS8_SA_S9_EEENS6_IJNS7_ILi1EEESI_SI_EEESC_SE_Li256ELb1ELb1ELb0ELb0EEENS1_19SingleTileSchedulerILb1ELb0ELb1ELi128EEEEEEEEEvNT_6ParamsE --------------------------
	.section	.nv.shared._ZN7cutlass13device_kernelIN5flash19enable_sm80_to_sm89INS1_16FlashAttnFwdSm80INS1_25CollectiveMainloopFwdSm80ILi8ELi1ELb0EN4cute5tupleIJNS5_1CILi128EEENS7_ILi32EEENS7_ILi256EEEEEELi256ENS_10bfloat16_tEfNS_4arch4Sm80ELb0ELb0ELb0ELb1ELb1ELb1ELb1ELb0EEENS1_21CollectiveEpilogueFwdINS6_IJS8_SA_S9_EEENS6_IJNS7_ILi1EEESI_SI_EEESC_SE_Li256ELb1ELb1ELb0ELb0EEENS1_19SingleTileSchedulerILb1ELb0ELb1ELi128EEEEEEEEEvNT_6ParamsE,"aw",@nobits
	.sectionflags	@""
	.align	16


//--------------------- .nv.shared._ZN7cutlass13device_kernelIN5flash19enable_sm80_to_sm89INS1_16FlashAttnFwdSm80INS1_25CollectiveMainloopFwdSm80ILi8ELi1ELb1EN4cute5tupleIJNS5_1CILi128EEENS7_ILi48EEENS7_ILi256EEEEEELi256ENS_10bfloat16_tEfNS_4arch4Sm80ELb0ELb1ELb0ELb0ELb1ELb0ELb1ELb0EEENS1_21CollectiveEpilogueFwdINS6_IJS8_SA_S9_EEENS6_IJNS7_ILi1EEESI_SI_EEESC_SE_Li256ELb0ELb1ELb0ELb0EEENS1_19SingleTileSchedulerILb0ELb0ELb1ELi128EEEEEEEEEvNT_6ParamsE --------------------------
	.section	.nv.shared._ZN7cutlass13device_kernelIN5flash19enable_sm80_to_sm89INS1_16FlashAttnFwdSm80INS1_25CollectiveMainloopFwdSm80ILi8ELi1ELb1EN4cute5tupleIJNS5_1CILi128EEENS7_ILi48EEENS7_ILi256EEEEEELi256ENS_10bfloat16_tEfNS_4arch4Sm80ELb0ELb1ELb0ELb0ELb1ELb0ELb1ELb0EEENS1_21CollectiveEpilogueFwdINS6_IJS8_SA_S9_EEENS6_IJNS7_ILi1EEESI_SI_EEESC_SE_Li256ELb0ELb1ELb0ELb0EEENS1_19SingleTileSchedulerILb0ELb0ELb1ELi128EEEEEEEEEvNT_6ParamsE,"aw",@nobits
	.sectionflags	@""
	.align	16


//--------------------- .nv.shared._ZN7cutlass13device_kernelIN5flash19enable_sm80_to_sm89INS1_16FlashAttnFwdSm80INS1_25CollectiveMainloopFwdSm80ILi8ELi1ELb1EN4cute5tupleIJNS5_1CILi128EEENS7_ILi48EEENS7_ILi256EEEEEELi256ENS_10bfloat16_tEfNS_4arch4Sm80ELb0ELb1ELb0ELb1ELb1ELb0ELb1ELb0EEENS1_21CollectiveEpilogueFwdINS6_IJS8_SA_S9_EEENS6_IJNS7_ILi1EEESI_SI_EEESC_SE_Li256ELb1ELb1ELb0ELb0EEENS1_19SingleTileSchedulerILb1ELb0ELb1ELi128EEEEEEEEEvNT_6ParamsE --------------------------
	.section	.nv.shared._ZN7cutlass13device_kernelIN5flash19enable_sm80_to_sm89INS1_16FlashAttnFwdSm80INS1_25CollectiveMainloopFwdSm80ILi8ELi1ELb1EN4cute5tupleIJNS5_1CILi128EEENS7_ILi48EEENS7_ILi256EEEEEELi256ENS_10bfloat16_tEfNS_4arch4Sm80ELb0ELb1ELb0ELb1ELb1ELb0ELb1ELb0EEENS1_21CollectiveEpilogueFwdINS6_IJS8_SA_S9_EEENS6_IJNS7_ILi1EEESI_SI_EEESC_SE_Li256ELb1ELb1ELb0ELb0EEENS1_19SingleTileSchedulerILb1ELb0ELb1ELi128EEEEEEEEEvNT_6ParamsE,"aw",@nobits
	.sectionflags	@""
	.align	16


//--------------------- .nv.shared._ZN7cutlass13device_kernelIN5flash19enable_sm80_to_sm89INS1_16FlashAttnFwdSm80INS1_25CollectiveMainloopFwdSm80ILi8ELi1ELb0EN4cute5tupleIJNS5_1CILi128EEENS7_ILi32EEENS7_ILi256EEEEEELi256ENS_10bfloat16_tEfNS_4arch4Sm80ELb0ELb1ELb0ELb1ELb1ELb1ELb1ELb0EEENS1_21CollectiveEpilogueFwdINS6_IJS8_SA_S9_EEENS6_IJNS7_ILi1EEESI_SI_EEESC_SE_Li256ELb1ELb1ELb0ELb0EEENS1_19SingleTileSchedulerILb1ELb0ELb1ELi128EEEEEEEEEvNT_6ParamsE --------------------------
	.section	.nv.shared._ZN7cutlass13device_kernelIN5flash19enable_sm80_to_sm89INS1_16FlashAttnFwdSm80INS1_25CollectiveMainloopFwdSm80ILi8ELi1ELb0EN4cute5tupleIJNS5_1CILi128EEENS7_ILi32EEENS7_ILi256EEEEEELi256ENS_10bfloat16_tEfNS_4arch4Sm80ELb0ELb1ELb0ELb1ELb1ELb1ELb1ELb0EEENS1_21CollectiveEpilogueFwdINS6_IJS8_SA_S9_EEENS6_IJNS7_ILi1EEESI_SI_EEESC_SE_Li256ELb1ELb1ELb0ELb0EEENS1_19SingleTileSchedulerILb1ELb0ELb1ELi128EEEEEEEEEvNT_6ParamsE,"aw",@nobits
	.sectionflags	@""
	.align	16


//--------------------- .nv.shared._ZN7cutlass13device_kernelIN5flash19enable_sm80_to_sm89INS1_16FlashAttnFwdSm80INS1_25CollectiveMainloopFwdSm80ILi8ELi1ELb1EN4cute5tupleIJNS5_1CILi128EEENS7_ILi64EEENS7_ILi256EEEEEELi256ENS_10bfloat16_tEfNS_4arch4Sm80ELb1ELb0ELb0ELb0ELb1ELb0ELb1ELb0EEENS1_21CollectiveEpilogueFwdINS6_IJS8_SA_S9_EEENS6_IJNS7_ILi1EEESI_SI_EEESC_SE_Li256ELb0ELb1ELb0ELb0EEENS1_30DynamicPersistentTileSchedulerILi256ELi256ELb0ELb1ELb0EEEEEEEEEvNT_6ParamsE --------------------------
	.section	.nv.shared._ZN7cutlass13device_kernelIN5flash19enable_sm80_to_sm89INS1_16FlashAttnFwdSm80INS1_25CollectiveMainloopFwdSm80ILi8ELi1ELb1EN4cute5tupleIJNS5_1CILi128EEENS7_ILi64EEENS7_ILi256EEEEEELi256ENS_10bfloat16_tEfNS_4arch4Sm80ELb1ELb0ELb0ELb0ELb1ELb0ELb1ELb0EEENS1_21CollectiveEpilogueFwdINS6_IJS8_SA_S9_EEENS6_IJNS7_ILi1EEESI_SI_EEESC_SE_Li256ELb0ELb1ELb0ELb0EEENS1_30DynamicPersistentTileSchedulerILi256ELi256ELb0ELb1ELb0EEEEEEEEEvNT_6ParamsE,"aw",@nobits
	.sectionflags	@""
	.align	16


//--------------------- .nv.shared._ZN7cutlass13device_kernelIN5flash19enable_sm80_to_sm89INS1_16FlashAttnFwdSm80INS1_25CollectiveMainloopFwdSm80ILi8ELi1ELb1EN4cute5tupleIJNS5_1CILi128EEENS7_ILi64EEENS7_ILi256EEEEEELi256ENS_10bfloat16_tEfNS_4arch4Sm80ELb1ELb0ELb0ELb1ELb1ELb0ELb1ELb0EEENS1_21CollectiveEpilogueFwdINS6_IJS8_SA_S9_EEENS6_IJNS7_ILi1EEESI_SI_EEESC_SE_Li256ELb1ELb1ELb0ELb0EEENS1_19SingleTileSchedulerILb1ELb0ELb1ELi128EEEEEEEEEvNT_6ParamsE --------------------------
	.section	.nv.shared._ZN7cutlass13device_kernelIN5flash19enable_sm80_to_sm89INS1_16FlashAttnFwdSm80INS1_25CollectiveMainloopFwdSm80ILi8ELi1ELb1EN4cute5tupleIJNS5_1CILi128EEENS7_ILi64EEENS7_ILi256EEEEEELi256ENS_10bfloat16_tEfNS_4arch4Sm80ELb1ELb0ELb0ELb1ELb1ELb0ELb1ELb0EEENS1_21CollectiveEpilogueFwdINS6_IJS8_SA_S9_EEENS6_IJNS7_ILi1EEESI_SI_EEESC_SE_Li256ELb1ELb1ELb0ELb0EEENS1_19SingleTileSchedulerILb1ELb0ELb1ELi128EEEEEEEEEvNT_6ParamsE,"aw",@nobits
	.sectionflags	@""
	.align	16


//--------------------- .nv.shared._ZN7cutlass13device_kernelIN5flash19enable_sm80_to_sm89INS1_16FlashAttnFwdSm80INS1_25CollectiveMainloopFwdSm80ILi8ELi1ELb0EN4cute5tupleIJNS5_1CILi128EEENS7_ILi32EEENS7_ILi256EEEEEELi256ENS_10bfloat16_tEfNS_4arch4Sm80ELb1ELb0ELb0ELb1ELb1ELb1ELb1ELb0EEENS1_21CollectiveEpilogueFwdINS6_IJS8_SA_S9_EEENS6_IJNS7_ILi1EEESI_SI_EEESC_SE_Li256ELb1ELb1ELb0ELb0EEENS1_19SingleTileSchedulerILb1ELb0ELb1ELi128EEEEEEEEEvNT_6ParamsE --------------------------
	.section	.nv.shared._ZN7cutlass13device_kernelIN5flash19enable_sm80_to_sm89INS1_16FlashAttnFwdSm80INS1_25CollectiveMainloopFwdSm80ILi8ELi1ELb0EN4cute5tupleIJNS5_1CILi128EEENS7_ILi32EEENS7_ILi256EEEEEELi256ENS_10bfloat16_tEfNS_4arch4Sm80ELb1ELb0ELb0ELb1ELb1ELb1ELb1ELb0EEENS1_21CollectiveEpilogueFwdINS6_IJS8_SA_S9_EEENS6_IJNS7_ILi1EEESI_SI_EEESC_SE_Li256ELb1ELb1ELb0ELb0EEENS1_19SingleTileSchedulerILb1ELb0ELb1ELi128EEEEEEEEEvNT_6ParamsE,"aw",@nobits
	.sectionflags	@""
	.align	16


//--------------------- .nv.shared._ZN7cutlass13device_kernelIN5flash19enable_sm80_to_sm89INS1_16FlashAttnFwdSm80INS1_25CollectiveMainloopFwdSm80ILi8ELi1ELb0EN4cute5tupleIJNS5_1CILi128EEENS7_ILi96EEENS7_ILi256EEEEEELi256ENS_10bfloat16_tEfNS_4arch4Sm80ELb0ELb0ELb0ELb0ELb1ELb0ELb1ELb0EEENS1_21CollectiveEpilogueFwdINS6_IJS8_SA_S9_EEENS6_IJNS7_ILi1EEESI_SI_EEESC_SE_Li256ELb0ELb1ELb0ELb0EEENS1_19SingleTileSchedulerILb0ELb0ELb1ELi128EEEEEEEEEvNT_6ParamsE --------------------------
	.section	.nv.shared._ZN7cutlass13device_kernelIN5flash19enable_sm80_to_sm89INS1_16FlashAttnFwdSm80INS1_25CollectiveMainloopFwdSm80ILi8ELi1ELb0EN4cute5tupleIJNS5_1CILi128EEENS7_ILi96EEENS7_ILi256EEEEEELi256ENS_10bfloat16_tEfNS_4arch4Sm80ELb0ELb0ELb0ELb0ELb1ELb0ELb1ELb0EEENS1_21CollectiveEpilogueFwdINS6_IJS8_SA_S9_EEENS6_IJNS7_ILi1EEESI_SI_EEESC_SE_Li256ELb0ELb1ELb0ELb0EEENS1_19SingleTileSchedulerILb0ELb0ELb1ELi128EEEEEEEEEvNT_6ParamsE,"aw",@nobits
	.sectionflags	@""
	.align	16


//--------------------- .nv.shared._ZN7cutlass13device_kernelIN5flash19enable_sm80_to_sm89INS1_16FlashAttnFwdSm80INS1_25CollectiveMainloopFwdSm80ILi8ELi1ELb0EN4cute5tupleIJNS5_1CILi128EEENS7_ILi96EEENS7_ILi256EEEEEELi256ENS_10bfloat16_tEfNS_4arch4Sm80ELb0ELb0ELb0ELb1ELb1ELb0ELb1ELb0EEENS1_21CollectiveEpilogueFwdINS6_IJS8_SA_S9_EEENS6_IJNS7_ILi1EEESI_SI_EEESC_SE_Li256ELb1ELb1ELb0ELb0EEENS1_19SingleTileSchedulerILb1ELb0ELb1ELi128EEEEEEEEEvNT_6ParamsE --------------------------
	.section	.nv.shared._ZN7cutlass13device_kernelIN5flash19enable_sm80_to_sm89INS1_16FlashAttnFwdSm80INS1_25CollectiveMainloopFwdSm80ILi8ELi1ELb0EN4cute5tupleIJNS5_1CILi128EEENS7_ILi96EEENS7_ILi256EEEEEELi256ENS_10bfloat16_tEfNS_4arch4Sm80ELb0ELb0ELb0ELb1ELb1ELb0ELb1ELb0EEENS1_21CollectiveEpilogueFwdINS6_IJS8_SA_S9_EEENS6_IJNS7_ILi1EEESI_SI_EEESC_SE_Li256ELb1ELb1ELb0ELb0EEENS1_19SingleTileSchedulerILb1ELb0ELb1ELi128EEEEEEEEEvNT_6ParamsE,"aw",@nobits
	.sectionflags	@""
	.align	16


//--------------------- .nv.shared._ZN7cutlass13device_kernelIN5flash19enable_sm80_to_sm89INS1_16FlashAttnFwdSm80INS1_25CollectiveMainloopFwdSm80ILi8ELi1ELb0EN4cute5tupleIJNS5_1CILi128EEENS7_ILi48EEENS7_ILi256EEEEEELi256ENS_10bfloat16_tEfNS_4arch4Sm80ELb0ELb0ELb0ELb1ELb1ELb1ELb1ELb0EEENS1_21CollectiveEpilogueFwdINS6_IJS8_SA_S9_EEENS6_IJNS7_ILi1EEESI_SI_EEESC_SE_Li256ELb1ELb1ELb0ELb0EEENS1_19SingleTileSchedulerILb1ELb0ELb1ELi128EEEEEEEEEvNT_6ParamsE --------------------------
	.section	.nv.shared._ZN7cutlass13device_kernelIN5flash19enable_sm80_to_sm89INS1_16FlashAttnFwdSm80INS1_25CollectiveMainloopFwdSm80ILi8ELi1ELb0EN4cute5tupleIJNS5_1CILi128EEENS7_ILi48EEENS7_ILi256EEEEEELi256ENS_10bfloat16_tEfNS_4arch4Sm80ELb0ELb0ELb0ELb1ELb1ELb1ELb1ELb0EEENS1_21CollectiveEpilogueFwdINS6_IJS8_SA_S9_EEENS6_IJNS7_ILi1EEESI_SI_EEESC_SE_Li256ELb1ELb1ELb0ELb0EEENS1_19SingleTileSchedulerILb1ELb0ELb1ELi128EEEEEEEEEvNT_6ParamsE,"aw",@nobits
	.sectionflags	@""
	.align	16


//--------------------- .nv.shared._ZN7cutlass13device_kernelIN5flash19enable_sm80_to_sm89INS1_16FlashAttnFwdSm80INS1_25CollectiveMainloopFwdSm80ILi8ELi1ELb0EN4cute5tupleIJNS5_1CILi128EEENS7_ILi64EEENS7_ILi256EEEEEELi256ENS_10bfloat16_tEfNS_4arch4Sm80ELb0ELb1ELb0ELb0ELb1ELb0ELb1ELb0EEENS1_21CollectiveEpilogueFwdINS6_IJS8_SA_S9_EEENS6_IJNS7_ILi1EEESI_SI_EEESC_SE_Li256ELb0ELb1ELb0ELb0EEENS1_19SingleTileSchedulerILb0ELb0ELb1ELi128EEEEEEEEEvNT_6ParamsE --------------------------
	.section	.nv.shared._ZN7cutlass13device_kernelIN5flash19enable_sm80_to_sm89INS1_16FlashAttnFwdSm80INS1_25CollectiveMainloopFwdSm80ILi8ELi1ELb0EN4cute5tupleIJNS5_1CILi128EEENS7_ILi64EEENS7_ILi256EEEEEELi256ENS_10bfloat16_tEfNS_4arch4Sm80ELb0ELb1ELb0ELb0ELb1ELb0ELb1ELb0EEENS1_21CollectiveEpilogueFwdINS6_IJS8_SA_S9_EEENS6_IJNS7_ILi1EEESI_SI_EEESC_SE_Li256ELb0ELb1ELb0ELb0EEENS1_19SingleTileSchedulerILb0ELb0ELb1ELi128EEEEEEEEEvNT_6ParamsE,"aw",@nobits
	.sectionflags	@""
	.align	16


//--------------------- .nv.shared._ZN7cutlass13device_kernelIN5flash19enable_sm80_to_sm89INS1_16FlashAttnFwdSm80INS1_25CollectiveMainloopFwdSm80ILi8ELi1ELb0EN4cute5tupleIJNS5_1CILi128EEENS7_ILi64EEENS7_ILi256EEEEEELi256ENS_10bfloat16_tEfNS_4arch4Sm80ELb0ELb1ELb0ELb1ELb1ELb0ELb1ELb0EEENS1_21CollectiveEpilogueFwdINS6_IJS8_SA_S9_EEENS6_IJNS7_ILi1EEESI_SI_EEESC_SE_Li256ELb1ELb1ELb0ELb0EEENS1_19SingleTileSchedulerILb1ELb0ELb1ELi128EEEEEEEEEvNT_6ParamsE --------------------------
	.section	.nv.shared._ZN7cutlass13device_kernelIN5flash19enable_sm80_to_sm89INS1_16FlashAttnFwdSm80INS1_25CollectiveMainloopFwdSm80ILi8ELi1ELb0EN4cute5tupleIJNS5_1CILi128EEENS7_ILi64EEENS7_ILi256EEEEEELi256ENS_10bfloat16_tEfNS_4arch4Sm80ELb0ELb1ELb0ELb1ELb1ELb0ELb1ELb0EEENS1_21CollectiveEpilogueFwdINS6_IJS8_SA_S9_EEENS6_IJNS7_ILi1EEESI_SI_EEESC_SE_Li256ELb1ELb1ELb0ELb0EEENS1_19SingleTileSchedulerILb1ELb0ELb1ELi128EEEEEEEEEvNT_6ParamsE,"aw",@nobits
	.sectionflags	@""
	.align	16


//--------------------- .nv.shared._ZN7cutlass13device_kernelIN5flash19enable_sm80_to_sm89INS1_16FlashAttnFwdSm80INS1_25CollectiveMainloopFwdSm80ILi8ELi1ELb0EN4cute5tupleIJNS5_1CILi128EEENS7_ILi48EEENS7_ILi256EEEEEELi256ENS_10bfloat16_tEfNS_4arch4Sm80ELb0ELb1ELb0ELb1ELb1ELb1ELb1ELb0EEENS1_21CollectiveEpilogueFwdINS6_IJS8_SA_S9_EEENS6_IJNS7_ILi1EEESI_SI_EEESC_SE_Li256ELb1ELb1ELb0ELb0EEENS1_19SingleTileSchedulerILb1ELb0ELb1ELi128EEEEEEEEEvNT_6ParamsE --------------------------
	.section	.nv.shared._ZN7cutlass13device_kernelIN5flash19enable_sm80_to_sm89INS1_16FlashAttnFwdSm80INS1_25CollectiveMainloopFwdSm80ILi8ELi1ELb0EN4cute5tupleIJNS5_1CILi128EEENS7_ILi48EEENS7_ILi256EEEEEELi256ENS_10bfloat16_tEfNS_4arch4Sm80ELb0ELb1ELb0ELb1ELb1ELb1ELb1ELb0EEENS1_21CollectiveEpilogueFwdINS6_IJS8_SA_S9_EEENS6_IJNS7_ILi1EEESI_SI_EEESC_SE_Li256ELb1ELb1ELb0ELb0EEENS1_19SingleTileSchedulerILb1ELb0ELb1ELi128EEEEEEEEEvNT_6ParamsE,"aw",@nobits
	.sectionflags	@""
	.align	16


//--------------------- .nv.shared._ZN7cutlass13device_kernelIN5flash19enable_sm80_to_sm89INS1_16FlashAttnFwdSm80INS1_25CollectiveMainloopFwdSm80ILi8ELi1ELb0EN4cute5tupleIJNS5_1CILi128EEENS7_ILi96EEENS7_ILi256EEEEEELi256ENS_10bfloat16_tEfNS_4arch4Sm80ELb1ELb0ELb0ELb0ELb1ELb0ELb1ELb0EEENS1_21CollectiveEpilogueFwdINS6_IJS8_SA_S9_EEENS6_IJNS7_ILi1EEESI_SI_EEESC_SE_Li256ELb0ELb1ELb0ELb0EEENS1_30DynamicPersistentTileSchedulerILi256ELi256ELb0ELb1ELb0EEEEEEEEEvNT_6ParamsE --------------------------
	.section	.nv.shared._ZN7cutlass13device_kernelIN5flash19enable_sm80_to_sm89INS1_16FlashAttnFwdSm80INS1_25CollectiveMainloopFwdSm80ILi8ELi1ELb0EN4cute5tupleIJNS5_1CILi128EEENS7_ILi96EEENS7_ILi256EEEEEELi256ENS_10bfloat16_tEfNS_4arch4Sm80ELb1ELb0ELb0ELb0ELb1ELb0ELb1ELb0EEENS1_21CollectiveEpilogueFwdINS6_IJS8_SA_S9_EEENS6_IJNS7_ILi1EEESI_SI_EEESC_SE_Li256ELb0ELb1ELb0ELb0EEENS1_30DynamicPersistentTileSchedulerILi256ELi256ELb0ELb1ELb0EEEEEEEEEvNT_6ParamsE,"aw",@nobits
	.sectionflags	@""
	.align	16


//--------------------- .nv.shared._ZN7cutlass13device_kernelIN5flash19enable_sm80_to_sm89INS1_16FlashAttnFwdSm80INS1_25CollectiveMainloopFwdSm80ILi8ELi1ELb0EN4cute5tupleIJNS5_1CILi128EEENS7_ILi96EEENS7_ILi256EEEEEELi256ENS_10bfloat16_tEfNS_4arch4Sm80ELb1ELb0ELb0ELb1ELb1ELb0ELb1ELb0EEENS1_21CollectiveEpilogueFwdINS6_IJS8_SA_S9_EEENS6_IJNS7_ILi1EEESI_SI_EEESC_SE_Li256ELb1ELb1ELb0ELb0EEENS1_19SingleTileSchedulerILb1ELb0ELb1ELi128EEEEEEEEEvNT_6ParamsE --------------------------
	.section	.nv.shared._ZN7cutlass13device_kernelIN5flash19enable_sm80_to_sm89INS1_16FlashAttnFwdSm80INS1_25CollectiveMainloopFwdSm80ILi8ELi1ELb0EN4cute5tupleIJNS5_1CILi128EEENS7_ILi96EEENS7_ILi256EEEEEELi256ENS_10bfloat16_tEfNS_4arch4Sm80ELb1ELb0ELb0ELb1ELb1ELb0ELb1ELb0EEENS1_21CollectiveEpilogueFwdINS6_IJS8_SA_S9_EEENS6_IJNS7_ILi1EEESI_SI_EEESC_SE_Li256ELb1ELb1ELb0ELb0EEENS1_19SingleTileSchedulerILb1ELb0ELb1ELi128EEEEEEEEEvNT_6ParamsE,"aw",@nobits
	.sectionflags	@""
	.align	16


//--------------------- .nv.shared._ZN7cutlass13device_kernelIN5flash19enable_sm80_to_sm89INS1_16FlashAttnFwdSm80INS1_25CollectiveMainloopFwdSm80ILi8ELi1ELb0EN4cute5tupleIJNS5_1CILi128EEENS7_ILi48EEENS7_ILi256EEEEEELi256ENS_10bfloat16_tEfNS_4arch4Sm80ELb1ELb0ELb0ELb1ELb1ELb1ELb1ELb0EEENS1_21CollectiveEpilogueFwdINS6_IJS8_SA_S9_EEENS6_IJNS7_ILi1EEESI_SI_EEESC_SE_Li256ELb1ELb1ELb0ELb0EEENS1_19SingleTileSchedulerILb1ELb0ELb1ELi128EEEEEEEEEvNT_6ParamsE --------------------------
	.section	.nv.shared._ZN7cutlass13device_kernelIN5flash19enable_sm80_to_sm89INS1_16FlashAttnFwdSm80INS1_25CollectiveMainloopFwdSm80ILi8ELi1ELb0EN4cute5tupleIJNS5_1CILi128EEENS7_ILi48EEENS7_ILi256EEEEEELi256ENS_10bfloat16_tEfNS_4arch4Sm80ELb1ELb0ELb0ELb1ELb1ELb1ELb1ELb0EEENS1_21CollectiveEpilogueFwdINS6_IJS8_SA_S9_EEENS6_IJNS7_ILi1EEESI_SI_EEESC_SE_Li256ELb1ELb1ELb0ELb0EEENS1_19SingleTileSchedulerILb1ELb0ELb1ELi128EEEEEEEEEvNT_6ParamsE,"aw",@nobits
	.sectionflags	@""
	.align	16
